// Copyright (c) 2024, Jay Shah, Ganesh Bikshandi, Ying Zhang, Vijay Thakkar, Pradeep Ramani, Tri Dao.
// Splitting the different template instantiations to different files to speed up compilation.
// This file is auto-generated. See "generate_kernels.py"

#include "flash_fwd_launch_template.h"

#ifndef FLASHATTENTION_DISABLE_HDIM192
template void run_mha_fwd_<90, cutlass::half_t, 192, 192, true, true, true, true>(Flash_fwd_params &params, cudaStream_t stream);
#endif


// ===== COMPILED SASS (sm_90a) =====

	.target	sm_90a

	.elftype	@"ET_EXEC"


//--------------------- .note.nv.tkinfo           --------------------------
	.section	.note.nv.tkinfo,"",@"SHT_NOTE"
	.sectionflags	@"SHF_NOTE_NV_TKINFO"
	.tkinfo
        /*0018*/ 	.word	0x00000002
        /*0030*/ 	.string	""
        /*0030*/ 	.string	"ptxas"
        /*0030*/ 	.string	"Cuda compilation tools, release 13.0, V13.0.88"
        /*0030*/ 	.string	"Build cuda_13.0.r13.0/compiler.36424714_0"
        /*0030*/ 	.string	"-arch sm_90a -m 64 "



//--------------------- .note.nv.cuinfo           --------------------------
	.section	.note.nv.cuinfo,"",@"SHT_NOTE"
	.sectionflags	@"SHF_NOTE_NV_CUINFO"
        /*0018*/ 	.short	0x0002
        /*001a*/ 	.short	0x005a
        /*001c*/ 	.short	0x0082
	.zero		2


//--------------------- .nv.info                  --------------------------
	.section	.nv.info,"",@"SHT_CUDA_INFO"
	.align	4


	//----- nvinfo : EIATTR_REGCOUNT
	.align		4
        /*0000*/ 	.byte	0x04, 0x2f
        /*0002*/ 	.short	(.L_19 - .L_18)
	.align		4
.L_18:
        /*0004*/ 	.word	index@(_ZN7cutlass13device_kernelIN5flash11enable_sm90INS1_16FlashAttnFwdSm90INS1_25CollectiveMainloopFwdSm90ILi2EN4cute5tupleIJNS5_1CILi1EEES8_S8_EEENS6_IJNS7_ILi128EEENS7_ILi96EEENS7_ILi192EEEEEELi192ENS_6half_tEfNS_4arch4Sm90ELb1ELb0ELb1ELb1ELb1ELb1ELb0ELb1ELb1ELb1ELb1ELb0EEENS1_21CollectiveEpilogueFwdINS6_IJSA_SC_SB_EEES9_SE_SG_Li256ELb1ELb1ELb1ELb0EEENS1_36VarlenDynamicPersistentTileSchedulerILi128ELi96ELi256ELi128ELb1ELb1ELb1ELb1ELb1ELb1EEEEEEEEEvNT_6ParamsE)
        /*0008*/ 	.word	0x000000a8


	//----- nvinfo : EIATTR_FRAME_SIZE
	.align		4
.L_19:
        /*000c*/ 	.byte	0x04, 0x11
        /*000e*/ 	.short	(.L_21 - .L_20)
	.align		4
.L_20:
        /*0010*/ 	.word	index@(_ZN7cutlass13device_kernelIN5flash11enable_sm90INS1_16FlashAttnFwdSm90INS1_25CollectiveMainloopFwdSm90ILi2EN4cute5tupleIJNS5_1CILi1EEES8_S8_EEENS6_IJNS7_ILi128EEENS7_ILi96EEENS7_ILi192EEEEEELi192ENS_6half_tEfNS_4arch4Sm90ELb1ELb0ELb1ELb1ELb1ELb1ELb0ELb1ELb1ELb1ELb1ELb0EEENS1_21CollectiveEpilogueFwdINS6_IJSA_SC_SB_EEES9_SE_SG_Li256ELb1ELb1ELb1ELb0EEENS1_36VarlenDynamicPersistentTileSchedulerILi128ELi96ELi256ELi128ELb1ELb1ELb1ELb1ELb1ELb1EEEEEEEEEvNT_6ParamsE)
        /*0014*/ 	.word	0x00000080


	//----- nvinfo : EIATTR_REGCOUNT
	.align		4
.L_21:
        /*0018*/ 	.byte	0x04, 0x2f
        /*001a*/ 	.short	(.L_23 - .L_22)
	.align		4
.L_22:
        /*001c*/ 	.word	index@(_ZN7cutlass13device_kernelIN5flash11enable_sm90INS1_16FlashAttnFwdSm90INS1_25CollectiveMainloopFwdSm90ILi2EN4cute5tupleIJNS5_1CILi1EEES8_S8_EEENS6_IJNS7_ILi128EEENS7_ILi96EEENS7_ILi192EEEEEELi192ENS_6half_tEfNS_4arch4Sm90ELb1ELb0ELb1ELb1ELb1ELb0ELb0ELb1ELb1ELb1ELb1ELb0EEENS1_21CollectiveEpilogueFwdINS6_IJSA_SC_SB_EEES9_SE_SG_Li256ELb1ELb1ELb1ELb0EEENS1_36VarlenDynamicPersistentTileSchedulerILi128ELi96ELi256ELi128ELb1ELb1ELb1ELb1ELb1ELb1EEEEEEEEEvNT_6ParamsE)
        /*0020*/ 	.word	0x000000a8


	//----- nvinfo : EIATTR_FRAME_SIZE
	.align		4
.L_23:
        /*0024*/ 	.byte	0x04, 0x11
        /*0026*/ 	.short	(.L_25 - .L_24)
	.align		4
.L_24:
        /*0028*/ 	.word	index@(_ZN7cutlass13device_kernelIN5flash11enable_sm90INS1_16FlashAttnFwdSm90INS1_25CollectiveMainloopFwdSm90ILi2EN4cute5tupleIJNS5_1CILi1EEES8_S8_EEENS6_IJNS7_ILi128EEENS7_ILi96EEENS7_ILi192EEEEEELi192ENS_6half_tEfNS_4arch4Sm90ELb1ELb0ELb1ELb1ELb1ELb0ELb0ELb1ELb1ELb1ELb1ELb0EEENS1_21CollectiveEpilogueFwdINS6_IJSA_SC_SB_EEES9_SE_SG_Li256ELb1ELb1ELb1ELb0EEENS1_36VarlenDynamicPersistentTileSchedulerILi128ELi96ELi256ELi128ELb1ELb1ELb1ELb1ELb1ELb1EEEEEEEEEvNT_6ParamsE)
        /*002c*/ 	.word	0x00000030


	//----- nvinfo : EIATTR_REGCOUNT
	.align		4
.L_25:
        /*0030*/ 	.byte	0x04, 0x2f
        /*0032*/ 	.short	(.L_27 - .L_26)
	.align		4
.L_26:
        /*0034*/ 	.word	index@(_ZN7cutlass13device_kernelIN5flash11enable_sm90INS1_16FlashAttnFwdSm90INS1_25CollectiveMainloopFwdSm90ILi2EN4cute5tupleIJNS5_1CILi1EEES8_S8_EEENS6_IJNS7_ILi128EEENS7_ILi96EEENS7_ILi192EEEEEELi192ENS_6half_tEfNS_4arch4Sm90ELb1ELb0ELb1ELb0ELb1ELb0ELb0ELb1ELb1ELb1ELb1ELb0EEENS1_21CollectiveEpilogueFwdINS6_IJSA_SC_SB_EEES9_SE_SG_Li256ELb0ELb1ELb1ELb0EEENS1_19SingleTileSchedulerILb0ELb1ELb1ELi128EEEEEEEEEvNT_6ParamsE)
        /*0038*/ 	.word	0x000000a8


	//----- nvinfo : EIATTR_FRAME_SIZE
	.align		4
.L_27:
        /*003c*/ 	.byte	0x04, 0x11
        /*003e*/ 	.short	(.L_29 - .L_28)
	.align		4
.L_28:
        /*0040*/ 	.word	index@(_ZN7cutlass13device_kernelIN5flash11enable_sm90INS1_16FlashAttnFwdSm90INS1_25CollectiveMainloopFwdSm90ILi2EN4cute5tupleIJNS5_1CILi1EEES8_S8_EEENS6_IJNS7_ILi128EEENS7_ILi96EEENS7_ILi192EEEEEELi192ENS_6half_tEfNS_4arch4Sm90ELb1ELb0ELb1ELb0ELb1ELb0ELb0ELb1ELb1ELb1ELb1ELb0EEENS1_21CollectiveEpilogueFwdINS6_IJSA_SC_SB_EEES9_SE_SG_Li256ELb0ELb1ELb1ELb0EEENS1_19SingleTileSchedulerILb0ELb1ELb1ELi128EEEEEEEEEvNT_6ParamsE)
        /*0044*/ 	.word	0x00000008


	//----- nvinfo : EIATTR_REGCOUNT
	.align		4
.L_29:
        /*0048*/ 	.byte	0x04, 0x2f
        /*004a*/ 	.short	(.L_31 - .L_30)
	.align		4
.L_30:
        /*004c*/ 	.word	index@(_ZN7cutlass13device_kernelIN5flash11enable_sm90INS1_16FlashAttnFwdSm90INS1_25CollectiveMainloopFwdSm90ILi2EN4cute5tupleIJNS5_1CILi1EEES8_S8_EEENS6_IJNS7_ILi128EEENS7_ILi96EEENS7_ILi192EEEEEELi192ENS_6half_tEfNS_4arch4Sm90ELb0ELb1ELb1ELb1ELb1ELb1ELb0ELb1ELb1ELb1ELb1ELb0EEENS1_21CollectiveEpilogueFwdINS6_IJSA_SC_SB_EEES9_SE_SG_Li256ELb1ELb1ELb1ELb0EEENS1_36VarlenDynamicPersistentTileSchedulerILi128ELi96ELi256ELi128ELb1ELb1ELb1ELb1ELb0ELb1EEEEEEEEEvNT_6ParamsE)
        /*0050*/ 	.word	0x000000a8


	//----- nvinfo : EIATTR_FRAME_SIZE
	.align		4
.L_31:
        /*0054*/ 	.byte	0x04, 0x11
        /*0056*/ 	.short	(.L_33 - .L_32)
	.align		4
.L_32:
        /*0058*/ 	.word	index@(_ZN7cutlass13device_kernelIN5flash11enable_sm90INS1_16FlashAttnFwdSm90INS1_25CollectiveMainloopFwdSm90ILi2EN4cute5tupleIJNS5_1CILi1EEES8_S8_EEENS6_IJNS7_ILi128EEENS7_ILi96EEENS7_ILi192EEEEEELi192ENS_6half_tEfNS_4arch4Sm90ELb0ELb1ELb1ELb1ELb1ELb1ELb0ELb1ELb1ELb1ELb1ELb0EEENS1_21CollectiveEpilogueFwdINS6_IJSA_SC_SB_EEES9_SE_SG_Li256ELb1ELb1ELb1ELb0EEENS1_36VarlenDynamicPersistentTileSchedulerILi128ELi96ELi256ELi128ELb1ELb1ELb1ELb1ELb0ELb1EEEEEEEEEvNT_6ParamsE)
        /*005c*/ 	.word	0x00000070


	//----- nvinfo : EIATTR_REGCOUNT
	.align		4
.L_33:
        /*0060*/ 	.byte	0x04, 0x2f
        /*0062*/ 	.short	(.L_35 - .L_34)
	.align		4
.L_34:
        /*0064*/ 	.word	index@(_ZN7cutlass13device_kernelIN5flash11enable_sm90INS1_16FlashAttnFwdSm90INS1_25CollectiveMainloopFwdSm90ILi2EN4cute5tupleIJNS5_1CILi1EEES8_S8_EEENS6_IJNS7_ILi128EEENS7_ILi96EEENS7_ILi192EEEEEELi192ENS_6half_tEfNS_4arch4Sm90ELb0ELb1ELb1ELb1ELb1ELb0ELb0ELb1ELb1ELb1ELb1ELb0EEENS1_21CollectiveEpilogueFwdINS6_IJSA_SC_SB_EEES9_SE_SG_Li256ELb1ELb1ELb1ELb0EEENS1_36VarlenDynamicPersistentTileSchedulerILi128ELi96ELi256ELi128ELb1ELb1ELb1ELb1ELb0ELb1EEEEEEEEEvNT_6ParamsE)
        /*0068*/ 	.word	0x000000a8


	//----- nvinfo : EIATTR_FRAME_SIZE
	.align		4
.L_35:
        /*006c*/ 	.byte	0x04, 0x11
        /*006e*/ 	.short	(.L_37 - .L_36)
	.align		4
.L_36:
        /*0070*/ 	.word	index@(_ZN7cutlass13device_kernelIN5flash11enable_sm90INS1_16FlashAttnFwdSm90INS1_25CollectiveMainloopFwdSm90ILi2EN4cute5tupleIJNS5_1CILi1EEES8_S8_EEENS6_IJNS7_ILi128EEENS7_ILi96EEENS7_ILi192EEEEEELi192ENS_6half_tEfNS_4arch4Sm90ELb0ELb1ELb1ELb1ELb1ELb0ELb0ELb1ELb1ELb1ELb1ELb0EEENS1_21CollectiveEpilogueFwdINS6_IJSA_SC_SB_EEES9_SE_SG_Li256ELb1ELb1ELb1ELb0EEENS1_36VarlenDynamicPersistentTileSchedulerILi128ELi96ELi256ELi128ELb1ELb1ELb1ELb1ELb0ELb1EEEEEEEEEvNT_6ParamsE)
        /*0074*/ 	.word	0x00000028


	//----- nvinfo : EIATTR_REGCOUNT
	.align		4
.L_37:
        /*0078*/ 	.byte	0x04, 0x2f
        /*007a*/ 	.short	(.L_39 - .L_38)
	.align		4
.L_38:
        /*007c*/ 	.word	index@(_ZN7cutlass13device_kernelIN5flash11enable_sm90INS1_16FlashAttnFwdSm90INS1_25CollectiveMainloopFwdSm90ILi2EN4cute5tupleIJNS5_1CILi1EEES8_S8_EEENS6_IJNS7_ILi128EEENS7_ILi96EEENS7_ILi192EEEEEELi192ENS_6half_tEfNS_4arch4Sm90ELb0ELb1ELb1ELb0ELb1ELb0ELb0ELb1ELb1ELb1ELb1ELb0EEENS1_21CollectiveEpilogueFwdINS6_IJSA_SC_SB_EEES9_SE_SG_Li256ELb0ELb1ELb1ELb0EEENS1_19SingleTileSchedulerILb0ELb1ELb1ELi128EEEEEEEEEvNT_6ParamsE)
        /*0080*/ 	.word	0x000000a8


	//----- nvinfo : EIATTR_FRAME_SIZE
	.align		4
.L_39:
        /*0084*/ 	.byte	0x04, 0x11
        /*0086*/ 	.short	(.L_41 - .L_40)
	.align		4
.L_40:
        /*0088*/ 	.word	index@(_ZN7cutlass13device_kernelIN5flash11enable_sm90INS1_16FlashAttnFwdSm90INS1_25CollectiveMainloopFwdSm90ILi2EN4cute5tupleIJNS5_1CILi1EEES8_S8_EEENS6_IJNS7_ILi128EEENS7_ILi96EEENS7_ILi192EEEEEELi192ENS_6half_tEfNS_4arch4Sm90ELb0ELb1ELb1ELb0ELb1ELb0ELb0ELb1ELb1ELb1ELb1ELb0EEENS1_21CollectiveEpilogueFwdINS6_IJSA_SC_SB_EEES9_SE_SG_Li256ELb0ELb1ELb1ELb0EEENS1_19SingleTileSchedulerILb0ELb1ELb1ELi128EEEEEEEEEvNT_6ParamsE)
        /*008c*/ 	.word	0x00000008


	//----- nvinfo : EIATTR_REGCOUNT
	.align		4
.L_41:
        /*0090*/ 	.byte	0x04, 0x2f
        /*0092*/ 	.short	(.L_43 - .L_42)
	.align		4
.L_42:
        /*0094*/ 	.word	index@(_ZN7cutlass13device_kernelIN5flash11enable_sm90INS1_16FlashAttnFwdSm90INS1_25CollectiveMainloopFwdSm90ILi2EN4cute5tupleIJNS5_1CILi1EEES8_S8_EEENS6_IJNS7_ILi128EEENS7_ILi96EEENS7_ILi192EEEEEELi192ENS_6half_tEfNS_4arch4Sm90ELb0ELb0ELb1ELb1ELb1ELb1ELb0ELb1ELb1ELb1ELb1ELb0EEENS1_21CollectiveEpilogueFwdINS6_IJSA_SC_SB_EEES9_SE_SG_Li256ELb1ELb1ELb1ELb0EEENS1_36VarlenDynamicPersistentTileSchedulerILi128ELi96ELi256ELi128ELb1ELb1ELb1ELb0ELb1ELb1EEEEEEEEEvNT_6ParamsE)
        /*0098*/ 	.word	0x000000a8


	//----- nvinfo : EIATTR_FRAME_SIZE
	.align		4
.L_43:
        /*009c*/ 	.byte	0x04, 0x11
        /*009e*/ 	.short	(.L_45 - .L_44)
	.align		4
.L_44:
        /*00a0*/ 	.word	index@(_ZN7cutlass13device_kernelIN5flash11enable_sm90INS1_16FlashAttnFwdSm90INS1_25CollectiveMainloopFwdSm90ILi2EN4cute5tupleIJNS5_1CILi1EEES8_S8_EEENS6_IJNS7_ILi128EEENS7_ILi96EEENS7_ILi192EEEEEELi192ENS_6half_tEfNS_4arch4Sm90ELb0ELb0ELb1ELb1ELb1ELb1ELb0ELb1ELb1ELb1ELb1ELb0EEENS1_21CollectiveEpilogueFwdINS6_IJSA_SC_SB_EEES9_SE_SG_Li256ELb1ELb1ELb1ELb0EEENS1_36VarlenDynamicPersistentTileSchedulerILi128ELi96ELi256ELi128ELb1ELb1ELb1ELb0ELb1ELb1EEEEEEEEEvNT_6ParamsE)
        /*00a4*/ 	.word	0x00000140


	//----- nvinfo : EIATTR_REGCOUNT
	.align		4
.L_45:
        /*00a8*/ 	.byte	0x04, 0x2f
        /*00aa*/ 	.short	(.L_47 - .L_46)
	.align		4
.L_46:
        /*00ac*/ 	.word	index@(_ZN7cutlass13device_kernelIN5flash11enable_sm90INS1_16FlashAttnFwdSm90INS1_25CollectiveMainloopFwdSm90ILi2EN4cute5tupleIJNS5_1CILi1EEES8_S8_EEENS6_IJNS7_ILi128EEENS7_ILi96EEENS7_ILi192EEEEEELi192ENS_6half_tEfNS_4arch4Sm90ELb0ELb0ELb1ELb1ELb1ELb0ELb0ELb1ELb1ELb1ELb1ELb0EEENS1_21CollectiveEpilogueFwdINS6_IJSA_SC_SB_EEES9_SE_SG_Li256ELb1ELb1ELb1ELb0EEENS1_36VarlenDynamicPersistentTileSchedulerILi128ELi96ELi256ELi128ELb1ELb1ELb1ELb0ELb1ELb1EEEEEEEEEvNT_6ParamsE)
        /*00b0*/ 	.word	0x000000a8


	//----- nvinfo : EIATTR_FRAME_SIZE
	.align		4
.L_47:
        /*00b4*/ 	.byte	0x04, 0x11
        /*00b6*/ 	.short	(.L_49 - .L_48)
	.align		4
.L_48:
        /*00b8*/ 	.word	index@(_ZN7cutlass13device_kernelIN5flash11enable_sm90INS1_16FlashAttnFwdSm90INS1_25CollectiveMainloopFwdSm90ILi2EN4cute5tupleIJNS5_1CILi1EEES8_S8_EEENS6_IJNS7_ILi128EEENS7_ILi96EEENS7_ILi192EEEEEELi192ENS_6half_tEfNS_4arch4Sm90ELb0ELb0ELb1ELb1ELb1ELb0ELb0ELb1ELb1ELb1ELb1ELb0EEENS1_21CollectiveEpilogueFwdINS6_IJSA_SC_SB_EEES9_SE_SG_Li256ELb1ELb1ELb1ELb0EEENS1_36VarlenDynamicPersistentTileSchedulerILi128ELi96ELi256ELi128ELb1ELb1ELb1ELb0ELb1ELb1EEEEEEEEEvNT_6ParamsE)
        /*00bc*/ 	.word	0x00000030


	//----- nvinfo : EIATTR_REGCOUNT
	.align		4
.L_49:
        /*00c0*/ 	.byte	0x04, 0x2f
        /*00c2*/ 	.short	(.L_51 - .L_50)
	.align		4
.L_50:
        /*00c4*/ 	.word	index@(_ZN7cutlass13device_kernelIN5flash11enable_sm90INS1_16FlashAttnFwdSm90INS1_25CollectiveMainloopFwdSm90ILi2EN4cute5tupleIJNS5_1CILi1EEES8_S8_EEENS6_IJNS7_ILi128EEENS7_ILi96EEENS7_ILi192EEEEEELi192ENS_6half_tEfNS_4arch4Sm90ELb0ELb0ELb1ELb0ELb1ELb0ELb0ELb1ELb1ELb1ELb1ELb0EEENS1_21CollectiveEpilogueFwdINS6_IJSA_SC_SB_EEES9_SE_SG_Li256ELb0ELb1ELb1ELb0EEENS1_19SingleTileSchedulerILb0ELb1ELb1ELi128EEEEEEEEEvNT_6ParamsE)
        /*00c8*/ 	.word	0x000000a8


	//----- nvinfo : EIATTR_FRAME_SIZE
	.align		4
.L_51:
        /*00cc*/ 	.byte	0x04, 0x11
        /*00ce*/ 	.short	(.L_53 - .L_52)
	.align		4
.L_52:
        /*00d0*/ 	.word	index@(_ZN7cutlass13device_kernelIN5flash11enable_sm90INS1_16FlashAttnFwdSm90INS1_25CollectiveMainloopFwdSm90ILi2EN4cute5tupleIJNS5_1CILi1EEES8_S8_EEENS6_IJNS7_ILi128EEENS7_ILi96EEENS7_ILi192EEEEEELi192ENS_6half_tEfNS_4arch4Sm90ELb0ELb0ELb1ELb0ELb1ELb0ELb0ELb1ELb1ELb1ELb1ELb0EEENS1_21CollectiveEpilogueFwdINS6_IJSA_SC_SB_EEES9_SE_SG_Li256ELb0ELb1ELb1ELb0EEENS1_19SingleTileSchedulerILb0ELb1ELb1ELi128EEEEEEEEEvNT_6ParamsE)
        /*00d4*/ 	.word	0x00000008


	//----- nvinfo : EIATTR_MIN_STACK_SIZE
	.align		4
.L_53:
        /*00d8*/ 	.byte	0x04, 0x12
        /*00da*/ 	.short	(.L_55 - .L_54)
	.align		4
.L_54:
        /*00dc*/ 	.word	index@(_ZN7cutlass13device_kernelIN5flash11enable_sm90INS1_16FlashAttnFwdSm90INS1_25CollectiveMainloopFwdSm90ILi2EN4cute5tupleIJNS5_1CILi1EEES8_S8_EEENS6_IJNS7_ILi128EEENS7_ILi96EEENS7_ILi192EEEEEELi192ENS_6half_tEfNS_4arch4Sm90ELb0ELb0ELb1ELb0ELb1ELb0ELb0ELb1ELb1ELb1ELb1ELb0EEENS1_21CollectiveEpilogueFwdINS6_IJSA_SC_SB_EEES9_SE_SG_Li256ELb0ELb1ELb1ELb0EEENS1_19SingleTileSchedulerILb0ELb1ELb1ELi128EEEEEEEEEvNT_6ParamsE)
        /*00e0*/ 	.word	0x00000008


	//----- nvinfo : EIATTR_MIN_STACK_SIZE
	.align		4
.L_55:
        /*00e4*/ 	.byte	0x04, 0x12
        /*00e6*/ 	.short	(.L_57 - .L_56)
	.align		4
.L_56:
        /*00e8*/ 	.word	index@(_ZN7cutlass13device_kernelIN5flash11enable_sm90INS1_16FlashAttnFwdSm90INS1_25CollectiveMainloopFwdSm90ILi2EN4cute5tupleIJNS5_1CILi1EEES8_S8_EEENS6_IJNS7_ILi128EEENS7_ILi96EEENS7_ILi192EEEEEELi192ENS_6half_tEfNS_4arch4Sm90ELb0ELb0ELb1ELb1ELb1ELb0ELb0ELb1ELb1ELb1ELb1ELb0EEENS1_21CollectiveEpilogueFwdINS6_IJSA_SC_SB_EEES9_SE_SG_Li256ELb1ELb1ELb1ELb0EEENS1_36VarlenDynamicPersistentTileSchedulerILi128ELi96ELi256ELi128ELb1ELb1ELb1ELb0ELb1ELb1EEEEEEEEEvNT_6ParamsE)
        /*00ec*/ 	.word	0x00000030


	//----- nvinfo : EIATTR_MIN_STACK_SIZE
	.align		4
.L_57:
        /*00f0*/ 	.byte	0x04, 0x12
        /*00f2*/ 	.short	(.L_59 - .L_58)
	.align		4
.L_58:
        /*00f4*/ 	.word	index@(_ZN7cutlass13device_kernelIN5flash11enable_sm90INS1_16FlashAttnFwdSm90INS1_25CollectiveMainloopFwdSm90ILi2EN4cute5tupleIJNS5_1CILi1EEES8_S8_EEENS6_IJNS7_ILi128EEENS7_ILi96EEENS7_ILi192EEEEEELi192ENS_6half_tEfNS_4arch4Sm90ELb0ELb0ELb1ELb1ELb1ELb1ELb0ELb1ELb1ELb1ELb1ELb0EEENS1_21CollectiveEpilogueFwdINS6_IJSA_SC_SB_EEES9_SE_SG_Li256ELb1ELb1ELb1ELb0EEENS1_36VarlenDynamicPersistentTileSchedulerILi128ELi96ELi256ELi128ELb1ELb1ELb1ELb0ELb1ELb1EEEEEEEEEvNT_6ParamsE)
        /*00f8*/ 	.word	0x00000140


	//----- nvinfo : EIATTR_MIN_STACK_SIZE
	.align		4
.L_59:
        /*00fc*/ 	.byte	0x04, 0x12
        /*00fe*/ 	.short	(.L_61 - .L_60)
	.align		4
.L_60:
        /*0100*/ 	.word	index@(_ZN7cutlass13device_kernelIN5flash11enable_sm90INS1_16FlashAttnFwdSm90INS1_25CollectiveMainloopFwdSm90ILi2EN4cute5tupleIJNS5_1CILi1EEES8_S8_EEENS6_IJNS7_ILi128EEENS7_ILi96EEENS7_ILi192EEEEEELi192ENS_6half_tEfNS_4arch4Sm90ELb0ELb1ELb1ELb0ELb1ELb0ELb0ELb1ELb1ELb1ELb1ELb0EEENS1_21CollectiveEpilogueFwdINS6_IJSA_SC_SB_EEES9_SE_SG_Li256ELb0ELb1ELb1ELb0EEENS1_19SingleTileSchedulerILb0ELb1ELb1ELi128EEEEEEEEEvNT_6ParamsE)
        /*0104*/ 	.word	0x00000008


	//----- nvinfo : EIATTR_MIN_STACK_SIZE
	.align		4
.L_61:
        /*0108*/ 	.byte	0x04, 0x12
        /*010a*/ 	.short	(.L_63 - .L_62)
	.align		4
.L_62:
        /*010c*/ 	.word	index@(_ZN7cutlass13device_kernelIN5flash11enable_sm90INS1_16FlashAttnFwdSm90INS1_25CollectiveMainloopFwdSm90ILi2EN4cute5tupleIJNS5_1CILi1EEES8_S8_EEENS6_IJNS7_ILi128EEENS7_ILi96EEENS7_ILi192EEEEEELi192ENS_6half_tEfNS_4arch4Sm90ELb0ELb1ELb1ELb1ELb1ELb0ELb0ELb1ELb1ELb1ELb1ELb0EEENS1_21CollectiveEpilogueFwdINS6_IJSA_SC_SB_EEES9_SE_SG_Li256ELb1ELb1ELb1ELb0EEENS1_36VarlenDynamicPersistentTileSchedulerILi128ELi96ELi256ELi128ELb1ELb1ELb1ELb1ELb0ELb1EEEEEEEEEvNT_6ParamsE)
        /*0110*/ 	.word	0x00000028


	//----- nvinfo : EIATTR_MIN_STACK_SIZE
	.align		4
.L_63:
        /*0114*/ 	.byte	0x04, 0x12
        /*0116*/ 	.short	(.L_65 - .L_64)
	.align		4
.L_64:
        /*0118*/ 	.word	index@(_ZN7cutlass13device_kernelIN5flash11enable_sm90INS1_16FlashAttnFwdSm90INS1_25CollectiveMainloopFwdSm90ILi2EN4cute5tupleIJNS5_1CILi1EEES8_S8_EEENS6_IJNS7_ILi128EEENS7_ILi96EEENS7_ILi192EEEEEELi192ENS_6half_tEfNS_4arch4Sm90ELb0ELb1ELb1ELb1ELb1ELb1ELb0ELb1ELb1ELb1ELb1ELb0EEENS1_21CollectiveEpilogueFwdINS6_IJSA_SC_SB_EEES9_SE_SG_Li256ELb1ELb1ELb1ELb0EEENS1_36VarlenDynamicPersistentTileSchedulerILi128ELi96ELi256ELi128ELb1ELb1ELb1ELb1ELb0ELb1EEEEEEEEEvNT_6ParamsE)
        /*011c*/ 	.word	0x00000070


	//----- nvinfo : EIATTR_MIN_STACK_SIZE
	.align		4
.L_65:
        /*0120*/ 	.byte	0x04, 0x12
        /*0122*/ 	.short	(.L_67 - .L_66)
	.align		4
.L_66:
        /*0124*/ 	.word	index@(_ZN7cutlass13device_kernelIN5flash11enable_sm90INS1_16FlashAttnFwdSm90INS1_25CollectiveMainloopFwdSm90ILi2EN4cute5tupleIJNS5_1CILi1EEES8_S8_EEENS6_IJNS7_ILi128EEENS7_ILi96EEENS7_ILi192EEEEEELi192ENS_6half_tEfNS_4arch4Sm90ELb1ELb0ELb1ELb0ELb1ELb0ELb0ELb1ELb1ELb1ELb1ELb0EEENS1_21CollectiveEpilogueFwdINS6_IJSA_SC_SB_EEES9_SE_SG_Li256ELb0ELb1ELb1ELb0EEENS1_19SingleTileSchedulerILb0ELb1ELb1ELi128EEEEEEEEEvNT_6ParamsE)
        /*0128*/ 	.word	0x00000008


	//----- nvinfo : EIATTR_MIN_STACK_SIZE
	.align		4
.L_67:
        /*012c*/ 	.byte	0x04, 0x12
        /*012e*/ 	.short	(.L_69 - .L_68)
	.align		4
.L_68:
        /*0130*/ 	.word	index@(_ZN7cutlass13device_kernelIN5flash11enable_sm90INS1_16FlashAttnFwdSm90INS1_25CollectiveMainloopFwdSm90ILi2EN4cute5tupleIJNS5_1CILi1EEES8_S8_EEENS6_IJNS7_ILi128EEENS7_ILi96EEENS7_ILi192EEEEEELi192ENS_6half_tEfNS_4arch4Sm90ELb1ELb0ELb1ELb1ELb1ELb0ELb0ELb1ELb1ELb1ELb1ELb0EEENS1_21CollectiveEpilogueFwdINS6_IJSA_SC_SB_EEES9_SE_SG_Li256ELb1ELb1ELb1ELb0EEENS1_36VarlenDynamicPersistentTileSchedulerILi128ELi96ELi256ELi128ELb1ELb1ELb1ELb1ELb1ELb1EEEEEEEEEvNT_6ParamsE)
        /*0134*/ 	.word	0x00000030


	//----- nvinfo : EIATTR_MIN_STACK_SIZE
	.align		4
.L_69:
        /*0138*/ 	.byte	0x04, 0x12
        /*013a*/ 	.short	(.L_71 - .L_70)
	.align		4
.L_70:
        /*013c*/ 	.word	index@(_ZN7cutlass13device_kernelIN5flash11enable_sm90INS1_16FlashAttnFwdSm90INS1_25CollectiveMainloopFwdSm90ILi2EN4cute5tupleIJNS5_1CILi1EEES8_S8_EEENS6_IJNS7_ILi128EEENS7_ILi96EEENS7_ILi192EEEEEELi192ENS_6half_tEfNS_4arch4Sm90ELb1ELb0ELb1ELb1ELb1ELb1ELb0ELb1ELb1ELb1ELb1ELb0EEENS1_21CollectiveEpilogueFwdINS6_IJSA_SC_SB_EEES9_SE_SG_Li256ELb1ELb1ELb1ELb0EEENS1_36VarlenDynamicPersistentTileSchedulerILi128ELi96ELi256ELi128ELb1ELb1ELb1ELb1ELb1ELb1EEEEEEEEEvNT_6ParamsE)
        /*0140*/ 	.word	0x00000080
.L_71:


//--------------------- .nv.compat                --------------------------
	.section	.nv.compat,"",@"SHT_CUDA_COMPAT_INFO"
	.align	4
        /*0000*/ 	.byte	0x02, 0x09, 0x01, 0x00, 0x02, 0x02, 0x04, 0x00, 0x02, 0x05, 0x05, 0x00, 0x03, 0x07, 0x01, 0x01
        /*0010*/ 	.byte	0x02, 0x03, 0x01, 0x00, 0x02, 0x06, 0x01, 0x00, 0x04, 0x0b, 0x08, 0x00, 0x00, 0x00, 0x00, 0x00
        /*0020*/ 	.byte	0x00, 0x00, 0x00, 0x00


//--------------------- .nv.info._ZN7cutlass13device_kernelIN5flash11enable_sm90INS1_16FlashAttnFwdSm90INS1_25CollectiveMainloopFwdSm90ILi2EN4cute5tupleIJNS5_1CILi1EEES8_S8_EEENS6_IJNS7_ILi128EEENS7_ILi96EEENS7_ILi192EEEEEELi192ENS_6half_tEfNS_4arch4Sm90ELb0ELb0ELb1ELb0ELb1ELb0ELb0ELb1ELb1ELb1ELb1ELb0EEENS1_21CollectiveEpilogueFwdINS6_IJSA_SC_SB_EEES9_SE_SG_Li256ELb0ELb1ELb1ELb0EEENS1_19SingleTileSchedulerILb0ELb1ELb1ELi128EEEEEEEEEvNT_6ParamsE --------------------------
	.section	.nv.info._ZN7cutlass13device_kernelIN5flash11enable_sm90INS1_16FlashAttnFwdSm90INS1_25CollectiveMainloopFwdSm90ILi2EN4cute5tupleIJNS5_1CILi1EEES8_S8_EEENS6_IJNS7_ILi128EEENS7_ILi96EEENS7_ILi192EEEEEELi192ENS_6half_tEfNS_4arch4Sm90ELb0ELb0ELb1ELb0ELb1ELb0ELb0ELb1ELb1ELb1ELb1ELb0EEENS1_21CollectiveEpilogueFwdINS6_IJSA_SC_SB_EEES9_SE_SG_Li256ELb0ELb1ELb1ELb0EEENS1_19SingleTileSchedulerILb0ELb1ELb1ELi128EEEEEEEEEvNT_6ParamsE,"",@"SHT_CUDA_INFO"
	.sectionflags	@""
	.align	4


	//----- nvinfo : EIATTR_CUDA_API_VERSION
	.align		4
        /*0000*/ 	.byte	0x04, 0x37
        /*0002*/ 	.short	(.L_73 - .L_72)
.L_72:
        /*0004*/ 	.word	0x00000082


	//----- nvinfo : EIATTR_KPARAM_INFO
	.align		4
.L_73:
        /*0008*/ 	.byte	0x04, 0x17
        /*000a*/ 	.short	(.L_75 - .L_74)
.L_74:
        /*000c*/ 	.word	0x00000000
        /*0010*/ 	.short	0x0000
        /*0012*/ 	.short	0x0070
        /*0014*/ 	.byte	0x00, 0xf0, 0x01, 0x28


	//----- nvinfo : EIATTR_SPARSE_MMA_MASK
	.align		4
.L_75:
        /*0018*/ 	.byte	0x03, 0x50
        /*001a*/ 	.short	0x0000


	//----- nvinfo : EIATTR_MAXREG_COUNT
	.align		4
        /*001c*/ 	.byte	0x03, 0x1b
        /*001e*/ 	.short	0x00a8


	//----- nvinfo : EIATTR_NUM_BARRIERS
	.align		4
        /*0020*/ 	.byte	0x02, 0x4c
        /*0022*/ 	.byte	0x09
	.zero		1


	//----- nvinfo : EIATTR_EXTERNS
	.align		4
        /*0024*/ 	.byte	0x04, 0x0f
        /*0026*/ 	.short	(.L_77 - .L_76)


	//   ....[0]....
	.align		4
.L_76:
        /*0028*/ 	.word	index@(__assertfail)


	//----- nvinfo : EIATTR_ANNOTATIONS
	.align		4
.L_77:
        /*002c*/ 	.byte	0x04, 0x55
        /*002e*/ 	.short	(.L_79 - .L_78)


	//   ....[0]....
.L_78:
        /*0030*/ 	.word	0x00000001
        /*0034*/ 	.byte	0xb0, 0x08, 0x00, 0x00, 0x01, 0x00, 0x00, 0x00, 0x60, 0x13, 0x00, 0x00, 0x01, 0x00, 0x00, 0x00
        /*0044*/ 	.byte	0x10, 0x9e, 0x00, 0x00, 0x01, 0x00, 0x00, 0x00, 0x70, 0x9e, 0x00, 0x00, 0x01, 0x00, 0x00, 0x00
        /*0054*/ 	.byte	0xc0, 0xb4, 0x00, 0x00, 0x01, 0x00, 0x00, 0x00, 0x10, 0xcc, 0x00, 0x00


	//----- nvinfo : EIATTR_MERCURY_ISA_VERSION
	.align		4
.L_79:
        /*0060*/ 	.byte	0x03, 0x5f
        /*0062*/ 	.short	0x0101


	//----- nvinfo : EIATTR_INT_WARP_WIDE_INSTR_OFFSETS
	.align		4
        /*0064*/ 	.byte	0x04, 0x31
        /*0066*/ 	.short	(.L_81 - .L_80)


	//   ....[0]....
.L_80:
        /*0068*/ 	.word	0x000000c0


	//   ....[1]....
        /*006c*/ 	.word	0x000000d0


	//   ....[2]....
        /*0070*/ 	.word	0x00000170


	//----- nvinfo : EIATTR_COOP_GROUP_MASK_REGIDS
	.align		4
.L_81:
        /*0074*/ 	.byte	0x04, 0x29
        /*0076*/ 	.short	(.L_83 - .L_82)


	//   ....[0]....
.L_82:
        /*0078*/ 	.word	0xffffffff


	//   ....[1]....
        /*007c*/ 	.word	0xffffffff


	//   ....[2]....
        /*0080*/ 	.word	0xffffffff


	//   ....[3]....
        /*0084*/ 	.word	0xffffffff


	//   ....[4]....
        /*0088*/ 	.word	0xffffffff


	//   ....[5]....
        /*008c*/ 	.word	0xffffffff


	//   ....[6]....
        /*0090*/ 	.word	0xffffffff


	//   ....[7]....
        /*0094*/ 	.word	0xffffffff


	//   ....[8]....
        /*0098*/ 	.word	0xffffffff


	//   ....[9]....
        /*009c*/ 	.word	0xffffffff


	//   ....[10]....
        /*00a0*/ 	.word	0xffffffff


	//   ....[11]....
        /*00a4*/ 	.word	0xffffffff


	//   ....[12]....
        /*00a8*/ 	.word	0xffffffff


	//   ....[13]....
        /*00ac*/ 	.word	0xffffffff


	//   ....[14]....
        /*00b0*/ 	.word	0xffffffff


	//   ....[15]....
        /*00b4*/ 	.word	0xffffffff


	//   ....[16]....
        /*00b8*/ 	.word	0xffffffff


	//   ....[17]....
        /*00bc*/ 	.word	0xffffffff


	//   ....[18]....
        /*00c0*/ 	.word	0xffffffff


	//   ....[19]....
        /*00c4*/ 	.word	0xffffffff


	//   ....[20]....
        /*00c8*/ 	.word	0xffffffff


	//   ....[21]....
        /*00cc*/ 	.word	0xffffffff


	//   ....[22]....
        /*00d0*/ 	.word	0xffffffff


	//   ....[23]....
        /*00d4*/ 	.word	0xffffffff


	//   ....[24]....
        /*00d8*/ 	.word	0xffffffff


	//   ....[25]....
        /*00dc*/ 	.word	0xffffffff


	//   ....[26]....
        /*00e0*/ 	.word	0xffffffff


	//   ....[27]....
        /*00e4*/ 	.word	0xffffffff


	//   ....[28]....
        /*00e8*/ 	.word	0xffffffff


	//   ....[29]....
        /*00ec*/ 	.word	0xffffffff


	//   ....[30]....
        /*00f0*/ 	.word	0xffffffff


	//   ....[31]....
        /*00f4*/ 	.word	0xffffffff


	//   ....[32]....
        /*00f8*/ 	.word	0xffffffff


	//   ....[33]....
        /*00fc*/ 	.word	0xffffffff


	//   ....[34]....
        /*0100*/ 	.word	0xffffffff


	//   ....[35]....
        /*0104*/ 	.word	0xffffffff


	//   ....[36]....
        /*0108*/ 	.word	0xffffffff


	//   ....[37]....
        /*010c*/ 	.word	0xffffffff


	//   ....[38]....
        /*0110*/ 	.word	0xffffffff


	//   ....[39]....
        /*0114*/ 	.word	0xffffffff


	//   ....[40]....
        /*0118*/ 	.word	0xffffffff


	//   ....[41]....
        /*011c*/ 	.word	0xffffffff


	//   ....[42]....
        /*0120*/ 	.word	0xffffffff


	//   ....[43]....
        /*0124*/ 	.word	0xffffffff


	//   ....[44]....
        /*0128*/ 	.word	0xffffffff


	//   ....[45]....
        /*012c*/ 	.word	0xffffffff


	//   ....[46]....
        /*0130*/ 	.word	0xffffffff


	//   ....[47]....
        /*0134*/ 	.word	0xffffffff


	//   ....[48]....
        /*0138*/ 	.word	0xffffffff


	//   ....[49]....
        /*013c*/ 	.word	0xffffffff


	//   ....[50]....
        /*0140*/ 	.word	0xffffffff


	//   ....[51]....
        /*0144*/ 	.word	0xffffffff


	//   ....[52]....
        /*0148*/ 	.word	0xffffffff


	//   ....[53]....
        /*014c*/ 	.word	0xffffffff


	//   ....[54]....
        /*0150*/ 	.word	0xffffffff


	//   ....[55]....
        /*0154*/ 	.word	0xffffffff


	//   ....[56]....
        /*0158*/ 	.word	0xffffffff


	//   ....[57]....
        /*015c*/ 	.word	0xffffffff


	//   ....[58]....
        /*0160*/ 	.word	0xffffffff


	//   ....[59]....
        /*0164*/ 	.word	0xffffffff


	//   ....[60]....
        /*0168*/ 	.word	0xffffffff


	//   ....[61]....
        /*016c*/ 	.word	0xffffffff


	//   ....[62]....
        /*0170*/ 	.word	0xffffffff


	//   ....[63]....
        /*0174*/ 	.word	0xffffffff


	//   ....[64]....
        /*0178*/ 	.word	0xffffffff


	//   ....[65]....
        /*017c*/ 	.word	0xffffffff


	//   ....[66]....
        /*0180*/ 	.word	0xffffffff


	//   ....[67]....
        /*0184*/ 	.word	0xffffffff


	//   ....[68]....
        /*0188*/ 	.word	0xffffffff


	//   ....[69]....
        /*018c*/ 	.word	0xffffffff


	//   ....[70]....
        /*0190*/ 	.word	0xffffffff


	//   ....[71]....
        /*0194*/ 	.word	0xffffffff


	//   ....[72]....
        /*0198*/ 	.word	0xffffffff


	//   ....[73]....
        /*019c*/ 	.word	0xffffffff


	//   ....[74]....
        /*01a0*/ 	.word	0xffffffff


	//   ....[75]....
        /*01a4*/ 	.word	0xffffffff


	//   ....[76]....
        /*01a8*/ 	.word	0xffffffff


	//   ....[77]....
        /*01ac*/ 	.word	0xffffffff


	//   ....[78]....
        /*01b0*/ 	.word	0xffffffff


	//   ....[79]....
        /*01b4*/ 	.word	0xffffffff


	//   ....[80]....
        /*01b8*/ 	.word	0xffffffff


	//   ....[81]....
        /*01bc*/ 	.word	0xffffffff


	//   ....[82]....
        /*01c0*/ 	.word	0xffffffff


	//   ....[83]....
        /*01c4*/ 	.word	0xffffffff


	//   ....[84]....
        /*01c8*/ 	.word	0xffffffff


	//   ....[85]....
        /*01cc*/ 	.word	0xffffffff


	//   ....[86]....
        /*01d0*/ 	.word	0xffffffff


	//   ....[87]....
        /*01d4*/ 	.word	0xffffffff


	//   ....[88]....
        /*01d8*/ 	.word	0xffffffff


	//   ....[89]....
        /*01dc*/ 	.word	0xffffffff


	//   ....[90]....
        /*01e0*/ 	.word	0xffffffff


	//   ....[91]....
        /*01e4*/ 	.word	0xffffffff


	//   ....[92]....
        /*01e8*/ 	.word	0xffffffff


	//   ....[93]....
        /*01ec*/ 	.word	0x0500000f


	//   ....[94]....
        /*01f0*/ 	.word	0x0500000f


	//   ....[95]....
        /*01f4*/ 	.word	0x0500000f


	//   ....[96]....
        /*01f8*/ 	.word	0x0500000f


	//   ....[97]....
        /*01fc*/ 	.word	0x0500000f


	//   ....[98]....
        /*0200*/ 	.word	0x0500000f


	//   ....[99]....
        /*0204*/ 	.word	0x0500000f


	//   ....[100]....
        /*0208*/ 	.word	0x0500000f


	//   ....[101]....
        /*020c*/ 	.word	0x0500000f


	//   ....[102]....
        /*0210*/ 	.word	0x0500000f


	//   ....[103]....
        /*0214*/ 	.word	0x0500000f


	//   ....[104]....
        /*0218*/ 	.word	0x0500000f


	//   ....[105]....
        /*021c*/ 	.word	0x0500000f


	//   ....[106]....
        /*0220*/ 	.word	0x0500000f


	//   ....[107]....
        /*0224*/ 	.word	0x0500000f


	//   ....[108]....
        /*0228*/ 	.word	0x0500000f


	//   ....[109]....
        /*022c*/ 	.word	0x0500000f


	//   ....[110]....
        /*0230*/ 	.word	0x0500000f


	//   ....[111]....
        /*0234*/ 	.word	0x0500000f


	//   ....[112]....
        /*0238*/ 	.word	0x0500000f


	//   ....[113]....
        /*023c*/ 	.word	0x0500000f


	//   ....[114]....
        /*0240*/ 	.word	0x0500000f


	//   ....[115]....
        /*0244*/ 	.word	0x0500000f


	//   ....[116]....
        /*0248*/ 	.word	0x0500000f


	//   ....[117]....
        /*024c*/ 	.word	0x0500000f


	//   ....[118]....
        /*0250*/ 	.word	0x0500000f


	//   ....[119]....
        /*0254*/ 	.word	0x0500000f


	//   ....[120]....
        /*0258*/ 	.word	0x0500000f


	//   ....[121]....
        /*025c*/ 	.word	0x0500000f


	//   ....[122]....
        /*0260*/ 	.word	0x0500000f


	//   ....[123]....
        /*0264*/ 	.word	0x0500000f


	//   ....[124]....
        /*0268*/ 	.word	0x0500000f


	//   ....[125]....
        /*026c*/ 	.word	0x0500000f


	//   ....[126]....
        /*0270*/ 	.word	0x0500000f


	//   ....[127]....
        /*0274*/ 	.word	0x0500000f


	//   ....[128]....
        /*0278*/ 	.word	0x0500000f


	//   ....[129]....
        /*027c*/ 	.word	0x0500000f


	//   ....[130]....
        /*0280*/ 	.word	0x0500000f


	//   ....[131]....
        /*0284*/ 	.word	0x0500000f


	//   ....[132]....
        /*0288*/ 	.word	0x0500000f


	//   ....[133]....
        /*028c*/ 	.word	0x0500000f


	//   ....[134]....
        /*0290*/ 	.word	0x0500000f


	//   ....[135]....
        /*0294*/ 	.word	0x0500000f


	//   ....[136]....
        /*0298*/ 	.word	0x0500000f


	//   ....[137]....
        /*029c*/ 	.word	0x0500000f


	//   ....[138]....
        /*02a0*/ 	.word	0x0500000f


	//   ....[139]....
        /*02a4*/ 	.word	0x0500000f


	//   ....[140]....
        /*02a8*/ 	.word	0x0500000f


	//   ....[141]....
        /*02ac*/ 	.word	0x0500000f


	//   ....[142]....
        /*02b0*/ 	.word	0x0500000f


	//   ....[143]....
        /*02b4*/ 	.word	0x0500000f


	//   ....[144]....
        /*02b8*/ 	.word	0x0500000f


	//   ....[145]....
        /*02bc*/ 	.word	0x0500000f


	//   ....[146]....
        /*02c0*/ 	.word	0x0500000f


	//   ....[147]....
        /*02c4*/ 	.word	0x0500000f


	//   ....[148]....
        /*02c8*/ 	.word	0x0500000f


	//   ....[149]....
        /*02cc*/ 	.word	0x0500000f


	//   ....[150]....
        /*02d0*/ 	.word	0x0500000f


	//   ....[151]....
        /*02d4*/ 	.word	0x0500000f


	//   ....[152]....
        /*02d8*/ 	.word	0x0500000f


	//   ....[153]....
        /*02dc*/ 	.word	0x0500000f


	//   ....[154]....
        /*02e0*/ 	.word	0x0500000f


	//   ....[155]....
        /*02e4*/ 	.word	0x0500000f


	//   ....[156]....
        /*02e8*/ 	.word	0x0500000f


	//   ....[157]....
        /*02ec*/ 	.word	0x0500000f


	//   ....[158]....
        /*02f0*/ 	.word	0x0500000f


	//----- nvinfo : EIATTR_COOP_GROUP_INSTR_OFFSETS
	.align		4
.L_83:
        /*02f4*/ 	.byte	0x04, 0x28
        /*02f6*/ 	.short	(.L_85 - .L_84)


	//   ....[0]....
.L_84:
        /*02f8*/ 	.word	0x00000070


	//   ....[1]....
        /*02fc*/ 	.word	0x000000b0


	//   ....[2]....
        /*0300*/ 	.word	0x000002d0


	//   ....[3]....
        /*0304*/ 	.word	0x00000430


	//   ....[4]....
        /*0308*/ 	.word	0x00000550


	//   ....[5]....
        /*030c*/ 	.word	0x000006b0


	//   ....[6]....
        /*0310*/ 	.word	0x00001160


	//   ....[7]....
        /*0314*/ 	.word	0x00002ac0


	//   ....[8]....
        /*0318*/ 	.word	0x00002b40


	//   ....[9]....
        /*031c*/ 	.word	0x00002f60


	//   ....[10]....
        /*0320*/ 	.word	0x00003010


	//   ....[11]....
        /*0324*/ 	.word	0x000055c0


	//   ....[12]....
        /*0328*/ 	.word	0x000055f0


	//   ....[13]....
        /*032c*/ 	.word	0x00005610


	//   ....[14]....
        /*0330*/ 	.word	0x00005640


	//   ....[15]....
        /*0334*/ 	.word	0x00006980


	//   ....[16]....
        /*0338*/ 	.word	0x000069a0


	//   ....[17]....
        /*033c*/ 	.word	0x00006a50


	//   ....[18]....
        /*0340*/ 	.word	0x00006a60


	//   ....[19]....
        /*0344*/ 	.word	0x00007af0


	//   ....[20]....
        /*0348*/ 	.word	0x00007b30


	//   ....[21]....
        /*034c*/ 	.word	0x00007b70


	//   ....[22]....
        /*0350*/ 	.word	0x00007bb0


	//   ....[23]....
        /*0354*/ 	.word	0x00007c00


	//   ....[24]....
        /*0358*/ 	.word	0x00007c20


	//   ....[25]....
        /*035c*/ 	.word	0x00008590


	//   ....[26]....
        /*0360*/ 	.word	0x000085a0


	//   ....[27]....
        /*0364*/ 	.word	0x000092e0


	//   ....[28]....
        /*0368*/ 	.word	0x0000a4d0


	//   ....[29]....
        /*036c*/ 	.word	0x0000a4f0


	//   ....[30]....
        /*0370*/ 	.word	0x0000a500


	//   ....[31]....
        /*0374*/ 	.word	0x0000a510


	//   ....[32]....
        /*0378*/ 	.word	0x0000a520


	//   ....[33]....
        /*037c*/ 	.word	0x0000a530


	//   ....[34]....
        /*0380*/ 	.word	0x0000a540


	//   ....[35]....
        /*0384*/ 	.word	0x0000a5a0


	//   ....[36]....
        /*0388*/ 	.word	0x0000a5e0


	//   ....[37]....
        /*038c*/ 	.word	0x0000a640


	//   ....[38]....
        /*0390*/ 	.word	0x0000a650


	//   ....[39]....
        /*0394*/ 	.word	0x0000a720


	//   ....[40]....
        /*0398*/ 	.word	0x0000ad40


	//   ....[41]....
        /*039c*/ 	.word	0x0000ad70


	//   ....[42]....
        /*03a0*/ 	.word	0x0000ada0


	//   ....[43]....
        /*03a4*/ 	.word	0x0000adc0


	//   ....[44]....
        /*03a8*/ 	.word	0x0000add0


	//   ....[45]....
        /*03ac*/ 	.word	0x0000ae50


	//   ....[46]....
        /*03b0*/ 	.word	0x0000ae90


	//   ....[47]....
        /*03b4*/ 	.word	0x0000aee0


	//   ....[48]....
        /*03b8*/ 	.word	0x0000af10


	//   ....[49]....
        /*03bc*/ 	.word	0x0000af70


	//   ....[50]....
        /*03c0*/ 	.word	0x0000afb0


	//   ....[51]....
        /*03c4*/ 	.word	0x0000b000


	//   ....[52]....
        /*03c8*/ 	.word	0x0000b030


	//   ....[53]....
        /*03cc*/ 	.word	0x0000b080


	//   ....[54]....
        /*03d0*/ 	.word	0x0000b0c0


	//   ....[55]....
        /*03d4*/ 	.word	0x0000b110


	//   ....[56]....
        /*03d8*/ 	.word	0x0000b8d0


	//   ....[57]....
        /*03dc*/ 	.word	0x0000b900


	//   ....[58]....
        /*03e0*/ 	.word	0x0000b920


	//   ....[59]....
        /*03e4*/ 	.word	0x0000b930


	//   ....[60]....
        /*03e8*/ 	.word	0x0000b950


	//   ....[61]....
        /*03ec*/ 	.word	0x0000b9b0


	//   ....[62]....
        /*03f0*/ 	.word	0x0000b9d0


	//   ....[63]....
        /*03f4*/ 	.word	0x0000b9f0


	//   ....[64]....
        /*03f8*/ 	.word	0x0000ba00


	//   ....[65]....
        /*03fc*/ 	.word	0x0000ba60


	//   ....[66]....
        /*0400*/ 	.word	0x0000ba80


	//   ....[67]....
        /*0404*/ 	.word	0x0000bb40


	//   ....[68]....
        /*0408*/ 	.word	0x0000bd80


	//   ....[69]....
        /*040c*/ 	.word	0x0000bda0


	//   ....[70]....
        /*0410*/ 	.word	0x0000bdb0


	//   ....[71]....
        /*0414*/ 	.word	0x0000bdd0


	//   ....[72]....
        /*0418*/ 	.word	0x0000be60


	//   ....[73]....
        /*041c*/ 	.word	0x0000be90


	//   ....[74]....
        /*0420*/ 	.word	0x0000bf00


	//   ....[75]....
        /*0424*/ 	.word	0x0000bf30


	//   ....[76]....
        /*0428*/ 	.word	0x0000bfa0


	//   ....[77]....
        /*042c*/ 	.word	0x0000bfd0


	//   ....[78]....
        /*0430*/ 	.word	0x0000c040


	//   ....[79]....
        /*0434*/ 	.word	0x0000c070


	//   ....[80]....
        /*0438*/ 	.word	0x0000c540


	//   ....[81]....
        /*043c*/ 	.word	0x0000c570


	//   ....[82]....
        /*0440*/ 	.word	0x0000c5a0


	//   ....[83]....
        /*0444*/ 	.word	0x0000c5d0


	//   ....[84]....
        /*0448*/ 	.word	0x0000c600


	//   ....[85]....
        /*044c*/ 	.word	0x0000c610


	//   ....[86]....
        /*0450*/ 	.word	0x0000c6b0


	//   ....[87]....
        /*0454*/ 	.word	0x0000c6d0


	//   ....[88]....
        /*0458*/ 	.word	0x0000c760


	//   ....[89]....
        /*045c*/ 	.word	0x0000c780


	//   ....[90]....
        /*0460*/ 	.word	0x0000c7f0


	//   ....[91]....
        /*0464*/ 	.word	0x0000c820


	//   ....[92]....
        /*0468*/ 	.word	0x0000cba0


	//   ....[93]....
        /*046c*/ 	.word	0x0000d060


	//   ....[94]....
        /*0470*/ 	.word	0x0000d150


	//   ....[95]....
        /*0474*/ 	.word	0x0000d1f0


	//   ....[96]....
        /*0478*/ 	.word	0x0000d250


	//   ....[97]....
        /*047c*/ 	.word	0x0000d320


	//   ....[98]....
        /*0480*/ 	.word	0x0000d390


	//   ....[99]....
        /*0484*/ 	.word	0x0000d460


	//   ....[100]....
        /*0488*/ 	.word	0x0000d4e0


	//   ....[101]....
        /*048c*/ 	.word	0x0000d5b0


	//   ....[102]....
        /*0490*/ 	.word	0x0000d630


	//   ....[103]....
        /*0494*/ 	.word	0x0000d710


	//   ....[104]....
        /*0498*/ 	.word	0x0000d790


	//   ....[105]....
        /*049c*/ 	.word	0x0000d850


	//   ....[106]....
        /*04a0*/ 	.word	0x0000d8e0


	//   ....[107]....
        /*04a4*/ 	.word	0x0000d940


	//   ....[108]....
        /*04a8*/ 	.word	0x0000d9e0


	//   ....[109]....
        /*04ac*/ 	.word	0x0000dab0


	//   ....[110]....
        /*04b0*/ 	.word	0x0000db30


	//   ....[111]....
        /*04b4*/ 	.word	0x0000dc00


	//   ....[112]....
        /*04b8*/ 	.word	0x0000dc80


	//   ....[113]....
        /*04bc*/ 	.word	0x0000dd50


	//   ....[114]....
        /*04c0*/ 	.word	0x0000ddd0


	//   ....[115]....
        /*04c4*/ 	.word	0x0000dea0


	//   ....[116]....
        /*04c8*/ 	.word	0x0000df20


	//   ....[117]....
        /*04cc*/ 	.word	0x0000dff0


	//   ....[118]....
        /*04d0*/ 	.word	0x0000e070


	//   ....[119]....
        /*04d4*/ 	.word	0x0000e140


	//   ....[120]....
        /*04d8*/ 	.word	0x0000e1b0


	//   ....[121]....
        /*04dc*/ 	.word	0x0000e270


	//   ....[122]....
        /*04e0*/ 	.word	0x0000e3b0


	//   ....[123]....
        /*04e4*/ 	.word	0x0000e470


	//   ....[124]....
        /*04e8*/ 	.word	0x0000e4e0


	//   ....[125]....
        /*04ec*/ 	.word	0x0000e5a0


	//   ....[126]....
        /*04f0*/ 	.word	0x0000e600


	//   ....[127]....
        /*04f4*/ 	.word	0x0000e6c0


	//   ....[128]....
        /*04f8*/ 	.word	0x0000e720


	//   ....[129]....
        /*04fc*/ 	.word	0x0000e7f0


	//   ....[130]....
        /*0500*/ 	.word	0x0000e850


	//   ....[131]....
        /*0504*/ 	.word	0x0000e920


	//   ....[132]....
        /*0508*/ 	.word	0x0000e980


	//   ....[133]....
        /*050c*/ 	.word	0x0000ea60


	//   ....[134]....
        /*0510*/ 	.word	0x0000eb40


	//   ....[135]....
        /*0514*/ 	.word	0x0000ebe0


	//   ....[136]....
        /*0518*/ 	.word	0x0000ec40


	//   ....[137]....
        /*051c*/ 	.word	0x0000ed00


	//   ....[138]....
        /*0520*/ 	.word	0x0000edc0


	//   ....[139]....
        /*0524*/ 	.word	0x0000ee80


	//   ....[140]....
        /*0528*/ 	.word	0x0000ef40


	//   ....[141]....
        /*052c*/ 	.word	0x0000f000


	//   ....[142]....
        /*0530*/ 	.word	0x0000f0c0


	//   ....[143]....
        /*0534*/ 	.word	0x0000f180


	//   ....[144]....
        /*0538*/ 	.word	0x0000f240


	//   ....[145]....
        /*053c*/ 	.word	0x0000f300


	//   ....[146]....
        /*0540*/ 	.word	0x0000f440


	//   ....[147]....
        /*0544*/ 	.word	0x0000f4e0


	//   ....[148]....
        /*0548*/ 	.word	0x0000f5b0


	//   ....[149]....
        /*054c*/ 	.word	0x0000f6a0


	//   ....[150]....
        /*0550*/ 	.word	0x0000f710


	//   ....[151]....
        /*0554*/ 	.word	0x0000f800


	//   ....[152]....
        /*0558*/ 	.word	0x0000f870


	//   ....[153]....
        /*055c*/ 	.word	0x0000f970


	//   ....[154]....
        /*0560*/ 	.word	0x0000f9f0


	//   ....[155]....
        /*0564*/ 	.word	0x0000fae0


	//   ....[156]....
        /*0568*/ 	.word	0x0000fb50


	//   ....[157]....
        /*056c*/ 	.word	0x0000fc20


	//   ....[158]....
        /*0570*/ 	.word	0x0000fd30


	//----- nvinfo : EIATTR_REG_RECONFIG
	.align		4
.L_85:
        /*0574*/ 	.byte	0x01, 0x54
	.zero		2


	//----- nvinfo : EIATTR_SYSCALL_OFFSETS
	.align		4
        /*0578*/ 	.byte	0x04, 0x46
        /*057a*/ 	.short	(.L_87 - .L_86)


	//   ....[0]....
.L_86:
        /*057c*/ 	.word	0x00001320


	//   ....[1]....
        /*0580*/ 	.word	0x00009a20


	//   ....[2]....
        /*0584*/ 	.word	0x00009b60


	//   ....[3]....
        /*0588*/ 	.word	0x00009c50


	//   ....[4]....
        /*058c*/ 	.word	0x0000aab0


	//----- nvinfo : EIATTR_MBARRIER_INSTR_OFFSETS
	.align		4
.L_87:
        /*0590*/ 	.byte	0x04, 0x39
        /*0592*/ 	.short	(.L_89 - .L_88)


	//   ....[0]....
.L_88:
        /*0594*/ 	.word	0x00000180
        /*0598*/ 	.word	0x000000ff
        /*059c*/ 	.word	0x00030800
        /*05a0*/ 	.short	0x0100
        /*05a2*/ 	.byte	0x08
	.zero		1


	//   ....[1]....
        /*05a4*/ 	.word	0x00000190
        /*05a8*/ 	.word	0x000000ff
        /*05ac*/ 	.word	0x00030820
        /*05b0*/ 	.short	0x0100
        /*05b2*/ 	.byte	0x08
	.zero		1


	//   ....[2]....
        /*05b4*/ 	.word	0x00000280
        /*05b8*/ 	.word	0x000000ff
        /*05bc*/ 	.word	0x00030830
        /*05c0*/ 	.short	0x0100
        /*05c2*/ 	.byte	0x08
	.zero		1


	//   ....[3]....
        /*05c4*/ 	.word	0x00000290
        /*05c8*/ 	.word	0x000000ff
        /*05cc*/ 	.word	0x00030840
        /*05d0*/ 	.short	0x0100
        /*05d2*/ 	.byte	0x08
	.zero		1


	//   ....[4]....
        /*05d4*/ 	.word	0x000002a0
        /*05d8*/ 	.word	0x000000ff
        /*05dc*/ 	.word	0x00030838
        /*05e0*/ 	.short	0x0100
        /*05e2*/ 	.byte	0x08
	.zero		1


	//   ....[5]....
        /*05e4*/ 	.word	0x000002b0
        /*05e8*/ 	.word	0x000000ff
        /*05ec*/ 	.word	0x00030848
        /*05f0*/ 	.short	0x0100
        /*05f2*/ 	.byte	0x08
	.zero		1


	//   ....[6]....
        /*05f4*/ 	.word	0x000003e0
        /*05f8*/ 	.word	0x000000ff
        /*05fc*/ 	.word	0x00030850
        /*0600*/ 	.short	0x0100
        /*0602*/ 	.byte	0x08
	.zero		1


	//   ....[7]....
        /*0604*/ 	.word	0x000003f0
        /*0608*/ 	.word	0x000000ff
        /*060c*/ 	.word	0x00030860
        /*0610*/ 	.short	0x0100
        /*0612*/ 	.byte	0x08
	.zero		1


	//   ....[8]....
        /*0614*/ 	.word	0x00000400
        /*0618*/ 	.word	0x000000ff
        /*061c*/ 	.word	0x00030858
        /*0620*/ 	.short	0x0100
        /*0622*/ 	.byte	0x08
	.zero		1


	//   ....[9]....
        /*0624*/ 	.word	0x00000410
        /*0628*/ 	.word	0x000000ff
        /*062c*/ 	.word	0x00030868
        /*0630*/ 	.short	0x0100
        /*0632*/ 	.byte	0x08
	.zero		1


	//   ....[10]....
        /*0634*/ 	.word	0x00000500
        /*0638*/ 	.word	0x000000ff
        /*063c*/ 	.word	0x00030870
        /*0640*/ 	.short	0x0100
        /*0642*/ 	.byte	0x06
	.zero		1


	//   ....[11]....
        /*0644*/ 	.word	0x00000510
        /*0648*/ 	.word	0x000000ff
        /*064c*/ 	.word	0x00030880
        /*0650*/ 	.short	0x0100
        /*0652*/ 	.byte	0x06
	.zero		1


	//   ....[12]....
        /*0654*/ 	.word	0x00000520
        /*0658*/ 	.word	0x000000ff
        /*065c*/ 	.word	0x00030878
        /*0660*/ 	.short	0x0100
        /*0662*/ 	.byte	0x06
	.zero		1


	//   ....[13]....
        /*0664*/ 	.word	0x00000530
        /*0668*/ 	.word	0x000000ff
        /*066c*/ 	.word	0x00030888
        /*0670*/ 	.short	0x0100
        /*0672*/ 	.byte	0x06
	.zero		1


	//   ....[14]....
        /*0674*/ 	.word	0x00000660
        /*0678*/ 	.word	0x000000ff
        /*067c*/ 	.word	0x00030890
        /*0680*/ 	.short	0x0100
        /*0682*/ 	.byte	0x08
	.zero		1


	//   ....[15]....
        /*0684*/ 	.word	0x00000670
        /*0688*/ 	.word	0x000000ff
        /*068c*/ 	.word	0x000308a0
        /*0690*/ 	.short	0x0100
        /*0692*/ 	.byte	0x08
	.zero		1


	//   ....[16]....
        /*0694*/ 	.word	0x00000680
        /*0698*/ 	.word	0x000000ff
        /*069c*/ 	.word	0x00030898
        /*06a0*/ 	.short	0x0100
        /*06a2*/ 	.byte	0x08
	.zero		1


	//   ....[17]....
        /*06a4*/ 	.word	0x00000690
        /*06a8*/ 	.word	0x000000ff
        /*06ac*/ 	.word	0x000308a8
        /*06b0*/ 	.short	0x0100
        /*06b2*/ 	.byte	0x08
	.zero		1


	//   ....[18]....
        /*06b4*/ 	.word	0x000007d0
        /*06b8*/ 	.word	0x000000ff
        /*06bc*/ 	.word	0x000308b0
        /*06c0*/ 	.short	0x0100
        /*06c2*/ 	.byte	0x08
	.zero		1


	//   ....[19]....
        /*06c4*/ 	.word	0x000007e0
        /*06c8*/ 	.word	0x000000ff
        /*06cc*/ 	.word	0x000308c0
        /*06d0*/ 	.short	0x0100
        /*06d2*/ 	.byte	0x08
	.zero		1


	//   ....[20]....
        /*06d4*/ 	.word	0x000007f0
        /*06d8*/ 	.word	0x000000ff
        /*06dc*/ 	.word	0x000308b8
        /*06e0*/ 	.short	0x0100
        /*06e2*/ 	.byte	0x08
	.zero		1


	//   ....[21]....
        /*06e4*/ 	.word	0x00000800
        /*06e8*/ 	.word	0x000000ff
        /*06ec*/ 	.word	0x000308c8
        /*06f0*/ 	.short	0x0100
        /*06f2*/ 	.byte	0x08
	.zero		1


	//   ....[22]....
        /*06f4*/ 	.word	0x00001340
        /*06f8*/ 	.word	0x000000ff
        /*06fc*/ 	.word	0x00030800
        /*0700*/ 	.short	0x010a
        /*0702*/ 	.byte	0x26
	.zero		1


	//   ....[23]....
        /*0704*/ 	.word	0x000013d0
        /*0708*/ 	.word	0x000000ff
        /*070c*/ 	.word	0x00030830
        /*0710*/ 	.short	0x010a
        /*0712*/ 	.byte	0x26
	.zero		1


	//   ....[24]....
        /*0714*/ 	.word	0x00001430
        /*0718*/ 	.word	0x000000ff
        /*071c*/ 	.word	0x00030830
        /*0720*/ 	.short	0x010a
        /*0722*/ 	.byte	0x26
	.zero		1


	//   ....[25]....
        /*0724*/ 	.word	0x00002320
        /*0728*/ 	.word	0x000000ff
        /*072c*/ 	.word	0x00000000
        /*0730*/ 	.short	0x0101
        /*0732*/ 	.byte	0x04
	.zero		1


	//   ....[26]....
        /*0734*/ 	.word	0x00003f60
        /*0738*/ 	.word	0x000000ff
        /*073c*/ 	.word	0x00030830
        /*0740*/ 	.short	0x010a
        /*0742*/ 	.byte	0x3d
	.zero		1


	//   ....[27]....
        /*0744*/ 	.word	0x00003fa0
        /*0748*/ 	.word	0x000000ff
        /*074c*/ 	.word	0x00030830
        /*0750*/ 	.short	0x010a
        /*0752*/ 	.byte	0x3d
	.zero		1


	//   ....[28]....
        /*0754*/ 	.word	0x00004a00
        /*0758*/ 	.word	0x000000ff
        /*075c*/ 	.word	0x00030850
        /*0760*/ 	.short	0x010a
        /*0762*/ 	.byte	0x04
	.zero		1


	//   ....[29]....
        /*0764*/ 	.word	0x00004a40
        /*0768*/ 	.word	0x000000ff
        /*076c*/ 	.word	0x00030850
        /*0770*/ 	.short	0x010a
        /*0772*/ 	.byte	0x04
	.zero		1


	//   ....[30]....
        /*0774*/ 	.word	0x00005110
        /*0778*/ 	.word	0x000000ff
        /*077c*/ 	.word	0x00000000
        /*0780*/ 	.short	0x0101
        /*0782*/ 	.byte	0x3d
	.zero		1


	//   ....[31]....
        /*0784*/ 	.word	0x00006180
        /*0788*/ 	.word	0x000000ff
        /*078c*/ 	.word	0x00000000
        /*0790*/ 	.short	0x0101
        /*0792*/ 	.byte	0x04
	.zero		1


	//   ....[32]....
        /*0794*/ 	.word	0x000068d0
        /*0798*/ 	.word	0x000000ff
        /*079c*/ 	.word	0x00030850
        /*07a0*/ 	.short	0x010a
        /*07a2*/ 	.byte	0x05
	.zero		1


	//   ....[33]....
        /*07a4*/ 	.word	0x00006910
        /*07a8*/ 	.word	0x000000ff
        /*07ac*/ 	.word	0x00030850
        /*07b0*/ 	.short	0x010a
        /*07b2*/ 	.byte	0x05
	.zero		1


	//   ....[34]....
        /*07b4*/ 	.word	0x00006f30
        /*07b8*/ 	.word	0x000000ff
        /*07bc*/ 	.word	0x00000000
        /*07c0*/ 	.short	0x0101
        /*07c2*/ 	.byte	0x04
	.zero		1


	//   ....[35]....
        /*07c4*/ 	.word	0x00007c40
        /*07c8*/ 	.word	0x000000ff
        /*07cc*/ 	.word	0x00000000
        /*07d0*/ 	.short	0x0101
        /*07d2*/ 	.byte	0x04
	.zero		1


	//   ....[36]....
        /*07d4*/ 	.word	0x0000a280
        /*07d8*/ 	.word	0x000000ff
        /*07dc*/ 	.word	0x00030840
        /*07e0*/ 	.short	0x010a
        /*07e2*/ 	.byte	0x2c
	.zero		1


	//   ....[37]....
        /*07e4*/ 	.word	0x0000a870
        /*07e8*/ 	.word	0x000000ff
        /*07ec*/ 	.word	0x00030830
        /*07f0*/ 	.short	0x0107
        /*07f2*/ 	.byte	0x2c
	.zero		1


	//   ....[38]....
        /*07f4*/ 	.word	0x0000a8e0
        /*07f8*/ 	.word	0x000000ff
        /*07fc*/ 	.word	0x00030830
        /*0800*/ 	.short	0x0101
        /*0802*/ 	.byte	0x2c
	.zero		1


	//   ....[39]....
        /*0804*/ 	.word	0x0000b260
        /*0808*/ 	.word	0x000000ff
        /*080c*/ 	.word	0x00030800
        /*0810*/ 	.short	0x0107
        /*0812*/ 	.byte	0x2c
	.zero		1


	//   ....[40]....
        /*0814*/ 	.word	0x0000b2c0
        /*0818*/ 	.word	0x000000ff
        /*081c*/ 	.word	0x00030800
        /*0820*/ 	.short	0x0101
        /*0822*/ 	.byte	0x2c
	.zero		1


	//   ....[41]....
        /*0824*/ 	.word	0x0000b2d0
        /*0828*/ 	.word	0x000000ff
        /*082c*/ 	.word	0x00030820
        /*0830*/ 	.short	0x010a
        /*0832*/ 	.byte	0x2c
	.zero		1


	//   ....[42]....
        /*0834*/ 	.word	0x0000b6c0
        /*0838*/ 	.word	0x00000013
        /*083c*/ 	.word	0x00030840
        /*0840*/ 	.short	0x010a
        /*0842*/ 	.byte	0x3f
	.zero		1


	//   ....[43]....
        /*0844*/ 	.word	0x0000bc00
        /*0848*/ 	.word	0x00000013
        /*084c*/ 	.word	0x00030830
        /*0850*/ 	.short	0x0107
        /*0852*/ 	.byte	0x3f
	.zero		1


	//   ....[44]....
        /*0854*/ 	.word	0x0000bcb0
        /*0858*/ 	.word	0x00000013
        /*085c*/ 	.word	0x00030830
        /*0860*/ 	.short	0x0101
        /*0862*/ 	.byte	0x3f
	.zero		1


	//   ....[45]....
        /*0864*/ 	.word	0x0000bd10
        /*0868*/ 	.word	0x00000006
        /*086c*/ 	.word	0x00030860
        /*0870*/ 	.short	0x010a
        /*0872*/ 	.byte	0x3f
	.zero		1


	//   ....[46]....
        /*0874*/ 	.word	0x0000c1c0
        /*0878*/ 	.word	0x00000006
        /*087c*/ 	.word	0x00030850
        /*0880*/ 	.short	0x0107
        /*0882*/ 	.byte	0x3f
	.zero		1


	//   ....[47]....
        /*0884*/ 	.word	0x0000c330
        /*0888*/ 	.word	0x00000006
        /*088c*/ 	.word	0x00030850
        /*0890*/ 	.short	0x0101
        /*0892*/ 	.byte	0x3f
	.zero		1


	//   ....[48]....
        /*0894*/ 	.word	0x0000c4b0
        /*0898*/ 	.word	0x00000000
        /*089c*/ 	.word	0x00030860
        /*08a0*/ 	.short	0x010a
        /*08a2*/ 	.byte	0x3f
	.zero		1


	//   ....[49]....
        /*08a4*/ 	.word	0x0000c9e0
        /*08a8*/ 	.word	0x00000000
        /*08ac*/ 	.word	0x00030850
        /*08b0*/ 	.short	0x0107
        /*08b2*/ 	.byte	0x3f
	.zero		1


	//   ....[50]....
        /*08b4*/ 	.word	0x0000ca90
        /*08b8*/ 	.word	0x00000000
        /*08bc*/ 	.word	0x00030850
        /*08c0*/ 	.short	0x0101
        /*08c2*/ 	.byte	0x3f
	.zero		1


	//   ....[51]....
        /*08c4*/ 	.word	0x0000cb30
        /*08c8*/ 	.word	0x00000007
        /*08cc*/ 	.word	0x00030820
        /*08d0*/ 	.short	0x010a
        /*08d2*/ 	.byte	0x3f
	.zero		1


	//   ....[52]....
        /*08d4*/ 	.word	0x0000ccb0
        /*08d8*/ 	.word	0x00000005
        /*08dc*/ 	.word	0x00030840
        /*08e0*/ 	.short	0x010a
        /*08e2*/ 	.byte	0x3f
	.zero		1


	//   ....[53]....
        /*08e4*/ 	.word	0x0000cd50
        /*08e8*/ 	.word	0x00000007
        /*08ec*/ 	.word	0x00030840
        /*08f0*/ 	.short	0x010a
        /*08f2*/ 	.byte	0x3f
	.zero		1


	//   ....[54]....
        /*08f4*/ 	.word	0x0000cd90
        /*08f8*/ 	.word	0x00000005
        /*08fc*/ 	.word	0x00030860
        /*0900*/ 	.short	0x010a
        /*0902*/ 	.byte	0x3f
	.zero		1


	//   ....[55]....
        /*0904*/ 	.word	0x0000cdd0
        /*0908*/ 	.word	0x00000007
        /*090c*/ 	.word	0x00030860
        /*0910*/ 	.short	0x010a
        /*0912*/ 	.byte	0x3f
	.zero		1


	//   ....[56]....
        /*0914*/ 	.word	0x0000ce40
        /*0918*/ 	.word	0x00000003
        /*091c*/ 	.word	0x00030800
        /*0920*/ 	.short	0x010a
        /*0922*/ 	.byte	0x3f
	.zero		1


	//   ....[57]....
        /*0924*/ 	.word	0x0000cea0
        /*0928*/ 	.word	0x00000003
        /*092c*/ 	.word	0x00030830
        /*0930*/ 	.short	0x010a
        /*0932*/ 	.byte	0x3f
	.zero		1


	//   ....[58]....
        /*0934*/ 	.word	0x0000cf00
        /*0938*/ 	.word	0x00000005
        /*093c*/ 	.word	0x00030830
        /*0940*/ 	.short	0x010a
        /*0942*/ 	.byte	0x3f
	.zero		1


	//   ....[59]....
        /*0944*/ 	.word	0x0000cf60
        /*0948*/ 	.word	0x00000005
        /*094c*/ 	.word	0x00030850
        /*0950*/ 	.short	0x010a
        /*0952*/ 	.byte	0x3f
	.zero		1


	//   ....[60]....
        /*0954*/ 	.word	0x0000cfc0
        /*0958*/ 	.word	0x00000007
        /*095c*/ 	.word	0x00030850
        /*0960*/ 	.short	0x010a
        /*0962*/ 	.byte	0x3f
	.zero		1


	//   ....[61]....
        /*0964*/ 	.word	0x0000d0a0
        /*0968*/ 	.word	0x00000003
        /*096c*/ 	.word	0x00030840
        /*0970*/ 	.short	0x010a
        /*0972*/ 	.byte	0x3f
	.zero		1


	//   ....[62]....
        /*0974*/ 	.word	0x0000e2b0
        /*0978*/ 	.word	0x00000003
        /*097c*/ 	.word	0x00030820
        /*0980*/ 	.short	0x010a
        /*0982*/ 	.byte	0x3f
	.zero		1


	//   ....[63]....
        /*0984*/ 	.word	0x0000e300
        /*0988*/ 	.word	0x00000013
        /*098c*/ 	.word	0x00030840
        /*0990*/ 	.short	0x010a
        /*0992*/ 	.byte	0x3f
	.zero		1


	//   ....[64]....
        /*0994*/ 	.word	0x0000ea90
        /*0998*/ 	.word	0x00000006
        /*099c*/ 	.word	0x00030860
        /*09a0*/ 	.short	0x010a
        /*09a2*/ 	.byte	0x3f
	.zero		1


	//   ....[65]....
        /*09a4*/ 	.word	0x0000f390
        /*09a8*/ 	.word	0x00000000
        /*09ac*/ 	.word	0x00030860
        /*09b0*/ 	.short	0x010a
        /*09b2*/ 	.byte	0x3f
	.zero		1


	//   ....[66]....
        /*09b4*/ 	.word	0x0000fc50
        /*09b8*/ 	.word	0x00000007
        /*09bc*/ 	.word	0x00030820
        /*09c0*/ 	.short	0x010a
        /*09c2*/ 	.byte	0x3f
	.zero		1


	//   ....[67]....
        /*09c4*/ 	.word	0x0000fdf0
        /*09c8*/ 	.word	0x00000005
        /*09cc*/ 	.word	0x00030840
        /*09d0*/ 	.short	0x010a
        /*09d2*/ 	.byte	0x3f
	.zero		1


	//   ....[68]....
        /*09d4*/ 	.word	0x0000fe40
        /*09d8*/ 	.word	0x00000007
        /*09dc*/ 	.word	0x00030840
        /*09e0*/ 	.short	0x010a
        /*09e2*/ 	.byte	0x3f
	.zero		1


	//   ....[69]....
        /*09e4*/ 	.word	0x0000fe90
        /*09e8*/ 	.word	0x00000005
        /*09ec*/ 	.word	0x00030860
        /*09f0*/ 	.short	0x010a
        /*09f2*/ 	.byte	0x3f
	.zero		1


	//----- nvinfo : EIATTR_NUM_MBARRIERS
	.align		4
.L_89:
        /*09f4*/ 	.byte	0x03, 0x38
        /*09f6*/ 	.short	0x0016


	//----- nvinfo : EIATTR_EXIT_INSTR_OFFSETS
	.align		4
        /*09f8*/ 	.byte	0x04, 0x1c
        /*09fa*/ 	.short	(.L_91 - .L_90)


	//   ....[0]....
.L_90:
        /*09fc*/ 	.word	0x0000ce20


	//----- nvinfo : EIATTR_MAX_THREADS
	.align		4
.L_91:
        /*0a00*/ 	.byte	0x04, 0x05
        /*0a02*/ 	.short	(.L_93 - .L_92)
.L_92:
        /*0a04*/ 	.word	0x00000180
        /*0a08*/ 	.word	0x00000001
        /*0a0c*/ 	.word	0x00000001


	//----- nvinfo : EIATTR_CRS_STACK_SIZE
	.align		4
.L_93:
        /*0a10*/ 	.byte	0x04, 0x1e
        /*0a12*/ 	.short	(.L_95 - .L_94)
.L_94:
        /*0a14*/ 	.word	0x00000000


	//----- nvinfo : EIATTR_CBANK_PARAM_SIZE
	.align		4
.L_95:
        /*0a18*/ 	.byte	0x03, 0x19
        /*0a1a*/ 	.short	0x0a70


	//----- nvinfo : EIATTR_PARAM_CBANK
	.align		4
        /*0a1c*/ 	.byte	0x04, 0x0a
        /*0a1e*/ 	.short	(.L_97 - .L_96)
	.align		4
.L_96:
        /*0a20*/ 	.word	index@(.nv.constant0._ZN7cutlass13device_kernelIN5flash11enable_sm90INS1_16FlashAttnFwdSm90INS1_25CollectiveMainloopFwdSm90ILi2EN4cute5tupleIJNS5_1CILi1EEES8_S8_EEENS6_IJNS7_ILi128EEENS7_ILi96EEENS7_ILi192EEEEEELi192ENS_6half_tEfNS_4arch4Sm90ELb0ELb0ELb1ELb0ELb1ELb0ELb0ELb1ELb1ELb1ELb1ELb0EEENS1_21CollectiveEpilogueFwdINS6_IJSA_SC_SB_EEES9_SE_SG_Li256ELb0ELb1ELb1ELb0EEENS1_19SingleTileSchedulerILb0ELb1ELb1ELi128EEEEEEEEEvNT_6ParamsE)
        /*0a24*/ 	.short	0x0210
        /*0a26*/ 	.short	0x0a70


	//----- nvinfo : EIATTR_SW_WAR
	.align		4
.L_97:
        /*0a28*/ 	.byte	0x04, 0x36
        /*0a2a*/ 	.short	(.L_99 - .L_98)
.L_98:
        /*0a2c*/ 	.word	0x00000008
.L_99:


//--------------------- .nv.info._ZN7cutlass13device_kernelIN5flash11enable_sm90INS1_16FlashAttnFwdSm90INS1_25CollectiveMainloopFwdSm90ILi2EN4cute5tupleIJNS5_1CILi1EEES8_S8_EEENS6_IJNS7_ILi128EEENS7_ILi96EEENS7_ILi192EEEEEELi192ENS_6half_tEfNS_4arch4Sm90ELb0ELb0ELb1ELb1ELb1ELb0ELb0ELb1ELb1ELb1ELb1ELb0EEENS1_21CollectiveEpilogueFwdINS6_IJSA_SC_SB_EEES9_SE_SG_Li256ELb1ELb1ELb1ELb0EEENS1_36VarlenDynamicPersistentTileSchedulerILi128ELi96ELi256ELi128ELb1ELb1ELb1ELb0ELb1ELb1EEEEEEEEEvNT_6ParamsE --------------------------
	.section	.nv.info._ZN7cutlass13device_kernelIN5flash11enable_sm90INS1_16FlashAttnFwdSm90INS1_25CollectiveMainloopFwdSm90ILi2EN4cute5tupleIJNS5_1CILi1EEES8_S8_EEENS6_IJNS7_ILi128EEENS7_ILi96EEENS7_ILi192EEEEEELi192ENS_6half_tEfNS_4arch4Sm90ELb0ELb0ELb1ELb1ELb1ELb0ELb0ELb1ELb1ELb1ELb1ELb0EEENS1_21CollectiveEpilogueFwdINS6_IJSA_SC_SB_EEES9_SE_SG_Li256ELb1ELb1ELb1ELb0EEENS1_36VarlenDynamicPersistentTileSchedulerILi128ELi96ELi256ELi128ELb1ELb1ELb1ELb0ELb1ELb1EEEEEEEEEvNT_6ParamsE,"",@"SHT_CUDA_INFO"
	.sectionflags	@""
	.align	4


	//----- nvinfo : EIATTR_CUDA_API_VERSION
	.align		4
        /*0000*/ 	.byte	0x04, 0x37
        /*0002*/ 	.short	(.L_101 - .L_100)
.L_100:
        /*0004*/ 	.word	0x00000082


	//----- nvinfo : EIATTR_KPARAM_INFO
	.align		4
.L_101:
        /*0008*/ 	.byte	0x04, 0x17
        /*000a*/ 	.short	(.L_103 - .L_102)
.L_102:
        /*000c*/ 	.word	0x00000000
        /*0010*/ 	.short	0x0000
        /*0012*/ 	.short	0x0070
        /*0014*/ 	.byte	0x00, 0xf0, 0x01, 0x2a


	//----- nvinfo : EIATTR_SPARSE_MMA_MASK
	.align		4
.L_103:
        /*0018*/ 	.byte	0x03, 0x50
        /*001a*/ 	.short	0x0000


	//----- nvinfo : EIATTR_MAXREG_COUNT
	.align		4
        /*001c*/ 	.byte	0x03, 0x1b
        /*001e*/ 	.short	0x00a8


	//----- nvinfo : EIATTR_NUM_BARRIERS
	.align		4
        /*0020*/ 	.byte	0x02, 0x4c
        /*0022*/ 	.byte	0x09
	.zero		1


	//----- nvinfo : EIATTR_EXTERNS
	.align		4
        /*0024*/ 	.byte	0x04, 0x0f
        /*0026*/ 	.short	(.L_105 - .L_104)


	//   ....[0]....
	.align		4
.L_104:
        /*0028*/ 	.word	index@(__assertfail)


	//----- nvinfo : EIATTR_ANNOTATIONS
	.align		4
.L_105:
        /*002c*/ 	.byte	0x04, 0x55
        /*002e*/ 	.short	(.L_107 - .L_106)


	//   ....[0]....
.L_106:
        /*0030*/ 	.word	0x00000001
        /*0034*/ 	.byte	0xa0, 0x08, 0x00, 0x00, 0x01, 0x00, 0x00, 0x00, 0xa0, 0x09, 0x00, 0x00, 0x01, 0x00, 0x00, 0x00
        /* <DEDUP_REMOVED lines=17> */
        /*0154*/ 	.byte	0xf0, 0x12, 0x01, 0x00, 0x01, 0x00, 0x00, 0x00, 0x90, 0x14, 0x01, 0x00


	//----- nvinfo : EIATTR_MERCURY_ISA_VERSION
	.align		4
.L_107:
        /*0160*/ 	.byte	0x03, 0x5f
        /*0162*/ 	.short	0x0101


	//----- nvinfo : EIATTR_UNUSED_LOAD_BYTE_OFFSET
	.align		4
        /*0164*/ 	.byte	0x04, 0x44
        /*0166*/ 	.short	(.L_109 - .L_108)


	//   ....[0]....
.L_108:
        /*0168*/ 	.word	0x00000950
        /*016c*/ 	.word	0x0000fff0


	//   ....[1]....
        /*0170*/ 	.word	0x00007f70
        /*0174*/ 	.word	0x0000fff0


	//----- nvinfo : EIATTR_INT_WARP_WIDE_INSTR_OFFSETS
	.align		4
.L_109:
        /*0178*/ 	.byte	0x04, 0x31
        /*017a*/ 	.short	(.L_111 - .L_110)


	//   ....[0]....
.L_110:
        /*017c*/ 	.word	0x000000c0


	//   ....[1]....
        /*0180*/ 	.word	0x000000d0


	//   ....[2]....
        /*0184*/ 	.word	0x00000170


	//   ....[3]....
        /*0188*/ 	.word	0x0000d110


	//   ....[4]....
        /*018c*/ 	.word	0x0000d1a0


	//   ....[5]....
        /*0190*/ 	.word	0x0000ff70


	//   ....[6]....
        /*0194*/ 	.word	0x00010000


	//----- nvinfo : EIATTR_COOP_GROUP_MASK_REGIDS
	.align		4
.L_111:
        /*0198*/ 	.byte	0x04, 0x29
        /*019a*/ 	.short	(.L_113 - .L_112)


	//   ....[0]....
.L_112:
        /*019c*/ 	.word	0xffffffff


	//   ....[1]....
        /*01a0*/ 	.word	0xffffffff


	//   ....[2]....
        /*01a4*/ 	.word	0xffffffff


	//   ....[3]....
        /*01a8*/ 	.word	0xffffffff


	//   ....[4]....
        /*01ac*/ 	.word	0xffffffff


	//   ....[5]....
        /*01b0*/ 	.word	0xffffffff


	//   ....[6]....
        /*01b4*/ 	.word	0xffffffff


	//   ....[7]....
        /*01b8*/ 	.word	0xffffffff


	//   ....[8]....
        /*01bc*/ 	.word	0xffffffff


	//   ....[9]....
        /*01c0*/ 	.word	0xffffffff


	//   ....[10]....
        /*01c4*/ 	.word	0xffffffff


	//   ....[11]....
        /*01c8*/ 	.word	0xffffffff


	//   ....[12]....
        /*01cc*/ 	.word	0xffffffff


	//   ....[13]....
        /*01d0*/ 	.word	0xffffffff


	//   ....[14]....
        /*01d4*/ 	.word	0xffffffff


	//   ....[15]....
        /*01d8*/ 	.word	0xffffffff


	//   ....[16]....
        /*01dc*/ 	.word	0xffffffff


	//   ....[17]....
        /*01e0*/ 	.word	0xffffffff


	//   ....[18]....
        /*01e4*/ 	.word	0xffffffff


	//   ....[19]....
        /*01e8*/ 	.word	0xffffffff


	//   ....[20]....
        /*01ec*/ 	.word	0xffffffff


	//   ....[21]....
        /*01f0*/ 	.word	0xffffffff


	//   ....[22]....
        /*01f4*/ 	.word	0xffffffff


	//   ....[23]....
        /*01f8*/ 	.word	0xffffffff


	//   ....[24]....
        /*01fc*/ 	.word	0xffffffff


	//   ....[25]....
        /*0200*/ 	.word	0xffffffff


	//   ....[26]....
        /*0204*/ 	.word	0xffffffff


	//   ....[27]....
        /*0208*/ 	.word	0xffffffff


	//   ....[28]....
        /*020c*/ 	.word	0xffffffff


	//   ....[29]....
        /*0210*/ 	.word	0xffffffff


	//   ....[30]....
        /*0214*/ 	.word	0xffffffff


	//   ....[31]....
        /*0218*/ 	.word	0xffffffff


	//   ....[32]....
        /*021c*/ 	.word	0xffffffff


	//   ....[33]....
        /*0220*/ 	.word	0xffffffff


	//   ....[34]....
        /*0224*/ 	.word	0xffffffff


	//   ....[35]....
        /*0228*/ 	.word	0xffffffff


	//   ....[36]....
        /*022c*/ 	.word	0xffffffff


	//   ....[37]....
        /*0230*/ 	.word	0xffffffff


	//   ....[38]....
        /*0234*/ 	.word	0xffffffff


	//   ....[39]....
        /*0238*/ 	.word	0xffffffff


	//   ....[40]....
        /*023c*/ 	.word	0xffffffff


	//   ....[41]....
        /*0240*/ 	.word	0xffffffff


	//   ....[42]....
        /*0244*/ 	.word	0xffffffff


	//   ....[43]....
        /*0248*/ 	.word	0xffffffff


	//   ....[44]....
        /*024c*/ 	.word	0xffffffff


	//   ....[45]....
        /*0250*/ 	.word	0xffffffff


	//   ....[46]....
        /*0254*/ 	.word	0xffffffff


	//   ....[47]....
        /*0258*/ 	.word	0xffffffff


	//   ....[48]....
        /*025c*/ 	.word	0xffffffff


	//   ....[49]....
        /*0260*/ 	.word	0xffffffff


	//   ....[50]....
        /*0264*/ 	.word	0xffffffff


	//   ....[51]....
        /*0268*/ 	.word	0xffffffff


	//   ....[52]....
        /*026c*/ 	.word	0xffffffff


	//   ....[53]....
        /*0270*/ 	.word	0xffffffff


	//   ....[54]....
        /*0274*/ 	.word	0xffffffff


	//   ....[55]....
        /*0278*/ 	.word	0xffffffff


	//   ....[56]....
        /*027c*/ 	.word	0xffffffff


	//   ....[57]....
        /*0280*/ 	.word	0xffffffff


	//   ....[58]....
        /*0284*/ 	.word	0xffffffff


	//   ....[59]....
        /*0288*/ 	.word	0xffffffff


	//   ....[60]....
        /*028c*/ 	.word	0xffffffff


	//   ....[61]....
        /*0290*/ 	.word	0xffffffff


	//   ....[62]....
        /*0294*/ 	.word	0xffffffff


	//   ....[63]....
        /*0298*/ 	.word	0xffffffff


	//   ....[64]....
        /*029c*/ 	.word	0xffffffff


	//   ....[65]....
        /*02a0*/ 	.word	0xffffffff


	//   ....[66]....
        /*02a4*/ 	.word	0xffffffff


	//   ....[67]....
        /*02a8*/ 	.word	0xffffffff


	//   ....[68]....
        /*02ac*/ 	.word	0xffffffff


	//   ....[69]....
        /*02b0*/ 	.word	0xffffffff


	//   ....[70]....
        /*02b4*/ 	.word	0xffffffff


	//   ....[71]....
        /*02b8*/ 	.word	0xffffffff


	//   ....[72]....
        /*02bc*/ 	.word	0xffffffff


	//   ....[73]....
        /*02c0*/ 	.word	0xffffffff


	//   ....[74]....
        /*02c4*/ 	.word	0xffffffff


	//   ....[75]....
        /*02c8*/ 	.word	0xffffffff


	//   ....[76]....
        /*02cc*/ 	.word	0xffffffff


	//   ....[77]....
        /*02d0*/ 	.word	0xffffffff


	//   ....[78]....
        /*02d4*/ 	.word	0xffffffff


	//   ....[79]....
        /*02d8*/ 	.word	0xffffffff


	//   ....[80]....
        /*02dc*/ 	.word	0xffffffff


	//   ....[81]....
        /*02e0*/ 	.word	0xffffffff


	//   ....[82]....
        /*02e4*/ 	.word	0xffffffff


	//   ....[83]....
        /*02e8*/ 	.word	0xffffffff


	//   ....[84]....
        /*02ec*/ 	.word	0xffffffff


	//   ....[85]....
        /*02f0*/ 	.word	0xffffffff


	//   ....[86]....
        /*02f4*/ 	.word	0xffffffff


	//   ....[87]....
        /*02f8*/ 	.word	0xffffffff


	//   ....[88]....
        /*02fc*/ 	.word	0xffffffff


	//   ....[89]....
        /*0300*/ 	.word	0xffffffff


	//   ....[90]....
        /*0304*/ 	.word	0xffffffff


	//   ....[91]....
        /*0308*/ 	.word	0xffffffff


	//   ....[92]....
        /*030c*/ 	.word	0xffffffff


	//   ....[93]....
        /*0310*/ 	.word	0xffffffff


	//   ....[94]....
        /*0314*/ 	.word	0xffffffff


	//   ....[95]....
        /*0318*/ 	.word	0xffffffff


	//   ....[96]....
        /*031c*/ 	.word	0xffffffff


	//   ....[97]....
        /*0320*/ 	.word	0xffffffff


	//   ....[98]....
        /*0324*/ 	.word	0xffffffff


	//   ....[99]....
        /*0328*/ 	.word	0xffffffff


	//   ....[100]....
        /*032c*/ 	.word	0xffffffff


	//   ....[101]....
        /*0330*/ 	.word	0xffffffff


	//   ....[102]....
        /*0334*/ 	.word	0xffffffff


	//   ....[103]....
        /*0338*/ 	.word	0xffffffff


	//   ....[104]....
        /*033c*/ 	.word	0xffffffff


	//   ....[105]....
        /*0340*/ 	.word	0xffffffff


	//   ....[106]....
        /*0344*/ 	.word	0xffffffff


	//   ....[107]....
        /*0348*/ 	.word	0xffffffff


	//   ....[108]....
        /*034c*/ 	.word	0xffffffff


	//   ....[109]....
        /*0350*/ 	.word	0xffffffff


	//   ....[110]....
        /*0354*/ 	.word	0xffffffff


	//   ....[111]....
        /*0358*/ 	.word	0xffffffff


	//   ....[112]....
        /*035c*/ 	.word	0xffffffff


	//   ....[113]....
        /*0360*/ 	.word	0xffffffff


	//   ....[114]....
        /*0364*/ 	.word	0xffffffff


	//   ....[115]....
        /*0368*/ 	.word	0xffffffff


	//   ....[116]....
        /*036c*/ 	.word	0xffffffff


	//   ....[117]....
        /*0370*/ 	.word	0xffffffff


	//   ....[118]....
        /*0374*/ 	.word	0xffffffff


	//   ....[119]....
        /*0378*/ 	.word	0xffffffff


	//   ....[120]....
        /*037c*/ 	.word	0xffffffff


	//   ....[121]....
        /*0380*/ 	.word	0xffffffff


	//   ....[122]....
        /*0384*/ 	.word	0xffffffff


	//   ....[123]....
        /*0388*/ 	.word	0xffffffff


	//   ....[124]....
        /*038c*/ 	.word	0xffffffff


	//   ....[125]....
        /*0390*/ 	.word	0xffffffff


	//   ....[126]....
        /*0394*/ 	.word	0xffffffff


	//   ....[127]....
        /*0398*/ 	.word	0xffffffff


	//   ....[128]....
        /*039c*/ 	.word	0xffffffff


	//   ....[129]....
        /*03a0*/ 	.word	0xffffffff


	//   ....[130]....
        /*03a4*/ 	.word	0xffffffff


	//   ....[131]....
        /*03a8*/ 	.word	0xffffffff


	//   ....[132]....
        /*03ac*/ 	.word	0xffffffff


	//   ....[133]....
        /*03b0*/ 	.word	0xffffffff


	//   ....[134]....
        /*03b4*/ 	.word	0xffffffff


	//   ....[135]....
        /*03b8*/ 	.word	0xffffffff


	//   ....[136]....
        /*03bc*/ 	.word	0xffffffff


	//   ....[137]....
        /*03c0*/ 	.word	0xffffffff


	//   ....[138]....
        /*03c4*/ 	.word	0xffffffff


	//   ....[139]....
        /*03c8*/ 	.word	0xffffffff


	//   ....[140]....
        /*03cc*/ 	.word	0xffffffff


	//   ....[141]....
        /*03d0*/ 	.word	0xffffffff


	//   ....[142]....
        /*03d4*/ 	.word	0xffffffff


	//   ....[143]....
        /*03d8*/ 	.word	0x0500000f


	//   ....[144]....
        /*03dc*/ 	.word	0x0500000f


	//   ....[145]....
        /*03e0*/ 	.word	0x0500000f


	//   ....[146]....
        /*03e4*/ 	.word	0x0500000f


	//   ....[147]....
        /*03e8*/ 	.word	0x0500000f


	//   ....[148]....
        /*03ec*/ 	.word	0x0500000f


	//   ....[149]....
        /*03f0*/ 	.word	0x0500000f


	//   ....[150]....
        /*03f4*/ 	.word	0x0500000f


	//   ....[151]....
        /*03f8*/ 	.word	0x0500000f


	//   ....[152]....
        /*03fc*/ 	.word	0x0500000f


	//   ....[153]....
        /*0400*/ 	.word	0x0500000f


	//   ....[154]....
        /*0404*/ 	.word	0x0500000f


	//   ....[155]....
        /*0408*/ 	.word	0x0500000f


	//   ....[156]....
        /*040c*/ 	.word	0x0500000f


	//   ....[157]....
        /*0410*/ 	.word	0x0500000f


	//   ....[158]....
        /*0414*/ 	.word	0x0500000f


	//   ....[159]....
        /*0418*/ 	.word	0x0500000f


	//   ....[160]....
        /*041c*/ 	.word	0x0500000f


	//   ....[161]....
        /*0420*/ 	.word	0x0500000f


	//   ....[162]....
        /*0424*/ 	.word	0x0500000f


	//   ....[163]....
        /*0428*/ 	.word	0x0500000f


	//   ....[164]....
        /*042c*/ 	.word	0x0500000f


	//   ....[165]....
        /*0430*/ 	.word	0x0500000f


	//   ....[166]....
        /*0434*/ 	.word	0x0500000f


	//   ....[167]....
        /*0438*/ 	.word	0x0500000f


	//   ....[168]....
        /*043c*/ 	.word	0x0500000f


	//   ....[169]....
        /*0440*/ 	.word	0x0500000f


	//   ....[170]....
        /*0444*/ 	.word	0x0500000f


	//   ....[171]....
        /*0448*/ 	.word	0x0500000f


	//   ....[172]....
        /*044c*/ 	.word	0x0500000f


	//   ....[173]....
        /*0450*/ 	.word	0x0500000f


	//   ....[174]....
        /*0454*/ 	.word	0x0500000f


	//   ....[175]....
        /*0458*/ 	.word	0x0500000f


	//   ....[176]....
        /*045c*/ 	.word	0x0500000f


	//   ....[177]....
        /*0460*/ 	.word	0x0500000f


	//   ....[178]....
        /*0464*/ 	.word	0x0500000f


	//   ....[179]....
        /*0468*/ 	.word	0x0500000f


	//   ....[180]....
        /*046c*/ 	.word	0x0500000f


	//   ....[181]....
        /*0470*/ 	.word	0x0500000f


	//   ....[182]....
        /*0474*/ 	.word	0x0500000f


	//   ....[183]....
        /*0478*/ 	.word	0x0500000f


	//   ....[184]....
        /*047c*/ 	.word	0x0500000f


	//   ....[185]....
        /*0480*/ 	.word	0x0500000f


	//   ....[186]....
        /*0484*/ 	.word	0x0500000f


	//   ....[187]....
        /*0488*/ 	.word	0x0500000f


	//   ....[188]....
        /*048c*/ 	.word	0x0500000f


	//   ....[189]....
        /*0490*/ 	.word	0x0500000f


	//   ....[190]....
        /*0494*/ 	.word	0x0500000f


	//   ....[191]....
        /*0498*/ 	.word	0x0500000f


	//   ....[192]....
        /*049c*/ 	.word	0x0500000f


	//   ....[193]....
        /*04a0*/ 	.word	0x0500000f


	//   ....[194]....
        /*04a4*/ 	.word	0x0500000f


	//   ....[195]....
        /*04a8*/ 	.word	0x0500000f


	//   ....[196]....
        /*04ac*/ 	.word	0x0500000f


	//   ....[197]....
        /*04b0*/ 	.word	0x0500000f


	//   ....[198]....
        /*04b4*/ 	.word	0x0500000f


	//   ....[199]....
        /*04b8*/ 	.word	0x0500000f


	//   ....[200]....
        /*04bc*/ 	.word	0x0500000f


	//   ....[201]....
        /*04c0*/ 	.word	0x0500000f


	//   ....[202]....
        /*04c4*/ 	.word	0x0500000f


	//   ....[203]....
        /*04c8*/ 	.word	0x0500000f


	//   ....[204]....
        /*04cc*/ 	.word	0x0500000f


	//   ....[205]....
        /*04d0*/ 	.word	0x0500000f


	//   ....[206]....
        /*04d4*/ 	.word	0x0500000f


	//   ....[207]....
        /*04d8*/ 	.word	0x0500000f


	//   ....[208]....
        /*04dc*/ 	.word	0x0500000f


	//   ....[209]....
        /*04e0*/ 	.word	0x0500000f


	//   ....[210]....
        /*04e4*/ 	.word	0x0500000f


	//   ....[211]....
        /*04e8*/ 	.word	0x0500000f


	//   ....[212]....
        /*04ec*/ 	.word	0x0500000f


	//   ....[213]....
        /*04f0*/ 	.word	0x0500000f


	//   ....[214]....
        /*04f4*/ 	.word	0x0500000f


	//   ....[215]....
        /*04f8*/ 	.word	0x0500000f


	//   ....[216]....
        /*04fc*/ 	.word	0x0500000f


	//   ....[217]....
        /*0500*/ 	.word	0x0500000f


	//   ....[218]....
        /*0504*/ 	.word	0x0500000f


	//   ....[219]....
        /*0508*/ 	.word	0x0500000f


	//   ....[220]....
        /*050c*/ 	.word	0x0500000f


	//   ....[221]....
        /*0510*/ 	.word	0x0500000f


	//   ....[222]....
        /*0514*/ 	.word	0x0500000f


	//   ....[223]....
        /*0518*/ 	.word	0x0500000f


	//   ....[224]....
        /*051c*/ 	.word	0x0500000f


	//   ....[225]....
        /*0520*/ 	.word	0x0500000f


	//   ....[226]....
        /*0524*/ 	.word	0x0500000f


	//----- nvinfo : EIATTR_COOP_GROUP_INSTR_OFFSETS
	.align		4
.L_113:
        /*0528*/ 	.byte	0x04, 0x28
        /*052a*/ 	.short	(.L_115 - .L_114)


	//   ....[0]....
.L_114:
        /*052c*/ 	.word	0x00000070


	//   ....[1]....
        /*0530*/ 	.word	0x000000b0


	//   ....[2]....
        /*0534*/ 	.word	0x000002d0


	//   ....[3]....
        /*0538*/ 	.word	0x00000430


	//   ....[4]....
        /*053c*/ 	.word	0x00000550


	//   ....[5]....
        /*0540*/ 	.word	0x000006b0


	//   ....[6]....
        /*0544*/ 	.word	0x00001b30


	//   ....[7]....
        /*0548*/ 	.word	0x00003430


	//   ....[8]....
        /*054c*/ 	.word	0x000034c0


	//   ....[9]....
        /*0550*/ 	.word	0x00003970


	//   ....[10]....
        /*0554*/ 	.word	0x000039d0


	//   ....[11]....
        /*0558*/ 	.word	0x00006060


	//   ....[12]....
        /*055c*/ 	.word	0x00006080


	//   ....[13]....
        /*0560*/ 	.word	0x000060a0


	//   ....[14]....
        /*0564*/ 	.word	0x000060c0


	//   ....[15]....
        /*0568*/ 	.word	0x00007450


	//   ....[16]....
        /*056c*/ 	.word	0x00007650


	//   ....[17]....
        /*0570*/ 	.word	0x00007720


	//   ....[18]....
        /*0574*/ 	.word	0x00007750


	//   ....[19]....
        /*0578*/ 	.word	0x00008e40


	//   ....[20]....
        /*057c*/ 	.word	0x00008e60


	//   ....[21]....
        /*0580*/ 	.word	0x00008e70


	//   ....[22]....
        /*0584*/ 	.word	0x00008e90


	//   ....[23]....
        /*0588*/ 	.word	0x000097b0


	//   ....[24]....
        /*058c*/ 	.word	0x000097d0


	//   ....[25]....
        /*0590*/ 	.word	0x00009900


	//   ....[26]....
        /*0594*/ 	.word	0x00009920


	//   ....[27]....
        /*0598*/ 	.word	0x00009a20


	//   ....[28]....
        /*059c*/ 	.word	0x00009a40


	//   ....[29]....
        /*05a0*/ 	.word	0x00009b50


	//   ....[30]....
        /*05a4*/ 	.word	0x00009b70


	//   ....[31]....
        /*05a8*/ 	.word	0x00009fe0


	//   ....[32]....
        /*05ac*/ 	.word	0x00009ff0


	//   ....[33]....
        /*05b0*/ 	.word	0x0000a680


	//   ....[34]....
        /*05b4*/ 	.word	0x0000a690


	//   ....[35]....
        /*05b8*/ 	.word	0x0000b730


	//   ....[36]....
        /*05bc*/ 	.word	0x0000b760


	//   ....[37]....
        /*05c0*/ 	.word	0x0000b870


	//   ....[38]....
        /*05c4*/ 	.word	0x0000b890


	//   ....[39]....
        /*05c8*/ 	.word	0x0000b990


	//   ....[40]....
        /*05cc*/ 	.word	0x0000b9b0


	//   ....[41]....
        /*05d0*/ 	.word	0x0000bac0


	//   ....[42]....
        /*05d4*/ 	.word	0x0000bae0


	//   ....[43]....
        /*05d8*/ 	.word	0x0000bc80


	//   ....[44]....
        /*05dc*/ 	.word	0x0000be70


	//   ....[45]....
        /*05e0*/ 	.word	0x0000bea0


	//   ....[46]....
        /*05e4*/ 	.word	0x0000bed0


	//   ....[47]....
        /*05e8*/ 	.word	0x0000bf00


	//   ....[48]....
        /*05ec*/ 	.word	0x0000bf30


	//   ....[49]....
        /*05f0*/ 	.word	0x0000bf60


	//   ....[50]....
        /*05f4*/ 	.word	0x0000c0d0


	//   ....[51]....
        /*05f8*/ 	.word	0x0000c100


	//   ....[52]....
        /*05fc*/ 	.word	0x0000c130


	//   ....[53]....
        /*0600*/ 	.word	0x0000c160


	//   ....[54]....
        /*0604*/ 	.word	0x0000c190


	//   ....[55]....
        /*0608*/ 	.word	0x0000c1c0


	//   ....[56]....
        /*060c*/ 	.word	0x0000c250


	//   ....[57]....
        /*0610*/ 	.word	0x0000c280


	//   ....[58]....
        /*0614*/ 	.word	0x0000c290


	//   ....[59]....
        /*0618*/ 	.word	0x0000c320


	//   ....[60]....
        /*061c*/ 	.word	0x0000dcb0


	//   ....[61]....
        /*0620*/ 	.word	0x0000dcd0


	//   ....[62]....
        /*0624*/ 	.word	0x0000dd80


	//   ....[63]....
        /*0628*/ 	.word	0x0000dda0


	//   ....[64]....
        /*062c*/ 	.word	0x0000de40


	//   ....[65]....
        /*0630*/ 	.word	0x0000de60


	//   ....[66]....
        /*0634*/ 	.word	0x0000df00


	//   ....[67]....
        /*0638*/ 	.word	0x0000df20


	//   ....[68]....
        /*063c*/ 	.word	0x0000dfc0


	//   ....[69]....
        /*0640*/ 	.word	0x0000dfe0


	//   ....[70]....
        /*0644*/ 	.word	0x0000dff0


	//   ....[71]....
        /*0648*/ 	.word	0x0000e080


	//   ....[72]....
        /*064c*/ 	.word	0x0000e780


	//   ....[73]....
        /*0650*/ 	.word	0x0000e7b0


	//   ....[74]....
        /*0654*/ 	.word	0x0000e810


	//   ....[75]....
        /*0658*/ 	.word	0x0000e860


	//   ....[76]....
        /*065c*/ 	.word	0x0000e8a0


	//   ....[77]....
        /*0660*/ 	.word	0x0000e910


	//   ....[78]....
        /*0664*/ 	.word	0x0000e960


	//   ....[79]....
        /*0668*/ 	.word	0x0000e9c0


	//   ....[80]....
        /*066c*/ 	.word	0x0000ea00


	//   ....[81]....
        /*0670*/ 	.word	0x0000ea70


	//   ....[82]....
        /*0674*/ 	.word	0x0000eac0


	//   ....[83]....
        /*0678*/ 	.word	0x0000eb20


	//   ....[84]....
        /*067c*/ 	.word	0x0000eb70


	//   ....[85]....
        /*0680*/ 	.word	0x0000ebd0


	//   ....[86]....
        /*0684*/ 	.word	0x0000ebf0


	//   ....[87]....
        /*0688*/ 	.word	0x0000ec30


	//   ....[88]....
        /*068c*/ 	.word	0x0000f3e0


	//   ....[89]....
        /*0690*/ 	.word	0x0000f420


	//   ....[90]....
        /*0694*/ 	.word	0x0000f430


	//   ....[91]....
        /*0698*/ 	.word	0x0000f490


	//   ....[92]....
        /*069c*/ 	.word	0x0000f4a0


	//   ....[93]....
        /*06a0*/ 	.word	0x0000f500


	//   ....[94]....
        /*06a4*/ 	.word	0x0000f530


	//   ....[95]....
        /*06a8*/ 	.word	0x0000f570


	//   ....[96]....
        /*06ac*/ 	.word	0x0000f5a0


	//   ....[97]....
        /*06b0*/ 	.word	0x0000f5e0


	//   ....[98]....
        /*06b4*/ 	.word	0x0000f610


	//   ....[99]....
        /*06b8*/ 	.word	0x0000f650


	//   ....[100]....
        /*06bc*/ 	.word	0x0000f8c0


	//   ....[101]....
        /*06c0*/ 	.word	0x0000f8e0


	//   ....[102]....
        /*06c4*/ 	.word	0x0000f8f0


	//   ....[103]....
        /*06c8*/ 	.word	0x0000f980


	//   ....[104]....
        /*06cc*/ 	.word	0x0000f990


	//   ....[105]....
        /*06d0*/ 	.word	0x0000fa20


	//   ....[106]....
        /*06d4*/ 	.word	0x0000fa30


	//   ....[107]....
        /*06d8*/ 	.word	0x0000fac0


	//   ....[108]....
        /*06dc*/ 	.word	0x0000fad0


	//   ....[109]....
        /*06e0*/ 	.word	0x0000fb60


	//   ....[110]....
        /*06e4*/ 	.word	0x0000fb70


	//   ....[111]....
        /*06e8*/ 	.word	0x0000fb80


	//   ....[112]....
        /*06ec*/ 	.word	0x00010140


	//   ....[113]....
        /*06f0*/ 	.word	0x00010180


	//   ....[114]....
        /*06f4*/ 	.word	0x000101c0


	//   ....[115]....
        /*06f8*/ 	.word	0x000101f0


	//   ....[116]....
        /*06fc*/ 	.word	0x00010280


	//   ....[117]....
        /*0700*/ 	.word	0x000102b0


	//   ....[118]....
        /*0704*/ 	.word	0x00010320


	//   ....[119]....
        /*0708*/ 	.word	0x00010350


	//   ....[120]....
        /*070c*/ 	.word	0x000103c0


	//   ....[121]....
        /*0710*/ 	.word	0x000103e0


	//   ....[122]....
        /*0714*/ 	.word	0x00010420


	//   ....[123]....
        /*0718*/ 	.word	0x00010470


	//   ....[124]....
        /*071c*/ 	.word	0x000108b0


	//   ....[125]....
        /*0720*/ 	.word	0x000108c0


	//   ....[126]....
        /*0724*/ 	.word	0x00010900


	//   ....[127]....
        /*0728*/ 	.word	0x00010940


	//   ....[128]....
        /*072c*/ 	.word	0x00010970


	//   ....[129]....
        /*0730*/ 	.word	0x000109a0


	//   ....[130]....
        /*0734*/ 	.word	0x000109d0


	//   ....[131]....
        /*0738*/ 	.word	0x00010a00


	//   ....[132]....
        /*073c*/ 	.word	0x00010bb0


	//   ....[133]....
        /*0740*/ 	.word	0x00010be0


	//   ....[134]....
        /*0744*/ 	.word	0x00010c10


	//   ....[135]....
        /*0748*/ 	.word	0x00010c40


	//   ....[136]....
        /*074c*/ 	.word	0x00010c70


	//   ....[137]....
        /*0750*/ 	.word	0x00010ca0


	//   ....[138]....
        /*0754*/ 	.word	0x00010d60


	//   ....[139]....
        /*0758*/ 	.word	0x00010d80


	//   ....[140]....
        /*075c*/ 	.word	0x00010d90


	//   ....[141]....
        /*0760*/ 	.word	0x00010df0


	//   ....[142]....
        /*0764*/ 	.word	0x00011410


	//   ....[143]....
        /*0768*/ 	.word	0x000118f0


	//   ....[144]....
        /*076c*/ 	.word	0x000119e0


	//   ....[145]....
        /*0770*/ 	.word	0x00011a80


	//   ....[146]....
        /*0774*/ 	.word	0x00011ae0


	//   ....[147]....
        /*0778*/ 	.word	0x00011bf0


	//   ....[148]....
        /*077c*/ 	.word	0x00011c60


	//   ....[149]....
        /*0780*/ 	.word	0x00011d70


	//   ....[150]....
        /*0784*/ 	.word	0x00011de0


	//   ....[151]....
        /*0788*/ 	.word	0x00011ef0


	//   ....[152]....
        /*078c*/ 	.word	0x00011f60


	//   ....[153]....
        /*0790*/ 	.word	0x00012070


	//   ....[154]....
        /*0794*/ 	.word	0x000120e0


	//   ....[155]....
        /*0798*/ 	.word	0x00012180


	//   ....[156]....
        /*079c*/ 	.word	0x00012290


	//   ....[157]....
        /*07a0*/ 	.word	0x00012300


	//   ....[158]....
        /*07a4*/ 	.word	0x00012380


	//   ....[159]....
        /*07a8*/ 	.word	0x00012440


	//   ....[160]....
        /*07ac*/ 	.word	0x000124c0


	//   ....[161]....
        /*07b0*/ 	.word	0x000125a0


	//   ....[162]....
        /*07b4*/ 	.word	0x00012620


	//   ....[163]....
        /*07b8*/ 	.word	0x00012700


	//   ....[164]....
        /*07bc*/ 	.word	0x00012780


	//   ....[165]....
        /*07c0*/ 	.word	0x00012860


	//   ....[166]....
        /*07c4*/ 	.word	0x000128e0


	//   ....[167]....
        /*07c8*/ 	.word	0x000129c0


	//   ....[168]....
        /*07cc*/ 	.word	0x00012a40


	//   ....[169]....
        /*07d0*/ 	.word	0x00012b20


	//   ....[170]....
        /*07d4*/ 	.word	0x00012ba0


	//   ....[171]....
        /*07d8*/ 	.word	0x00012c60


	//   ....[172]....
        /*07dc*/ 	.word	0x00012d90


	//   ....[173]....
        /*07e0*/ 	.word	0x00012e50


	//   ....[174]....
        /*07e4*/ 	.word	0x00012ed0


	//   ....[175]....
        /*07e8*/ 	.word	0x00012fa0


	//   ....[176]....
        /*07ec*/ 	.word	0x00013000


	//   ....[177]....
        /*07f0*/ 	.word	0x000130d0


	//   ....[178]....
        /*07f4*/ 	.word	0x00013130


	//   ....[179]....
        /*07f8*/ 	.word	0x00013200


	//   ....[180]....
        /*07fc*/ 	.word	0x00013260


	//   ....[181]....
        /*0800*/ 	.word	0x00013330


	//   ....[182]....
        /*0804*/ 	.word	0x00013390


	//   ....[183]....
        /*0808*/ 	.word	0x00013470


	//   ....[184]....
        /*080c*/ 	.word	0x00013560


	//   ....[185]....
        /*0810*/ 	.word	0x00013600


	//   ....[186]....
        /*0814*/ 	.word	0x00013660


	//   ....[187]....
        /*0818*/ 	.word	0x00013760


	//   ....[188]....
        /*081c*/ 	.word	0x000137c0


	//   ....[189]....
        /*0820*/ 	.word	0x000138c0


	//   ....[190]....
        /*0824*/ 	.word	0x00013920


	//   ....[191]....
        /*0828*/ 	.word	0x00013a20


	//   ....[192]....
        /*082c*/ 	.word	0x00013a80


	//   ....[193]....
        /*0830*/ 	.word	0x00013b80


	//   ....[194]....
        /*0834*/ 	.word	0x00013be0


	//   ....[195]....
        /*0838*/ 	.word	0x00013cb0


	//   ....[196]....
        /*083c*/ 	.word	0x00013df0


	//   ....[197]....
        /*0840*/ 	.word	0x00013e90


	//   ....[198]....
        /*0844*/ 	.word	0x00013f70


	//   ....[199]....
        /*0848*/ 	.word	0x00014040


	//   ....[200]....
        /*084c*/ 	.word	0x000140a0


	//   ....[201]....
        /*0850*/ 	.word	0x00014190


	//   ....[202]....
        /*0854*/ 	.word	0x000141f0


	//   ....[203]....
        /*0858*/ 	.word	0x000142e0


	//   ....[204]....
        /*085c*/ 	.word	0x00014340


	//   ....[205]....
        /*0860*/ 	.word	0x00014430


	//   ....[206]....
        /*0864*/ 	.word	0x00014490


	//   ....[207]....
        /*0868*/ 	.word	0x00014570


	//   ....[208]....
        /*086c*/ 	.word	0x00014600


	//   ....[209]....
        /*0870*/ 	.word	0x000146a0


	//   ....[210]....
        /*0874*/ 	.word	0x00014800


	//   ....[211]....
        /*0878*/ 	.word	0x00014870


	//   ....[212]....
        /*087c*/ 	.word	0x000148f0


	//   ....[213]....
        /*0880*/ 	.word	0x00014960


	//   ....[214]....
        /*0884*/ 	.word	0x000149d0


	//   ....[215]....
        /*0888*/ 	.word	0x00014a50


	//   ....[216]....
        /*088c*/ 	.word	0x00014ad0


	//   ....[217]....
        /*0890*/ 	.word	0x00014b60


	//   ....[218]....
        /*0894*/ 	.word	0x00014bd0


	//   ....[219]....
        /*0898*/ 	.word	0x00014c40


	//   ....[220]....
        /*089c*/ 	.word	0x00014cb0


	//   ....[221]....
        /*08a0*/ 	.word	0x00014d30


	//   ....[222]....
        /*08a4*/ 	.word	0x00014da0


	//   ....[223]....
        /*08a8*/ 	.word	0x00014e40


	//   ....[224]....
        /*08ac*/ 	.word	0x00014e90


	//   ....[225]....
        /*08b0*/ 	.word	0x00014f20


	//   ....[226]....
        /*08b4*/ 	.word	0x00015050


	//----- nvinfo : EIATTR_REG_RECONFIG
	.align		4
.L_115:
        /*08b8*/ 	.byte	0x01, 0x54
	.zero		2


	//----- nvinfo : EIATTR_SYSCALL_OFFSETS
	.align		4
        /*08bc*/ 	.byte	0x04, 0x46
        /*08be*/ 	.short	(.L_117 - .L_116)


	//   ....[0]....
.L_116:
        /*08c0*/ 	.word	0x00001cb0


	//   ....[1]....
        /*08c4*/ 	.word	0x0000d300


	//   ....[2]....
        /*08c8*/ 	.word	0x0000d450


	//   ....[3]....
        /*08cc*/ 	.word	0x0000d540


	//   ....[4]....
        /*08d0*/ 	.word	0x0000e410


	//----- nvinfo : EIATTR_MBARRIER_INSTR_OFFSETS
	.align		4
.L_117:
        /*08d4*/ 	.byte	0x04, 0x39
        /*08d6*/ 	.short	(.L_119 - .L_118)


	//   ....[0]....
.L_118:
        /*08d8*/ 	.word	0x00000180
        /*08dc*/ 	.word	0x000000ff
        /*08e0*/ 	.word	0x00030800
        /*08e4*/ 	.short	0x0100
        /*08e6*/ 	.byte	0x08
	.zero		1


	//   ....[1]....
        /*08e8*/ 	.word	0x00000190
        /*08ec*/ 	.word	0x000000ff
        /*08f0*/ 	.word	0x00030820
        /*08f4*/ 	.short	0x0100
        /*08f6*/ 	.byte	0x08
	.zero		1


	//   ....[2]....
        /*08f8*/ 	.word	0x00000280
        /*08fc*/ 	.word	0x000000ff
        /*0900*/ 	.word	0x00030830
        /*0904*/ 	.short	0x0100
        /*0906*/ 	.byte	0x08
	.zero		1


	//   ....[3]....
        /*0908*/ 	.word	0x00000290
        /*090c*/ 	.word	0x000000ff
        /*0910*/ 	.word	0x00030840
        /*0914*/ 	.short	0x0100
        /*0916*/ 	.byte	0x08
	.zero		1


	//   ....[4]....
        /*0918*/ 	.word	0x000002a0
        /*091c*/ 	.word	0x000000ff
        /*0920*/ 	.word	0x00030838
        /*0924*/ 	.short	0x0100
        /*0926*/ 	.byte	0x08
	.zero		1


	//   ....[5]....
        /*0928*/ 	.word	0x000002b0
        /*092c*/ 	.word	0x000000ff
        /*0930*/ 	.word	0x00030848
        /*0934*/ 	.short	0x0100
        /*0936*/ 	.byte	0x08
	.zero		1


	//   ....[6]....
        /*0938*/ 	.word	0x000003e0
        /*093c*/ 	.word	0x000000ff
        /*0940*/ 	.word	0x00030850
        /*0944*/ 	.short	0x0100
        /*0946*/ 	.byte	0x08
	.zero		1


	//   ....[7]....
        /*0948*/ 	.word	0x000003f0
        /*094c*/ 	.word	0x000000ff
        /*0950*/ 	.word	0x00030860
        /*0954*/ 	.short	0x0100
        /*0956*/ 	.byte	0x08
	.zero		1


	//   ....[8]....
        /*0958*/ 	.word	0x00000400
        /*095c*/ 	.word	0x000000ff
        /*0960*/ 	.word	0x00030858
        /*0964*/ 	.short	0x0100
        /*0966*/ 	.byte	0x08
	.zero		1


	//   ....[9]....
        /*0968*/ 	.word	0x00000410
        /*096c*/ 	.word	0x000000ff
        /*0970*/ 	.word	0x00030868
        /*0974*/ 	.short	0x0100
        /*0976*/ 	.byte	0x08
	.zero		1


	//   ....[10]....
        /*0978*/ 	.word	0x00000500
        /*097c*/ 	.word	0x000000ff
        /*0980*/ 	.word	0x00030870
        /*0984*/ 	.short	0x0100
        /*0986*/ 	.byte	0x06
	.zero		1


	//   ....[11]....
        /*0988*/ 	.word	0x00000510
        /*098c*/ 	.word	0x000000ff
        /*0990*/ 	.word	0x00030880
        /*0994*/ 	.short	0x0100
        /*0996*/ 	.byte	0x06
	.zero		1


	//   ....[12]....
        /*0998*/ 	.word	0x00000520
        /*099c*/ 	.word	0x000000ff
        /*09a0*/ 	.word	0x00030878
        /*09a4*/ 	.short	0x0100
        /*09a6*/ 	.byte	0x06
	.zero		1


	//   ....[13]....
        /*09a8*/ 	.word	0x00000530
        /*09ac*/ 	.word	0x000000ff
        /*09b0*/ 	.word	0x00030888
        /*09b4*/ 	.short	0x0100
        /*09b6*/ 	.byte	0x06
	.zero		1


	//   ....[14]....
        /*09b8*/ 	.word	0x00000660
        /*09bc*/ 	.word	0x000000ff
        /*09c0*/ 	.word	0x00030890
        /*09c4*/ 	.short	0x0100
        /*09c6*/ 	.byte	0x08
	.zero		1


	//   ....[15]....
        /*09c8*/ 	.word	0x00000670
        /*09cc*/ 	.word	0x000000ff
        /*09d0*/ 	.word	0x000308a0
        /*09d4*/ 	.short	0x0100
        /*09d6*/ 	.byte	0x08
	.zero		1


	//   ....[16]....
        /*09d8*/ 	.word	0x00000680
        /*09dc*/ 	.word	0x000000ff
        /*09e0*/ 	.word	0x00030898
        /*09e4*/ 	.short	0x0100
        /*09e6*/ 	.byte	0x08
	.zero		1


	//   ....[17]....
        /*09e8*/ 	.word	0x00000690
        /*09ec*/ 	.word	0x000000ff
        /*09f0*/ 	.word	0x000308a8
        /*09f4*/ 	.short	0x0100
        /*09f6*/ 	.byte	0x08
	.zero		1


	//   ....[18]....
        /*09f8*/ 	.word	0x000007d0
        /*09fc*/ 	.word	0x000000ff
        /*0a00*/ 	.word	0x000308b0
        /*0a04*/ 	.short	0x0100
        /*0a06*/ 	.byte	0x08
	.zero		1


	//   ....[19]....
        /*0a08*/ 	.word	0x000007e0
        /*0a0c*/ 	.word	0x000000ff
        /*0a10*/ 	.word	0x000308c0
        /*0a14*/ 	.short	0x0100
        /*0a16*/ 	.byte	0x08
	.zero		1


	//   ....[20]....
        /*0a18*/ 	.word	0x000007f0
        /*0a1c*/ 	.word	0x000000ff
        /*0a20*/ 	.word	0x000308b8
        /*0a24*/ 	.short	0x0100
        /*0a26*/ 	.byte	0x08
	.zero		1


	//   ....[21]....
        /*0a28*/ 	.word	0x00000800
        /*0a2c*/ 	.word	0x000000ff
        /*0a30*/ 	.word	0x000308c8
        /*0a34*/ 	.short	0x0100
        /*0a36*/ 	.byte	0x08
	.zero		1


	//   ....[22]....
        /*0a38*/ 	.word	0x00001d80
        /*0a3c*/ 	.word	0x00000002
        /*0a40*/ 	.word	0x00030800
        /*0a44*/ 	.short	0x010a
        /*0a46*/ 	.byte	0x3f
	.zero		1


	//   ....[23]....
        /*0a48*/ 	.word	0x00001e20
        /*0a4c*/ 	.word	0x00000000
        /*0a50*/ 	.word	0x00030830
        /*0a54*/ 	.short	0x010a
        /*0a56*/ 	.byte	0x3f
	.zero		1


	//   ....[24]....
        /*0a58*/ 	.word	0x00001e70
        /*0a5c*/ 	.word	0x00000000
        /*0a60*/ 	.word	0x00030830
        /*0a64*/ 	.short	0x010a
        /*0a66*/ 	.byte	0x3f
	.zero		1


	//   ....[25]....
        /*0a68*/ 	.word	0x00002a10
        /*0a6c*/ 	.word	0x00000000
        /*0a70*/ 	.word	0x00000000
        /*0a74*/ 	.short	0x0101
        /*0a76*/ 	.byte	0x3f
	.zero		1


	//   ....[26]....
        /*0a78*/ 	.word	0x00004900
        /*0a7c*/ 	.word	0x000000ff
        /*0a80*/ 	.word	0x00030830
        /*0a84*/ 	.short	0x010a
        /*0a86*/ 	.byte	0x09
	.zero		1


	//   ....[27]....
        /*0a88*/ 	.word	0x00004940
        /*0a8c*/ 	.word	0x000000ff
        /*0a90*/ 	.word	0x00030830
        /*0a94*/ 	.short	0x010a
        /*0a96*/ 	.byte	0x09
	.zero		1


	//   ....[28]....
        /*0a98*/ 	.word	0x00005470
        /*0a9c*/ 	.word	0x000000ff
        /*0aa0*/ 	.word	0x00030850
        /*0aa4*/ 	.short	0x010a
        /*0aa6*/ 	.byte	0x0a
	.zero		1


	//   ....[29]....
        /*0aa8*/ 	.word	0x000054b0
        /*0aac*/ 	.word	0x000000ff
        /*0ab0*/ 	.word	0x00030850
        /*0ab4*/ 	.short	0x010a
        /*0ab6*/ 	.byte	0x0a
	.zero		1


	//   ....[30]....
        /*0ab8*/ 	.word	0x00005af0
        /*0abc*/ 	.word	0x000000ff
        /*0ac0*/ 	.word	0x00000000
        /*0ac4*/ 	.short	0x0101
        /*0ac6*/ 	.byte	0x09
	.zero		1


	//   ....[31]....
        /*0ac8*/ 	.word	0x00006bc0
        /*0acc*/ 	.word	0x000000ff
        /*0ad0*/ 	.word	0x00000000
        /*0ad4*/ 	.short	0x0101
        /*0ad6*/ 	.byte	0x0a
	.zero		1


	//   ....[32]....
        /*0ad8*/ 	.word	0x00007340
        /*0adc*/ 	.word	0x0000000d
        /*0ae0*/ 	.word	0x00030850
        /*0ae4*/ 	.short	0x010a
        /*0ae6*/ 	.byte	0x3f
	.zero		1


	//   ....[33]....
        /*0ae8*/ 	.word	0x000073d0
        /*0aec*/ 	.word	0x0000000d
        /*0af0*/ 	.word	0x00030850
        /*0af4*/ 	.short	0x010a
        /*0af6*/ 	.byte	0x3f
	.zero		1


	//   ....[34]....
        /*0af8*/ 	.word	0x000078f0
        /*0afc*/ 	.word	0x00000004
        /*0b00*/ 	.word	0x00000000
        /*0b04*/ 	.short	0x0101
        /*0b06*/ 	.byte	0x3f
	.zero		1


	//   ....[35]....
        /*0b08*/ 	.word	0x000097a0
        /*0b0c*/ 	.word	0x000000ff
        /*0b10*/ 	.word	0x00000000
        /*0b14*/ 	.short	0x0101
        /*0b16*/ 	.byte	0x08
	.zero		1


	//   ....[36]....
        /*0b18*/ 	.word	0x00009e40
        /*0b1c*/ 	.word	0x000000ff
        /*0b20*/ 	.word	0x00000000
        /*0b24*/ 	.short	0x0101
        /*0b26*/ 	.byte	0x08
	.zero		1


	//   ....[37]....
        /*0b28*/ 	.word	0x0000dac0
        /*0b2c*/ 	.word	0x00000007
        /*0b30*/ 	.word	0x00030840
        /*0b34*/ 	.short	0x010a
        /*0b36*/ 	.byte	0x3f
	.zero		1


	//   ....[38]....
        /*0b38*/ 	.word	0x0000e140
        /*0b3c*/ 	.word	0x00000007
        /*0b40*/ 	.word	0x00030830
        /*0b44*/ 	.short	0x0107
        /*0b46*/ 	.byte	0x3f
	.zero		1


	//   ....[39]....
        /*0b48*/ 	.word	0x0000e210
        /*0b4c*/ 	.word	0x00000007
        /*0b50*/ 	.word	0x00030830
        /*0b54*/ 	.short	0x0101
        /*0b56*/ 	.byte	0x3f
	.zero		1


	//   ....[40]....
        /*0b58*/ 	.word	0x0000ed40
        /*0b5c*/ 	.word	0x00000016
        /*0b60*/ 	.word	0x00030800
        /*0b64*/ 	.short	0x0107
        /*0b66*/ 	.byte	0x3f
	.zero		1


	//   ....[41]....
        /*0b68*/ 	.word	0x0000ee60
        /*0b6c*/ 	.word	0x00000016
        /*0b70*/ 	.word	0x00030800
        /*0b74*/ 	.short	0x0101
        /*0b76*/ 	.byte	0x3f
	.zero		1


	//   ....[42]....
        /*0b78*/ 	.word	0x0000ee80
        /*0b7c*/ 	.word	0x00000016
        /*0b80*/ 	.word	0x00030820
        /*0b84*/ 	.short	0x010a
        /*0b86*/ 	.byte	0x3f
	.zero		1


	//   ....[43]....
        /*0b88*/ 	.word	0x0000f240
        /*0b8c*/ 	.word	0x00000006
        /*0b90*/ 	.word	0x00030840
        /*0b94*/ 	.short	0x010a
        /*0b96*/ 	.byte	0x3f
	.zero		1


	//   ....[44]....
        /*0b98*/ 	.word	0x0000f700
        /*0b9c*/ 	.word	0x00000006
        /*0ba0*/ 	.word	0x00030830
        /*0ba4*/ 	.short	0x0107
        /*0ba6*/ 	.byte	0x3f
	.zero		1


	//   ....[45]....
        /*0ba8*/ 	.word	0x0000f7b0
        /*0bac*/ 	.word	0x00000006
        /*0bb0*/ 	.word	0x00030830
        /*0bb4*/ 	.short	0x0101
        /*0bb6*/ 	.byte	0x3f
	.zero		1


	//   ....[46]....
        /*0bb8*/ 	.word	0x0000f820
        /*0bbc*/ 	.word	0x00000006
        /*0bc0*/ 	.word	0x00030860
        /*0bc4*/ 	.short	0x010a
        /*0bc6*/ 	.byte	0x3f
	.zero		1


	//   ....[47]....
        /*0bc8*/ 	.word	0x0000fd70
        /*0bcc*/ 	.word	0x00000006
        /*0bd0*/ 	.word	0x00030850
        /*0bd4*/ 	.short	0x0107
        /*0bd6*/ 	.byte	0x3f
	.zero		1


	//   ....[48]....
        /*0bd8*/ 	.word	0x0000fe90
        /*0bdc*/ 	.word	0x00000006
        /*0be0*/ 	.word	0x00030850
        /*0be4*/ 	.short	0x0101
        /*0be6*/ 	.byte	0x3f
	.zero		1


	//   ....[49]....
        /*0be8*/ 	.word	0x000100a0
        /*0bec*/ 	.word	0x00000000
        /*0bf0*/ 	.word	0x00030860
        /*0bf4*/ 	.short	0x010a
        /*0bf6*/ 	.byte	0x3f
	.zero		1


	//   ....[50]....
        /*0bf8*/ 	.word	0x000105a0
        /*0bfc*/ 	.word	0x00000000
        /*0c00*/ 	.word	0x00030850
        /*0c04*/ 	.short	0x0107
        /*0c06*/ 	.byte	0x3f
	.zero		1


	//   ....[51]....
        /*0c08*/ 	.word	0x00010650
        /*0c0c*/ 	.word	0x00000000
        /*0c10*/ 	.word	0x00030850
        /*0c14*/ 	.short	0x0101
        /*0c16*/ 	.byte	0x3f
	.zero		1


	//   ....[52]....
        /*0c18*/ 	.word	0x00011390
        /*0c1c*/ 	.word	0x00000004
        /*0c20*/ 	.word	0x00030820
        /*0c24*/ 	.short	0x010a
        /*0c26*/ 	.byte	0x3f
	.zero		1


	//   ....[53]....
        /*0c28*/ 	.word	0x00011530
        /*0c2c*/ 	.word	0x00000005
        /*0c30*/ 	.word	0x00030840
        /*0c34*/ 	.short	0x010a
        /*0c36*/ 	.byte	0x3f
	.zero		1


	//   ....[54]....
        /*0c38*/ 	.word	0x000115d0
        /*0c3c*/ 	.word	0x0000001b
        /*0c40*/ 	.word	0x00030840
        /*0c44*/ 	.short	0x010a
        /*0c46*/ 	.byte	0x3f
	.zero		1


	//   ....[55]....
        /*0c48*/ 	.word	0x00011610
        /*0c4c*/ 	.word	0x00000005
        /*0c50*/ 	.word	0x00030860
        /*0c54*/ 	.short	0x010a
        /*0c56*/ 	.byte	0x3f
	.zero		1


	//   ....[56]....
        /*0c58*/ 	.word	0x00011650
        /*0c5c*/ 	.word	0x0000001b
        /*0c60*/ 	.word	0x00030860
        /*0c64*/ 	.short	0x010a
        /*0c66*/ 	.byte	0x3f
	.zero		1


	//   ....[57]....
        /*0c68*/ 	.word	0x000116b0
        /*0c6c*/ 	.word	0x00000002
        /*0c70*/ 	.word	0x00030800
        /*0c74*/ 	.short	0x010a
        /*0c76*/ 	.byte	0x3f
	.zero		1


	//   ....[58]....
        /*0c78*/ 	.word	0x00011700
        /*0c7c*/ 	.word	0x00000000
        /*0c80*/ 	.word	0x00030830
        /*0c84*/ 	.short	0x010a
        /*0c86*/ 	.byte	0x3f
	.zero		1


	//   ....[59]....
        /*0c88*/ 	.word	0x00011760
        /*0c8c*/ 	.word	0x0000000b
        /*0c90*/ 	.word	0x00030830
        /*0c94*/ 	.short	0x010a
        /*0c96*/ 	.byte	0x3f
	.zero		1


	//   ....[60]....
        /*0c98*/ 	.word	0x000117c0
        /*0c9c*/ 	.word	0x00000004
        /*0ca0*/ 	.word	0x00030850
        /*0ca4*/ 	.short	0x010a
        /*0ca6*/ 	.byte	0x3f
	.zero		1


	//   ....[61]....
        /*0ca8*/ 	.word	0x00011810
        /*0cac*/ 	.word	0x0000000d
        /*0cb0*/ 	.word	0x00030850
        /*0cb4*/ 	.short	0x010a
        /*0cb6*/ 	.byte	0x3f
	.zero		1


	//   ....[62]....
        /*0cb8*/ 	.word	0x00011930
        /*0cbc*/ 	.word	0x00000007
        /*0cc0*/ 	.word	0x00030840
        /*0cc4*/ 	.short	0x010a
        /*0cc6*/ 	.byte	0x3f
	.zero		1


	//   ....[63]....
        /*0cc8*/ 	.word	0x00012c90
        /*0ccc*/ 	.word	0x00000016
        /*0cd0*/ 	.word	0x00030820
        /*0cd4*/ 	.short	0x010a
        /*0cd6*/ 	.byte	0x3f
	.zero		1


	//   ....[64]....
        /*0cd8*/ 	.word	0x00012ce0
        /*0cdc*/ 	.word	0x00000006
        /*0ce0*/ 	.word	0x00030840
        /*0ce4*/ 	.short	0x010a
        /*0ce6*/ 	.byte	0x3f
	.zero		1


	//   ....[65]....
        /*0ce8*/ 	.word	0x000134b0
        /*0cec*/ 	.word	0x00000006
        /*0cf0*/ 	.word	0x00030860
        /*0cf4*/ 	.short	0x010a
        /*0cf6*/ 	.byte	0x3f
	.zero		1


	//   ....[66]....
        /*0cf8*/ 	.word	0x00013d40
        /*0cfc*/ 	.word	0x00000000
        /*0d00*/ 	.word	0x00030860
        /*0d04*/ 	.short	0x010a
        /*0d06*/ 	.byte	0x3f
	.zero		1


	//   ....[67]....
        /*0d08*/ 	.word	0x00014f70
        /*0d0c*/ 	.word	0x00000004
        /*0d10*/ 	.word	0x00030820
        /*0d14*/ 	.short	0x010a
        /*0d16*/ 	.byte	0x3f
	.zero		1


	//   ....[68]....
        /*0d18*/ 	.word	0x00015110
        /*0d1c*/ 	.word	0x00000005
        /*0d20*/ 	.word	0x00030840
        /*0d24*/ 	.short	0x010a
        /*0d26*/ 	.byte	0x3f
	.zero		1


	//   ....[69]....
        /*0d28*/ 	.word	0x00015160
        /*0d2c*/ 	.word	0x0000001b
        /*0d30*/ 	.word	0x00030840
        /*0d34*/ 	.short	0x010a
        /*0d36*/ 	.byte	0x3f
	.zero		1


	//   ....[70]....
        /*0d38*/ 	.word	0x000151b0
        /*0d3c*/ 	.word	0x00000005
        /*0d40*/ 	.word	0x00030860
        /*0d44*/ 	.short	0x010a
        /*0d46*/ 	.byte	0x3f
	.zero		1


	//----- nvinfo : EIATTR_NUM_MBARRIERS
	.align		4
.L_119:
        /*0d48*/ 	.byte	0x03, 0x38
        /*0d4a*/ 	.short	0x0016


	//----- nvinfo : EIATTR_EXIT_INSTR_OFFSETS
	.align		4
        /*0d4c*/ 	.byte	0x04, 0x1c
        /*0d4e*/ 	.short	(.L_121 - .L_120)


	//   ....[0]....
.L_120:
        /*0d50*/ 	.word	0x00000990


	//   ....[1]....
        /*0d54*/ 	.word	0x0000bc20


	//   ....[2]....
        /*0d58*/ 	.word	0x000116a0


	//----- nvinfo : EIATTR_MAX_THREADS
	.align		4
.L_121:
        /*0d5c*/ 	.byte	0x04, 0x05
        /*0d5e*/ 	.short	(.L_123 - .L_122)
.L_122:
        /*0d60*/ 	.word	0x00000180
        /*0d64*/ 	.word	0x00000001
        /*0d68*/ 	.word	0x00000001


	//----- nvinfo : EIATTR_CRS_STACK_SIZE
	.align		4
.L_123:
        /*0d6c*/ 	.byte	0x04, 0x1e
        /*0d6e*/ 	.short	(.L_125 - .L_124)
.L_124:
        /*0d70*/ 	.word	0x00000000


	//----- nvinfo : EIATTR_CBANK_PARAM_SIZE
	.align		4
.L_125:
        /*0d74*/ 	.byte	0x03, 0x19
        /*0d76*/ 	.short	0x0af0


	//----- nvinfo : EIATTR_PARAM_CBANK
	.align		4
        /*0d78*/ 	.byte	0x04, 0x0a
        /*0d7a*/ 	.short	(.L_127 - .L_126)
	.align		4
.L_126:
        /*0d7c*/ 	.word	index@(.nv.constant0._ZN7cutlass13device_kernelIN5flash11enable_sm90INS1_16FlashAttnFwdSm90INS1_25CollectiveMainloopFwdSm90ILi2EN4cute5tupleIJNS5_1CILi1EEES8_S8_EEENS6_IJNS7_ILi128EEENS7_ILi96EEENS7_ILi192EEEEEELi192ENS_6half_tEfNS_4arch4Sm90ELb0ELb0ELb1ELb1ELb1ELb0ELb0ELb1ELb1ELb1ELb1ELb0EEENS1_21CollectiveEpilogueFwdINS6_IJSA_SC_SB_EEES9_SE_SG_Li256ELb1ELb1ELb1ELb0EEENS1_36VarlenDynamicPersistentTileSchedulerILi128ELi96ELi256ELi128ELb1ELb1ELb1ELb0ELb1ELb1EEEEEEEEEvNT_6ParamsE)
        /*0d80*/ 	.short	0x0210
        /*0d82*/ 	.short	0x0af0


	//----- nvinfo : EIATTR_SW_WAR
	.align		4
.L_127:
        /*0d84*/ 	.byte	0x04, 0x36
        /*0d86*/ 	.short	(.L_129 - .L_128)
.L_128:
        /*0d88*/ 	.word	0x00000008
.L_129:


//--------------------- .nv.info._ZN7cutlass13device_kernelIN5flash11enable_sm90INS1_16FlashAttnFwdSm90INS1_25CollectiveMainloopFwdSm90ILi2EN4cute5tupleIJNS5_1CILi1EEES8_S8_EEENS6_IJNS7_ILi128EEENS7_ILi96EEENS7_ILi192EEEEEELi192ENS_6half_tEfNS_4arch4Sm90ELb0ELb0ELb1ELb1ELb1ELb1ELb0ELb1ELb1ELb1ELb1ELb0EEENS1_21CollectiveEpilogueFwdINS6_IJSA_SC_SB_EEES9_SE_SG_Li256ELb1ELb1ELb1ELb0EEENS1_36VarlenDynamicPersistentTileSchedulerILi128ELi96ELi256ELi128ELb1ELb1ELb1ELb0ELb1ELb1EEEEEEEEEvNT_6ParamsE --------------------------
	.section	.nv.info._ZN7cutlass13device_kernelIN5flash11enable_sm90INS1_16FlashAttnFwdSm90INS1_25CollectiveMainloopFwdSm90ILi2EN4cute5tupleIJNS5_1CILi1EEES8_S8_EEENS6_IJNS7_ILi128EEENS7_ILi96EEENS7_ILi192EEEEEELi192ENS_6half_tEfNS_4arch4Sm90ELb0ELb0ELb1ELb1ELb1ELb1ELb0ELb1ELb1ELb1ELb1ELb0EEENS1_21CollectiveEpilogueFwdINS6_IJSA_SC_SB_EEES9_SE_SG_Li256ELb1ELb1ELb1ELb0EEENS1_36VarlenDynamicPersistentTileSchedulerILi128ELi96ELi256ELi128ELb1ELb1ELb1ELb0ELb1ELb1EEEEEEEEEvNT_6ParamsE,"",@"SHT_CUDA_INFO"
	.sectionflags	@""
	.align	4


	//----- nvinfo : EIATTR_CUDA_API_VERSION
	.align		4
        /*0000*/ 	.byte	0x04, 0x37
        /*0002*/ 	.short	(.L_131 - .L_130)
.L_130:
        /*0004*/ 	.word	0x00000082


	//----- nvinfo : EIATTR_KPARAM_INFO
	.align		4
.L_131:
        /*0008*/ 	.byte	0x04, 0x17
        /*000a*/ 	.short	(.L_133 - .L_132)
.L_132:
        /*000c*/ 	.word	0x00000000
        /*0010*/ 	.short	0x0000
        /*0012*/ 	.short	0x0070
        /*0014*/ 	.byte	0x00, 0xf0, 0x01, 0x2a


	//----- nvinfo : EIATTR_SPARSE_MMA_MASK
	.align		4
.L_133:
        /*0018*/ 	.byte	0x03, 0x50
        /*001a*/ 	.short	0x0000


	//----- nvinfo : EIATTR_MAXREG_COUNT
	.align		4
        /*001c*/ 	.byte	0x03, 0x1b
        /*001e*/ 	.short	0x00a8


	//----- nvinfo : EIATTR_NUM_BARRIERS
	.align		4
        /*0020*/ 	.byte	0x02, 0x4c
        /*0022*/ 	.byte	0x10
	.zero		1


	//----- nvinfo : EIATTR_EXTERNS
	.align		4
        /*0024*/ 	.byte	0x04, 0x0f
        /*0026*/ 	.short	(.L_135 - .L_134)


	//   ....[0]....
	.align		4
.L_134:
        /*0028*/ 	.word	index@(__assertfail)


	//----- nvinfo : EIATTR_ANNOTATIONS
	.align		4
.L_135:
        /*002c*/ 	.byte	0x04, 0x55
        /*002e*/ 	.short	(.L_137 - .L_136)


	//   ....[0]....
.L_136:
        /* <DEDUP_REMOVED lines=105> */


	//----- nvinfo : EIATTR_MERCURY_ISA_VERSION
	.align		4
.L_137:
        /*06b0*/ 	.byte	0x03, 0x5f
        /*06b2*/ 	.short	0x0101


	//----- nvinfo : EIATTR_UNUSED_LOAD_BYTE_OFFSET
	.align		4
        /*06b4*/ 	.byte	0x04, 0x44
        /*06b6*/ 	.short	(.L_139 - .L_138)


	//   ....[0]....
.L_138:
        /*06b8*/ 	.word	0x00000a30
        /*06bc*/ 	.word	0x0000fff0


	//   ....[1]....
        /*06c0*/ 	.word	0x00017d90
        /*06c4*/ 	.word	0x0000fff0


	//----- nvinfo : EIATTR_INT_WARP_WIDE_INSTR_OFFSETS
	.align		4
.L_139:
        /*06c8*/ 	.byte	0x04, 0x31
        /*06ca*/ 	.short	(.L_141 - .L_140)


	//   ....[0]....
.L_140:
        /*06cc*/ 	.word	0x00000130


	//   ....[1]....
        /*06d0*/ 	.word	0x00000170


	//   ....[2]....
        /*06d4*/ 	.word	0x000001e0


	//   ....[3]....
        /*06d8*/ 	.word	0x0001e6e0


	//   ....[4]....
        /*06dc*/ 	.word	0x0001e770


	//   ....[5]....
        /*06e0*/ 	.word	0x00021600


	//   ....[6]....
        /*06e4*/ 	.word	0x00021690


	//----- nvinfo : EIATTR_COOP_GROUP_MASK_REGIDS
	.align		4
.L_141:
        /*06e8*/ 	.byte	0x04, 0x29
        /*06ea*/ 	.short	(.L_143 - .L_142)


	//   ....[0]....
.L_142:
        /*06ec*/ 	.word	0xffffffff


	//   ....[1]....
        /*06f0*/ 	.word	0xffffffff


	//   ....[2]....
        /*06f4*/ 	.word	0xffffffff


	//   ....[3]....
        /*06f8*/ 	.word	0xffffffff


	//   ....[4]....
        /*06fc*/ 	.word	0xffffffff


	//   ....[5]....
        /*0700*/ 	.word	0xffffffff


	//   ....[6]....
        /*0704*/ 	.word	0xffffffff


	//   ....[7]....
        /*0708*/ 	.word	0xffffffff


	//   ....[8]....
        /*070c*/ 	.word	0xffffffff


	//   ....[9]....
        /*0710*/ 	.word	0xffffffff


	//   ....[10]....
        /*0714*/ 	.word	0xffffffff


	//   ....[11]....
        /*0718*/ 	.word	0xffffffff


	//   ....[12]....
        /*071c*/ 	.word	0xffffffff


	//   ....[13]....
        /*0720*/ 	.word	0xffffffff


	//   ....[14]....
        /*0724*/ 	.word	0xffffffff


	//   ....[15]....
        /*0728*/ 	.word	0xffffffff


	//   ....[16]....
        /*072c*/ 	.word	0xffffffff


	//   ....[17]....
        /*0730*/ 	.word	0xffffffff


	//   ....[18]....
        /*0734*/ 	.word	0xffffffff


	//   ....[19]....
        /*0738*/ 	.word	0xffffffff


	//   ....[20]....
        /*073c*/ 	.word	0xffffffff


	//   ....[21]....
        /*0740*/ 	.word	0xffffffff


	//   ....[22]....
        /*0744*/ 	.word	0xffffffff


	//   ....[23]....
        /*0748*/ 	.word	0xffffffff


	//   ....[24]....
        /*074c*/ 	.word	0xffffffff


	//   ....[25]....
        /*0750*/ 	.word	0xffffffff


	//   ....[26]....
        /*0754*/ 	.word	0xffffffff


	//   ....[27]....
        /*0758*/ 	.word	0xffffffff


	//   ....[28]....
        /*075c*/ 	.word	0xffffffff


	//   ....[29]....
        /*0760*/ 	.word	0xffffffff


	//   ....[30]....
        /*0764*/ 	.word	0xffffffff


	//   ....[31]....
        /*0768*/ 	.word	0xffffffff


	//   ....[32]....
        /*076c*/ 	.word	0xffffffff


	//   ....[33]....
        /*0770*/ 	.word	0xffffffff


	//   ....[34]....
        /*0774*/ 	.word	0xffffffff


	//   ....[35]....
        /*0778*/ 	.word	0xffffffff


	//   ....[36]....
        /*077c*/ 	.word	0xffffffff


	//   ....[37]....
        /*0780*/ 	.word	0xffffffff


	//   ....[38]....
        /*0784*/ 	.word	0xffffffff


	//   ....[39]....
        /*0788*/ 	.word	0xffffffff


	//   ....[40]....
        /*078c*/ 	.word	0xffffffff


	//   ....[41]....
        /*0790*/ 	.word	0xffffffff


	//   ....[42]....
        /*0794*/ 	.word	0xffffffff


	//   ....[43]....
        /*0798*/ 	.word	0xffffffff


	//   ....[44]....
        /*079c*/ 	.word	0xffffffff


	//   ....[45]....
        /*07a0*/ 	.word	0xffffffff


	//   ....[46]....
        /*07a4*/ 	.word	0xffffffff


	//   ....[47]....
        /*07a8*/ 	.word	0xffffffff


	//   ....[48]....
        /*07ac*/ 	.word	0xffffffff


	//   ....[49]....
        /*07b0*/ 	.word	0xffffffff


	//   ....[50]....
        /*07b4*/ 	.word	0xffffffff


	//   ....[51]....
        /*07b8*/ 	.word	0xffffffff


	//   ....[52]....
        /*07bc*/ 	.word	0xffffffff


	//   ....[53]....
        /*07c0*/ 	.word	0xffffffff


	//   ....[54]....
        /*07c4*/ 	.word	0xffffffff


	//   ....[55]....
        /*07c8*/ 	.word	0xffffffff


	//   ....[56]....
        /*07cc*/ 	.word	0xffffffff


	//   ....[57]....
        /*07d0*/ 	.word	0xffffffff


	//   ....[58]....
        /*07d4*/ 	.word	0xffffffff


	//   ....[59]....
        /*07d8*/ 	.word	0xffffffff


	//   ....[60]....
        /*07dc*/ 	.word	0xffffffff


	//   ....[61]....
        /*07e0*/ 	.word	0xffffffff


	//   ....[62]....
        /*07e4*/ 	.word	0xffffffff


	//   ....[63]....
        /*07e8*/ 	.word	0xffffffff


	//   ....[64]....
        /*07ec*/ 	.word	0xffffffff


	//   ....[65]....
        /*07f0*/ 	.word	0xffffffff


	//   ....[66]....
        /*07f4*/ 	.word	0xffffffff


	//   ....[67]....
        /*07f8*/ 	.word	0xffffffff


	//   ....[68]....
        /*07fc*/ 	.word	0xffffffff


	//   ....[69]....
        /*0800*/ 	.word	0xffffffff


	//   ....[70]....
        /*0804*/ 	.word	0xffffffff


	//   ....[71]....
        /*0808*/ 	.word	0xffffffff


	//   ....[72]....
        /*080c*/ 	.word	0xffffffff


	//   ....[73]....
        /*0810*/ 	.word	0xffffffff


	//   ....[74]....
        /*0814*/ 	.word	0xffffffff


	//   ....[75]....
        /*0818*/ 	.word	0xffffffff


	//   ....[76]....
        /*081c*/ 	.word	0xffffffff


	//   ....[77]....
        /*0820*/ 	.word	0xffffffff


	//   ....[78]....
        /*0824*/ 	.word	0xffffffff


	//   ....[79]....
        /*0828*/ 	.word	0xffffffff


	//   ....[80]....
        /*082c*/ 	.word	0xffffffff


	//   ....[81]....
        /*0830*/ 	.word	0xffffffff


	//   ....[82]....
        /*0834*/ 	.word	0xffffffff


	//   ....[83]....
        /*0838*/ 	.word	0xffffffff


	//   ....[84]....
        /*083c*/ 	.word	0xffffffff


	//   ....[85]....
        /*0840*/ 	.word	0xffffffff


	//   ....[86]....
        /*0844*/ 	.word	0xffffffff


	//   ....[87]....
        /*0848*/ 	.word	0xffffffff


	//   ....[88]....
        /*084c*/ 	.word	0xffffffff


	//   ....[89]....
        /*0850*/ 	.word	0xffffffff


	//   ....[90]....
        /*0854*/ 	.word	0xffffffff


	//   ....[91]....
        /*0858*/ 	.word	0xffffffff


	//   ....[92]....
        /*085c*/ 	.word	0xffffffff


	//   ....[93]....
        /*0860*/ 	.word	0xffffffff


	//   ....[94]....
        /*0864*/ 	.word	0xffffffff


	//   ....[95]....
        /*0868*/ 	.word	0xffffffff


	//   ....[96]....
        /*086c*/ 	.word	0xffffffff


	//   ....[97]....
        /*0870*/ 	.word	0xffffffff


	//   ....[98]....
        /*0874*/ 	.word	0xffffffff


	//   ....[99]....
        /*0878*/ 	.word	0xffffffff


	//   ....[100]....
        /*087c*/ 	.word	0xffffffff


	//   ....[101]....
        /*0880*/ 	.word	0xffffffff


	//   ....[102]....
        /*0884*/ 	.word	0xffffffff


	//   ....[103]....
        /*0888*/ 	.word	0xffffffff


	//   ....[104]....
        /*088c*/ 	.word	0xffffffff


	//   ....[105]....
        /*0890*/ 	.word	0xffffffff


	//   ....[106]....
        /*0894*/ 	.word	0xffffffff


	//   ....[107]....
        /*0898*/ 	.word	0xffffffff


	//   ....[108]....
        /*089c*/ 	.word	0xffffffff


	//   ....[109]....
        /*08a0*/ 	.word	0xffffffff


	//   ....[110]....
        /*08a4*/ 	.word	0xffffffff


	//   ....[111]....
        /*08a8*/ 	.word	0xffffffff


	//   ....[112]....
        /*08ac*/ 	.word	0xffffffff


	//   ....[113]....
        /*08b0*/ 	.word	0xffffffff


	//   ....[114]....
        /*08b4*/ 	.word	0xffffffff


	//   ....[115]....
        /*08b8*/ 	.word	0xffffffff


	//   ....[116]....
        /*08bc*/ 	.word	0xffffffff


	//   ....[117]....
        /*08c0*/ 	.word	0xffffffff


	//   ....[118]....
        /*08c4*/ 	.word	0xffffffff


	//   ....[119]....
        /*08c8*/ 	.word	0xffffffff


	//   ....[120]....
        /*08cc*/ 	.word	0xffffffff


	//   ....[121]....
        /*08d0*/ 	.word	0xffffffff


	//   ....[122]....
        /*08d4*/ 	.word	0xffffffff


	//   ....[123]....
        /*08d8*/ 	.word	0xffffffff


	//   ....[124]....
        /*08dc*/ 	.word	0xffffffff


	//   ....[125]....
        /*08e0*/ 	.word	0xffffffff


	//   ....[126]....
        /*08e4*/ 	.word	0xffffffff


	//   ....[127]....
        /*08e8*/ 	.word	0xffffffff


	//   ....[128]....
        /*08ec*/ 	.word	0xffffffff


	//   ....[129]....
        /*08f0*/ 	.word	0xffffffff


	//   ....[130]....
        /*08f4*/ 	.word	0xffffffff


	//   ....[131]....
        /*08f8*/ 	.word	0xffffffff


	//   ....[132]....
        /*08fc*/ 	.word	0xffffffff


	//   ....[133]....
        /*0900*/ 	.word	0xffffffff


	//   ....[134]....
        /*0904*/ 	.word	0xffffffff


	//   ....[135]....
        /*0908*/ 	.word	0xffffffff


	//   ....[136]....
        /*090c*/ 	.word	0xffffffff


	//   ....[137]....
        /*0910*/ 	.word	0xffffffff


	//   ....[138]....
        /*0914*/ 	.word	0xffffffff


	//   ....[139]....
        /*0918*/ 	.word	0xffffffff


	//   ....[140]....
        /*091c*/ 	.word	0xffffffff


	//   ....[141]....
        /*0920*/ 	.word	0xffffffff


	//   ....[142]....
        /*0924*/ 	.word	0xffffffff


	//   ....[143]....
        /*0928*/ 	.word	0xffffffff


	//   ....[144]....
        /*092c*/ 	.word	0xffffffff


	//   ....[145]....
        /*0930*/ 	.word	0xffffffff


	//   ....[146]....
        /*0934*/ 	.word	0xffffffff


	//   ....[147]....
        /*0938*/ 	.word	0xffffffff


	//   ....[148]....
        /*093c*/ 	.word	0xffffffff


	//   ....[149]....
        /*0940*/ 	.word	0xffffffff


	//   ....[150]....
        /*0944*/ 	.word	0xffffffff


	//   ....[151]....
        /*0948*/ 	.word	0xffffffff


	//   ....[152]....
        /*094c*/ 	.word	0xffffffff


	//   ....[153]....
        /*0950*/ 	.word	0xffffffff


	//   ....[154]....
        /*0954*/ 	.word	0xffffffff


	//   ....[155]....
        /*0958*/ 	.word	0xffffffff


	//   ....[156]....
        /*095c*/ 	.word	0xffffffff


	//   ....[157]....
        /*0960*/ 	.word	0xffffffff


	//   ....[158]....
        /*0964*/ 	.word	0xffffffff


	//   ....[159]....
        /*0968*/ 	.word	0xffffffff


	//   ....[160]....
        /*096c*/ 	.word	0xffffffff


	//   ....[161]....
        /*0970*/ 	.word	0xffffffff


	//   ....[162]....
        /*0974*/ 	.word	0xffffffff


	//   ....[163]....
        /*0978*/ 	.word	0xffffffff


	//   ....[164]....
        /*097c*/ 	.word	0xffffffff


	//   ....[165]....
        /*0980*/ 	.word	0xffffffff


	//   ....[166]....
        /*0984*/ 	.word	0xffffffff


	//   ....[167]....
        /*0988*/ 	.word	0xffffffff


	//   ....[168]....
        /*098c*/ 	.word	0xffffffff


	//   ....[169]....
        /*0990*/ 	.word	0x0500000f


	//   ....[170]....
        /*0994*/ 	.word	0x0500000f


	//   ....[171]....
        /*0998*/ 	.word	0x0500000f


	//   ....[172]....
        /*099c*/ 	.word	0x0500000f


	//   ....[173]....
        /*09a0*/ 	.word	0x0500000f


	//   ....[174]....
        /*09a4*/ 	.word	0x0500000f


	//   ....[175]....
        /*09a8*/ 	.word	0x0500000f


	//   ....[176]....
        /*09ac*/ 	.word	0x0500000f


	//   ....[177]....
        /*09b0*/ 	.word	0x0500000f


	//   ....[178]....
        /*09b4*/ 	.word	0x0500000f


	//   ....[179]....
        /*09b8*/ 	.word	0x0500000f


	//   ....[180]....
        /*09bc*/ 	.word	0x0500000f


	//   ....[181]....
        /*09c0*/ 	.word	0x0500000f


	//   ....[182]....
        /*09c4*/ 	.word	0x0500000f


	//   ....[183]....
        /*09c8*/ 	.word	0x0500000f


	//   ....[184]....
        /*09cc*/ 	.word	0x0500000f


	//   ....[185]....
        /*09d0*/ 	.word	0x0500000f


	//   ....[186]....
        /*09d4*/ 	.word	0x0500000f


	//   ....[187]....
        /*09d8*/ 	.word	0x0500000f


	//   ....[188]....
        /*09dc*/ 	.word	0x0500000f


	//   ....[189]....
        /*09e0*/ 	.word	0x0500000f


	//   ....[190]....
        /*09e4*/ 	.word	0x0500000f


	//   ....[191]....
        /*09e8*/ 	.word	0x0500000f


	//   ....[192]....
        /*09ec*/ 	.word	0x0500000f


	//   ....[193]....
        /*09f0*/ 	.word	0x0500000f


	//   ....[194]....
        /*09f4*/ 	.word	0x0500000f


	//   ....[195]....
        /*09f8*/ 	.word	0x0500000f


	//   ....[196]....
        /*09fc*/ 	.word	0x0500000f


	//   ....[197]....
        /*0a00*/ 	.word	0x0500000f


	//   ....[198]....
        /*0a04*/ 	.word	0x0500000f


	//   ....[199]....
        /*0a08*/ 	.word	0x0500000f


	//   ....[200]....
        /*0a0c*/ 	.word	0x0500000f


	//   ....[201]....
        /*0a10*/ 	.word	0x0500000f


	//   ....[202]....
        /*0a14*/ 	.word	0x0500000f


	//   ....[203]....
        /*0a18*/ 	.word	0x0500000f


	//   ....[204]....
        /*0a1c*/ 	.word	0x0500000f


	//   ....[205]....
        /*0a20*/ 	.word	0x0500000f


	//   ....[206]....
        /*0a24*/ 	.word	0x0500000f


	//   ....[207]....
        /*0a28*/ 	.word	0x0500000f


	//   ....[208]....
        /*0a2c*/ 	.word	0x0500000f


	//   ....[209]....
        /*0a30*/ 	.word	0x0500000f


	//   ....[210]....
        /*0a34*/ 	.word	0x0500000f


	//   ....[211]....
        /*0a38*/ 	.word	0x0500000f


	//   ....[212]....
        /*0a3c*/ 	.word	0x0500000f


	//   ....[213]....
        /*0a40*/ 	.word	0x0500000f


	//   ....[214]....
        /*0a44*/ 	.word	0x0500000f


	//   ....[215]....
        /*0a48*/ 	.word	0x0500000f


	//   ....[216]....
        /*0a4c*/ 	.word	0x0500000f


	//   ....[217]....
        /*0a50*/ 	.word	0x0500000f


	//   ....[218]....
        /*0a54*/ 	.word	0x0500000f


	//   ....[219]....
        /*0a58*/ 	.word	0x0500000f


	//   ....[220]....
        /*0a5c*/ 	.word	0x0500000f


	//   ....[221]....
        /*0a60*/ 	.word	0x0500000f


	//   ....[222]....
        /*0a64*/ 	.word	0x0500000f


	//   ....[223]....
        /*0a68*/ 	.word	0x0500000f


	//   ....[224]....
        /*0a6c*/ 	.word	0x0500000f


	//   ....[225]....
        /*0a70*/ 	.word	0x0500000f


	//   ....[226]....
        /*0a74*/ 	.word	0x0500000f


	//   ....[227]....
        /*0a78*/ 	.word	0x0500000f


	//   ....[228]....
        /*0a7c*/ 	.word	0x0500000f


	//   ....[229]....
        /*0a80*/ 	.word	0x0500000f


	//   ....[230]....
        /*0a84*/ 	.word	0x0500000f


	//   ....[231]....
        /*0a88*/ 	.word	0x0500000f


	//   ....[232]....
        /*0a8c*/ 	.word	0x0500000f


	//   ....[233]....
        /*0a90*/ 	.word	0x0500000f


	//   ....[234]....
        /*0a94*/ 	.word	0x0500000f


	//   ....[235]....
        /*0a98*/ 	.word	0x0500000f


	//   ....[236]....
        /*0a9c*/ 	.word	0x0500000f


	//   ....[237]....
        /*0aa0*/ 	.word	0x0500000f


	//   ....[238]....
        /*0aa4*/ 	.word	0x0500000f


	//   ....[239]....
        /*0aa8*/ 	.word	0x0500000f


	//   ....[240]....
        /*0aac*/ 	.word	0x0500000f


	//   ....[241]....
        /*0ab0*/ 	.word	0x0500000f


	//   ....[242]....
        /*0ab4*/ 	.word	0x0500000f


	//   ....[243]....
        /*0ab8*/ 	.word	0x0500000f


	//   ....[244]....
        /*0abc*/ 	.word	0x0500000f


	//   ....[245]....
        /*0ac0*/ 	.word	0x0500000f


	//   ....[246]....
        /*0ac4*/ 	.word	0x0500000f


	//   ....[247]....
        /*0ac8*/ 	.word	0x0500000f


	//   ....[248]....
        /*0acc*/ 	.word	0x0500000f


	//   ....[249]....
        /*0ad0*/ 	.word	0x0500000f


	//   ....[250]....
        /*0ad4*/ 	.word	0x0500000f


	//   ....[251]....
        /*0ad8*/ 	.word	0x0500000f


	//   ....[252]....
        /*0adc*/ 	.word	0x0500000f


	//   ....[253]....
        /*0ae0*/ 	.word	0x0500000f


	//   ....[254]....
        /*0ae4*/ 	.word	0x0500000f


	//   ....[255]....
        /*0ae8*/ 	.word	0x0500000f


	//   ....[0]....
        /*0aec*/ 	.word	0x0500000f


	//   ....[1]....
        /*0af0*/ 	.word	0x0500000f


	//   ....[2]....
        /*0af4*/ 	.word	0x0500000f


	//   ....[3]....
        /*0af8*/ 	.word	0x0500000f


	//   ....[4]....
        /*0afc*/ 	.word	0x0500000f


	//   ....[5]....
        /*0b00*/ 	.word	0x0500000f


	//   ....[6]....
        /*0b04*/ 	.word	0x0500000f


	//   ....[7]....
        /*0b08*/ 	.word	0x0500000f


	//   ....[8]....
        /*0b0c*/ 	.word	0x0500000f


	//   ....[9]....
        /*0b10*/ 	.word	0x0500000f


	//   ....[10]....
        /*0b14*/ 	.word	0x0500000f


	//   ....[11]....
        /*0b18*/ 	.word	0x0500000f


	//   ....[12]....
        /*0b1c*/ 	.word	0x0500000f


	//   ....[13]....
        /*0b20*/ 	.word	0x0500000f


	//   ....[14]....
        /*0b24*/ 	.word	0x0500000f


	//   ....[15]....
        /*0b28*/ 	.word	0x0500000f


	//   ....[16]....
        /*0b2c*/ 	.word	0x0500000f


	//   ....[17]....
        /*0b30*/ 	.word	0x0500000f


	//----- nvinfo : EIATTR_COOP_GROUP_INSTR_OFFSETS
	.align		4
.L_143:
        /*0b34*/ 	.byte	0x04, 0x28
        /*0b36*/ 	.short	(.L_145 - .L_144)


	//   ....[0]....
.L_144:
        /*0b38*/ 	.word	0x00000060


	//   ....[1]....
        /*0b3c*/ 	.word	0x00000140


	//   ....[2]....
        /*0b40*/ 	.word	0x00000190


	//   ....[3]....
        /*0b44*/ 	.word	0x000003c0


	//   ....[4]....
        /*0b48*/ 	.word	0x00000520


	//   ....[5]....
        /*0b4c*/ 	.word	0x00000640


	//   ....[6]....
        /*0b50*/ 	.word	0x000007a0


	//   ....[7]....
        /*0b54*/ 	.word	0x00003d40


	//   ....[8]....
        /*0b58*/ 	.word	0x00003d50


	//   ....[9]....
        /*0b5c*/ 	.word	0x000052b0


	//   ....[10]....
        /*0b60*/ 	.word	0x000052c0


	//   ....[11]....
        /*0b64*/ 	.word	0x00007330


	//   ....[12]....
        /*0b68*/ 	.word	0x00007340


	//   ....[13]....
        /*0b6c*/ 	.word	0x00008a50


	//   ....[14]....
        /*0b70*/ 	.word	0x00008a60


	//   ....[15]....
        /*0b74*/ 	.word	0x0000a2f0


	//   ....[16]....
        /*0b78*/ 	.word	0x0000a300


	//   ....[17]....
        /*0b7c*/ 	.word	0x0000a590


	//   ....[18]....
        /*0b80*/ 	.word	0x0000a5a0


	//   ....[19]....
        /*0b84*/ 	.word	0x0000aaa0


	//   ....[20]....
        /*0b88*/ 	.word	0x0000aac0


	//   ....[21]....
        /*0b8c*/ 	.word	0x0000ad00


	//   ....[22]....
        /*0b90*/ 	.word	0x0000ad20


	//   ....[23]....
        /*0b94*/ 	.word	0x0000b6f0


	//   ....[24]....
        /*0b98*/ 	.word	0x0000bc50


	//   ....[25]....
        /*0b9c*/ 	.word	0x0000bc60


	//   ....[26]....
        /*0ba0*/ 	.word	0x0000bc70


	//   ....[27]....
        /*0ba4*/ 	.word	0x0000bc80


	//   ....[28]....
        /*0ba8*/ 	.word	0x0000e7e0


	//   ....[29]....
        /*0bac*/ 	.word	0x0000e7f0


	//   ....[30]....
        /*0bb0*/ 	.word	0x0000e800


	//   ....[31]....
        /*0bb4*/ 	.word	0x0000e810


	//   ....[32]....
        /*0bb8*/ 	.word	0x00012e40


	//   ....[33]....
        /*0bbc*/ 	.word	0x00012e70


	//   ....[34]....
        /*0bc0*/ 	.word	0x000132a0


	//   ....[35]....
        /*0bc4*/ 	.word	0x00013360


	//   ....[36]....
        /*0bc8*/ 	.word	0x00015bd0


	//   ....[37]....
        /*0bcc*/ 	.word	0x00015c30


	//   ....[38]....
        /*0bd0*/ 	.word	0x00015f00


	//   ....[39]....
        /*0bd4*/ 	.word	0x00015f20


	//   ....[40]....
        /*0bd8*/ 	.word	0x000174b0


	//   ....[41]....
        /*0bdc*/ 	.word	0x000174c0


	//   ....[42]....
        /*0be0*/ 	.word	0x000174f0


	//   ....[43]....
        /*0be4*/ 	.word	0x00017500


	//   ....[44]....
        /*0be8*/ 	.word	0x00018b30


	//   ....[45]....
        /*0bec*/ 	.word	0x00018b40


	//   ....[46]....
        /*0bf0*/ 	.word	0x00018b50


	//   ....[47]....
        /*0bf4*/ 	.word	0x00018b60


	//   ....[48]....
        /*0bf8*/ 	.word	0x00019440


	//   ....[49]....
        /*0bfc*/ 	.word	0x000194a0


	//   ....[50]....
        /*0c00*/ 	.word	0x000195d0


	//   ....[51]....
        /*0c04*/ 	.word	0x00019600


	//   ....[52]....
        /*0c08*/ 	.word	0x00019720


	//   ....[53]....
        /*0c0c*/ 	.word	0x00019740


	//   ....[54]....
        /*0c10*/ 	.word	0x00019850


	//   ....[55]....
        /*0c14*/ 	.word	0x00019870


	//   ....[56]....
        /*0c18*/ 	.word	0x00019f30


	//   ....[57]....
        /*0c1c*/ 	.word	0x00019f40


	//   ....[58]....
        /*0c20*/ 	.word	0x0001a580


	//   ....[59]....
        /*0c24*/ 	.word	0x0001a590


	//   ....[60]....
        /*0c28*/ 	.word	0x0001b4c0


	//   ....[61]....
        /*0c2c*/ 	.word	0x0001b4f0


	//   ....[62]....
        /*0c30*/ 	.word	0x0001b600


	//   ....[63]....
        /*0c34*/ 	.word	0x0001b620


	//   ....[64]....
        /*0c38*/ 	.word	0x0001b720


	//   ....[65]....
        /*0c3c*/ 	.word	0x0001b740


	//   ....[66]....
        /*0c40*/ 	.word	0x0001b850


	//   ....[67]....
        /*0c44*/ 	.word	0x0001b870


	//   ....[68]....
        /*0c48*/ 	.word	0x0001ba00


	//   ....[69]....
        /*0c4c*/ 	.word	0x0001bc10


	//   ....[70]....
        /*0c50*/ 	.word	0x0001bc40


	//   ....[71]....
        /*0c54*/ 	.word	0x0001bc70


	//   ....[72]....
        /*0c58*/ 	.word	0x0001bca0


	//   ....[73]....
        /*0c5c*/ 	.word	0x0001bcd0


	//   ....[74]....
        /*0c60*/ 	.word	0x0001bd00


	//   ....[75]....
        /*0c64*/ 	.word	0x0001be90


	//   ....[76]....
        /*0c68*/ 	.word	0x0001bec0


	//   ....[77]....
        /*0c6c*/ 	.word	0x0001bef0


	//   ....[78]....
        /*0c70*/ 	.word	0x0001bf20


	//   ....[79]....
        /*0c74*/ 	.word	0x0001bf50


	//   ....[80]....
        /*0c78*/ 	.word	0x0001bf80


	//   ....[81]....
        /*0c7c*/ 	.word	0x0001c010


	//   ....[82]....
        /*0c80*/ 	.word	0x0001c040


	//   ....[83]....
        /*0c84*/ 	.word	0x0001c050


	//   ....[84]....
        /*0c88*/ 	.word	0x0001c0e0


	//   ....[85]....
        /*0c8c*/ 	.word	0x0001d050


	//   ....[86]....
        /*0c90*/ 	.word	0x0001f2b0


	//   ....[87]....
        /*0c94*/ 	.word	0x0001f2d0


	//   ....[88]....
        /*0c98*/ 	.word	0x0001f380


	//   ....[89]....
        /*0c9c*/ 	.word	0x0001f3a0


	//   ....[90]....
        /*0ca0*/ 	.word	0x0001f440


	//   ....[91]....
        /*0ca4*/ 	.word	0x0001f460


	//   ....[92]....
        /*0ca8*/ 	.word	0x0001f500


	//   ....[93]....
        /*0cac*/ 	.word	0x0001f520


	//   ....[94]....
        /*0cb0*/ 	.word	0x0001f5c0


	//   ....[95]....
        /*0cb4*/ 	.word	0x0001f5e0


	//   ....[96]....
        /*0cb8*/ 	.word	0x0001f5f0


	//   ....[97]....
        /*0cbc*/ 	.word	0x0001f680


	//   ....[98]....
        /*0cc0*/ 	.word	0x0001fdb0


	//   ....[99]....
        /*0cc4*/ 	.word	0x0001fde0


	//   ....[100]....
        /*0cc8*/ 	.word	0x0001fe40


	//   ....[101]....
        /*0ccc*/ 	.word	0x0001fe90


	//   ....[102]....
        /*0cd0*/ 	.word	0x0001fed0


	//   ....[103]....
        /*0cd4*/ 	.word	0x0001ff40


	//   ....[104]....
        /*0cd8*/ 	.word	0x0001ff80


	//   ....[105]....
        /*0cdc*/ 	.word	0x0001fff0


	//   ....[106]....
        /*0ce0*/ 	.word	0x00020030


	//   ....[107]....
        /*0ce4*/ 	.word	0x000200a0


	//   ....[108]....
        /*0ce8*/ 	.word	0x000200e0


	//   ....[109]....
        /*0cec*/ 	.word	0x00020150


	//   ....[110]....
        /*0cf0*/ 	.word	0x00020190


	//   ....[111]....
        /*0cf4*/ 	.word	0x00020200


	//   ....[112]....
        /*0cf8*/ 	.word	0x00020220


	//   ....[113]....
        /*0cfc*/ 	.word	0x00020250


	//   ....[114]....
        /*0d00*/ 	.word	0x00020a50


	//   ....[115]....
        /*0d04*/ 	.word	0x00020a60


	//   ....[116]....
        /*0d08*/ 	.word	0x00020a90


	//   ....[117]....
        /*0d0c*/ 	.word	0x00020ae0


	//   ....[118]....
        /*0d10*/ 	.word	0x00020af0


	//   ....[119]....
        /*0d14*/ 	.word	0x00020b50


	//   ....[120]....
        /*0d18*/ 	.word	0x00020b80


	//   ....[121]....
        /*0d1c*/ 	.word	0x00020bc0


	//   ....[122]....
        /*0d20*/ 	.word	0x00020bf0


	//   ....[123]....
        /*0d24*/ 	.word	0x00020c30


	//   ....[124]....
        /*0d28*/ 	.word	0x00020c60


	//   ....[125]....
        /*0d2c*/ 	.word	0x00020ca0


	//   ....[126]....
        /*0d30*/ 	.word	0x00020f40


	//   ....[127]....
        /*0d34*/ 	.word	0x00020f60


	//   ....[128]....
        /*0d38*/ 	.word	0x00020f70


	//   ....[129]....
        /*0d3c*/ 	.word	0x00021000


	//   ....[130]....
        /*0d40*/ 	.word	0x00021010


	//   ....[131]....
        /*0d44*/ 	.word	0x000210a0


	//   ....[132]....
        /*0d48*/ 	.word	0x000210b0


	//   ....[133]....
        /*0d4c*/ 	.word	0x00021140


	//   ....[134]....
        /*0d50*/ 	.word	0x00021150


	//   ....[135]....
        /*0d54*/ 	.word	0x000211e0


	//   ....[136]....
        /*0d58*/ 	.word	0x000211f0


	//   ....[137]....
        /*0d5c*/ 	.word	0x00021200


	//   ....[138]....
        /*0d60*/ 	.word	0x000217f0


	//   ....[139]....
        /*0d64*/ 	.word	0x00021830


	//   ....[140]....
        /*0d68*/ 	.word	0x00021860


	//   ....[141]....
        /*0d6c*/ 	.word	0x000218a0


	//   ....[142]....
        /*0d70*/ 	.word	0x00021930


	//   ....[143]....
        /*0d74*/ 	.word	0x00021960


	//   ....[144]....
        /*0d78*/ 	.word	0x000219d0


	//   ....[145]....
        /*0d7c*/ 	.word	0x000219f0


	//   ....[146]....
        /*0d80*/ 	.word	0x00021a70


	//   ....[147]....
        /*0d84*/ 	.word	0x00021aa0


	//   ....[148]....
        /*0d88*/ 	.word	0x00021ad0


	//   ....[149]....
        /*0d8c*/ 	.word	0x00021b20


	//   ....[150]....
        /*0d90*/ 	.word	0x00021f50


	//   ....[151]....
        /*0d94*/ 	.word	0x00021f80


	//   ....[152]....
        /*0d98*/ 	.word	0x00021ff0


	//   ....[153]....
        /*0d9c*/ 	.word	0x00022020


	//   ....[154]....
        /*0da0*/ 	.word	0x00022050


	//   ....[155]....
        /*0da4*/ 	.word	0x00022080


	//   ....[156]....
        /*0da8*/ 	.word	0x000220b0


	//   ....[157]....
        /*0dac*/ 	.word	0x000220e0


	//   ....[158]....
        /*0db0*/ 	.word	0x00022280


	//   ....[159]....
        /*0db4*/ 	.word	0x000222b0


	//   ....[160]....
        /*0db8*/ 	.word	0x000222e0


	//   ....[161]....
        /*0dbc*/ 	.word	0x00022310


	//   ....[162]....
        /*0dc0*/ 	.word	0x00022340


	//   ....[163]....
        /*0dc4*/ 	.word	0x00022370


	//   ....[164]....
        /*0dc8*/ 	.word	0x00022430


	//   ....[165]....
        /*0dcc*/ 	.word	0x00022450


	//   ....[166]....
        /*0dd0*/ 	.word	0x00022460


	//   ....[167]....
        /*0dd4*/ 	.word	0x000224c0


	//   ....[168]....
        /*0dd8*/ 	.word	0x00022ae0


	//   ....[169]....
        /*0ddc*/ 	.word	0x00022e00


	//   ....[170]....
        /*0de0*/ 	.word	0x00022e90


	//   ....[171]....
        /*0de4*/ 	.word	0x00022f30


	//   ....[172]....
        /*0de8*/ 	.word	0x00022fc0


	//   ....[173]....
        /*0dec*/ 	.word	0x000230b0


	//   ....[174]....
        /*0df0*/ 	.word	0x00023140


	//   ....[175]....
        /*0df4*/ 	.word	0x000231e0


	//   ....[176]....
        /*0df8*/ 	.word	0x00023270


	//   ....[177]....
        /*0dfc*/ 	.word	0x00023360


	//   ....[178]....
        /*0e00*/ 	.word	0x000233f0


	//   ....[179]....
        /*0e04*/ 	.word	0x00023490


	//   ....[180]....
        /*0e08*/ 	.word	0x00023520


	//   ....[181]....
        /*0e0c*/ 	.word	0x00023610


	//   ....[182]....
        /*0e10*/ 	.word	0x000236a0


	//   ....[183]....
        /*0e14*/ 	.word	0x000236f0


	//   ....[184]....
        /*0e18*/ 	.word	0x00023740


	//   ....[185]....
        /*0e1c*/ 	.word	0x00023830


	//   ....[186]....
        /*0e20*/ 	.word	0x000238c0


	//   ....[187]....
        /*0e24*/ 	.word	0x00023910


	//   ....[188]....
        /*0e28*/ 	.word	0x00023960


	//   ....[189]....
        /*0e2c*/ 	.word	0x00023bc0


	//   ....[190]....
        /*0e30*/ 	.word	0x00023ea0


	//   ....[191]....
        /*0e34*/ 	.word	0x00023f90


	//   ....[192]....
        /*0e38*/ 	.word	0x00024030


	//   ....[193]....
        /*0e3c*/ 	.word	0x00024090


	//   ....[194]....
        /*0e40*/ 	.word	0x000241a0


	//   ....[195]....
        /*0e44*/ 	.word	0x00024210


	//   ....[196]....
        /*0e48*/ 	.word	0x00024320


	//   ....[197]....
        /*0e4c*/ 	.word	0x00024390


	//   ....[198]....
        /*0e50*/ 	.word	0x000244a0


	//   ....[199]....
        /*0e54*/ 	.word	0x00024510


	//   ....[200]....
        /*0e58*/ 	.word	0x00024620


	//   ....[201]....
        /*0e5c*/ 	.word	0x00024690


	//   ....[202]....
        /*0e60*/ 	.word	0x00024770


	//   ....[203]....
        /*0e64*/ 	.word	0x00024870


	//   ....[204]....
        /*0e68*/ 	.word	0x000248e0


	//   ....[205]....
        /*0e6c*/ 	.word	0x00024960


	//   ....[206]....
        /*0e70*/ 	.word	0x00024a20


	//   ....[207]....
        /*0e74*/ 	.word	0x00024aa0


	//   ....[208]....
        /*0e78*/ 	.word	0x00024b80


	//   ....[209]....
        /*0e7c*/ 	.word	0x00024c00


	//   ....[210]....
        /*0e80*/ 	.word	0x00024ce0


	//   ....[211]....
        /*0e84*/ 	.word	0x00024d60


	//   ....[212]....
        /*0e88*/ 	.word	0x00024e40


	//   ....[213]....
        /*0e8c*/ 	.word	0x00024ec0


	//   ....[214]....
        /*0e90*/ 	.word	0x00024fa0


	//   ....[215]....
        /*0e94*/ 	.word	0x00025020


	//   ....[216]....
        /*0e98*/ 	.word	0x00025100


	//   ....[217]....
        /*0e9c*/ 	.word	0x00025180


	//   ....[218]....
        /*0ea0*/ 	.word	0x00025240


	//   ....[219]....
        /*0ea4*/ 	.word	0x00025370


	//   ....[220]....
        /*0ea8*/ 	.word	0x00025440


	//   ....[221]....
        /*0eac*/ 	.word	0x000254a0


	//   ....[222]....
        /*0eb0*/ 	.word	0x000255b0


	//   ....[223]....
        /*0eb4*/ 	.word	0x00025610


	//   ....[224]....
        /*0eb8*/ 	.word	0x000256e0


	//   ....[225]....
        /*0ebc*/ 	.word	0x00025740


	//   ....[226]....
        /*0ec0*/ 	.word	0x00025810


	//   ....[227]....
        /*0ec4*/ 	.word	0x00025870


	//   ....[228]....
        /*0ec8*/ 	.word	0x00025940


	//   ....[229]....
        /*0ecc*/ 	.word	0x00025a30


	//   ....[230]....
        /*0ed0*/ 	.word	0x00025ac0


	//   ....[231]....
        /*0ed4*/ 	.word	0x00025bb0


	//   ....[232]....
        /*0ed8*/ 	.word	0x00025c50


	//   ....[233]....
        /*0edc*/ 	.word	0x00025cb0


	//   ....[234]....
        /*0ee0*/ 	.word	0x00025db0


	//   ....[235]....
        /*0ee4*/ 	.word	0x00025e10


	//   ....[236]....
        /*0ee8*/ 	.word	0x00025f10


	//   ....[237]....
        /*0eec*/ 	.word	0x00025f70


	//   ....[238]....
        /*0ef0*/ 	.word	0x00026070


	//   ....[239]....
        /*0ef4*/ 	.word	0x000260d0


	//   ....[240]....
        /*0ef8*/ 	.word	0x000261d0


	//   ....[241]....
        /*0efc*/ 	.word	0x00026230


	//   ....[242]....
        /*0f00*/ 	.word	0x00026300


	//   ....[243]....
        /*0f04*/ 	.word	0x00026440


	//   ....[244]....
        /*0f08*/ 	.word	0x000264f0


	//   ....[245]....
        /*0f0c*/ 	.word	0x000265c0


	//   ....[246]....
        /*0f10*/ 	.word	0x00026690


	//   ....[247]....
        /*0f14*/ 	.word	0x000266f0


	//   ....[248]....
        /*0f18*/ 	.word	0x000267e0


	//   ....[249]....
        /*0f1c*/ 	.word	0x00026840


	//   ....[250]....
        /*0f20*/ 	.word	0x00026930


	//   ....[251]....
        /*0f24*/ 	.word	0x00026990


	//   ....[252]....
        /*0f28*/ 	.word	0x00026a80


	//   ....[253]....
        /*0f2c*/ 	.word	0x00026ae0


	//   ....[254]....
        /*0f30*/ 	.word	0x00026bc0


	//   ....[255]....
        /*0f34*/ 	.word	0x00026c50


	//   ....[0]....
        /*0f38*/ 	.word	0x00026cf0


	//   ....[1]....
        /*0f3c*/ 	.word	0x00026e70


	//   ....[2]....
        /*0f40*/ 	.word	0x00026ee0


	//   ....[3]....
        /*0f44*/ 	.word	0x00026f50


	//   ....[4]....
        /*0f48*/ 	.word	0x00026fc0


	//   ....[5]....
        /*0f4c*/ 	.word	0x00027030


	//   ....[6]....
        /*0f50*/ 	.word	0x000270b0


	//   ....[7]....
        /*0f54*/ 	.word	0x00027130


	//   ....[8]....
        /*0f58*/ 	.word	0x000271c0


	//   ....[9]....
        /*0f5c*/ 	.word	0x00027230


	//   ....[10]....
        /*0f60*/ 	.word	0x000272a0


	//   ....[11]....
        /*0f64*/ 	.word	0x00027310


	//   ....[12]....
        /*0f68*/ 	.word	0x00027390


	//   ....[13]....
        /*0f6c*/ 	.word	0x00027400


	//   ....[14]....
        /*0f70*/ 	.word	0x000274a0


	//   ....[15]....
        /*0f74*/ 	.word	0x000274f0


	//   ....[16]....
        /*0f78*/ 	.word	0x00027580


	//   ....[17]....
        /*0f7c*/ 	.word	0x000276b0


	//----- nvinfo : EIATTR_REG_RECONFIG
	.align		4
.L_145:
        /*0f80*/ 	.byte	0x01, 0x54
	.zero		2


	//----- nvinfo : EIATTR_SYSCALL_OFFSETS
	.align		4
        /*0f84*/ 	.byte	0x04, 0x46
        /*0f86*/ 	.short	(.L_147 - .L_146)


	//   ....[0]....
.L_146:
        /*0f88*/ 	.word	0x000021b0


	//   ....[1]....
        /*0f8c*/ 	.word	0x00002300


	//   ....[2]....
        /*0f90*/ 	.word	0x0000b860


	//   ....[3]....
        /*0f94*/ 	.word	0x0000bbd0


	//   ....[4]....
        /*0f98*/ 	.word	0x0001e8d0


	//   ....[5]....
        /*0f9c*/ 	.word	0x0001ea20


	//   ....[6]....
        /*0fa0*/ 	.word	0x0001eb10


	//   ....[7]....
        /*0fa4*/ 	.word	0x0001fa40


	//----- nvinfo : EIATTR_MBARRIER_INSTR_OFFSETS
	.align		4
.L_147:
        /*0fa8*/ 	.byte	0x04, 0x39
        /*0faa*/ 	.short	(.L_149 - .L_148)


	//   ....[0]....
.L_148:
        /*0fac*/ 	.word	0x00000270
        /*0fb0*/ 	.word	0x000000ff
        /*0fb4*/ 	.word	0x00030800
        /*0fb8*/ 	.short	0x0100
        /*0fba*/ 	.byte	0x08
	.zero		1


	//   ....[1]....
        /*0fbc*/ 	.word	0x00000280
        /*0fc0*/ 	.word	0x000000ff
        /*0fc4*/ 	.word	0x00030820
        /*0fc8*/ 	.short	0x0100
        /*0fca*/ 	.byte	0x08
	.zero		1


	//   ....[2]....
        /*0fcc*/ 	.word	0x00000370
        /*0fd0*/ 	.word	0x000000ff
        /*0fd4*/ 	.word	0x00030830
        /*0fd8*/ 	.short	0x0100
        /*0fda*/ 	.byte	0x08
	.zero		1


	//   ....[3]....
        /*0fdc*/ 	.word	0x00000380
        /*0fe0*/ 	.word	0x000000ff
        /*0fe4*/ 	.word	0x00030840
        /*0fe8*/ 	.short	0x0100
        /*0fea*/ 	.byte	0x08
	.zero		1


	//   ....[4]....
        /*0fec*/ 	.word	0x00000390
        /*0ff0*/ 	.word	0x000000ff
        /*0ff4*/ 	.word	0x00030838
        /*0ff8*/ 	.short	0x0100
        /*0ffa*/ 	.byte	0x08
	.zero		1


	//   ....[5]....
        /*0ffc*/ 	.word	0x000003a0
        /*1000*/ 	.word	0x000000ff
        /*1004*/ 	.word	0x00030848
        /*1008*/ 	.short	0x0100
        /*100a*/ 	.byte	0x08
	.zero		1


	//   ....[6]....
        /*100c*/ 	.word	0x000004d0
        /*1010*/ 	.word	0x000000ff
        /*1014*/ 	.word	0x00030850
        /*1018*/ 	.short	0x0100
        /*101a*/ 	.byte	0x08
	.zero		1


	//   ....[7]....
        /*101c*/ 	.word	0x000004e0
        /*1020*/ 	.word	0x000000ff
        /*1024*/ 	.word	0x00030860
        /*1028*/ 	.short	0x0100
        /*102a*/ 	.byte	0x08
	.zero		1


	//   ....[8]....
        /*102c*/ 	.word	0x000004f0
        /*1030*/ 	.word	0x000000ff
        /*1034*/ 	.word	0x00030858
        /*1038*/ 	.short	0x0100
        /*103a*/ 	.byte	0x08
	.zero		1


	//   ....[9]....
        /*103c*/ 	.word	0x00000500
        /*1040*/ 	.word	0x000000ff
        /*1044*/ 	.word	0x00030868
        /*1048*/ 	.short	0x0100
        /*104a*/ 	.byte	0x08
	.zero		1


	//   ....[10]....
        /*104c*/ 	.word	0x000005f0
        /*1050*/ 	.word	0x000000ff
        /*1054*/ 	.word	0x00030870
        /*1058*/ 	.short	0x0100
        /*105a*/ 	.byte	0x06
	.zero		1


	//   ....[11]....
        /*105c*/ 	.word	0x00000600
        /*1060*/ 	.word	0x000000ff
        /*1064*/ 	.word	0x00030880
        /*1068*/ 	.short	0x0100
        /*106a*/ 	.byte	0x06
	.zero		1


	//   ....[12]....
        /*106c*/ 	.word	0x00000610
        /*1070*/ 	.word	0x000000ff
        /*1074*/ 	.word	0x00030878
        /*1078*/ 	.short	0x0100
        /*107a*/ 	.byte	0x06
	.zero		1


	//   ....[13]....
        /*107c*/ 	.word	0x00000620
        /*1080*/ 	.word	0x000000ff
        /*1084*/ 	.word	0x00030888
        /*1088*/ 	.short	0x0100
        /*108a*/ 	.byte	0x06
	.zero		1


	//   ....[14]....
        /*108c*/ 	.word	0x00000750
        /*1090*/ 	.word	0x000000ff
        /*1094*/ 	.word	0x00030890
        /*1098*/ 	.short	0x0100
        /*109a*/ 	.byte	0x08
	.zero		1


	//   ....[15]....
        /*109c*/ 	.word	0x00000760
        /*10a0*/ 	.word	0x000000ff
        /*10a4*/ 	.word	0x000308a0
        /*10a8*/ 	.short	0x0100
        /*10aa*/ 	.byte	0x08
	.zero		1


	//   ....[16]....
        /*10ac*/ 	.word	0x00000770
        /*10b0*/ 	.word	0x000000ff
        /*10b4*/ 	.word	0x00030898
        /*10b8*/ 	.short	0x0100
        /*10ba*/ 	.byte	0x08
	.zero		1


	//   ....[17]....
        /*10bc*/ 	.word	0x00000780
        /*10c0*/ 	.word	0x000000ff
        /*10c4*/ 	.word	0x000308a8
        /*10c8*/ 	.short	0x0100
        /*10ca*/ 	.byte	0x08
	.zero		1


	//   ....[18]....
        /*10cc*/ 	.word	0x000008b0
        /*10d0*/ 	.word	0x000000ff
        /*10d4*/ 	.word	0x000308b0
        /*10d8*/ 	.short	0x0100
        /*10da*/ 	.byte	0x08
	.zero		1


	//   ....[19]....
        /*10dc*/ 	.word	0x000008c0
        /*10e0*/ 	.word	0x000000ff
        /*10e4*/ 	.word	0x000308c0
        /*10e8*/ 	.short	0x0100
        /*10ea*/ 	.byte	0x08
	.zero		1


	//   ....[20]....
        /*10ec*/ 	.word	0x000008d0
        /*10f0*/ 	.word	0x000000ff
        /*10f4*/ 	.word	0x000308b8
        /*10f8*/ 	.short	0x0100
        /*10fa*/ 	.byte	0x08
	.zero		1


	//   ....[21]....
        /*10fc*/ 	.word	0x000008e0
        /*1100*/ 	.word	0x000000ff
        /*1104*/ 	.word	0x000308c8
        /*1108*/ 	.short	0x0100
        /*110a*/ 	.byte	0x08
	.zero		1


	//   ....[22]....
        /*110c*/ 	.word	0x00003cf0
        /*1110*/ 	.word	0x00000054
        /*1114*/ 	.word	0x00030890
        /*1118*/ 	.short	0x010a
        /*111a*/ 	.byte	0x3f
	.zero		1


	//   ....[23]....
        /*111c*/ 	.word	0x000072c0
        /*1120*/ 	.word	0x00000054
        /*1124*/ 	.word	0x00030890
        /*1128*/ 	.short	0x010a
        /*112a*/ 	.byte	0x3f
	.zero		1


	//   ....[24]....
        /*112c*/ 	.word	0x0000a150
        /*1130*/ 	.word	0x00000054
        /*1134*/ 	.word	0x00030890
        /*1138*/ 	.short	0x010a
        /*113a*/ 	.byte	0x3f
	.zero		1


	//   ....[25]....
        /*113c*/ 	.word	0x0000a8f0
        /*1140*/ 	.word	0x0000000b
        /*1144*/ 	.word	0x00000000
        /*1148*/ 	.short	0x0101
        /*114a*/ 	.byte	0x3f
	.zero		1


	//   ....[26]....
        /*114c*/ 	.word	0x0000a930
        /*1150*/ 	.word	0x00000054
        /*1154*/ 	.word	0x000308b0
        /*1158*/ 	.short	0x010a
        /*115a*/ 	.byte	0x3f
	.zero		1


	//   ....[27]....
        /*115c*/ 	.word	0x0000b050
        /*1160*/ 	.word	0x00000054
        /*1164*/ 	.word	0x00000000
        /*1168*/ 	.short	0x0101
        /*116a*/ 	.byte	0x3f
	.zero		1


	//   ....[28]....
        /*116c*/ 	.word	0x0000b8f0
        /*1170*/ 	.word	0x00000002
        /*1174*/ 	.word	0x00030800
        /*1178*/ 	.short	0x010a
        /*117a*/ 	.byte	0x3f
	.zero		1


	//   ....[29]....
        /*117c*/ 	.word	0x0000b940
        /*1180*/ 	.word	0x00000002
        /*1184*/ 	.word	0x00030800
        /*1188*/ 	.short	0x010a
        /*118a*/ 	.byte	0x3f
	.zero		1


	//   ....[30]....
        /*118c*/ 	.word	0x0000c7b0
        /*1190*/ 	.word	0x00000002
        /*1194*/ 	.word	0x00030800
        /*1198*/ 	.short	0x010a
        /*119a*/ 	.byte	0x3f
	.zero		1


	//   ....[31]....
        /*119c*/ 	.word	0x0000f080
        /*11a0*/ 	.word	0x00000002
        /*11a4*/ 	.word	0x00030800
        /*11a8*/ 	.short	0x010a
        /*11aa*/ 	.byte	0x3f
	.zero		1


	//   ....[32]....
        /*11ac*/ 	.word	0x00011590
        /*11b0*/ 	.word	0x00000003
        /*11b4*/ 	.word	0x00030830
        /*11b8*/ 	.short	0x010a
        /*11ba*/ 	.byte	0x3f
	.zero		1


	//   ....[33]....
        /*11bc*/ 	.word	0x000115e0
        /*11c0*/ 	.word	0x00000003
        /*11c4*/ 	.word	0x00030830
        /*11c8*/ 	.short	0x010a
        /*11ca*/ 	.byte	0x3f
	.zero		1


	//   ....[34]....
        /*11cc*/ 	.word	0x00012330
        /*11d0*/ 	.word	0x00000003
        /*11d4*/ 	.word	0x00000000
        /*11d8*/ 	.short	0x0101
        /*11da*/ 	.byte	0x3f
	.zero		1


	//   ....[35]....
        /*11dc*/ 	.word	0x000142b0
        /*11e0*/ 	.word	0x00000000
        /*11e4*/ 	.word	0x00030830
        /*11e8*/ 	.short	0x010a
        /*11ea*/ 	.byte	0x3f
	.zero		1


	//   ....[36]....
        /*11ec*/ 	.word	0x00014330
        /*11f0*/ 	.word	0x00000000
        /*11f4*/ 	.word	0x00030830
        /*11f8*/ 	.short	0x010a
        /*11fa*/ 	.byte	0x3f
	.zero		1


	//   ....[37]....
        /*11fc*/ 	.word	0x00015200
        /*1200*/ 	.word	0x0000000c
        /*1204*/ 	.word	0x00030850
        /*1208*/ 	.short	0x010a
        /*120a*/ 	.byte	0x3f
	.zero		1


	//   ....[38]....
        /*120c*/ 	.word	0x00015250
        /*1210*/ 	.word	0x0000000c
        /*1214*/ 	.word	0x00030850
        /*1218*/ 	.short	0x010a
        /*121a*/ 	.byte	0x3f
	.zero		1


	//   ....[39]....
        /*121c*/ 	.word	0x00015650
        /*1220*/ 	.word	0x00000000
        /*1224*/ 	.word	0x00000000
        /*1228*/ 	.short	0x0101
        /*122a*/ 	.byte	0x3f
	.zero		1


	//   ....[40]....
        /*122c*/ 	.word	0x00016950
        /*1230*/ 	.word	0x0000000c
        /*1234*/ 	.word	0x00000000
        /*1238*/ 	.short	0x0101
        /*123a*/ 	.byte	0x3f
	.zero		1


	//   ....[41]....
        /*123c*/ 	.word	0x00017160
        /*1240*/ 	.word	0x00000006
        /*1244*/ 	.word	0x00030850
        /*1248*/ 	.short	0x010a
        /*124a*/ 	.byte	0x3f
	.zero		1


	//   ....[42]....
        /*124c*/ 	.word	0x00017200
        /*1250*/ 	.word	0x00000006
        /*1254*/ 	.word	0x00030850
        /*1258*/ 	.short	0x010a
        /*125a*/ 	.byte	0x3f
	.zero		1


	//   ....[43]....
        /*125c*/ 	.word	0x00017700
        /*1260*/ 	.word	0x000000e0
        /*1264*/ 	.word	0x00000000
        /*1268*/ 	.short	0x0101
        /*126a*/ 	.byte	0x3f
	.zero		1


	//   ....[44]....
        /*126c*/ 	.word	0x00019460
        /*1270*/ 	.word	0x00000000
        /*1274*/ 	.word	0x00000000
        /*1278*/ 	.short	0x0101
        /*127a*/ 	.byte	0x3f
	.zero		1


	//   ....[45]....
        /*127c*/ 	.word	0x00019f20
        /*1280*/ 	.word	0x0000003e
        /*1284*/ 	.word	0x00000000
        /*1288*/ 	.short	0x0101
        /*128a*/ 	.byte	0x3f
	.zero		1


	//   ....[46]....
        /*128c*/ 	.word	0x0001d130
        /*1290*/ 	.word	0x00000016
        /*1294*/ 	.word	0x00030820
        /*1298*/ 	.short	0x010a
        /*129a*/ 	.byte	0x3f
	.zero		1


	//   ....[47]....
        /*129c*/ 	.word	0x0001d1c0
        /*12a0*/ 	.word	0x0000000c
        /*12a4*/ 	.word	0x000308a0
        /*12a8*/ 	.short	0x010a
        /*12aa*/ 	.byte	0x3f
	.zero		1


	//   ....[48]....
        /*12ac*/ 	.word	0x0001d610
        /*12b0*/ 	.word	0x0000000c
        /*12b4*/ 	.word	0x000308c0
        /*12b8*/ 	.short	0x010a
        /*12ba*/ 	.byte	0x3f
	.zero		1


	//   ....[49]....
        /*12bc*/ 	.word	0x0001db20
        /*12c0*/ 	.word	0x0000000b
        /*12c4*/ 	.word	0x000308a0
        /*12c8*/ 	.short	0x010a
        /*12ca*/ 	.byte	0x3f
	.zero		1


	//   ....[50]....
        /*12cc*/ 	.word	0x0001df60
        /*12d0*/ 	.word	0x0000000b
        /*12d4*/ 	.word	0x000308c0
        /*12d8*/ 	.short	0x010a
        /*12da*/ 	.byte	0x3f
	.zero		1


	//   ....[51]....
        /*12dc*/ 	.word	0x0001f0a0
        /*12e0*/ 	.word	0x00000007
        /*12e4*/ 	.word	0x00030840
        /*12e8*/ 	.short	0x010a
        /*12ea*/ 	.byte	0x3f
	.zero		1


	//   ....[52]....
        /*12ec*/ 	.word	0x0001f740
        /*12f0*/ 	.word	0x00000007
        /*12f4*/ 	.word	0x00030830
        /*12f8*/ 	.short	0x0107
        /*12fa*/ 	.byte	0x3f
	.zero		1


	//   ....[53]....
        /*12fc*/ 	.word	0x0001f810
        /*1300*/ 	.word	0x00000007
        /*1304*/ 	.word	0x00030830
        /*1308*/ 	.short	0x0101
        /*130a*/ 	.byte	0x3f
	.zero		1


	//   ....[54]....
        /*130c*/ 	.word	0x00020370
        /*1310*/ 	.word	0x00000016
        /*1314*/ 	.word	0x00030800
        /*1318*/ 	.short	0x0107
        /*131a*/ 	.byte	0x3f
	.zero		1


	//   ....[55]....
        /*131c*/ 	.word	0x00020480
        /*1320*/ 	.word	0x00000016
        /*1324*/ 	.word	0x00030800
        /*1328*/ 	.short	0x0101
        /*132a*/ 	.byte	0x3f
	.zero		1


	//   ....[56]....
        /*132c*/ 	.word	0x000204a0
        /*1330*/ 	.word	0x00000016
        /*1334*/ 	.word	0x00030820
        /*1338*/ 	.short	0x010a
        /*133a*/ 	.byte	0x3f
	.zero		1


	//   ....[57]....
        /*133c*/ 	.word	0x00020870
        /*1340*/ 	.word	0x00000007
        /*1344*/ 	.word	0x00030840
        /*1348*/ 	.short	0x010a
        /*134a*/ 	.byte	0x3f
	.zero		1


	//   ....[58]....
        /*134c*/ 	.word	0x00020d60
        /*1350*/ 	.word	0x00000007
        /*1354*/ 	.word	0x00030830
        /*1358*/ 	.short	0x0107
        /*135a*/ 	.byte	0x3f
	.zero		1


	//   ....[59]....
        /*135c*/ 	.word	0x00020e20
        /*1360*/ 	.word	0x00000007
        /*1364*/ 	.word	0x00030830
        /*1368*/ 	.short	0x0101
        /*136a*/ 	.byte	0x3f
	.zero		1


	//   ....[60]....
        /*136c*/ 	.word	0x00020e80
        /*1370*/ 	.word	0x00000006
        /*1374*/ 	.word	0x00030860
        /*1378*/ 	.short	0x010a
        /*137a*/ 	.byte	0x3f
	.zero		1


	//   ....[61]....
        /*137c*/ 	.word	0x000213f0
        /*1380*/ 	.word	0x00000006
        /*1384*/ 	.word	0x00030850
        /*1388*/ 	.short	0x0107
        /*138a*/ 	.byte	0x3f
	.zero		1


	//   ....[62]....
        /*138c*/ 	.word	0x00021520
        /*1390*/ 	.word	0x00000006
        /*1394*/ 	.word	0x00030850
        /*1398*/ 	.short	0x0101
        /*139a*/ 	.byte	0x3f
	.zero		1


	//   ....[63]....
        /*139c*/ 	.word	0x00021740
        /*13a0*/ 	.word	0x00000000
        /*13a4*/ 	.word	0x00030860
        /*13a8*/ 	.short	0x010a
        /*13aa*/ 	.byte	0x3f
	.zero		1


	//   ....[64]....
        /*13ac*/ 	.word	0x00021c50
        /*13b0*/ 	.word	0x00000000
        /*13b4*/ 	.word	0x00030850
        /*13b8*/ 	.short	0x0107
        /*13ba*/ 	.byte	0x3f
	.zero		1


	//   ....[65]....
        /*13bc*/ 	.word	0x00021d10
        /*13c0*/ 	.word	0x00000000
        /*13c4*/ 	.word	0x00030850
        /*13c8*/ 	.short	0x0101
        /*13ca*/ 	.byte	0x3f
	.zero		1


	//   ....[66]....
        /*13cc*/ 	.word	0x00022a60
        /*13d0*/ 	.word	0x00000007
        /*13d4*/ 	.word	0x00030820
        /*13d8*/ 	.short	0x010a
        /*13da*/ 	.byte	0x3f
	.zero		1


	//   ....[67]....
        /*13dc*/ 	.word	0x00022bd0
        /*13e0*/ 	.word	0x00000005
        /*13e4*/ 	.word	0x00030840
        /*13e8*/ 	.short	0x010a
        /*13ea*/ 	.byte	0x3f
	.zero		1


	//   ....[68]....
        /*13ec*/ 	.word	0x00022c70
        /*13f0*/ 	.word	0x00000003
        /*13f4*/ 	.word	0x00030840
        /*13f8*/ 	.short	0x010a
        /*13fa*/ 	.byte	0x3f
	.zero		1


	//   ....[69]....
        /*13fc*/ 	.word	0x00022cb0
        /*1400*/ 	.word	0x00000005
        /*1404*/ 	.word	0x00030860
        /*1408*/ 	.short	0x010a
        /*140a*/ 	.byte	0x3f
	.zero		1


	//   ....[70]....
        /*140c*/ 	.word	0x00022cf0
        /*1410*/ 	.word	0x00000003
        /*1414*/ 	.word	0x00030860
        /*1418*/ 	.short	0x010a
        /*141a*/ 	.byte	0x3f
	.zero		1


	//   ....[71]....
        /*141c*/ 	.word	0x00022d50
        /*1420*/ 	.word	0x00000054
        /*1424*/ 	.word	0x00030890
        /*1428*/ 	.short	0x010a
        /*142a*/ 	.byte	0x3f
	.zero		1


	//   ....[72]....
        /*142c*/ 	.word	0x00023000
        /*1430*/ 	.word	0x00000054
        /*1434*/ 	.word	0x00030890
        /*1438*/ 	.short	0x010a
        /*143a*/ 	.byte	0x3f
	.zero		1


	//   ....[73]....
        /*143c*/ 	.word	0x000232b0
        /*1440*/ 	.word	0x00000054
        /*1444*/ 	.word	0x00030890
        /*1448*/ 	.short	0x010a
        /*144a*/ 	.byte	0x3f
	.zero		1


	//   ....[74]....
        /*144c*/ 	.word	0x00023560
        /*1450*/ 	.word	0x00000054
        /*1454*/ 	.word	0x000308b0
        /*1458*/ 	.short	0x010a
        /*145a*/ 	.byte	0x3f
	.zero		1


	//   ....[75]....
        /*145c*/ 	.word	0x00023780
        /*1460*/ 	.word	0x00000002
        /*1464*/ 	.word	0x00030800
        /*1468*/ 	.short	0x010a
        /*146a*/ 	.byte	0x3f
	.zero		1


	//   ....[76]....
        /*146c*/ 	.word	0x000239a0
        /*1470*/ 	.word	0x00000002
        /*1474*/ 	.word	0x00030800
        /*1478*/ 	.short	0x010a
        /*147a*/ 	.byte	0x3f
	.zero		1


	//   ....[77]....
        /*147c*/ 	.word	0x000239f0
        /*1480*/ 	.word	0x00000003
        /*1484*/ 	.word	0x00030830
        /*1488*/ 	.short	0x010a
        /*148a*/ 	.byte	0x3f
	.zero		1


	//   ....[78]....
        /*148c*/ 	.word	0x00023a40
        /*1490*/ 	.word	0x00000000
        /*1494*/ 	.word	0x00030830
        /*1498*/ 	.short	0x010a
        /*149a*/ 	.byte	0x3f
	.zero		1


	//   ....[79]....
        /*149c*/ 	.word	0x00023a90
        /*14a0*/ 	.word	0x0000000c
        /*14a4*/ 	.word	0x00030850
        /*14a8*/ 	.short	0x010a
        /*14aa*/ 	.byte	0x3f
	.zero		1


	//   ....[80]....
        /*14ac*/ 	.word	0x00023ae0
        /*14b0*/ 	.word	0x00000006
        /*14b4*/ 	.word	0x00030850
        /*14b8*/ 	.short	0x010a
        /*14ba*/ 	.byte	0x3f
	.zero		1


	//   ....[81]....
        /*14bc*/ 	.word	0x00023c80
        /*14c0*/ 	.word	0x00000016
        /*14c4*/ 	.word	0x00030820
        /*14c8*/ 	.short	0x010a
        /*14ca*/ 	.byte	0x3f
	.zero		1


	//   ....[82]....
        /*14cc*/ 	.word	0x00023cd0
        /*14d0*/ 	.word	0x0000000c
        /*14d4*/ 	.word	0x000308a0
        /*14d8*/ 	.short	0x010a
        /*14da*/ 	.byte	0x3f
	.zero		1


	//   ....[83]....
        /*14dc*/ 	.word	0x00023d20
        /*14e0*/ 	.word	0x0000000c
        /*14e4*/ 	.word	0x000308c0
        /*14e8*/ 	.short	0x010a
        /*14ea*/ 	.byte	0x3f
	.zero		1


	//   ....[84]....
        /*14ec*/ 	.word	0x00023d70
        /*14f0*/ 	.word	0x0000000b
        /*14f4*/ 	.word	0x000308a0
        /*14f8*/ 	.short	0x010a
        /*14fa*/ 	.byte	0x3f
	.zero		1


	//   ....[85]....
        /*14fc*/ 	.word	0x00023dc0
        /*1500*/ 	.word	0x0000000b
        /*1504*/ 	.word	0x000308c0
        /*1508*/ 	.short	0x010a
        /*150a*/ 	.byte	0x3f
	.zero		1


	//   ....[86]....
        /*150c*/ 	.word	0x00023ee0
        /*1510*/ 	.word	0x00000007
        /*1514*/ 	.word	0x00030840
        /*1518*/ 	.short	0x010a
        /*151a*/ 	.byte	0x3f
	.zero		1


	//   ....[87]....
        /*151c*/ 	.word	0x00025270
        /*1520*/ 	.word	0x00000016
        /*1524*/ 	.word	0x00030820
        /*1528*/ 	.short	0x010a
        /*152a*/ 	.byte	0x3f
	.zero		1


	//   ....[88]....
        /*152c*/ 	.word	0x000252c0
        /*1530*/ 	.word	0x00000007
        /*1534*/ 	.word	0x00030840
        /*1538*/ 	.short	0x010a
        /*153a*/ 	.byte	0x3f
	.zero		1


	//   ....[89]....
        /*153c*/ 	.word	0x00025b00
        /*1540*/ 	.word	0x00000006
        /*1544*/ 	.word	0x00030860
        /*1548*/ 	.short	0x010a
        /*154a*/ 	.byte	0x3f
	.zero		1


	//   ....[90]....
        /*154c*/ 	.word	0x00026390
        /*1550*/ 	.word	0x00000000
        /*1554*/ 	.word	0x00030860
        /*1558*/ 	.short	0x010a
        /*155a*/ 	.byte	0x3f
	.zero		1


	//   ....[91]....
        /*155c*/ 	.word	0x000275d0
        /*1560*/ 	.word	0x00000007
        /*1564*/ 	.word	0x00030820
        /*1568*/ 	.short	0x010a
        /*156a*/ 	.byte	0x3f
	.zero		1


	//   ....[92]....
        /*156c*/ 	.word	0x00027770
        /*1570*/ 	.word	0x00000005
        /*1574*/ 	.word	0x00030840
        /*1578*/ 	.short	0x010a
        /*157a*/ 	.byte	0x3f
	.zero		1


	//   ....[93]....
        /*157c*/ 	.word	0x000277c0
        /*1580*/ 	.word	0x00000003
        /*1584*/ 	.word	0x00030840
        /*1588*/ 	.short	0x010a
        /*158a*/ 	.byte	0x3f
	.zero		1


	//   ....[94]....
        /*158c*/ 	.word	0x00027810
        /*1590*/ 	.word	0x00000005
        /*1594*/ 	.word	0x00030860
        /*1598*/ 	.short	0x010a
        /*159a*/ 	.byte	0x3f
	.zero		1


	//----- nvinfo : EIATTR_NUM_MBARRIERS
	.align		4
.L_149:
        /*159c*/ 	.byte	0x03, 0x38
        /*159e*/ 	.short	0x0016


	//----- nvinfo : EIATTR_EXIT_INSTR_OFFSETS
	.align		4
        /*15a0*/ 	.byte	0x04, 0x1c
        /*15a2*/ 	.short	(.L_151 - .L_150)


	//   ....[0]....
.L_150:
        /*15a4*/ 	.word	0x00022d40


	//----- nvinfo : EIATTR_MAX_THREADS
	.align		4
.L_151:
        /*15a8*/ 	.byte	0x04, 0x05
        /*15aa*/ 	.short	(.L_153 - .L_152)
.L_152:
        /*15ac*/ 	.word	0x00000180
        /*15b0*/ 	.word	0x00000001
        /*15b4*/ 	.word	0x00000001


	//----- nvinfo : EIATTR_CRS_STACK_SIZE
	.align		4
.L_153:
        /*15b8*/ 	.byte	0x04, 0x1e
        /*15ba*/ 	.short	(.L_155 - .L_154)
.L_154:
        /*15bc*/ 	.word	0x00000000


	//----- nvinfo : EIATTR_CBANK_PARAM_SIZE
	.align		4
.L_155:
        /*15c0*/ 	.byte	0x03, 0x19
        /*15c2*/ 	.short	0x0af0


	//----- nvinfo : EIATTR_PARAM_CBANK
	.align		4
        /*15c4*/ 	.byte	0x04, 0x0a
        /*15c6*/ 	.short	(.L_157 - .L_156)
	.align		4
.L_156:
        /*15c8*/ 	.word	index@(.nv.constant0._ZN7cutlass13device_kernelIN5flash11enable_sm90INS1_16FlashAttnFwdSm90INS1_25CollectiveMainloopFwdSm90ILi2EN4cute5tupleIJNS5_1CILi1EEES8_S8_EEENS6_IJNS7_ILi128EEENS7_ILi96EEENS7_ILi192EEEEEELi192ENS_6half_tEfNS_4arch4Sm90ELb0ELb0ELb1ELb1ELb1ELb1ELb0ELb1ELb1ELb1ELb1ELb0EEENS1_21CollectiveEpilogueFwdINS6_IJSA_SC_SB_EEES9_SE_SG_Li256ELb1ELb1ELb1ELb0EEENS1_36VarlenDynamicPersistentTileSchedulerILi128ELi96ELi256ELi128ELb1ELb1ELb1ELb0ELb1ELb1EEEEEEEEEvNT_6ParamsE)
        /*15cc*/ 	.short	0x0210
        /*15ce*/ 	.short	0x0af0


	//----- nvinfo : EIATTR_SW_WAR
	.align		4
.L_157:
        /*15d0*/ 	.byte	0x04, 0x36
        /*15d2*/ 	.short	(.L_159 - .L_158)
.L_158:
        /*15d4*/ 	.word	0x00000008
.L_159:


//--------------------- .nv.info._ZN7cutlass13device_kernelIN5flash11enable_sm90INS1_16FlashAttnFwdSm90INS1_25CollectiveMainloopFwdSm90ILi2EN4cute5tupleIJNS5_1CILi1EEES8_S8_EEENS6_IJNS7_ILi128EEENS7_ILi96EEENS7_ILi192EEEEEELi192ENS_6half_tEfNS_4arch4Sm90ELb0ELb1ELb1ELb0ELb1ELb0ELb0ELb1ELb1ELb1ELb1ELb0EEENS1_21CollectiveEpilogueFwdINS6_IJSA_SC_SB_EEES9_SE_SG_Li256ELb0ELb1ELb1ELb0EEENS1_19SingleTileSchedulerILb0ELb1ELb1ELi128EEEEEEEEEvNT_6ParamsE --------------------------
	.section	.nv.info._ZN7cutlass13device_kernelIN5flash11enable_sm90INS1_16FlashAttnFwdSm90INS1_25CollectiveMainloopFwdSm90ILi2EN4cute5tupleIJNS5_1CILi1EEES8_S8_EEENS6_IJNS7_ILi128EEENS7_ILi96EEENS7_ILi192EEEEEELi192ENS_6half_tEfNS_4arch4Sm90ELb0ELb1ELb1ELb0ELb1ELb0ELb0ELb1ELb1ELb1ELb1ELb0EEENS1_21CollectiveEpilogueFwdINS6_IJSA_SC_SB_EEES9_SE_SG_Li256ELb0ELb1ELb1ELb0EEENS1_19SingleTileSchedulerILb0ELb1ELb1ELi128EEEEEEEEEvNT_6ParamsE,"",@"SHT_CUDA_INFO"
	.sectionflags	@""
	.align	4


	//----- nvinfo : EIATTR_CUDA_API_VERSION
	.align		4
        /*0000*/ 	.byte	0x04, 0x37
        /*0002*/ 	.short	(.L_161 - .L_160)
.L_160:
        /*0004*/ 	.word	0x00000082


	//----- nvinfo : EIATTR_KPARAM_INFO
	.align		4
.L_161:
        /*0008*/ 	.byte	0x04, 0x17
        /*000a*/ 	.short	(.L_163 - .L_162)
.L_162:
        /*000c*/ 	.word	0x00000000
        /*0010*/ 	.short	0x0000
        /*0012*/ 	.short	0x0070
        /*0014*/ 	.byte	0x00, 0xf0, 0x01, 0x28


	//----- nvinfo : EIATTR_SPARSE_MMA_MASK
	.align		4
.L_163:
        /*0018*/ 	.byte	0x03, 0x50
        /*001a*/ 	.short	0x0000


	//----- nvinfo : EIATTR_MAXREG_COUNT
	.align		4
        /*001c*/ 	.byte	0x03, 0x1b
        /*001e*/ 	.short	0x00a8


	//----- nvinfo : EIATTR_NUM_BARRIERS
	.align		4
        /*0020*/ 	.byte	0x02, 0x4c
        /*0022*/ 	.byte	0x09
	.zero		1


	//----- nvinfo : EIATTR_EXTERNS
	.align		4
        /*0024*/ 	.byte	0x04, 0x0f
        /*0026*/ 	.short	(.L_165 - .L_164)


	//   ....[0]....
	.align		4
.L_164:
        /*0028*/ 	.word	index@(__assertfail)


	//----- nvinfo : EIATTR_ANNOTATIONS
	.align		4
.L_165:
        /*002c*/ 	.byte	0x04, 0x55
        /*002e*/ 	.short	(.L_167 - .L_166)


	//   ....[0]....
.L_166:
        /*0030*/ 	.word	0x00000001
        /*0034*/ 	.byte	0xb0, 0x08, 0x00, 0x00, 0x01, 0x00, 0x00, 0x00, 0xe0, 0x09, 0x00, 0x00, 0x01, 0x00, 0x00, 0x00
        /*0044*/ 	.byte	0x80, 0x18, 0x00, 0x00, 0x01, 0x00, 0x00, 0x00, 0x30, 0xf6, 0x00, 0x00, 0x01, 0x00, 0x00, 0x00
        /*0054*/ 	.byte	0x40, 0x12, 0x01, 0x00, 0x01, 0x00, 0x00, 0x00, 0x00, 0x26, 0x01, 0x00, 0x01, 0x00, 0x00, 0x00
        /*0064*/ 	.byte	0x30, 0x27, 0x01, 0x00, 0x01, 0x00, 0x00, 0x00, 0x20, 0x3c, 0x01, 0x00, 0x01, 0x00, 0x00, 0x00
        /*0074*/ 	.byte	0x70, 0x53, 0x01, 0x00


	//----- nvinfo : EIATTR_MERCURY_ISA_VERSION
	.align		4
.L_167:
        /*0078*/ 	.byte	0x03, 0x5f
        /*007a*/ 	.short	0x0101


	//----- nvinfo : EIATTR_INT_WARP_WIDE_INSTR_OFFSETS
	.align		4
        /*007c*/ 	.byte	0x04, 0x31
        /*007e*/ 	.short	(.L_169 - .L_168)


	//   ....[0]....
.L_168:
        /*0080*/ 	.word	0x000000c0


	//   ....[1]....
        /*0084*/ 	.word	0x000000d0


	//   ....[2]....
        /*0088*/ 	.word	0x00000170


	//----- nvinfo : EIATTR_COOP_GROUP_MASK_REGIDS
	.align		4
.L_169:
        /*008c*/ 	.byte	0x04, 0x29
        /*008e*/ 	.short	(.L_171 - .L_170)


	//   ....[0]....
.L_170:
        /*0090*/ 	.word	0xffffffff


	//   ....[1]....
        /*0094*/ 	.word	0xffffffff


	//   ....[2]....
        /*0098*/ 	.word	0xffffffff


	//   ....[3]....
        /*009c*/ 	.word	0xffffffff


	//   ....[4]....
        /*00a0*/ 	.word	0xffffffff


	//   ....[5]....
        /*00a4*/ 	.word	0xffffffff


	//   ....[6]....
        /*00a8*/ 	.word	0xffffffff


	//   ....[7]....
        /*00ac*/ 	.word	0xffffffff


	//   ....[8]....
        /*00b0*/ 	.word	0xffffffff


	//   ....[9]....
        /*00b4*/ 	.word	0xffffffff


	//   ....[10]....
        /*00b8*/ 	.word	0xffffffff


	//   ....[11]....
        /*00bc*/ 	.word	0xffffffff


	//   ....[12]....
        /*00c0*/ 	.word	0xffffffff


	//   ....[13]....
        /*00c4*/ 	.word	0xffffffff


	//   ....[14]....
        /*00c8*/ 	.word	0xffffffff


	//   ....[15]....
        /*00cc*/ 	.word	0xffffffff


	//   ....[16]....
        /*00d0*/ 	.word	0xffffffff


	//   ....[17]....
        /*00d4*/ 	.word	0xffffffff


	//   ....[18]....
        /*00d8*/ 	.word	0xffffffff


	//   ....[19]....
        /*00dc*/ 	.word	0xffffffff


	//   ....[20]....
        /*00e0*/ 	.word	0xffffffff


	//   ....[21]....
        /*00e4*/ 	.word	0xffffffff


	//   ....[22]....
        /*00e8*/ 	.word	0xffffffff


	//   ....[23]....
        /*00ec*/ 	.word	0xffffffff


	//   ....[24]....
        /*00f0*/ 	.word	0xffffffff


	//   ....[25]....
        /*00f4*/ 	.word	0xffffffff


	//   ....[26]....
        /*00f8*/ 	.word	0xffffffff


	//   ....[27]....
        /*00fc*/ 	.word	0xffffffff


	//   ....[28]....
        /*0100*/ 	.word	0xffffffff


	//   ....[29]....
        /*0104*/ 	.word	0xffffffff


	//   ....[30]....
        /*0108*/ 	.word	0xffffffff


	//   ....[31]....
        /*010c*/ 	.word	0xffffffff


	//   ....[32]....
        /*0110*/ 	.word	0xffffffff


	//   ....[33]....
        /*0114*/ 	.word	0xffffffff


	//   ....[34]....
        /*0118*/ 	.word	0xffffffff


	//   ....[35]....
        /*011c*/ 	.word	0xffffffff


	//   ....[36]....
        /*0120*/ 	.word	0xffffffff


	//   ....[37]....
        /*0124*/ 	.word	0xffffffff


	//   ....[38]....
        /*0128*/ 	.word	0xffffffff


	//   ....[39]....
        /*012c*/ 	.word	0xffffffff


	//   ....[40]....
        /*0130*/ 	.word	0xffffffff


	//   ....[41]....
        /*0134*/ 	.word	0xffffffff


	//   ....[42]....
        /*0138*/ 	.word	0xffffffff


	//   ....[43]....
        /*013c*/ 	.word	0xffffffff


	//   ....[44]....
        /*0140*/ 	.word	0xffffffff


	//   ....[45]....
        /*0144*/ 	.word	0xffffffff


	//   ....[46]....
        /*0148*/ 	.word	0xffffffff


	//   ....[47]....
        /*014c*/ 	.word	0xffffffff


	//   ....[48]....
        /*0150*/ 	.word	0xffffffff


	//   ....[49]....
        /*0154*/ 	.word	0xffffffff


	//   ....[50]....
        /*0158*/ 	.word	0xffffffff


	//   ....[51]....
        /*015c*/ 	.word	0xffffffff


	//   ....[52]....
        /*0160*/ 	.word	0xffffffff


	//   ....[53]....
        /*0164*/ 	.word	0xffffffff


	//   ....[54]....
        /*0168*/ 	.word	0xffffffff


	//   ....[55]....
        /*016c*/ 	.word	0xffffffff


	//   ....[56]....
        /*0170*/ 	.word	0xffffffff


	//   ....[57]....
        /*0174*/ 	.word	0xffffffff


	//   ....[58]....
        /*0178*/ 	.word	0xffffffff


	//   ....[59]....
        /*017c*/ 	.word	0xffffffff


	//   ....[60]....
        /*0180*/ 	.word	0xffffffff


	//   ....[61]....
        /*0184*/ 	.word	0xffffffff


	//   ....[62]....
        /*0188*/ 	.word	0xffffffff


	//   ....[63]....
        /*018c*/ 	.word	0xffffffff


	//   ....[64]....
        /*0190*/ 	.word	0xffffffff


	//   ....[65]....
        /*0194*/ 	.word	0xffffffff


	//   ....[66]....
        /*0198*/ 	.word	0xffffffff


	//   ....[67]....
        /*019c*/ 	.word	0xffffffff


	//   ....[68]....
        /*01a0*/ 	.word	0xffffffff


	//   ....[69]....
        /*01a4*/ 	.word	0xffffffff


	//   ....[70]....
        /*01a8*/ 	.word	0xffffffff


	//   ....[71]....
        /*01ac*/ 	.word	0xffffffff


	//   ....[72]....
        /*01b0*/ 	.word	0xffffffff


	//   ....[73]....
        /*01b4*/ 	.word	0xffffffff


	//   ....[74]....
        /*01b8*/ 	.word	0xffffffff


	//   ....[75]....
        /*01bc*/ 	.word	0xffffffff


	//   ....[76]....
        /*01c0*/ 	.word	0xffffffff


	//   ....[77]....
        /*01c4*/ 	.word	0xffffffff


	//   ....[78]....
        /*01c8*/ 	.word	0xffffffff


	//   ....[79]....
        /*01cc*/ 	.word	0xffffffff


	//   ....[80]....
        /*01d0*/ 	.word	0xffffffff


	//   ....[81]....
        /*01d4*/ 	.word	0xffffffff


	//   ....[82]....
        /*01d8*/ 	.word	0xffffffff


	//   ....[83]....
        /*01dc*/ 	.word	0xffffffff


	//   ....[84]....
        /*01e0*/ 	.word	0xffffffff


	//   ....[85]....
        /*01e4*/ 	.word	0xffffffff


	//   ....[86]....
        /*01e8*/ 	.word	0xffffffff


	//   ....[87]....
        /*01ec*/ 	.word	0xffffffff


	//   ....[88]....
        /*01f0*/ 	.word	0xffffffff


	//   ....[89]....
        /*01f4*/ 	.word	0xffffffff


	//   ....[90]....
        /*01f8*/ 	.word	0xffffffff


	//   ....[91]....
        /*01fc*/ 	.word	0xffffffff


	//   ....[92]....
        /*0200*/ 	.word	0xffffffff


	//   ....[93]....
        /*0204*/ 	.word	0xffffffff


	//   ....[94]....
        /*0208*/ 	.word	0xffffffff


	//   ....[95]....
        /*020c*/ 	.word	0xffffffff


	//   ....[96]....
        /*0210*/ 	.word	0xffffffff


	//   ....[97]....
        /*0214*/ 	.word	0xffffffff


	//   ....[98]....
        /*0218*/ 	.word	0xffffffff


	//   ....[99]....
        /*021c*/ 	.word	0xffffffff


	//   ....[100]....
        /*0220*/ 	.word	0xffffffff


	//   ....[101]....
        /*0224*/ 	.word	0xffffffff


	//   ....[102]....
        /*0228*/ 	.word	0xffffffff


	//   ....[103]....
        /*022c*/ 	.word	0xffffffff


	//   ....[104]....
        /*0230*/ 	.word	0xffffffff


	//   ....[105]....
        /*0234*/ 	.word	0xffffffff


	//   ....[106]....
        /*0238*/ 	.word	0xffffffff


	//   ....[107]....
        /*023c*/ 	.word	0x0500000f


	//   ....[108]....
        /*0240*/ 	.word	0x0500000f


	//   ....[109]....
        /*0244*/ 	.word	0x0500000f


	//   ....[110]....
        /*0248*/ 	.word	0x0500000f


	//   ....[111]....
        /*024c*/ 	.word	0x0500000f


	//   ....[112]....
        /*0250*/ 	.word	0x0500000f


	//   ....[113]....
        /*0254*/ 	.word	0x0500000f


	//   ....[114]....
        /*0258*/ 	.word	0x0500000f


	//   ....[115]....
        /*025c*/ 	.word	0x0500000f


	//   ....[116]....
        /*0260*/ 	.word	0x0500000f


	//   ....[117]....
        /*0264*/ 	.word	0x0500000f


	//   ....[118]....
        /*0268*/ 	.word	0x0500000f


	//   ....[119]....
        /*026c*/ 	.word	0x0500000f


	//   ....[120]....
        /*0270*/ 	.word	0x0500000f


	//   ....[121]....
        /*0274*/ 	.word	0x0500000f


	//   ....[122]....
        /*0278*/ 	.word	0x0500000f


	//   ....[123]....
        /*027c*/ 	.word	0x0500000f


	//   ....[124]....
        /*0280*/ 	.word	0x0500000f


	//   ....[125]....
        /*0284*/ 	.word	0x0500000f


	//   ....[126]....
        /*0288*/ 	.word	0x0500000f


	//   ....[127]....
        /*028c*/ 	.word	0x0500000f


	//   ....[128]....
        /*0290*/ 	.word	0x0500000f


	//   ....[129]....
        /*0294*/ 	.word	0x0500000f


	//   ....[130]....
        /*0298*/ 	.word	0x0500000f


	//   ....[131]....
        /*029c*/ 	.word	0x0500000f


	//   ....[132]....
        /*02a0*/ 	.word	0x0500000f


	//   ....[133]....
        /*02a4*/ 	.word	0x0500000f


	//   ....[134]....
        /*02a8*/ 	.word	0x0500000f


	//   ....[135]....
        /*02ac*/ 	.word	0x0500000f


	//   ....[136]....
        /*02b0*/ 	.word	0x0500000f


	//   ....[137]....
        /*02b4*/ 	.word	0x0500000f


	//   ....[138]....
        /*02b8*/ 	.word	0x0500000f


	//   ....[139]....
        /*02bc*/ 	.word	0x0500000f


	//   ....[140]....
        /*02c0*/ 	.word	0x0500000f


	//   ....[141]....
        /*02c4*/ 	.word	0x0500000f


	//   ....[142]....
        /*02c8*/ 	.word	0x0500000f


	//   ....[143]....
        /*02cc*/ 	.word	0x0500000f


	//   ....[144]....
        /*02d0*/ 	.word	0x0500000f


	//   ....[145]....
        /*02d4*/ 	.word	0x0500000f


	//   ....[146]....
        /*02d8*/ 	.word	0x0500000f


	//   ....[147]....
        /*02dc*/ 	.word	0x0500000f


	//   ....[148]....
        /*02e0*/ 	.word	0x0500000f


	//   ....[149]....
        /*02e4*/ 	.word	0x0500000f


	//   ....[150]....
        /*02e8*/ 	.word	0x0500000f


	//   ....[151]....
        /*02ec*/ 	.word	0x0500000f


	//   ....[152]....
        /*02f0*/ 	.word	0x0500000f


	//   ....[153]....
        /*02f4*/ 	.word	0x0500000f


	//   ....[154]....
        /*02f8*/ 	.word	0x0500000f


	//   ....[155]....
        /*02fc*/ 	.word	0x0500000f


	//   ....[156]....
        /*0300*/ 	.word	0x0500000f


	//   ....[157]....
        /*0304*/ 	.word	0x0500000f


	//   ....[158]....
        /*0308*/ 	.word	0x0500000f


	//   ....[159]....
        /*030c*/ 	.word	0x0500000f


	//   ....[160]....
        /*0310*/ 	.word	0x0500000f


	//   ....[161]....
        /*0314*/ 	.word	0x0500000f


	//   ....[162]....
        /*0318*/ 	.word	0x0500000f


	//   ....[163]....
        /*031c*/ 	.word	0x0500000f


	//   ....[164]....
        /*0320*/ 	.word	0x0500000f


	//   ....[165]....
        /*0324*/ 	.word	0x0500000f


	//   ....[166]....
        /*0328*/ 	.word	0x0500000f


	//   ....[167]....
        /*032c*/ 	.word	0x0500000f


	//   ....[168]....
        /*0330*/ 	.word	0x0500000f


	//   ....[169]....
        /*0334*/ 	.word	0x0500000f


	//   ....[170]....
        /*0338*/ 	.word	0x0500000f


	//   ....[171]....
        /*033c*/ 	.word	0x0500000f


	//   ....[172]....
        /*0340*/ 	.word	0x0500000f


	//----- nvinfo : EIATTR_COOP_GROUP_INSTR_OFFSETS
	.align		4
.L_171:
        /*0344*/ 	.byte	0x04, 0x28
        /*0346*/ 	.short	(.L_173 - .L_172)


	//   ....[0]....
.L_172:
        /*0348*/ 	.word	0x00000070


	//   ....[1]....
        /*034c*/ 	.word	0x000000b0


	//   ....[2]....
        /*0350*/ 	.word	0x000002d0


	//   ....[3]....
        /*0354*/ 	.word	0x00000430


	//   ....[4]....
        /*0358*/ 	.word	0x00000550


	//   ....[5]....
        /*035c*/ 	.word	0x000006b0


	//   ....[6]....
        /*0360*/ 	.word	0x00001680


	//   ....[7]....
        /*0364*/ 	.word	0x00002450


	//   ....[8]....
        /*0368*/ 	.word	0x00002b90


	//   ....[9]....
        /*036c*/ 	.word	0x00003900


	//   ....[10]....
        /*0370*/ 	.word	0x00003a40


	//   ....[11]....
        /*0374*/ 	.word	0x00004040


	//   ....[12]....
        /*0378*/ 	.word	0x000040c0


	//   ....[13]....
        /*037c*/ 	.word	0x00005f70


	//   ....[14]....
        /*0380*/ 	.word	0x00006ea0


	//   ....[15]....
        /*0384*/ 	.word	0x00007520


	//   ....[16]....
        /*0388*/ 	.word	0x00007640


	//   ....[17]....
        /*038c*/ 	.word	0x00007c00


	//   ....[18]....
        /*0390*/ 	.word	0x00007c90


	//   ....[19]....
        /*0394*/ 	.word	0x0000a0b0


	//   ....[20]....
        /*0398*/ 	.word	0x0000a0e0


	//   ....[21]....
        /*039c*/ 	.word	0x0000a110


	//   ....[22]....
        /*03a0*/ 	.word	0x0000a130


	//   ....[23]....
        /*03a4*/ 	.word	0x0000be60


	//   ....[24]....
        /*03a8*/ 	.word	0x0000cd80


	//   ....[25]....
        /*03ac*/ 	.word	0x0000d410


	//   ....[26]....
        /*03b0*/ 	.word	0x0000d530


	//   ....[27]....
        /*03b4*/ 	.word	0x0000daf0


	//   ....[28]....
        /*03b8*/ 	.word	0x0000db80


	//   ....[29]....
        /*03bc*/ 	.word	0x0000ec20


	//   ....[30]....
        /*03c0*/ 	.word	0x0000ec40


	//   ....[31]....
        /*03c4*/ 	.word	0x0000ed00


	//   ....[32]....
        /*03c8*/ 	.word	0x0000ed10


	//   ....[33]....
        /*03cc*/ 	.word	0x0000fdc0


	//   ....[34]....
        /*03d0*/ 	.word	0x0000fe10


	//   ....[35]....
        /*03d4*/ 	.word	0x0000fe50


	//   ....[36]....
        /*03d8*/ 	.word	0x0000fe90


	//   ....[37]....
        /*03dc*/ 	.word	0x0000fee0


	//   ....[38]....
        /*03e0*/ 	.word	0x0000ff00


	//   ....[39]....
        /*03e4*/ 	.word	0x00010850


	//   ....[40]....
        /*03e8*/ 	.word	0x00010860


	//   ....[41]....
        /*03ec*/ 	.word	0x000115b0


	//   ....[42]....
        /*03f0*/ 	.word	0x00012c00


	//   ....[43]....
        /*03f4*/ 	.word	0x00012c20


	//   ....[44]....
        /*03f8*/ 	.word	0x00012c30


	//   ....[45]....
        /*03fc*/ 	.word	0x00012c40


	//   ....[46]....
        /*0400*/ 	.word	0x00012c50


	//   ....[47]....
        /*0404*/ 	.word	0x00012c60


	//   ....[48]....
        /*0408*/ 	.word	0x00012c70


	//   ....[49]....
        /*040c*/ 	.word	0x00012cd0


	//   ....[50]....
        /*0410*/ 	.word	0x00012d10


	//   ....[51]....
        /*0414*/ 	.word	0x00012d70


	//   ....[52]....
        /*0418*/ 	.word	0x00012d80


	//   ....[53]....
        /*041c*/ 	.word	0x00012e40


	//   ....[54]....
        /*0420*/ 	.word	0x00013490


	//   ....[55]....
        /*0424*/ 	.word	0x000134c0


	//   ....[56]....
        /*0428*/ 	.word	0x000134f0


	//   ....[57]....
        /*042c*/ 	.word	0x00013510


	//   ....[58]....
        /*0430*/ 	.word	0x00013520


	//   ....[59]....
        /*0434*/ 	.word	0x000135a0


	//   ....[60]....
        /*0438*/ 	.word	0x000135e0


	//   ....[61]....
        /*043c*/ 	.word	0x00013630


	//   ....[62]....
        /*0440*/ 	.word	0x00013660


	//   ....[63]....
        /*0444*/ 	.word	0x000136c0


	//   ....[64]....
        /*0448*/ 	.word	0x00013700


	//   ....[65]....
        /*044c*/ 	.word	0x00013750


	//   ....[66]....
        /*0450*/ 	.word	0x00013780


	//   ....[67]....
        /*0454*/ 	.word	0x000137d0


	//   ....[68]....
        /*0458*/ 	.word	0x00013810


	//   ....[69]....
        /*045c*/ 	.word	0x00013860


	//   ....[70]....
        /*0460*/ 	.word	0x00014030


	//   ....[71]....
        /*0464*/ 	.word	0x00014060


	//   ....[72]....
        /*0468*/ 	.word	0x00014080


	//   ....[73]....
        /*046c*/ 	.word	0x00014090


	//   ....[74]....
        /*0470*/ 	.word	0x000140b0


	//   ....[75]....
        /*0474*/ 	.word	0x00014110


	//   ....[76]....
        /*0478*/ 	.word	0x00014130


	//   ....[77]....
        /*047c*/ 	.word	0x00014150


	//   ....[78]....
        /*0480*/ 	.word	0x00014160


	//   ....[79]....
        /*0484*/ 	.word	0x000141c0


	//   ....[80]....
        /*0488*/ 	.word	0x000141f0


	//   ....[81]....
        /*048c*/ 	.word	0x00014270


	//   ....[82]....
        /*0490*/ 	.word	0x000144e0


	//   ....[83]....
        /*0494*/ 	.word	0x00014500


	//   ....[84]....
        /*0498*/ 	.word	0x00014510


	//   ....[85]....
        /*049c*/ 	.word	0x00014530


	//   ....[86]....
        /*04a0*/ 	.word	0x000145c0


	//   ....[87]....
        /*04a4*/ 	.word	0x000145f0


	//   ....[88]....
        /*04a8*/ 	.word	0x00014660


	//   ....[89]....
        /*04ac*/ 	.word	0x00014690


	//   ....[90]....
        /*04b0*/ 	.word	0x00014700


	//   ....[91]....
        /*04b4*/ 	.word	0x00014730


	//   ....[92]....
        /*04b8*/ 	.word	0x000147a0


	//   ....[93]....
        /*04bc*/ 	.word	0x000147d0


	//   ....[94]....
        /*04c0*/ 	.word	0x00014ca0


	//   ....[95]....
        /*04c4*/ 	.word	0x00014cd0


	//   ....[96]....
        /*04c8*/ 	.word	0x00014d00


	//   ....[97]....
        /*04cc*/ 	.word	0x00014d30


	//   ....[98]....
        /*04d0*/ 	.word	0x00014d60


	//   ....[99]....
        /*04d4*/ 	.word	0x00014d70


	//   ....[100]....
        /*04d8*/ 	.word	0x00014e10


	//   ....[101]....
        /*04dc*/ 	.word	0x00014e30


	//   ....[102]....
        /*04e0*/ 	.word	0x00014ec0


	//   ....[103]....
        /*04e4*/ 	.word	0x00014ee0


	//   ....[104]....
        /*04e8*/ 	.word	0x00014f50


	//   ....[105]....
        /*04ec*/ 	.word	0x00014f80


	//   ....[106]....
        /*04f0*/ 	.word	0x00015300


	//   ....[107]....
        /*04f4*/ 	.word	0x00015940


	//   ....[108]....
        /*04f8*/ 	.word	0x00015a30


	//   ....[109]....
        /*04fc*/ 	.word	0x00015ad0


	//   ....[110]....
        /*0500*/ 	.word	0x00015b30


	//   ....[111]....
        /*0504*/ 	.word	0x00015c00


	//   ....[112]....
        /*0508*/ 	.word	0x00015c70


	//   ....[113]....
        /*050c*/ 	.word	0x00015d40


	//   ....[114]....
        /*0510*/ 	.word	0x00015dc0


	//   ....[115]....
        /*0514*/ 	.word	0x00015e90


	//   ....[116]....
        /*0518*/ 	.word	0x00015f10


	//   ....[117]....
        /*051c*/ 	.word	0x00015ff0


	//   ....[118]....
        /*0520*/ 	.word	0x00016070


	//   ....[119]....
        /*0524*/ 	.word	0x00016130


	//   ....[120]....
        /*0528*/ 	.word	0x000161c0


	//   ....[121]....
        /*052c*/ 	.word	0x00016220


	//   ....[122]....
        /*0530*/ 	.word	0x000162c0


	//   ....[123]....
        /*0534*/ 	.word	0x00016390


	//   ....[124]....
        /*0538*/ 	.word	0x00016410


	//   ....[125]....
        /*053c*/ 	.word	0x000164e0


	//   ....[126]....
        /*0540*/ 	.word	0x00016560


	//   ....[127]....
        /*0544*/ 	.word	0x00016630


	//   ....[128]....
        /*0548*/ 	.word	0x000166b0


	//   ....[129]....
        /*054c*/ 	.word	0x00016780


	//   ....[130]....
        /*0550*/ 	.word	0x00016800


	//   ....[131]....
        /*0554*/ 	.word	0x000168d0


	//   ....[132]....
        /*0558*/ 	.word	0x00016950


	//   ....[133]....
        /*055c*/ 	.word	0x00016a20


	//   ....[134]....
        /*0560*/ 	.word	0x00016a90


	//   ....[135]....
        /*0564*/ 	.word	0x00016b50


	//   ....[136]....
        /*0568*/ 	.word	0x00016c90


	//   ....[137]....
        /*056c*/ 	.word	0x00016d60


	//   ....[138]....
        /*0570*/ 	.word	0x00016dc0


	//   ....[139]....
        /*0574*/ 	.word	0x00016e80


	//   ....[140]....
        /*0578*/ 	.word	0x00016ee0


	//   ....[141]....
        /*057c*/ 	.word	0x00016fa0


	//   ....[142]....
        /*0580*/ 	.word	0x00017000


	//   ....[143]....
        /*0584*/ 	.word	0x000170d0


	//   ....[144]....
        /*0588*/ 	.word	0x00017130


	//   ....[145]....
        /*058c*/ 	.word	0x00017200


	//   ....[146]....
        /*0590*/ 	.word	0x00017260


	//   ....[147]....
        /*0594*/ 	.word	0x00017340


	//   ....[148]....
        /*0598*/ 	.word	0x00017420


	//   ....[149]....
        /*059c*/ 	.word	0x000174c0


	//   ....[150]....
        /*05a0*/ 	.word	0x00017520


	//   ....[151]....
        /*05a4*/ 	.word	0x000175e0


	//   ....[152]....
        /*05a8*/ 	.word	0x000176a0


	//   ....[153]....
        /*05ac*/ 	.word	0x00017760


	//   ....[154]....
        /*05b0*/ 	.word	0x00017820


	//   ....[155]....
        /*05b4*/ 	.word	0x000178e0


	//   ....[156]....
        /*05b8*/ 	.word	0x000179a0


	//   ....[157]....
        /*05bc*/ 	.word	0x00017a60


	//   ....[158]....
        /*05c0*/ 	.word	0x00017b20


	//   ....[159]....
        /*05c4*/ 	.word	0x00017be0


	//   ....[160]....
        /*05c8*/ 	.word	0x00017d20


	//   ....[161]....
        /*05cc*/ 	.word	0x00017dc0


	//   ....[162]....
        /*05d0*/ 	.word	0x00017e90


	//   ....[163]....
        /*05d4*/ 	.word	0x00017f80


	//   ....[164]....
        /*05d8*/ 	.word	0x00017ff0


	//   ....[165]....
        /*05dc*/ 	.word	0x000180e0


	//   ....[166]....
        /*05e0*/ 	.word	0x00018150


	//   ....[167]....
        /*05e4*/ 	.word	0x00018250


	//   ....[168]....
        /*05e8*/ 	.word	0x000182d0


	//   ....[169]....
        /*05ec*/ 	.word	0x000183c0


	//   ....[170]....
        /*05f0*/ 	.word	0x00018430


	//   ....[171]....
        /*05f4*/ 	.word	0x00018500


	//   ....[172]....
        /*05f8*/ 	.word	0x00018610


	//----- nvinfo : EIATTR_REG_RECONFIG
	.align		4
.L_173:
        /*05fc*/ 	.byte	0x01, 0x54
	.zero		2


	//----- nvinfo : EIATTR_SYSCALL_OFFSETS
	.align		4
        /*0600*/ 	.byte	0x04, 0x46
        /*0602*/ 	.short	(.L_175 - .L_174)


	//   ....[0]....
.L_174:
        /*0604*/ 	.word	0x00001840


	//   ....[1]....
        /*0608*/ 	.word	0x00012170


	//   ....[2]....
        /*060c*/ 	.word	0x000122b0


	//   ....[3]....
        /*0610*/ 	.word	0x000123a0


	//   ....[4]....
        /*0614*/ 	.word	0x000131e0


	//----- nvinfo : EIATTR_MBARRIER_INSTR_OFFSETS
	.align		4
.L_175:
        /*0618*/ 	.byte	0x04, 0x39
        /*061a*/ 	.short	(.L_177 - .L_176)


	//   ....[0]....
.L_176:
        /*061c*/ 	.word	0x00000180
        /*0620*/ 	.word	0x000000ff
        /*0624*/ 	.word	0x00030800
        /*0628*/ 	.short	0x0100
        /*062a*/ 	.byte	0x08
	.zero		1


	//   ....[1]....
        /*062c*/ 	.word	0x00000190
        /*0630*/ 	.word	0x000000ff
        /*0634*/ 	.word	0x00030820
        /*0638*/ 	.short	0x0100
        /*063a*/ 	.byte	0x08
	.zero		1


	//   ....[2]....
        /*063c*/ 	.word	0x00000280
        /*0640*/ 	.word	0x000000ff
        /*0644*/ 	.word	0x00030830
        /*0648*/ 	.short	0x0100
        /*064a*/ 	.byte	0x08
	.zero		1


	//   ....[3]....
        /*064c*/ 	.word	0x00000290
        /*0650*/ 	.word	0x000000ff
        /*0654*/ 	.word	0x00030840
        /*0658*/ 	.short	0x0100
        /*065a*/ 	.byte	0x08
	.zero		1


	//   ....[4]....
        /*065c*/ 	.word	0x000002a0
        /*0660*/ 	.word	0x000000ff
        /*0664*/ 	.word	0x00030838
        /*0668*/ 	.short	0x0100
        /*066a*/ 	.byte	0x08
	.zero		1


	//   ....[5]....
        /*066c*/ 	.word	0x000002b0
        /*0670*/ 	.word	0x000000ff
        /*0674*/ 	.word	0x00030848
        /*0678*/ 	.short	0x0100
        /*067a*/ 	.byte	0x08
	.zero		1


	//   ....[6]....
        /*067c*/ 	.word	0x000003e0
        /*0680*/ 	.word	0x000000ff
        /*0684*/ 	.word	0x00030850
        /*0688*/ 	.short	0x0100
        /*068a*/ 	.byte	0x08
	.zero		1


	//   ....[7]....
        /*068c*/ 	.word	0x000003f0
        /*0690*/ 	.word	0x000000ff
        /*0694*/ 	.word	0x00030860
        /*0698*/ 	.short	0x0100
        /*069a*/ 	.byte	0x08
	.zero		1


	//   ....[8]....
        /*069c*/ 	.word	0x00000400
        /*06a0*/ 	.word	0x000000ff
        /*06a4*/ 	.word	0x00030858
        /*06a8*/ 	.short	0x0100
        /*06aa*/ 	.byte	0x08
	.zero		1


	//   ....[9]....
        /*06ac*/ 	.word	0x00000410
        /*06b0*/ 	.word	0x000000ff
        /*06b4*/ 	.word	0x00030868
        /*06b8*/ 	.short	0x0100
        /*06ba*/ 	.byte	0x08
	.zero		1


	//   ....[10]....
        /*06bc*/ 	.word	0x00000500
        /*06c0*/ 	.word	0x000000ff
        /*06c4*/ 	.word	0x00030870
        /*06c8*/ 	.short	0x0100
        /*06ca*/ 	.byte	0x06
	.zero		1


	//   ....[11]....
        /*06cc*/ 	.word	0x00000510
        /*06d0*/ 	.word	0x000000ff
        /*06d4*/ 	.word	0x00030880
        /*06d8*/ 	.short	0x0100
        /*06da*/ 	.byte	0x06
	.zero		1


	//   ....[12]....
        /*06dc*/ 	.word	0x00000520
        /*06e0*/ 	.word	0x000000ff
        /*06e4*/ 	.word	0x00030878
        /*06e8*/ 	.short	0x0100
        /*06ea*/ 	.byte	0x06
	.zero		1


	//   ....[13]....
        /*06ec*/ 	.word	0x00000530
        /*06f0*/ 	.word	0x000000ff
        /*06f4*/ 	.word	0x00030888
        /*06f8*/ 	.short	0x0100
        /*06fa*/ 	.byte	0x06
	.zero		1


	//   ....[14]....
        /*06fc*/ 	.word	0x00000660
        /*0700*/ 	.word	0x000000ff
        /*0704*/ 	.word	0x00030890
        /*0708*/ 	.short	0x0100
        /*070a*/ 	.byte	0x08
	.zero		1


	//   ....[15]....
        /*070c*/ 	.word	0x00000670
        /*0710*/ 	.word	0x000000ff
        /*0714*/ 	.word	0x000308a0
        /*0718*/ 	.short	0x0100
        /*071a*/ 	.byte	0x08
	.zero		1


	//   ....[16]....
        /*071c*/ 	.word	0x00000680
        /*0720*/ 	.word	0x000000ff
        /*0724*/ 	.word	0x00030898
        /*0728*/ 	.short	0x0100
        /*072a*/ 	.byte	0x08
	.zero		1


	//   ....[17]....
        /*072c*/ 	.word	0x00000690
        /*0730*/ 	.word	0x000000ff
        /*0734*/ 	.word	0x000308a8
        /*0738*/ 	.short	0x0100
        /*073a*/ 	.byte	0x08
	.zero		1


	//   ....[18]....
        /*073c*/ 	.word	0x000007d0
        /*0740*/ 	.word	0x000000ff
        /*0744*/ 	.word	0x000308b0
        /*0748*/ 	.short	0x0100
        /*074a*/ 	.byte	0x08
	.zero		1


	//   ....[19]....
        /*074c*/ 	.word	0x000007e0
        /*0750*/ 	.word	0x000000ff
        /*0754*/ 	.word	0x000308c0
        /*0758*/ 	.short	0x0100
        /*075a*/ 	.byte	0x08
	.zero		1


	//   ....[20]....
        /*075c*/ 	.word	0x000007f0
        /*0760*/ 	.word	0x000000ff
        /*0764*/ 	.word	0x000308b8
        /*0768*/ 	.short	0x0100
        /*076a*/ 	.byte	0x08
	.zero		1


	//   ....[21]....
        /*076c*/ 	.word	0x00000800
        /*0770*/ 	.word	0x000000ff
        /*0774*/ 	.word	0x000308c8
        /*0778*/ 	.short	0x0100
        /*077a*/ 	.byte	0x08
	.zero		1


	//   ....[22]....
        /*077c*/ 	.word	0x00001860
        /*0780*/ 	.word	0x000000ff
        /*0784*/ 	.word	0x00030800
        /*0788*/ 	.short	0x010a
        /*078a*/ 	.byte	0x27
	.zero		1


	//   ....[23]....
        /*078c*/ 	.word	0x000018f0
        /*0790*/ 	.word	0x000000ff
        /*0794*/ 	.word	0x00030830
        /*0798*/ 	.short	0x010a
        /*079a*/ 	.byte	0x27
	.zero		1


	//   ....[24]....
        /*079c*/ 	.word	0x00001950
        /*07a0*/ 	.word	0x000000ff
        /*07a4*/ 	.word	0x00030830
        /*07a8*/ 	.short	0x010a
        /*07aa*/ 	.byte	0x27
	.zero		1


	//   ....[25]....
        /*07ac*/ 	.word	0x00002660
        /*07b0*/ 	.word	0x000000ff
        /*07b4*/ 	.word	0x00000000
        /*07b8*/ 	.short	0x0101
        /*07ba*/ 	.byte	0x04
	.zero		1


	//   ....[26]....
        /*07bc*/ 	.word	0x00004f70
        /*07c0*/ 	.word	0x000000ff
        /*07c4*/ 	.word	0x00030830
        /*07c8*/ 	.short	0x010a
        /*07ca*/ 	.byte	0x3c
	.zero		1


	//   ....[27]....
        /*07cc*/ 	.word	0x00004fb0
        /*07d0*/ 	.word	0x000000ff
        /*07d4*/ 	.word	0x00030830
        /*07d8*/ 	.short	0x010a
        /*07da*/ 	.byte	0x3c
	.zero		1


	//   ....[28]....
        /*07dc*/ 	.word	0x00005a20
        /*07e0*/ 	.word	0x000000ff
        /*07e4*/ 	.word	0x00030850
        /*07e8*/ 	.short	0x010a
        /*07ea*/ 	.byte	0x0e
	.zero		1


	//   ....[29]....
        /*07ec*/ 	.word	0x00005a60
        /*07f0*/ 	.word	0x000000ff
        /*07f4*/ 	.word	0x00030850
        /*07f8*/ 	.short	0x010a
        /*07fa*/ 	.byte	0x0e
	.zero		1


	//   ....[30]....
        /*07fc*/ 	.word	0x00006190
        /*0800*/ 	.word	0x000000ff
        /*0804*/ 	.word	0x00000000
        /*0808*/ 	.short	0x0101
        /*080a*/ 	.byte	0x3c
	.zero		1


	//   ....[31]....
        /*080c*/ 	.word	0x00008570
        /*0810*/ 	.word	0x000000ff
        /*0814*/ 	.word	0x00000000
        /*0818*/ 	.short	0x0101
        /*081a*/ 	.byte	0x0e
	.zero		1


	//   ....[32]....
        /*081c*/ 	.word	0x00008a20
        /*0820*/ 	.word	0x000000ff
        /*0824*/ 	.word	0x00030830
        /*0828*/ 	.short	0x010a
        /*082a*/ 	.byte	0x05
	.zero		1


	//   ....[33]....
        /*082c*/ 	.word	0x00008a60
        /*0830*/ 	.word	0x000000ff
        /*0834*/ 	.word	0x00030830
        /*0838*/ 	.short	0x010a
        /*083a*/ 	.byte	0x05
	.zero		1


	//   ....[34]....
        /*083c*/ 	.word	0x000094d0
        /*0840*/ 	.word	0x000000ff
        /*0844*/ 	.word	0x00030850
        /*0848*/ 	.short	0x010a
        /*084a*/ 	.byte	0x05
	.zero		1


	//   ....[35]....
        /*084c*/ 	.word	0x00009510
        /*0850*/ 	.word	0x000000ff
        /*0854*/ 	.word	0x00030850
        /*0858*/ 	.short	0x010a
        /*085a*/ 	.byte	0x05
	.zero		1


	//   ....[36]....
        /*085c*/ 	.word	0x00009c00
        /*0860*/ 	.word	0x000000ff
        /*0864*/ 	.word	0x00000000
        /*0868*/ 	.short	0x0101
        /*086a*/ 	.byte	0x0a
	.zero		1


	//   ....[37]....
        /*086c*/ 	.word	0x0000ac70
        /*0870*/ 	.word	0x000000ff
        /*0874*/ 	.word	0x00000000
        /*0878*/ 	.short	0x0101
        /*087a*/ 	.byte	0x05
	.zero		1


	//   ....[38]....
        /*087c*/ 	.word	0x0000ae60
        /*0880*/ 	.word	0x000000ff
        /*0884*/ 	.word	0x00030830
        /*0888*/ 	.short	0x010a
        /*088a*/ 	.byte	0x3c
	.zero		1


	//   ....[39]....
        /*088c*/ 	.word	0x0000aea0
        /*0890*/ 	.word	0x000000ff
        /*0894*/ 	.word	0x00030830
        /*0898*/ 	.short	0x010a
        /*089a*/ 	.byte	0x3c
	.zero		1


	//   ....[40]....
        /*089c*/ 	.word	0x0000b910
        /*08a0*/ 	.word	0x000000ff
        /*08a4*/ 	.word	0x00030850
        /*08a8*/ 	.short	0x010a
        /*08aa*/ 	.byte	0x05
	.zero		1


	//   ....[41]....
        /*08ac*/ 	.word	0x0000b950
        /*08b0*/ 	.word	0x000000ff
        /*08b4*/ 	.word	0x00030850
        /*08b8*/ 	.short	0x010a
        /*08ba*/ 	.byte	0x05
	.zero		1


	//   ....[42]....
        /*08bc*/ 	.word	0x0000c080
        /*08c0*/ 	.word	0x000000ff
        /*08c4*/ 	.word	0x00000000
        /*08c8*/ 	.short	0x0101
        /*08ca*/ 	.byte	0x3c
	.zero		1


	//   ....[43]....
        /*08cc*/ 	.word	0x0000e460
        /*08d0*/ 	.word	0x000000ff
        /*08d4*/ 	.word	0x00000000
        /*08d8*/ 	.short	0x0101
        /*08da*/ 	.byte	0x05
	.zero		1


	//   ....[44]....
        /*08dc*/ 	.word	0x0000eb90
        /*08e0*/ 	.word	0x000000ff
        /*08e4*/ 	.word	0x00030850
        /*08e8*/ 	.short	0x010a
        /*08ea*/ 	.byte	0x05
	.zero		1


	//   ....[45]....
        /*08ec*/ 	.word	0x0000ebd0
        /*08f0*/ 	.word	0x000000ff
        /*08f4*/ 	.word	0x00030850
        /*08f8*/ 	.short	0x010a
        /*08fa*/ 	.byte	0x05
	.zero		1


	//   ....[46]....
        /*08fc*/ 	.word	0x0000f1e0
        /*0900*/ 	.word	0x000000ff
        /*0904*/ 	.word	0x00000000
        /*0908*/ 	.short	0x0101
        /*090a*/ 	.byte	0x04
	.zero		1


	//   ....[47]....
        /*090c*/ 	.word	0x0000ff10
        /*0910*/ 	.word	0x000000ff
        /*0914*/ 	.word	0x00000000
        /*0918*/ 	.short	0x0101
        /*091a*/ 	.byte	0x04
	.zero		1


	//   ....[48]....
        /*091c*/ 	.word	0x000129b0
        /*0920*/ 	.word	0x000000ff
        /*0924*/ 	.word	0x00030840
        /*0928*/ 	.short	0x010a
        /*092a*/ 	.byte	0x30
	.zero		1


	//   ....[49]....
        /*092c*/ 	.word	0x00012fa0
        /*0930*/ 	.word	0x000000ff
        /*0934*/ 	.word	0x00030830
        /*0938*/ 	.short	0x0107
        /*093a*/ 	.byte	0x30
	.zero		1


	//   ....[50]....
        /*093c*/ 	.word	0x00013010
        /*0940*/ 	.word	0x000000ff
        /*0944*/ 	.word	0x00030830
        /*0948*/ 	.short	0x0101
        /*094a*/ 	.byte	0x30
	.zero		1


	//   ....[51]....
        /*094c*/ 	.word	0x000139b0
        /*0950*/ 	.word	0x000000ff
        /*0954*/ 	.word	0x00030800
        /*0958*/ 	.short	0x0107
        /*095a*/ 	.byte	0x30
	.zero		1


	//   ....[52]....
        /*095c*/ 	.word	0x00013a10
        /*0960*/ 	.word	0x000000ff
        /*0964*/ 	.word	0x00030800
        /*0968*/ 	.short	0x0101
        /*096a*/ 	.byte	0x30
	.zero		1


	//   ....[53]....
        /*096c*/ 	.word	0x00013a30
        /*0970*/ 	.word	0x000000ff
        /*0974*/ 	.word	0x00030820
        /*0978*/ 	.short	0x010a
        /*097a*/ 	.byte	0x30
	.zero		1


	//   ....[54]....
        /*097c*/ 	.word	0x00013e20
        /*0980*/ 	.word	0x00000013
        /*0984*/ 	.word	0x00030840
        /*0988*/ 	.short	0x010a
        /*098a*/ 	.byte	0x3f
	.zero		1


	//   ....[55]....
        /*098c*/ 	.word	0x00014360
        /*0990*/ 	.word	0x00000013
        /*0994*/ 	.word	0x00030830
        /*0998*/ 	.short	0x0107
        /*099a*/ 	.byte	0x3f
	.zero		1


	//   ....[56]....
        /*099c*/ 	.word	0x00014410
        /*09a0*/ 	.word	0x00000013
        /*09a4*/ 	.word	0x00030830
        /*09a8*/ 	.short	0x0101
        /*09aa*/ 	.byte	0x3f
	.zero		1


	//   ....[57]....
        /*09ac*/ 	.word	0x00014470
        /*09b0*/ 	.word	0x00000006
        /*09b4*/ 	.word	0x00030860
        /*09b8*/ 	.short	0x010a
        /*09ba*/ 	.byte	0x3f
	.zero		1


	//   ....[58]....
        /*09bc*/ 	.word	0x00014920
        /*09c0*/ 	.word	0x00000006
        /*09c4*/ 	.word	0x00030850
        /*09c8*/ 	.short	0x0107
        /*09ca*/ 	.byte	0x3f
	.zero		1


	//   ....[59]....
        /*09cc*/ 	.word	0x00014a90
        /*09d0*/ 	.word	0x00000006
        /*09d4*/ 	.word	0x00030850
        /*09d8*/ 	.short	0x0101
        /*09da*/ 	.byte	0x3f
	.zero		1


	//   ....[60]....
        /*09dc*/ 	.word	0x00014c10
        /*09e0*/ 	.word	0x00000000
        /*09e4*/ 	.word	0x00030860
        /*09e8*/ 	.short	0x010a
        /*09ea*/ 	.byte	0x3f
	.zero		1


	//   ....[61]....
        /*09ec*/ 	.word	0x00015140
        /*09f0*/ 	.word	0x00000000
        /*09f4*/ 	.word	0x00030850
        /*09f8*/ 	.short	0x0107
        /*09fa*/ 	.byte	0x3f
	.zero		1


	//   ....[62]....
        /*09fc*/ 	.word	0x000151f0
        /*0a00*/ 	.word	0x00000000
        /*0a04*/ 	.word	0x00030850
        /*0a08*/ 	.short	0x0101
        /*0a0a*/ 	.byte	0x3f
	.zero		1


	//   ....[63]....
        /*0a0c*/ 	.word	0x00015290
        /*0a10*/ 	.word	0x00000007
        /*0a14*/ 	.word	0x00030820
        /*0a18*/ 	.short	0x010a
        /*0a1a*/ 	.byte	0x3f
	.zero		1


	//   ....[64]....
        /*0a1c*/ 	.word	0x00015410
        /*0a20*/ 	.word	0x00000005
        /*0a24*/ 	.word	0x00030840
        /*0a28*/ 	.short	0x010a
        /*0a2a*/ 	.byte	0x3f
	.zero		1


	//   ....[65]....
        /*0a2c*/ 	.word	0x000154b0
        /*0a30*/ 	.word	0x00000007
        /*0a34*/ 	.word	0x00030840
        /*0a38*/ 	.short	0x010a
        /*0a3a*/ 	.byte	0x3f
	.zero		1


	//   ....[66]....
        /*0a3c*/ 	.word	0x000154f0
        /*0a40*/ 	.word	0x00000005
        /*0a44*/ 	.word	0x00030860
        /*0a48*/ 	.short	0x010a
        /*0a4a*/ 	.byte	0x3f
	.zero		1


	//   ....[67]....
        /*0a4c*/ 	.word	0x00015530
        /*0a50*/ 	.word	0x00000007
        /*0a54*/ 	.word	0x00030860
        /*0a58*/ 	.short	0x010a
        /*0a5a*/ 	.byte	0x3f
	.zero		1


	//   ....[68]....
        /*0a5c*/ 	.word	0x000155a0
        /*0a60*/ 	.word	0x00000003
        /*0a64*/ 	.word	0x00030800
        /*0a68*/ 	.short	0x010a
        /*0a6a*/ 	.byte	0x3f
	.zero		1


	//   ....[69]....
        /*0a6c*/ 	.word	0x00015600
        /*0a70*/ 	.word	0x00000003
        /*0a74*/ 	.word	0x00030830
        /*0a78*/ 	.short	0x010a
        /*0a7a*/ 	.byte	0x3f
	.zero		1


	//   ....[70]....
        /*0a7c*/ 	.word	0x00015660
        /*0a80*/ 	.word	0x00000009
        /*0a84*/ 	.word	0x00030830
        /*0a88*/ 	.short	0x010a
        /*0a8a*/ 	.byte	0x3f
	.zero		1


	//   ....[71]....
        /*0a8c*/ 	.word	0x000156c0
        /*0a90*/ 	.word	0x00000009
        /*0a94*/ 	.word	0x00030850
        /*0a98*/ 	.short	0x010a
        /*0a9a*/ 	.byte	0x3f
	.zero		1


	//   ....[72]....
        /*0a9c*/ 	.word	0x00015720
        /*0aa0*/ 	.word	0x00000009
        /*0aa4*/ 	.word	0x00030830
        /*0aa8*/ 	.short	0x010a
        /*0aaa*/ 	.byte	0x3f
	.zero		1


	//   ....[73]....
        /*0aac*/ 	.word	0x00015780
        /*0ab0*/ 	.word	0x00000009
        /*0ab4*/ 	.word	0x00030850
        /*0ab8*/ 	.short	0x010a
        /*0aba*/ 	.byte	0x3f
	.zero		1


	//   ....[74]....
        /*0abc*/ 	.word	0x000157e0
        /*0ac0*/ 	.word	0x00000009
        /*0ac4*/ 	.word	0x00030830
        /*0ac8*/ 	.short	0x010a
        /*0aca*/ 	.byte	0x3f
	.zero		1


	//   ....[75]....
        /*0acc*/ 	.word	0x00015840
        /*0ad0*/ 	.word	0x00000009
        /*0ad4*/ 	.word	0x00030850
        /*0ad8*/ 	.short	0x010a
        /*0ada*/ 	.byte	0x3f
	.zero		1


	//   ....[76]....
        /*0adc*/ 	.word	0x000158a0
        /*0ae0*/ 	.word	0x00000005
        /*0ae4*/ 	.word	0x00030850
        /*0ae8*/ 	.short	0x010a
        /*0aea*/ 	.byte	0x3f
	.zero		1


	//   ....[77]....
        /*0aec*/ 	.word	0x00015980
        /*0af0*/ 	.word	0x00000003
        /*0af4*/ 	.word	0x00030840
        /*0af8*/ 	.short	0x010a
        /*0afa*/ 	.byte	0x3f
	.zero		1


	//   ....[78]....
        /*0afc*/ 	.word	0x00016b90
        /*0b00*/ 	.word	0x00000003
        /*0b04*/ 	.word	0x00030820
        /*0b08*/ 	.short	0x010a
        /*0b0a*/ 	.byte	0x3f
	.zero		1


	//   ....[79]....
        /*0b0c*/ 	.word	0x00016be0
        /*0b10*/ 	.word	0x00000013
        /*0b14*/ 	.word	0x00030840
        /*0b18*/ 	.short	0x010a
        /*0b1a*/ 	.byte	0x3f
	.zero		1


	//   ....[80]....
        /*0b1c*/ 	.word	0x00017370
        /*0b20*/ 	.word	0x00000006
        /*0b24*/ 	.word	0x00030860
        /*0b28*/ 	.short	0x010a
        /*0b2a*/ 	.byte	0x3f
	.zero		1


	//   ....[81]....
        /*0b2c*/ 	.word	0x00017c70
        /*0b30*/ 	.word	0x00000000
        /*0b34*/ 	.word	0x00030860
        /*0b38*/ 	.short	0x010a
        /*0b3a*/ 	.byte	0x3f
	.zero		1


	//   ....[82]....
        /*0b3c*/ 	.word	0x00018530
        /*0b40*/ 	.word	0x00000007
        /*0b44*/ 	.word	0x00030820
        /*0b48*/ 	.short	0x010a
        /*0b4a*/ 	.byte	0x3f
	.zero		1


	//   ....[83]....
        /*0b4c*/ 	.word	0x000186d0
        /*0b50*/ 	.word	0x00000005
        /*0b54*/ 	.word	0x00030840
        /*0b58*/ 	.short	0x010a
        /*0b5a*/ 	.byte	0x3f
	.zero		1


	//   ....[84]....
        /*0b5c*/ 	.word	0x00018720
        /*0b60*/ 	.word	0x00000007
        /*0b64*/ 	.word	0x00030840
        /*0b68*/ 	.short	0x010a
        /*0b6a*/ 	.byte	0x3f
	.zero		1


	//   ....[85]....
        /*0b6c*/ 	.word	0x00018770
        /*0b70*/ 	.word	0x00000005
        /*0b74*/ 	.word	0x00030860
        /*0b78*/ 	.short	0x010a
        /*0b7a*/ 	.byte	0x3f
	.zero		1


	//----- nvinfo : EIATTR_NUM_MBARRIERS
	.align		4
.L_177:
        /*0b7c*/ 	.byte	0x03, 0x38
        /*0b7e*/ 	.short	0x0016


	//----- nvinfo : EIATTR_EXIT_INSTR_OFFSETS
	.align		4
        /*0b80*/ 	.byte	0x04, 0x1c
        /*0b82*/ 	.short	(.L_179 - .L_178)


	//   ....[0]....
.L_178:
        /*0b84*/ 	.word	0x00015580


	//----- nvinfo : EIATTR_MAX_THREADS
	.align		4
.L_179:
        /*0b88*/ 	.byte	0x04, 0x05
        /*0b8a*/ 	.short	(.L_181 - .L_180)
.L_180:
        /*0b8c*/ 	.word	0x00000180
        /*0b90*/ 	.word	0x00000001
        /*0b94*/ 	.word	0x00000001


	//----- nvinfo : EIATTR_CRS_STACK_SIZE
	.align		4
.L_181:
        /*0b98*/ 	.byte	0x04, 0x1e
        /*0b9a*/ 	.short	(.L_183 - .L_182)
.L_182:
        /*0b9c*/ 	.word	0x00000000


	//----- nvinfo : EIATTR_CBANK_PARAM_SIZE
	.align		4
.L_183:
        /*0ba0*/ 	.byte	0x03, 0x19
        /*0ba2*/ 	.short	0x0a70


	//----- nvinfo : EIATTR_PARAM_CBANK
	.align		4
        /*0ba4*/ 	.byte	0x04, 0x0a
        /*0ba6*/ 	.short	(.L_185 - .L_184)
	.align		4
.L_184:
        /*0ba8*/ 	.word	index@(.nv.constant0._ZN7cutlass13device_kernelIN5flash11enable_sm90INS1_16FlashAttnFwdSm90INS1_25CollectiveMainloopFwdSm90ILi2EN4cute5tupleIJNS5_1CILi1EEES8_S8_EEENS6_IJNS7_ILi128EEENS7_ILi96EEENS7_ILi192EEEEEELi192ENS_6half_tEfNS_4arch4Sm90ELb0ELb1ELb1ELb0ELb1ELb0ELb0ELb1ELb1ELb1ELb1ELb0EEENS1_21CollectiveEpilogueFwdINS6_IJSA_SC_SB_EEES9_SE_SG_Li256ELb0ELb1ELb1ELb0EEENS1_19SingleTileSchedulerILb0ELb1ELb1ELi128EEEEEEEEEvNT_6ParamsE)
        /*0bac*/ 	.short	0x0210
        /*0bae*/ 	.short	0x0a70


	//----- nvinfo : EIATTR_SW_WAR
	.align		4
.L_185:
        /*0bb0*/ 	.byte	0x04, 0x36
        /*0bb2*/ 	.short	(.L_187 - .L_186)
.L_186:
        /*0bb4*/ 	.word	0x00000008
.L_187:


//--------------------- .nv.info._ZN7cutlass13device_kernelIN5flash11enable_sm90INS1_16FlashAttnFwdSm90INS1_25CollectiveMainloopFwdSm90ILi2EN4cute5tupleIJNS5_1CILi1EEES8_S8_EEENS6_IJNS7_ILi128EEENS7_ILi96EEENS7_ILi192EEEEEELi192ENS_6half_tEfNS_4arch4Sm90ELb0ELb1ELb1ELb1ELb1ELb0ELb0ELb1ELb1ELb1ELb1ELb0EEENS1_21CollectiveEpilogueFwdINS6_IJSA_SC_SB_EEES9_SE_SG_Li256ELb1ELb1ELb1ELb0EEENS1_36VarlenDynamicPersistentTileSchedulerILi128ELi96ELi256ELi128ELb1ELb1ELb1ELb1ELb0ELb1EEEEEEEEEvNT_6ParamsE --------------------------
	.section	.nv.info._ZN7cutlass13device_kernelIN5flash11enable_sm90INS1_16FlashAttnFwdSm90INS1_25CollectiveMainloopFwdSm90ILi2EN4cute5tupleIJNS5_1CILi1EEES8_S8_EEENS6_IJNS7_ILi128EEENS7_ILi96EEENS7_ILi192EEEEEELi192ENS_6half_tEfNS_4arch4Sm90ELb0ELb1ELb1ELb1ELb1ELb0ELb0ELb1ELb1ELb1ELb1ELb0EEENS1_21CollectiveEpilogueFwdINS6_IJSA_SC_SB_EEES9_SE_SG_Li256ELb1ELb1ELb1ELb0EEENS1_36VarlenDynamicPersistentTileSchedulerILi128ELi96ELi256ELi128ELb1ELb1ELb1ELb1ELb0ELb1EEEEEEEEEvNT_6ParamsE,"",@"SHT_CUDA_INFO"
	.sectionflags	@""
	.align	4


	//----- nvinfo : EIATTR_CUDA_API_VERSION
	.align		4
        /*0000*/ 	.byte	0x04, 0x37
        /*0002*/ 	.short	(.L_189 - .L_188)
.L_188:
        /*0004*/ 	.word	0x00000082


	//----- nvinfo : EIATTR_KPARAM_INFO
	.align		4
.L_189:
        /*0008*/ 	.byte	0x04, 0x17
        /*000a*/ 	.short	(.L_191 - .L_190)
.L_190:
        /*000c*/ 	.word	0x00000000
        /*0010*/ 	.short	0x0000
        /*0012*/ 	.short	0x0070
        /*0014*/ 	.byte	0x00, 0xf0, 0x01, 0x2a


	//----- nvinfo : EIATTR_SPARSE_MMA_MASK
	.align		4
.L_191:
        /*0018*/ 	.byte	0x03, 0x50
        /*001a*/ 	.short	0x0000


	//----- nvinfo : EIATTR_MAXREG_COUNT
	.align		4
        /*001c*/ 	.byte	0x03, 0x1b
        /*001e*/ 	.short	0x00a8


	//----- nvinfo : EIATTR_NUM_BARRIERS
	.align		4
        /*0020*/ 	.byte	0x02, 0x4c
        /*0022*/ 	.byte	0x09
	.zero		1


	//----- nvinfo : EIATTR_EXTERNS
	.align		4
        /*0024*/ 	.byte	0x04, 0x0f
        /*0026*/ 	.short	(.L_193 - .L_192)


	//   ....[0]....
	.align		4
.L_192:
        /*0028*/ 	.word	index@(__assertfail)


	//----- nvinfo : EIATTR_ANNOTATIONS
	.align		4
.L_193:
        /*002c*/ 	.byte	0x04, 0x55
        /*002e*/ 	.short	(.L_195 - .L_194)


	//   ....[0]....
.L_194:
        /* <DEDUP_REMOVED lines=14> */


	//----- nvinfo : EIATTR_MERCURY_ISA_VERSION
	.align		4
.L_195:
        /*0100*/ 	.byte	0x03, 0x5f
        /*0102*/ 	.short	0x0101


	//----- nvinfo : EIATTR_UNUSED_LOAD_BYTE_OFFSET
	.align		4
        /*0104*/ 	.byte	0x04, 0x44
        /*0106*/ 	.short	(.L_197 - .L_196)


	//   ....[0]....
.L_196:
        /*0108*/ 	.word	0x00000950
        /*010c*/ 	.word	0x0000fff0


	//   ....[1]....
        /*0110*/ 	.word	0x0000fe10
        /*0114*/ 	.word	0x0000fff0


	//----- nvinfo : EIATTR_INT_WARP_WIDE_INSTR_OFFSETS
	.align		4
.L_197:
        /*0118*/ 	.byte	0x04, 0x31
        /*011a*/ 	.short	(.L_199 - .L_198)


	//   ....[0]....
.L_198:
        /*011c*/ 	.word	0x000000c0


	//   ....[1]....
        /*0120*/ 	.word	0x000000d0


	//   ....[2]....
        /*0124*/ 	.word	0x00000170


	//   ....[3]....
        /*0128*/ 	.word	0x00015880


	//   ....[4]....
        /*012c*/ 	.word	0x00015910


	//   ....[5]....
        /*0130*/ 	.word	0x000186b0


	//   ....[6]....
        /*0134*/ 	.word	0x00018740


	//----- nvinfo : EIATTR_COOP_GROUP_MASK_REGIDS
	.align		4
.L_199:
        /*0138*/ 	.byte	0x04, 0x29
        /*013a*/ 	.short	(.L_201 - .L_200)


	//   ....[0]....
.L_200:
        /*013c*/ 	.word	0xffffffff


	//   ....[1]....
        /*0140*/ 	.word	0xffffffff


	//   ....[2]....
        /*0144*/ 	.word	0xffffffff


	//   ....[3]....
        /*0148*/ 	.word	0xffffffff


	//   ....[4]....
        /*014c*/ 	.word	0xffffffff


	//   ....[5]....
        /*0150*/ 	.word	0xffffffff


	//   ....[6]....
        /*0154*/ 	.word	0xffffffff


	//   ....[7]....
        /*0158*/ 	.word	0xffffffff


	//   ....[8]....
        /*015c*/ 	.word	0xffffffff


	//   ....[9]....
        /*0160*/ 	.word	0xffffffff


	//   ....[10]....
        /*0164*/ 	.word	0xffffffff


	//   ....[11]....
        /*0168*/ 	.word	0xffffffff


	//   ....[12]....
        /*016c*/ 	.word	0xffffffff


	//   ....[13]....
        /*0170*/ 	.word	0xffffffff


	//   ....[14]....
        /*0174*/ 	.word	0xffffffff


	//   ....[15]....
        /*0178*/ 	.word	0xffffffff


	//   ....[16]....
        /*017c*/ 	.word	0xffffffff


	//   ....[17]....
        /*0180*/ 	.word	0xffffffff


	//   ....[18]....
        /*0184*/ 	.word	0xffffffff


	//   ....[19]....
        /*0188*/ 	.word	0xffffffff


	//   ....[20]....
        /*018c*/ 	.word	0xffffffff


	//   ....[21]....
        /*0190*/ 	.word	0xffffffff


	//   ....[22]....
        /*0194*/ 	.word	0xffffffff


	//   ....[23]....
        /*0198*/ 	.word	0xffffffff


	//   ....[24]....
        /*019c*/ 	.word	0xffffffff


	//   ....[25]....
        /*01a0*/ 	.word	0xffffffff


	//   ....[26]....
        /*01a4*/ 	.word	0xffffffff


	//   ....[27]....
        /*01a8*/ 	.word	0xffffffff


	//   ....[28]....
        /*01ac*/ 	.word	0xffffffff


	//   ....[29]....
        /*01b0*/ 	.word	0xffffffff


	//   ....[30]....
        /*01b4*/ 	.word	0xffffffff


	//   ....[31]....
        /*01b8*/ 	.word	0xffffffff


	//   ....[32]....
        /*01bc*/ 	.word	0xffffffff


	//   ....[33]....
        /*01c0*/ 	.word	0xffffffff


	//   ....[34]....
        /*01c4*/ 	.word	0xffffffff


	//   ....[35]....
        /*01c8*/ 	.word	0xffffffff


	//   ....[36]....
        /*01cc*/ 	.word	0xffffffff


	//   ....[37]....
        /*01d0*/ 	.word	0xffffffff


	//   ....[38]....
        /*01d4*/ 	.word	0xffffffff


	//   ....[39]....
        /*01d8*/ 	.word	0xffffffff


	//   ....[40]....
        /*01dc*/ 	.word	0xffffffff


	//   ....[41]....
        /*01e0*/ 	.word	0xffffffff


	//   ....[42]....
        /*01e4*/ 	.word	0xffffffff


	//   ....[43]....
        /*01e8*/ 	.word	0xffffffff


	//   ....[44]....
        /*01ec*/ 	.word	0xffffffff


	//   ....[45]....
        /*01f0*/ 	.word	0xffffffff


	//   ....[46]....
        /*01f4*/ 	.word	0xffffffff


	//   ....[47]....
        /*01f8*/ 	.word	0xffffffff


	//   ....[48]....
        /*01fc*/ 	.word	0xffffffff


	//   ....[49]....
        /*0200*/ 	.word	0xffffffff


	//   ....[50]....
        /*0204*/ 	.word	0xffffffff


	//   ....[51]....
        /*0208*/ 	.word	0xffffffff


	//   ....[52]....
        /*020c*/ 	.word	0xffffffff


	//   ....[53]....
        /*0210*/ 	.word	0xffffffff


	//   ....[54]....
        /*0214*/ 	.word	0xffffffff


	//   ....[55]....
        /*0218*/ 	.word	0xffffffff


	//   ....[56]....
        /*021c*/ 	.word	0xffffffff


	//   ....[57]....
        /*0220*/ 	.word	0xffffffff


	//   ....[58]....
        /*0224*/ 	.word	0xffffffff


	//   ....[59]....
        /*0228*/ 	.word	0xffffffff


	//   ....[60]....
        /*022c*/ 	.word	0xffffffff


	//   ....[61]....
        /*0230*/ 	.word	0xffffffff


	//   ....[62]....
        /*0234*/ 	.word	0xffffffff


	//   ....[63]....
        /*0238*/ 	.word	0xffffffff


	//   ....[64]....
        /*023c*/ 	.word	0xffffffff


	//   ....[65]....
        /*0240*/ 	.word	0xffffffff


	//   ....[66]....
        /*0244*/ 	.word	0xffffffff


	//   ....[67]....
        /*0248*/ 	.word	0xffffffff


	//   ....[68]....
        /*024c*/ 	.word	0xffffffff


	//   ....[69]....
        /*0250*/ 	.word	0xffffffff


	//   ....[70]....
        /*0254*/ 	.word	0xffffffff


	//   ....[71]....
        /*0258*/ 	.word	0xffffffff


	//   ....[72]....
        /*025c*/ 	.word	0xffffffff


	//   ....[73]....
        /*0260*/ 	.word	0xffffffff


	//   ....[74]....
        /*0264*/ 	.word	0xffffffff


	//   ....[75]....
        /*0268*/ 	.word	0xffffffff


	//   ....[76]....
        /*026c*/ 	.word	0xffffffff


	//   ....[77]....
        /*0270*/ 	.word	0xffffffff


	//   ....[78]....
        /*0274*/ 	.word	0xffffffff


	//   ....[79]....
        /*0278*/ 	.word	0xffffffff


	//   ....[80]....
        /*027c*/ 	.word	0xffffffff


	//   ....[81]....
        /*0280*/ 	.word	0xffffffff


	//   ....[82]....
        /*0284*/ 	.word	0xffffffff


	//   ....[83]....
        /*0288*/ 	.word	0xffffffff


	//   ....[84]....
        /*028c*/ 	.word	0xffffffff


	//   ....[85]....
        /*0290*/ 	.word	0xffffffff


	//   ....[86]....
        /*0294*/ 	.word	0xffffffff


	//   ....[87]....
        /*0298*/ 	.word	0xffffffff


	//   ....[88]....
        /*029c*/ 	.word	0xffffffff


	//   ....[89]....
        /*02a0*/ 	.word	0xffffffff


	//   ....[90]....
        /*02a4*/ 	.word	0xffffffff


	//   ....[91]....
        /*02a8*/ 	.word	0xffffffff


	//   ....[92]....
        /*02ac*/ 	.word	0xffffffff


	//   ....[93]....
        /*02b0*/ 	.word	0xffffffff


	//   ....[94]....
        /*02b4*/ 	.word	0xffffffff


	//   ....[95]....
        /*02b8*/ 	.word	0xffffffff


	//   ....[96]....
        /*02bc*/ 	.word	0xffffffff


	//   ....[97]....
        /*02c0*/ 	.word	0xffffffff


	//   ....[98]....
        /*02c4*/ 	.word	0xffffffff


	//   ....[99]....
        /*02c8*/ 	.word	0xffffffff


	//   ....[100]....
        /*02cc*/ 	.word	0xffffffff


	//   ....[101]....
        /*02d0*/ 	.word	0xffffffff


	//   ....[102]....
        /*02d4*/ 	.word	0xffffffff


	//   ....[103]....
        /*02d8*/ 	.word	0xffffffff


	//   ....[104]....
        /*02dc*/ 	.word	0xffffffff


	//   ....[105]....
        /*02e0*/ 	.word	0xffffffff


	//   ....[106]....
        /*02e4*/ 	.word	0xffffffff


	//   ....[107]....
        /*02e8*/ 	.word	0xffffffff


	//   ....[108]....
        /*02ec*/ 	.word	0xffffffff


	//   ....[109]....
        /*02f0*/ 	.word	0xffffffff


	//   ....[110]....
        /*02f4*/ 	.word	0xffffffff


	//   ....[111]....
        /*02f8*/ 	.word	0xffffffff


	//   ....[112]....
        /*02fc*/ 	.word	0xffffffff


	//   ....[113]....
        /*0300*/ 	.word	0xffffffff


	//   ....[114]....
        /*0304*/ 	.word	0xffffffff


	//   ....[115]....
        /*0308*/ 	.word	0xffffffff


	//   ....[116]....
        /*030c*/ 	.word	0xffffffff


	//   ....[117]....
        /*0310*/ 	.word	0xffffffff


	//   ....[118]....
        /*0314*/ 	.word	0xffffffff


	//   ....[119]....
        /*0318*/ 	.word	0xffffffff


	//   ....[120]....
        /*031c*/ 	.word	0xffffffff


	//   ....[121]....
        /*0320*/ 	.word	0xffffffff


	//   ....[122]....
        /*0324*/ 	.word	0xffffffff


	//   ....[123]....
        /*0328*/ 	.word	0xffffffff


	//   ....[124]....
        /*032c*/ 	.word	0xffffffff


	//   ....[125]....
        /*0330*/ 	.word	0xffffffff


	//   ....[126]....
        /*0334*/ 	.word	0xffffffff


	//   ....[127]....
        /*0338*/ 	.word	0xffffffff


	//   ....[128]....
        /*033c*/ 	.word	0xffffffff


	//   ....[129]....
        /*0340*/ 	.word	0xffffffff


	//   ....[130]....
        /*0344*/ 	.word	0xffffffff


	//   ....[131]....
        /*0348*/ 	.word	0xffffffff


	//   ....[132]....
        /*034c*/ 	.word	0xffffffff


	//   ....[133]....
        /*0350*/ 	.word	0xffffffff


	//   ....[134]....
        /*0354*/ 	.word	0xffffffff


	//   ....[135]....
        /*0358*/ 	.word	0xffffffff


	//   ....[136]....
        /*035c*/ 	.word	0xffffffff


	//   ....[137]....
        /*0360*/ 	.word	0xffffffff


	//   ....[138]....
        /*0364*/ 	.word	0xffffffff


	//   ....[139]....
        /*0368*/ 	.word	0xffffffff


	//   ....[140]....
        /*036c*/ 	.word	0xffffffff


	//   ....[141]....
        /*0370*/ 	.word	0xffffffff


	//   ....[142]....
        /*0374*/ 	.word	0xffffffff


	//   ....[143]....
        /*0378*/ 	.word	0xffffffff


	//   ....[144]....
        /*037c*/ 	.word	0xffffffff


	//   ....[145]....
        /*0380*/ 	.word	0xffffffff


	//   ....[146]....
        /*0384*/ 	.word	0xffffffff


	//   ....[147]....
        /*0388*/ 	.word	0xffffffff


	//   ....[148]....
        /*038c*/ 	.word	0xffffffff


	//   ....[149]....
        /*0390*/ 	.word	0xffffffff


	//   ....[150]....
        /*0394*/ 	.word	0xffffffff


	//   ....[151]....
        /*0398*/ 	.word	0xffffffff


	//   ....[152]....
        /*039c*/ 	.word	0xffffffff


	//   ....[153]....
        /*03a0*/ 	.word	0xffffffff


	//   ....[154]....
        /*03a4*/ 	.word	0xffffffff


	//   ....[155]....
        /*03a8*/ 	.word	0xffffffff


	//   ....[156]....
        /*03ac*/ 	.word	0xffffffff


	//   ....[157]....
        /*03b0*/ 	.word	0x0500000f


	//   ....[158]....
        /*03b4*/ 	.word	0x0500000f


	//   ....[159]....
        /*03b8*/ 	.word	0x0500000f


	//   ....[160]....
        /*03bc*/ 	.word	0x0500000f


	//   ....[161]....
        /*03c0*/ 	.word	0x0500000f


	//   ....[162]....
        /*03c4*/ 	.word	0x0500000f


	//   ....[163]....
        /*03c8*/ 	.word	0x0500000f


	//   ....[164]....
        /*03cc*/ 	.word	0x0500000f


	//   ....[165]....
        /*03d0*/ 	.word	0x0500000f


	//   ....[166]....
        /*03d4*/ 	.word	0x0500000f


	//   ....[167]....
        /*03d8*/ 	.word	0x0500000f


	//   ....[168]....
        /*03dc*/ 	.word	0x0500000f


	//   ....[169]....
        /*03e0*/ 	.word	0x0500000f


	//   ....[170]....
        /*03e4*/ 	.word	0x0500000f


	//   ....[171]....
        /*03e8*/ 	.word	0x0500000f


	//   ....[172]....
        /*03ec*/ 	.word	0x0500000f


	//   ....[173]....
        /*03f0*/ 	.word	0x0500000f


	//   ....[174]....
        /*03f4*/ 	.word	0x0500000f


	//   ....[175]....
        /*03f8*/ 	.word	0x0500000f


	//   ....[176]....
        /*03fc*/ 	.word	0x0500000f


	//   ....[177]....
        /*0400*/ 	.word	0x0500000f


	//   ....[178]....
        /*0404*/ 	.word	0x0500000f


	//   ....[179]....
        /*0408*/ 	.word	0x0500000f


	//   ....[180]....
        /*040c*/ 	.word	0x0500000f


	//   ....[181]....
        /*0410*/ 	.word	0x0500000f


	//   ....[182]....
        /*0414*/ 	.word	0x0500000f


	//   ....[183]....
        /*0418*/ 	.word	0x0500000f


	//   ....[184]....
        /*041c*/ 	.word	0x0500000f


	//   ....[185]....
        /*0420*/ 	.word	0x0500000f


	//   ....[186]....
        /*0424*/ 	.word	0x0500000f


	//   ....[187]....
        /*0428*/ 	.word	0x0500000f


	//   ....[188]....
        /*042c*/ 	.word	0x0500000f


	//   ....[189]....
        /*0430*/ 	.word	0x0500000f


	//   ....[190]....
        /*0434*/ 	.word	0x0500000f


	//   ....[191]....
        /*0438*/ 	.word	0x0500000f


	//   ....[192]....
        /*043c*/ 	.word	0x0500000f


	//   ....[193]....
        /*0440*/ 	.word	0x0500000f


	//   ....[194]....
        /*0444*/ 	.word	0x0500000f


	//   ....[195]....
        /*0448*/ 	.word	0x0500000f


	//   ....[196]....
        /*044c*/ 	.word	0x0500000f


	//   ....[197]....
        /*0450*/ 	.word	0x0500000f


	//   ....[198]....
        /*0454*/ 	.word	0x0500000f


	//   ....[199]....
        /*0458*/ 	.word	0x0500000f


	//   ....[200]....
        /*045c*/ 	.word	0x0500000f


	//   ....[201]....
        /*0460*/ 	.word	0x0500000f


	//   ....[202]....
        /*0464*/ 	.word	0x0500000f


	//   ....[203]....
        /*0468*/ 	.word	0x0500000f


	//   ....[204]....
        /*046c*/ 	.word	0x0500000f


	//   ....[205]....
        /*0470*/ 	.word	0x0500000f


	//   ....[206]....
        /*0474*/ 	.word	0x0500000f


	//   ....[207]....
        /*0478*/ 	.word	0x0500000f


	//   ....[208]....
        /*047c*/ 	.word	0x0500000f


	//   ....[209]....
        /*0480*/ 	.word	0x0500000f


	//   ....[210]....
        /*0484*/ 	.word	0x0500000f


	//   ....[211]....
        /*0488*/ 	.word	0x0500000f


	//   ....[212]....
        /*048c*/ 	.word	0x0500000f


	//   ....[213]....
        /*0490*/ 	.word	0x0500000f


	//   ....[214]....
        /*0494*/ 	.word	0x0500000f


	//   ....[215]....
        /*0498*/ 	.word	0x0500000f


	//   ....[216]....
        /*049c*/ 	.word	0x0500000f


	//   ....[217]....
        /*04a0*/ 	.word	0x0500000f


	//   ....[218]....
        /*04a4*/ 	.word	0x0500000f


	//   ....[219]....
        /*04a8*/ 	.word	0x0500000f


	//   ....[220]....
        /*04ac*/ 	.word	0x0500000f


	//   ....[221]....
        /*04b0*/ 	.word	0x0500000f


	//   ....[222]....
        /*04b4*/ 	.word	0x0500000f


	//   ....[223]....
        /*04b8*/ 	.word	0x0500000f


	//   ....[224]....
        /*04bc*/ 	.word	0x0500000f


	//   ....[225]....
        /*04c0*/ 	.word	0x0500000f


	//   ....[226]....
        /*04c4*/ 	.word	0x0500000f


	//   ....[227]....
        /*04c8*/ 	.word	0x0500000f


	//   ....[228]....
        /*04cc*/ 	.word	0x0500000f


	//   ....[229]....
        /*04d0*/ 	.word	0x0500000f


	//   ....[230]....
        /*04d4*/ 	.word	0x0500000f


	//   ....[231]....
        /*04d8*/ 	.word	0x0500000f


	//   ....[232]....
        /*04dc*/ 	.word	0x0500000f


	//   ....[233]....
        /*04e0*/ 	.word	0x0500000f


	//   ....[234]....
        /*04e4*/ 	.word	0x0500000f


	//   ....[235]....
        /*04e8*/ 	.word	0x0500000f


	//   ....[236]....
        /*04ec*/ 	.word	0x0500000f


	//   ....[237]....
        /*04f0*/ 	.word	0x0500000f


	//   ....[238]....
        /*04f4*/ 	.word	0x0500000f


	//   ....[239]....
        /*04f8*/ 	.word	0x0500000f


	//   ....[240]....
        /*04fc*/ 	.word	0x0500000f


	//----- nvinfo : EIATTR_COOP_GROUP_INSTR_OFFSETS
	.align		4
.L_201:
        /*0500*/ 	.byte	0x04, 0x28
        /*0502*/ 	.short	(.L_203 - .L_202)


	//   ....[0]....
.L_202:
        /*0504*/ 	.word	0x00000070


	//   ....[1]....
        /*0508*/ 	.word	0x000000b0


	//   ....[2]....
        /*050c*/ 	.word	0x000002d0


	//   ....[3]....
        /*0510*/ 	.word	0x00000430


	//   ....[4]....
        /*0514*/ 	.word	0x00000550


	//   ....[5]....
        /*0518*/ 	.word	0x000006b0


	//   ....[6]....
        /*051c*/ 	.word	0x00001fe0


	//   ....[7]....
        /*0520*/ 	.word	0x00002b90


	//   ....[8]....
        /*0524*/ 	.word	0x000032b0


	//   ....[9]....
        /*0528*/ 	.word	0x000042d0


	//   ....[10]....
        /*052c*/ 	.word	0x000042f0


	//   ....[11]....
        /*0530*/ 	.word	0x000047c0


	//   ....[12]....
        /*0534*/ 	.word	0x00004840


	//   ....[13]....
        /*0538*/ 	.word	0x00006710


	//   ....[14]....
        /*053c*/ 	.word	0x000075b0


	//   ....[15]....
        /*0540*/ 	.word	0x00007c00


	//   ....[16]....
        /*0544*/ 	.word	0x00007d10


	//   ....[17]....
        /*0548*/ 	.word	0x000082f0


	//   ....[18]....
        /*054c*/ 	.word	0x00008340


	//   ....[19]....
        /*0550*/ 	.word	0x0000a7f0


	//   ....[20]....
        /*0554*/ 	.word	0x0000a810


	//   ....[21]....
        /*0558*/ 	.word	0x0000a830


	//   ....[22]....
        /*055c*/ 	.word	0x0000a850


	//   ....[23]....
        /*0560*/ 	.word	0x0000c640


	//   ....[24]....
        /*0564*/ 	.word	0x0000ccb0


	//   ....[25]....
        /*0568*/ 	.word	0x0000db20


	//   ....[26]....
        /*056c*/ 	.word	0x0000dc30


	//   ....[27]....
        /*0570*/ 	.word	0x0000e210


	//   ....[28]....
        /*0574*/ 	.word	0x0000e260


	//   ....[29]....
        /*0578*/ 	.word	0x0000f320


	//   ....[30]....
        /*057c*/ 	.word	0x0000f350


	//   ....[31]....
        /*0580*/ 	.word	0x0000f410


	//   ....[32]....
        /*0584*/ 	.word	0x0000f420


	//   ....[33]....
        /*0588*/ 	.word	0x00010cc0


	//   ....[34]....
        /*058c*/ 	.word	0x00010ce0


	//   ....[35]....
        /*0590*/ 	.word	0x00010cf0


	//   ....[36]....
        /*0594*/ 	.word	0x00010d00


	//   ....[37]....
        /*0598*/ 	.word	0x00011610


	//   ....[38]....
        /*059c*/ 	.word	0x00011630


	//   ....[39]....
        /*05a0*/ 	.word	0x00011760


	//   ....[40]....
        /*05a4*/ 	.word	0x00011780


	//   ....[41]....
        /*05a8*/ 	.word	0x00011880


	//   ....[42]....
        /*05ac*/ 	.word	0x000118a0


	//   ....[43]....
        /*05b0*/ 	.word	0x000119b0


	//   ....[44]....
        /*05b4*/ 	.word	0x000119d0


	//   ....[45]....
        /*05b8*/ 	.word	0x00011e00


	//   ....[46]....
        /*05bc*/ 	.word	0x00011e10


	//   ....[47]....
        /*05c0*/ 	.word	0x00012540


	//   ....[48]....
        /*05c4*/ 	.word	0x00012550


	//   ....[49]....
        /*05c8*/ 	.word	0x000136f0


	//   ....[50]....
        /*05cc*/ 	.word	0x00013720


	//   ....[51]....
        /*05d0*/ 	.word	0x00013840


	//   ....[52]....
        /*05d4*/ 	.word	0x00013860


	//   ....[53]....
        /*05d8*/ 	.word	0x00013960


	//   ....[54]....
        /*05dc*/ 	.word	0x00013980


	//   ....[55]....
        /*05e0*/ 	.word	0x00013a90


	//   ....[56]....
        /*05e4*/ 	.word	0x00013ab0


	//   ....[57]....
        /*05e8*/ 	.word	0x00013c50


	//   ....[58]....
        /*05ec*/ 	.word	0x00013e40


	//   ....[59]....
        /*05f0*/ 	.word	0x00013e70


	//   ....[60]....
        /*05f4*/ 	.word	0x00013ea0


	//   ....[61]....
        /*05f8*/ 	.word	0x00013ed0


	//   ....[62]....
        /*05fc*/ 	.word	0x00013f00


	//   ....[63]....
        /*0600*/ 	.word	0x00013f30


	//   ....[64]....
        /*0604*/ 	.word	0x000140a0


	//   ....[65]....
        /*0608*/ 	.word	0x000140d0


	//   ....[66]....
        /*060c*/ 	.word	0x00014100


	//   ....[67]....
        /*0610*/ 	.word	0x00014130


	//   ....[68]....
        /*0614*/ 	.word	0x00014160


	//   ....[69]....
        /*0618*/ 	.word	0x00014190


	//   ....[70]....
        /*061c*/ 	.word	0x00014220


	//   ....[71]....
        /*0620*/ 	.word	0x00014250


	//   ....[72]....
        /*0624*/ 	.word	0x00014260


	//   ....[73]....
        /*0628*/ 	.word	0x000142a0


	//   ....[74]....
        /*062c*/ 	.word	0x00016410


	//   ....[75]....
        /*0630*/ 	.word	0x00016430


	//   ....[76]....
        /*0634*/ 	.word	0x000164e0


	//   ....[77]....
        /*0638*/ 	.word	0x00016500


	//   ....[78]....
        /*063c*/ 	.word	0x000165a0


	//   ....[79]....
        /*0640*/ 	.word	0x000165c0


	//   ....[80]....
        /*0644*/ 	.word	0x00016660


	//   ....[81]....
        /*0648*/ 	.word	0x00016680


	//   ....[82]....
        /*064c*/ 	.word	0x00016720


	//   ....[83]....
        /*0650*/ 	.word	0x00016740


	//   ....[84]....
        /*0654*/ 	.word	0x00016750


	//   ....[85]....
        /*0658*/ 	.word	0x000167e0


	//   ....[86]....
        /*065c*/ 	.word	0x00016ec0


	//   ....[87]....
        /*0660*/ 	.word	0x00016ef0


	//   ....[88]....
        /*0664*/ 	.word	0x00016f50


	//   ....[89]....
        /*0668*/ 	.word	0x00016fb0


	//   ....[90]....
        /*066c*/ 	.word	0x00017000


	//   ....[91]....
        /*0670*/ 	.word	0x00017060


	//   ....[92]....
        /*0674*/ 	.word	0x000170b0


	//   ....[93]....
        /*0678*/ 	.word	0x00017110


	//   ....[94]....
        /*067c*/ 	.word	0x00017160


	//   ....[95]....
        /*0680*/ 	.word	0x000171c0


	//   ....[96]....
        /*0684*/ 	.word	0x00017210


	//   ....[97]....
        /*0688*/ 	.word	0x00017270


	//   ....[98]....
        /*068c*/ 	.word	0x000172c0


	//   ....[99]....
        /*0690*/ 	.word	0x00017310


	//   ....[100]....
        /*0694*/ 	.word	0x00017330


	//   ....[101]....
        /*0698*/ 	.word	0x00017370


	//   ....[102]....
        /*069c*/ 	.word	0x00017b20


	//   ....[103]....
        /*06a0*/ 	.word	0x00017b60


	//   ....[104]....
        /*06a4*/ 	.word	0x00017b70


	//   ....[105]....
        /*06a8*/ 	.word	0x00017bd0


	//   ....[106]....
        /*06ac*/ 	.word	0x00017be0


	//   ....[107]....
        /*06b0*/ 	.word	0x00017c40


	//   ....[108]....
        /*06b4*/ 	.word	0x00017c70


	//   ....[109]....
        /*06b8*/ 	.word	0x00017cb0


	//   ....[110]....
        /*06bc*/ 	.word	0x00017ce0


	//   ....[111]....
        /*06c0*/ 	.word	0x00017d20


	//   ....[112]....
        /*06c4*/ 	.word	0x00017d50


	//   ....[113]....
        /*06c8*/ 	.word	0x00017d90


	//   ....[114]....
        /*06cc*/ 	.word	0x00018000


	//   ....[115]....
        /*06d0*/ 	.word	0x00018020


	//   ....[116]....
        /*06d4*/ 	.word	0x00018030


	//   ....[117]....
        /*06d8*/ 	.word	0x000180c0


	//   ....[118]....
        /*06dc*/ 	.word	0x000180d0


	//   ....[119]....
        /*06e0*/ 	.word	0x00018160


	//   ....[120]....
        /*06e4*/ 	.word	0x00018170


	//   ....[121]....
        /*06e8*/ 	.word	0x00018200


	//   ....[122]....
        /*06ec*/ 	.word	0x00018210


	//   ....[123]....
        /*06f0*/ 	.word	0x000182a0


	//   ....[124]....
        /*06f4*/ 	.word	0x000182b0


	//   ....[125]....
        /*06f8*/ 	.word	0x000182c0


	//   ....[126]....
        /*06fc*/ 	.word	0x00018880


	//   ....[127]....
        /*0700*/ 	.word	0x000188c0


	//   ....[128]....
        /*0704*/ 	.word	0x00018900


	//   ....[129]....
        /*0708*/ 	.word	0x00018930


	//   ....[130]....
        /*070c*/ 	.word	0x000189c0


	//   ....[131]....
        /*0710*/ 	.word	0x000189f0


	//   ....[132]....
        /*0714*/ 	.word	0x00018a60


	//   ....[133]....
        /*0718*/ 	.word	0x00018a90


	//   ....[134]....
        /*071c*/ 	.word	0x00018b00


	//   ....[135]....
        /*0720*/ 	.word	0x00018b30


	//   ....[136]....
        /*0724*/ 	.word	0x00018b60


	//   ....[137]....
        /*0728*/ 	.word	0x00018bb0


	//   ....[138]....
        /*072c*/ 	.word	0x00018ff0


	//   ....[139]....
        /*0730*/ 	.word	0x00019000


	//   ....[140]....
        /*0734*/ 	.word	0x00019040


	//   ....[141]....
        /*0738*/ 	.word	0x00019080


	//   ....[142]....
        /*073c*/ 	.word	0x000190b0


	//   ....[143]....
        /*0740*/ 	.word	0x000190e0


	//   ....[144]....
        /*0744*/ 	.word	0x00019110


	//   ....[145]....
        /*0748*/ 	.word	0x00019140


	//   ....[146]....
        /*074c*/ 	.word	0x000192f0


	//   ....[147]....
        /*0750*/ 	.word	0x00019320


	//   ....[148]....
        /*0754*/ 	.word	0x00019350


	//   ....[149]....
        /*0758*/ 	.word	0x00019380


	//   ....[150]....
        /*075c*/ 	.word	0x000193b0


	//   ....[151]....
        /*0760*/ 	.word	0x000193e0


	//   ....[152]....
        /*0764*/ 	.word	0x000194a0


	//   ....[153]....
        /*0768*/ 	.word	0x000194c0


	//   ....[154]....
        /*076c*/ 	.word	0x000194e0


	//   ....[155]....
        /*0770*/ 	.word	0x00019540


	//   ....[156]....
        /*0774*/ 	.word	0x00019f60


	//   ....[157]....
        /*0778*/ 	.word	0x0001a5e0


	//   ....[158]....
        /*077c*/ 	.word	0x0001a6d0


	//   ....[159]....
        /*0780*/ 	.word	0x0001a770


	//   ....[160]....
        /*0784*/ 	.word	0x0001a7d0


	//   ....[161]....
        /*0788*/ 	.word	0x0001a8e0


	//   ....[162]....
        /*078c*/ 	.word	0x0001a950


	//   ....[163]....
        /*0790*/ 	.word	0x0001aa60


	//   ....[164]....
        /*0794*/ 	.word	0x0001aad0


	//   ....[165]....
        /*0798*/ 	.word	0x0001abe0


	//   ....[166]....
        /*079c*/ 	.word	0x0001ac50


	//   ....[167]....
        /*07a0*/ 	.word	0x0001ad60


	//   ....[168]....
        /*07a4*/ 	.word	0x0001add0


	//   ....[169]....
        /*07a8*/ 	.word	0x0001ae70


	//   ....[170]....
        /*07ac*/ 	.word	0x0001af80


	//   ....[171]....
        /*07b0*/ 	.word	0x0001aff0


	//   ....[172]....
        /*07b4*/ 	.word	0x0001b070


	//   ....[173]....
        /*07b8*/ 	.word	0x0001b140


	//   ....[174]....
        /*07bc*/ 	.word	0x0001b1c0


	//   ....[175]....
        /*07c0*/ 	.word	0x0001b2a0


	//   ....[176]....
        /*07c4*/ 	.word	0x0001b320


	//   ....[177]....
        /*07c8*/ 	.word	0x0001b400


	//   ....[178]....
        /*07cc*/ 	.word	0x0001b480


	//   ....[179]....
        /*07d0*/ 	.word	0x0001b560


	//   ....[180]....
        /*07d4*/ 	.word	0x0001b5e0


	//   ....[181]....
        /*07d8*/ 	.word	0x0001b6c0


	//   ....[182]....
        /*07dc*/ 	.word	0x0001b740


	//   ....[183]....
        /*07e0*/ 	.word	0x0001b810


	//   ....[184]....
        /*07e4*/ 	.word	0x0001b890


	//   ....[185]....
        /*07e8*/ 	.word	0x0001b950


	//   ....[186]....
        /*07ec*/ 	.word	0x0001ba80


	//   ....[187]....
        /*07f0*/ 	.word	0x0001bb50


	//   ....[188]....
        /*07f4*/ 	.word	0x0001bbc0


	//   ....[189]....
        /*07f8*/ 	.word	0x0001bc90


	//   ....[190]....
        /*07fc*/ 	.word	0x0001bcf0


	//   ....[191]....
        /*0800*/ 	.word	0x0001bdc0


	//   ....[192]....
        /*0804*/ 	.word	0x0001be20


	//   ....[193]....
        /*0808*/ 	.word	0x0001bef0


	//   ....[194]....
        /*080c*/ 	.word	0x0001bf50


	//   ....[195]....
        /*0810*/ 	.word	0x0001c020


	//   ....[196]....
        /*0814*/ 	.word	0x0001c080


	//   ....[197]....
        /*0818*/ 	.word	0x0001c160


	//   ....[198]....
        /*081c*/ 	.word	0x0001c250


	//   ....[199]....
        /*0820*/ 	.word	0x0001c2f0


	//   ....[200]....
        /*0824*/ 	.word	0x0001c350


	//   ....[201]....
        /*0828*/ 	.word	0x0001c450


	//   ....[202]....
        /*082c*/ 	.word	0x0001c4b0


	//   ....[203]....
        /*0830*/ 	.word	0x0001c5b0


	//   ....[204]....
        /*0834*/ 	.word	0x0001c610


	//   ....[205]....
        /*0838*/ 	.word	0x0001c710


	//   ....[206]....
        /*083c*/ 	.word	0x0001c770


	//   ....[207]....
        /*0840*/ 	.word	0x0001c870


	//   ....[208]....
        /*0844*/ 	.word	0x0001c8d0


	//   ....[209]....
        /*0848*/ 	.word	0x0001c9a0


	//   ....[210]....
        /*084c*/ 	.word	0x0001cae0


	//   ....[211]....
        /*0850*/ 	.word	0x0001cb80


	//   ....[212]....
        /*0854*/ 	.word	0x0001cc60


	//   ....[213]....
        /*0858*/ 	.word	0x0001cd30


	//   ....[214]....
        /*085c*/ 	.word	0x0001cd90


	//   ....[215]....
        /*0860*/ 	.word	0x0001ce80


	//   ....[216]....
        /*0864*/ 	.word	0x0001cee0


	//   ....[217]....
        /*0868*/ 	.word	0x0001cfd0


	//   ....[218]....
        /*086c*/ 	.word	0x0001d030


	//   ....[219]....
        /*0870*/ 	.word	0x0001d120


	//   ....[220]....
        /*0874*/ 	.word	0x0001d180


	//   ....[221]....
        /*0878*/ 	.word	0x0001d260


	//   ....[222]....
        /*087c*/ 	.word	0x0001d2f0


	//   ....[223]....
        /*0880*/ 	.word	0x0001d390


	//   ....[224]....
        /*0884*/ 	.word	0x0001d500


	//   ....[225]....
        /*0888*/ 	.word	0x0001d570


	//   ....[226]....
        /*088c*/ 	.word	0x0001d5f0


	//   ....[227]....
        /*0890*/ 	.word	0x0001d660


	//   ....[228]....
        /*0894*/ 	.word	0x0001d6d0


	//   ....[229]....
        /*0898*/ 	.word	0x0001d750


	//   ....[230]....
        /*089c*/ 	.word	0x0001d7d0


	//   ....[231]....
        /*08a0*/ 	.word	0x0001d860


	//   ....[232]....
        /*08a4*/ 	.word	0x0001d8d0


	//   ....[233]....
        /*08a8*/ 	.word	0x0001d940


	//   ....[234]....
        /*08ac*/ 	.word	0x0001d9b0


	//   ....[235]....
        /*08b0*/ 	.word	0x0001da30


	//   ....[236]....
        /*08b4*/ 	.word	0x0001daa0


	//   ....[237]....
        /*08b8*/ 	.word	0x0001db30


	//   ....[238]....
        /*08bc*/ 	.word	0x0001db90


	//   ....[239]....
        /*08c0*/ 	.word	0x0001dc20


	//   ....[240]....
        /*08c4*/ 	.word	0x0001dd50


	//----- nvinfo : EIATTR_REG_RECONFIG
	.align		4
.L_203:
        /*08c8*/ 	.byte	0x01, 0x54
	.zero		2


	//----- nvinfo : EIATTR_SYSCALL_OFFSETS
	.align		4
        /*08cc*/ 	.byte	0x04, 0x46
        /*08ce*/ 	.short	(.L_205 - .L_204)


	//   ....[0]....
.L_204:
        /*08d0*/ 	.word	0x00002160


	//   ....[1]....
        /*08d4*/ 	.word	0x00015a70


	//   ....[2]....
        /*08d8*/ 	.word	0x00015bc0


	//   ....[3]....
        /*08dc*/ 	.word	0x00015cb0


	//   ....[4]....
        /*08e0*/ 	.word	0x00016b20


	//----- nvinfo : EIATTR_MBARRIER_INSTR_OFFSETS
	.align		4
.L_205:
        /*08e4*/ 	.byte	0x04, 0x39
        /*08e6*/ 	.short	(.L_207 - .L_206)


	//   ....[0]....
.L_206:
        /*08e8*/ 	.word	0x00000180
        /*08ec*/ 	.word	0x000000ff
        /*08f0*/ 	.word	0x00030800
        /*08f4*/ 	.short	0x0100
        /*08f6*/ 	.byte	0x08
	.zero		1


	//   ....[1]....
        /*08f8*/ 	.word	0x00000190
        /*08fc*/ 	.word	0x000000ff
        /*0900*/ 	.word	0x00030820
        /*0904*/ 	.short	0x0100
        /*0906*/ 	.byte	0x08
	.zero		1


	//   ....[2]....
        /*0908*/ 	.word	0x00000280
        /*090c*/ 	.word	0x000000ff
        /*0910*/ 	.word	0x00030830
        /*0914*/ 	.short	0x0100
        /*0916*/ 	.byte	0x08
	.zero		1


	//   ....[3]....
        /*0918*/ 	.word	0x00000290
        /*091c*/ 	.word	0x000000ff
        /*0920*/ 	.word	0x00030840
        /*0924*/ 	.short	0x0100
        /*0926*/ 	.byte	0x08
	.zero		1


	//   ....[4]....
        /*0928*/ 	.word	0x000002a0
        /*092c*/ 	.word	0x000000ff
        /*0930*/ 	.word	0x00030838
        /*0934*/ 	.short	0x0100
        /*0936*/ 	.byte	0x08
	.zero		1


	//   ....[5]....
        /*0938*/ 	.word	0x000002b0
        /*093c*/ 	.word	0x000000ff
        /*0940*/ 	.word	0x00030848
        /*0944*/ 	.short	0x0100
        /*0946*/ 	.byte	0x08
	.zero		1


	//   ....[6]....
        /*0948*/ 	.word	0x000003e0
        /*094c*/ 	.word	0x000000ff
        /*0950*/ 	.word	0x00030850
        /*0954*/ 	.short	0x0100
        /*0956*/ 	.byte	0x08
	.zero		1


	//   ....[7]....
        /*0958*/ 	.word	0x000003f0
        /*095c*/ 	.word	0x000000ff
        /*0960*/ 	.word	0x00030860
        /*0964*/ 	.short	0x0100
        /*0966*/ 	.byte	0x08
	.zero		1


	//   ....[8]....
        /*0968*/ 	.word	0x00000400
        /*096c*/ 	.word	0x000000ff
        /*0970*/ 	.word	0x00030858
        /*0974*/ 	.short	0x0100
        /*0976*/ 	.byte	0x08
	.zero		1


	//   ....[9]....
        /*0978*/ 	.word	0x00000410
        /*097c*/ 	.word	0x000000ff
        /*0980*/ 	.word	0x00030868
        /*0984*/ 	.short	0x0100
        /*0986*/ 	.byte	0x08
	.zero		1


	//   ....[10]....
        /*0988*/ 	.word	0x00000500
        /*098c*/ 	.word	0x000000ff
        /*0990*/ 	.word	0x00030870
        /*0994*/ 	.short	0x0100
        /*0996*/ 	.byte	0x06
	.zero		1


	//   ....[11]....
        /*0998*/ 	.word	0x00000510
        /*099c*/ 	.word	0x000000ff
        /*09a0*/ 	.word	0x00030880
        /*09a4*/ 	.short	0x0100
        /*09a6*/ 	.byte	0x06
	.zero		1


	//   ....[12]....
        /*09a8*/ 	.word	0x00000520
        /*09ac*/ 	.word	0x000000ff
        /*09b0*/ 	.word	0x00030878
        /*09b4*/ 	.short	0x0100
        /*09b6*/ 	.byte	0x06
	.zero		1


	//   ....[13]....
        /*09b8*/ 	.word	0x00000530
        /*09bc*/ 	.word	0x000000ff
        /*09c0*/ 	.word	0x00030888
        /*09c4*/ 	.short	0x0100
        /*09c6*/ 	.byte	0x06
	.zero		1


	//   ....[14]....
        /*09c8*/ 	.word	0x00000660
        /*09cc*/ 	.word	0x000000ff
        /*09d0*/ 	.word	0x00030890
        /*09d4*/ 	.short	0x0100
        /*09d6*/ 	.byte	0x08
	.zero		1


	//   ....[15]....
        /*09d8*/ 	.word	0x00000670
        /*09dc*/ 	.word	0x000000ff
        /*09e0*/ 	.word	0x000308a0
        /*09e4*/ 	.short	0x0100
        /*09e6*/ 	.byte	0x08
	.zero		1


	//   ....[16]....
        /*09e8*/ 	.word	0x00000680
        /*09ec*/ 	.word	0x000000ff
        /*09f0*/ 	.word	0x00030898
        /*09f4*/ 	.short	0x0100
        /*09f6*/ 	.byte	0x08
	.zero		1


	//   ....[17]....
        /*09f8*/ 	.word	0x00000690
        /*09fc*/ 	.word	0x000000ff
        /*0a00*/ 	.word	0x000308a8
        /*0a04*/ 	.short	0x0100
        /*0a06*/ 	.byte	0x08
	.zero		1


	//   ....[18]....
        /*0a08*/ 	.word	0x000007d0
        /*0a0c*/ 	.word	0x000000ff
        /*0a10*/ 	.word	0x000308b0
        /*0a14*/ 	.short	0x0100
        /*0a16*/ 	.byte	0x08
	.zero		1


	//   ....[19]....
        /*0a18*/ 	.word	0x000007e0
        /*0a1c*/ 	.word	0x000000ff
        /*0a20*/ 	.word	0x000308c0
        /*0a24*/ 	.short	0x0100
        /*0a26*/ 	.byte	0x08
	.zero		1


	//   ....[20]....
        /*0a28*/ 	.word	0x000007f0
        /*0a2c*/ 	.word	0x000000ff
        /*0a30*/ 	.word	0x000308b8
        /*0a34*/ 	.short	0x0100
        /*0a36*/ 	.byte	0x08
	.zero		1


	//   ....[21]....
        /*0a38*/ 	.word	0x00000800
        /*0a3c*/ 	.word	0x000000ff
        /*0a40*/ 	.word	0x000308c8
        /*0a44*/ 	.short	0x0100
        /*0a46*/ 	.byte	0x08
	.zero		1


	//   ....[22]....
        /*0a48*/ 	.word	0x000021e0
        /*0a4c*/ 	.word	0x000000ff
        /*0a50*/ 	.word	0x00030800
        /*0a54*/ 	.short	0x010a
        /*0a56*/ 	.byte	0x3c
	.zero		1


	//   ....[23]....
        /*0a58*/ 	.word	0x00002290
        /*0a5c*/ 	.word	0x00000003
        /*0a60*/ 	.word	0x00030830
        /*0a64*/ 	.short	0x010a
        /*0a66*/ 	.byte	0x3f
	.zero		1


	//   ....[24]....
        /*0a68*/ 	.word	0x000022d0
        /*0a6c*/ 	.word	0x00000003
        /*0a70*/ 	.word	0x00030830
        /*0a74*/ 	.short	0x010a
        /*0a76*/ 	.byte	0x3f
	.zero		1


	//   ....[25]....
        /*0a78*/ 	.word	0x00002dd0
        /*0a7c*/ 	.word	0x000000ff
        /*0a80*/ 	.word	0x00000000
        /*0a84*/ 	.short	0x0101
        /*0a86*/ 	.byte	0x04
	.zero		1


	//   ....[26]....
        /*0a88*/ 	.word	0x00005690
        /*0a8c*/ 	.word	0x000000ff
        /*0a90*/ 	.word	0x00030830
        /*0a94*/ 	.short	0x010a
        /*0a96*/ 	.byte	0x06
	.zero		1


	//   ....[27]....
        /*0a98*/ 	.word	0x000056d0
        /*0a9c*/ 	.word	0x000000ff
        /*0aa0*/ 	.word	0x00030830
        /*0aa4*/ 	.short	0x010a
        /*0aa6*/ 	.byte	0x06
	.zero		1


	//   ....[28]....
        /*0aa8*/ 	.word	0x000061c0
        /*0aac*/ 	.word	0x000000ff
        /*0ab0*/ 	.word	0x00030850
        /*0ab4*/ 	.short	0x010a
        /*0ab6*/ 	.byte	0x07
	.zero		1


	//   ....[29]....
        /*0ab8*/ 	.word	0x00006200
        /*0abc*/ 	.word	0x000000ff
        /*0ac0*/ 	.word	0x00030850
        /*0ac4*/ 	.short	0x010a
        /*0ac6*/ 	.byte	0x07
	.zero		1


	//   ....[30]....
        /*0ac8*/ 	.word	0x00006900
        /*0acc*/ 	.word	0x000000ff
        /*0ad0*/ 	.word	0x00000000
        /*0ad4*/ 	.short	0x0101
        /*0ad6*/ 	.byte	0x06
	.zero		1


	//   ....[31]....
        /*0ad8*/ 	.word	0x00008c40
        /*0adc*/ 	.word	0x000000ff
        /*0ae0*/ 	.word	0x00000000
        /*0ae4*/ 	.short	0x0101
        /*0ae6*/ 	.byte	0x07
	.zero		1


	//   ....[32]....
        /*0ae8*/ 	.word	0x000090d0
        /*0aec*/ 	.word	0x000000ff
        /*0af0*/ 	.word	0x00030830
        /*0af4*/ 	.short	0x010a
        /*0af6*/ 	.byte	0x06
	.zero		1


	//   ....[33]....
        /*0af8*/ 	.word	0x00009110
        /*0afc*/ 	.word	0x000000ff
        /*0b00*/ 	.word	0x00030830
        /*0b04*/ 	.short	0x010a
        /*0b06*/ 	.byte	0x06
	.zero		1


	//   ....[34]....
        /*0b08*/ 	.word	0x00009c00
        /*0b0c*/ 	.word	0x000000ff
        /*0b10*/ 	.word	0x00030850
        /*0b14*/ 	.short	0x010a
        /*0b16*/ 	.byte	0x07
	.zero		1


	//   ....[35]....
        /*0b18*/ 	.word	0x00009c40
        /*0b1c*/ 	.word	0x000000ff
        /*0b20*/ 	.word	0x00030850
        /*0b24*/ 	.short	0x010a
        /*0b26*/ 	.byte	0x07
	.zero		1


	//   ....[36]....
        /*0b28*/ 	.word	0x0000a2f0
        /*0b2c*/ 	.word	0x000000ff
        /*0b30*/ 	.word	0x00000000
        /*0b34*/ 	.short	0x0101
        /*0b36*/ 	.byte	0x06
	.zero		1


	//   ....[37]....
        /*0b38*/ 	.word	0x0000b390
        /*0b3c*/ 	.word	0x000000ff
        /*0b40*/ 	.word	0x00000000
        /*0b44*/ 	.short	0x0101
        /*0b46*/ 	.byte	0x07
	.zero		1


	//   ....[38]....
        /*0b48*/ 	.word	0x0000b5c0
        /*0b4c*/ 	.word	0x000000ff
        /*0b50*/ 	.word	0x00030830
        /*0b54*/ 	.short	0x010a
        /*0b56*/ 	.byte	0x06
	.zero		1


	//   ....[39]....
        /*0b58*/ 	.word	0x0000b600
        /*0b5c*/ 	.word	0x000000ff
        /*0b60*/ 	.word	0x00030830
        /*0b64*/ 	.short	0x010a
        /*0b66*/ 	.byte	0x06
	.zero		1


	//   ....[40]....
        /*0b68*/ 	.word	0x0000c0f0
        /*0b6c*/ 	.word	0x000000ff
        /*0b70*/ 	.word	0x00030850
        /*0b74*/ 	.short	0x010a
        /*0b76*/ 	.byte	0x07
	.zero		1


	//   ....[41]....
        /*0b78*/ 	.word	0x0000c130
        /*0b7c*/ 	.word	0x000000ff
        /*0b80*/ 	.word	0x00030850
        /*0b84*/ 	.short	0x010a
        /*0b86*/ 	.byte	0x07
	.zero		1


	//   ....[42]....
        /*0b88*/ 	.word	0x0000c820
        /*0b8c*/ 	.word	0x000000ff
        /*0b90*/ 	.word	0x00000000
        /*0b94*/ 	.short	0x0101
        /*0b96*/ 	.byte	0x06
	.zero		1


	//   ....[43]....
        /*0b98*/ 	.word	0x0000eb70
        /*0b9c*/ 	.word	0x000000ff
        /*0ba0*/ 	.word	0x00000000
        /*0ba4*/ 	.short	0x0101
        /*0ba6*/ 	.byte	0x07
	.zero		1


	//   ....[44]....
        /*0ba8*/ 	.word	0x0000f290
        /*0bac*/ 	.word	0x000000ff
        /*0bb0*/ 	.word	0x00030850
        /*0bb4*/ 	.short	0x010a
        /*0bb6*/ 	.byte	0x05
	.zero		1


	//   ....[45]....
        /*0bb8*/ 	.word	0x0000f2d0
        /*0bbc*/ 	.word	0x000000ff
        /*0bc0*/ 	.word	0x00030850
        /*0bc4*/ 	.short	0x010a
        /*0bc6*/ 	.byte	0x05
	.zero		1


	//   ....[46]....
        /*0bc8*/ 	.word	0x0000fa80
        /*0bcc*/ 	.word	0x000000ff
        /*0bd0*/ 	.word	0x00000000
        /*0bd4*/ 	.short	0x0101
        /*0bd6*/ 	.byte	0x04
	.zero		1


	//   ....[47]....
        /*0bd8*/ 	.word	0x00011600
        /*0bdc*/ 	.word	0x000000ff
        /*0be0*/ 	.word	0x00000000
        /*0be4*/ 	.short	0x0101
        /*0be6*/ 	.byte	0x08
	.zero		1


	//   ....[48]....
        /*0be8*/ 	.word	0x00011c60
        /*0bec*/ 	.word	0x000000ff
        /*0bf0*/ 	.word	0x00000000
        /*0bf4*/ 	.short	0x0101
        /*0bf6*/ 	.byte	0x08
	.zero		1


	//   ....[49]....
        /*0bf8*/ 	.word	0x00016220
        /*0bfc*/ 	.word	0x00000007
        /*0c00*/ 	.word	0x00030840
        /*0c04*/ 	.short	0x010a
        /*0c06*/ 	.byte	0x3f
	.zero		1


	//   ....[50]....
        /*0c08*/ 	.word	0x000168a0
        /*0c0c*/ 	.word	0x00000007
        /*0c10*/ 	.word	0x00030830
        /*0c14*/ 	.short	0x0107
        /*0c16*/ 	.byte	0x3f
	.zero		1


	//   ....[51]....
        /*0c18*/ 	.word	0x00016950
        /*0c1c*/ 	.word	0x00000007
        /*0c20*/ 	.word	0x00030830
        /*0c24*/ 	.short	0x0101
        /*0c26*/ 	.byte	0x3f
	.zero		1


	//   ....[52]....
        /*0c28*/ 	.word	0x00017480
        /*0c2c*/ 	.word	0x00000011
        /*0c30*/ 	.word	0x00030800
        /*0c34*/ 	.short	0x0107
        /*0c36*/ 	.byte	0x3f
	.zero		1


	//   ....[53]....
        /*0c38*/ 	.word	0x000175a0
        /*0c3c*/ 	.word	0x00000011
        /*0c40*/ 	.word	0x00030800
        /*0c44*/ 	.short	0x0101
        /*0c46*/ 	.byte	0x3f
	.zero		1


	//   ....[54]....
        /*0c48*/ 	.word	0x000175c0
        /*0c4c*/ 	.word	0x00000011
        /*0c50*/ 	.word	0x00030820
        /*0c54*/ 	.short	0x010a
        /*0c56*/ 	.byte	0x3f
	.zero		1


	//   ....[55]....
        /*0c58*/ 	.word	0x00017980
        /*0c5c*/ 	.word	0x00000006
        /*0c60*/ 	.word	0x00030840
        /*0c64*/ 	.short	0x010a
        /*0c66*/ 	.byte	0x3f
	.zero		1


	//   ....[56]....
        /*0c68*/ 	.word	0x00017e40
        /*0c6c*/ 	.word	0x00000006
        /*0c70*/ 	.word	0x00030830
        /*0c74*/ 	.short	0x0107
        /*0c76*/ 	.byte	0x3f
	.zero		1


	//   ....[57]....
        /*0c78*/ 	.word	0x00017ef0
        /*0c7c*/ 	.word	0x00000006
        /*0c80*/ 	.word	0x00030830
        /*0c84*/ 	.short	0x0101
        /*0c86*/ 	.byte	0x3f
	.zero		1


	//   ....[58]....
        /*0c88*/ 	.word	0x00017f60
        /*0c8c*/ 	.word	0x00000006
        /*0c90*/ 	.word	0x00030860
        /*0c94*/ 	.short	0x010a
        /*0c96*/ 	.byte	0x3f
	.zero		1


	//   ....[59]....
        /*0c98*/ 	.word	0x000184b0
        /*0c9c*/ 	.word	0x00000006
        /*0ca0*/ 	.word	0x00030850
        /*0ca4*/ 	.short	0x0107
        /*0ca6*/ 	.byte	0x3f
	.zero		1


	//   ....[60]....
        /*0ca8*/ 	.word	0x000185d0
        /*0cac*/ 	.word	0x00000006
        /*0cb0*/ 	.word	0x00030850
        /*0cb4*/ 	.short	0x0101
        /*0cb6*/ 	.byte	0x3f
	.zero		1


	//   ....[61]....
        /*0cb8*/ 	.word	0x000187e0
        /*0cbc*/ 	.word	0x00000000
        /*0cc0*/ 	.word	0x00030860
        /*0cc4*/ 	.short	0x010a
        /*0cc6*/ 	.byte	0x3f
	.zero		1


	//   ....[62]....
        /*0cc8*/ 	.word	0x00018ce0
        /*0ccc*/ 	.word	0x00000000
        /*0cd0*/ 	.word	0x00030850
        /*0cd4*/ 	.short	0x0107
        /*0cd6*/ 	.byte	0x3f
	.zero		1


	//   ....[63]....
        /*0cd8*/ 	.word	0x00018d90
        /*0cdc*/ 	.word	0x00000000
        /*0ce0*/ 	.word	0x00030850
        /*0ce4*/ 	.short	0x0101
        /*0ce6*/ 	.byte	0x3f
	.zero		1


	//   ....[64]....
        /*0ce8*/ 	.word	0x00019ee0
        /*0cec*/ 	.word	0x00000004
        /*0cf0*/ 	.word	0x00030820
        /*0cf4*/ 	.short	0x010a
        /*0cf6*/ 	.byte	0x3f
	.zero		1


	//   ....[65]....
        /*0cf8*/ 	.word	0x0001a080
        /*0cfc*/ 	.word	0x00000005
        /*0d00*/ 	.word	0x00030840
        /*0d04*/ 	.short	0x010a
        /*0d06*/ 	.byte	0x3f
	.zero		1


	//   ....[66]....
        /*0d08*/ 	.word	0x0001a120
        /*0d0c*/ 	.word	0x00000017
        /*0d10*/ 	.word	0x00030840
        /*0d14*/ 	.short	0x010a
        /*0d16*/ 	.byte	0x3f
	.zero		1


	//   ....[67]....
        /*0d18*/ 	.word	0x0001a160
        /*0d1c*/ 	.word	0x00000005
        /*0d20*/ 	.word	0x00030860
        /*0d24*/ 	.short	0x010a
        /*0d26*/ 	.byte	0x3f
	.zero		1


	//   ....[68]....
        /*0d28*/ 	.word	0x0001a1a0
        /*0d2c*/ 	.word	0x00000017
        /*0d30*/ 	.word	0x00030860
        /*0d34*/ 	.short	0x010a
        /*0d36*/ 	.byte	0x3f
	.zero		1


	//   ....[69]....
        /*0d38*/ 	.word	0x0001a210
        /*0d3c*/ 	.word	0x00000003
        /*0d40*/ 	.word	0x00030800
        /*0d44*/ 	.short	0x010a
        /*0d46*/ 	.byte	0x3f
	.zero		1


	//   ....[70]....
        /*0d48*/ 	.word	0x0001a260
        /*0d4c*/ 	.word	0x00000003
        /*0d50*/ 	.word	0x00030830
        /*0d54*/ 	.short	0x010a
        /*0d56*/ 	.byte	0x3f
	.zero		1


	//   ....[71]....
        /*0d58*/ 	.word	0x0001a2c0
        /*0d5c*/ 	.word	0x00000009
        /*0d60*/ 	.word	0x00030830
        /*0d64*/ 	.short	0x010a
        /*0d66*/ 	.byte	0x3f
	.zero		1


	//   ....[72]....
        /*0d68*/ 	.word	0x0001a320
        /*0d6c*/ 	.word	0x00000002
        /*0d70*/ 	.word	0x00030850
        /*0d74*/ 	.short	0x010a
        /*0d76*/ 	.byte	0x3f
	.zero		1


	//   ....[73]....
        /*0d78*/ 	.word	0x0001a380
        /*0d7c*/ 	.word	0x00000009
        /*0d80*/ 	.word	0x00030830
        /*0d84*/ 	.short	0x010a
        /*0d86*/ 	.byte	0x3f
	.zero		1


	//   ....[74]....
        /*0d88*/ 	.word	0x0001a3e0
        /*0d8c*/ 	.word	0x00000002
        /*0d90*/ 	.word	0x00030850
        /*0d94*/ 	.short	0x010a
        /*0d96*/ 	.byte	0x3f
	.zero		1


	//   ....[75]....
        /*0d98*/ 	.word	0x0001a440
        /*0d9c*/ 	.word	0x00000009
        /*0da0*/ 	.word	0x00030830
        /*0da4*/ 	.short	0x010a
        /*0da6*/ 	.byte	0x3f
	.zero		1


	//   ....[76]....
        /*0da8*/ 	.word	0x0001a4a0
        /*0dac*/ 	.word	0x00000002
        /*0db0*/ 	.word	0x00030850
        /*0db4*/ 	.short	0x010a
        /*0db6*/ 	.byte	0x3f
	.zero		1


	//   ....[77]....
        /*0db8*/ 	.word	0x0001a500
        /*0dbc*/ 	.word	0x00000005
        /*0dc0*/ 	.word	0x00030850
        /*0dc4*/ 	.short	0x010a
        /*0dc6*/ 	.byte	0x3f
	.zero		1


	//   ....[78]....
        /*0dc8*/ 	.word	0x0001a620
        /*0dcc*/ 	.word	0x00000007
        /*0dd0*/ 	.word	0x00030840
        /*0dd4*/ 	.short	0x010a
        /*0dd6*/ 	.byte	0x3f
	.zero		1


	//   ....[79]....
        /*0dd8*/ 	.word	0x0001b980
        /*0ddc*/ 	.word	0x00000011
        /*0de0*/ 	.word	0x00030820
        /*0de4*/ 	.short	0x010a
        /*0de6*/ 	.byte	0x3f
	.zero		1


	//   ....[80]....
        /*0de8*/ 	.word	0x0001b9d0
        /*0dec*/ 	.word	0x00000006
        /*0df0*/ 	.word	0x00030840
        /*0df4*/ 	.short	0x010a
        /*0df6*/ 	.byte	0x3f
	.zero		1


	//   ....[81]....
        /*0df8*/ 	.word	0x0001c1a0
        /*0dfc*/ 	.word	0x00000006
        /*0e00*/ 	.word	0x00030860
        /*0e04*/ 	.short	0x010a
        /*0e06*/ 	.byte	0x3f
	.zero		1


	//   ....[82]....
        /*0e08*/ 	.word	0x0001ca30
        /*0e0c*/ 	.word	0x00000000
        /*0e10*/ 	.word	0x00030860
        /*0e14*/ 	.short	0x010a
        /*0e16*/ 	.byte	0x3f
	.zero		1


	//   ....[83]....
        /*0e18*/ 	.word	0x0001dc70
        /*0e1c*/ 	.word	0x00000004
        /*0e20*/ 	.word	0x00030820
        /*0e24*/ 	.short	0x010a
        /*0e26*/ 	.byte	0x3f
	.zero		1


	//   ....[84]....
        /*0e28*/ 	.word	0x0001de10
        /*0e2c*/ 	.word	0x00000005
        /*0e30*/ 	.word	0x00030840
        /*0e34*/ 	.short	0x010a
        /*0e36*/ 	.byte	0x3f
	.zero		1


	//   ....[85]....
        /*0e38*/ 	.word	0x0001de60
        /*0e3c*/ 	.word	0x00000017
        /*0e40*/ 	.word	0x00030840
        /*0e44*/ 	.short	0x010a
        /*0e46*/ 	.byte	0x3f
	.zero		1


	//   ....[86]....
        /*0e48*/ 	.word	0x0001deb0
        /*0e4c*/ 	.word	0x00000005
        /*0e50*/ 	.word	0x00030860
        /*0e54*/ 	.short	0x010a
        /*0e56*/ 	.byte	0x3f
	.zero		1


	//----- nvinfo : EIATTR_NUM_MBARRIERS
	.align		4
.L_207:
        /*0e58*/ 	.byte	0x03, 0x38
        /*0e5a*/ 	.short	0x0016


	//----- nvinfo : EIATTR_EXIT_INSTR_OFFSETS
	.align		4
        /*0e5c*/ 	.byte	0x04, 0x1c
        /*0e5e*/ 	.short	(.L_209 - .L_208)


	//   ....[0]....
.L_208:
        /*0e60*/ 	.word	0x00000990


	//   ....[1]....
        /*0e64*/ 	.word	0x00013bf0


	//   ....[2]....
        /*0e68*/ 	.word	0x0001a1f0


	//----- nvinfo : EIATTR_MAX_THREADS
	.align		4
.L_209:
        /*0e6c*/ 	.byte	0x04, 0x05
        /*0e6e*/ 	.short	(.L_211 - .L_210)
.L_210:
        /*0e70*/ 	.word	0x00000180
        /*0e74*/ 	.word	0x00000001
        /*0e78*/ 	.word	0x00000001


	//----- nvinfo : EIATTR_CRS_STACK_SIZE
	.align		4
.L_211:
        /*0e7c*/ 	.byte	0x04, 0x1e
        /*0e7e*/ 	.short	(.L_213 - .L_212)
.L_212:
        /*0e80*/ 	.word	0x00000000


	//----- nvinfo : EIATTR_CBANK_PARAM_SIZE
	.align		4
.L_213:
        /*0e84*/ 	.byte	0x03, 0x19
        /*0e86*/ 	.short	0x0af0


	//----- nvinfo : EIATTR_PARAM_CBANK
	.align		4
        /*0e88*/ 	.byte	0x04, 0x0a
        /*0e8a*/ 	.short	(.L_215 - .L_214)
	.align		4
.L_214:
        /*0e8c*/ 	.word	index@(.nv.constant0._ZN7cutlass13device_kernelIN5flash11enable_sm90INS1_16FlashAttnFwdSm90INS1_25CollectiveMainloopFwdSm90ILi2EN4cute5tupleIJNS5_1CILi1EEES8_S8_EEENS6_IJNS7_ILi128EEENS7_ILi96EEENS7_ILi192EEEEEELi192ENS_6half_tEfNS_4arch4Sm90ELb0ELb1ELb1ELb1ELb1ELb0ELb0ELb1ELb1ELb1ELb1ELb0EEENS1_21CollectiveEpilogueFwdINS6_IJSA_SC_SB_EEES9_SE_SG_Li256ELb1ELb1ELb1ELb0EEENS1_36VarlenDynamicPersistentTileSchedulerILi128ELi96ELi256ELi128ELb1ELb1ELb1ELb1ELb0ELb1EEEEEEEEEvNT_6ParamsE)
        /*0e90*/ 	.short	0x0210
        /*0e92*/ 	.short	0x0af0


	//----- nvinfo : EIATTR_SW_WAR
	.align		4
.L_215:
        /*0e94*/ 	.byte	0x04, 0x36
        /*0e96*/ 	.short	(.L_217 - .L_216)
.L_216:
        /*0e98*/ 	.word	0x00000008
.L_217:


//--------------------- .nv.info._ZN7cutlass13device_kernelIN5flash11enable_sm90INS1_16FlashAttnFwdSm90INS1_25CollectiveMainloopFwdSm90ILi2EN4cute5tupleIJNS5_1CILi1EEES8_S8_EEENS6_IJNS7_ILi128EEENS7_ILi96EEENS7_ILi192EEEEEELi192ENS_6half_tEfNS_4arch4Sm90ELb0ELb1ELb1ELb1ELb1ELb1ELb0ELb1ELb1ELb1ELb1ELb0EEENS1_21CollectiveEpilogueFwdINS6_IJSA_SC_SB_EEES9_SE_SG_Li256ELb1ELb1ELb1ELb0EEENS1_36VarlenDynamicPersistentTileSchedulerILi128ELi96ELi256ELi128ELb1ELb1ELb1ELb1ELb0ELb1EEEEEEEEEvNT_6ParamsE --------------------------
	.section	.nv.info._ZN7cutlass13device_kernelIN5flash11enable_sm90INS1_16FlashAttnFwdSm90INS1_25CollectiveMainloopFwdSm90ILi2EN4cute5tupleIJNS5_1CILi1EEES8_S8_EEENS6_IJNS7_ILi128EEENS7_ILi96EEENS7_ILi192EEEEEELi192ENS_6half_tEfNS_4arch4Sm90ELb0ELb1ELb1ELb1ELb1ELb1ELb0ELb1ELb1ELb1ELb1ELb0EEENS1_21CollectiveEpilogueFwdINS6_IJSA_SC_SB_EEES9_SE_SG_Li256ELb1ELb1ELb1ELb0EEENS1_36VarlenDynamicPersistentTileSchedulerILi128ELi96ELi256ELi128ELb1ELb1ELb1ELb1ELb0ELb1EEEEEEEEEvNT_6ParamsE,"",@"SHT_CUDA_INFO"
	.sectionflags	@""
	.align	4


	//----- nvinfo : EIATTR_CUDA_API_VERSION
	.align		4
        /*0000*/ 	.byte	0x04, 0x37
        /*0002*/ 	.short	(.L_219 - .L_218)
.L_218:
        /*0004*/ 	.word	0x00000082


	//----- nvinfo : EIATTR_KPARAM_INFO
	.align		4
.L_219:
        /*0008*/ 	.byte	0x04, 0x17
        /*000a*/ 	.short	(.L_221 - .L_220)
.L_220:
        /*000c*/ 	.word	0x00000000
        /*0010*/ 	.short	0x0000
        /*0012*/ 	.short	0x0070
        /*0014*/ 	.byte	0x00, 0xf0, 0x01, 0x2a


	//----- nvinfo : EIATTR_SPARSE_MMA_MASK
	.align		4
.L_221:
        /*0018*/ 	.byte	0x03, 0x50
        /*001a*/ 	.short	0x0000


	//----- nvinfo : EIATTR_MAXREG_COUNT
	.align		4
        /*001c*/ 	.byte	0x03, 0x1b
        /*001e*/ 	.short	0x00a8


	//----- nvinfo : EIATTR_NUM_BARRIERS
	.align		4
        /*0020*/ 	.byte	0x02, 0x4c
        /*0022*/ 	.byte	0x10
	.zero		1


	//----- nvinfo : EIATTR_EXTERNS
	.align		4
        /*0024*/ 	.byte	0x04, 0x0f
        /*0026*/ 	.short	(.L_223 - .L_222)


	//   ....[0]....
	.align		4
.L_222:
        /*0028*/ 	.word	index@(__assertfail)


	//----- nvinfo : EIATTR_ANNOTATIONS
	.align		4
.L_223:
        /*002c*/ 	.byte	0x04, 0x55
        /*002e*/ 	.short	(.L_225 - .L_224)


	//   ....[0]....
.L_224:
        /* <DEDUP_REMOVED lines=64> */


	//----- nvinfo : EIATTR_MERCURY_ISA_VERSION
	.align		4
.L_225:
        /*0420*/ 	.byte	0x03, 0x5f
        /*0422*/ 	.short	0x0101


	//----- nvinfo : EIATTR_UNUSED_LOAD_BYTE_OFFSET
	.align		4
        /*0424*/ 	.byte	0x04, 0x44
        /*0426*/ 	.short	(.L_227 - .L_226)


	//   ....[0]....
.L_226:
        /*0428*/ 	.word	0x00000a50
        /*042c*/ 	.word	0x0000fff0


	//   ....[1]....
        /*0430*/ 	.word	0x000220c0
        /*0434*/ 	.word	0x0000fff0


	//----- nvinfo : EIATTR_INT_WARP_WIDE_INSTR_OFFSETS
	.align		4
.L_227:
        /*0438*/ 	.byte	0x04, 0x31
        /*043a*/ 	.short	(.L_229 - .L_228)


	//   ....[0]....
.L_228:
        /*043c*/ 	.word	0x00000130


	//   ....[1]....
        /*0440*/ 	.word	0x00000170


	//   ....[2]....
        /*0444*/ 	.word	0x000001e0


	//   ....[3]....
        /*0448*/ 	.word	0x00029760


	//   ....[4]....
        /*044c*/ 	.word	0x000297f0


	//   ....[5]....
        /*0450*/ 	.word	0x0002c5e0


	//   ....[6]....
        /*0454*/ 	.word	0x0002c670


	//----- nvinfo : EIATTR_COOP_GROUP_MASK_REGIDS
	.align		4
.L_229:
        /*0458*/ 	.byte	0x04, 0x29
        /*045a*/ 	.short	(.L_231 - .L_230)


	//   ....[0]....
.L_230:
        /*045c*/ 	.word	0xffffffff


	//   ....[1]....
        /*0460*/ 	.word	0xffffffff


	//   ....[2]....
        /*0464*/ 	.word	0xffffffff


	//   ....[3]....
        /*0468*/ 	.word	0xffffffff


	//   ....[4]....
        /*046c*/ 	.word	0xffffffff


	//   ....[5]....
        /*0470*/ 	.word	0xffffffff


	//   ....[6]....
        /*0474*/ 	.word	0xffffffff


	//   ....[7]....
        /*0478*/ 	.word	0xffffffff


	//   ....[8]....
        /*047c*/ 	.word	0xffffffff


	//   ....[9]....
        /*0480*/ 	.word	0xffffffff


	//   ....[10]....
        /*0484*/ 	.word	0xffffffff


	//   ....[11]....
        /*0488*/ 	.word	0xffffffff


	//   ....[12]....
        /*048c*/ 	.word	0xffffffff


	//   ....[13]....
        /*0490*/ 	.word	0xffffffff


	//   ....[14]....
        /*0494*/ 	.word	0xffffffff


	//   ....[15]....
        /*0498*/ 	.word	0xffffffff


	//   ....[16]....
        /*049c*/ 	.word	0xffffffff


	//   ....[17]....
        /*04a0*/ 	.word	0xffffffff


	//   ....[18]....
        /*04a4*/ 	.word	0xffffffff


	//   ....[19]....
        /*04a8*/ 	.word	0xffffffff


	//   ....[20]....
        /*04ac*/ 	.word	0xffffffff


	//   ....[21]....
        /*04b0*/ 	.word	0xffffffff


	//   ....[22]....
        /*04b4*/ 	.word	0xffffffff


	//   ....[23]....
        /*04b8*/ 	.word	0xffffffff


	//   ....[24]....
        /*04bc*/ 	.word	0xffffffff


	//   ....[25]....
        /*04c0*/ 	.word	0xffffffff


	//   ....[26]....
        /*04c4*/ 	.word	0xffffffff


	//   ....[27]....
        /*04c8*/ 	.word	0xffffffff


	//   ....[28]....
        /*04cc*/ 	.word	0xffffffff


	//   ....[29]....
        /*04d0*/ 	.word	0xffffffff


	//   ....[30]....
        /*04d4*/ 	.word	0xffffffff


	//   ....[31]....
        /*04d8*/ 	.word	0xffffffff


	//   ....[32]....
        /*04dc*/ 	.word	0xffffffff


	//   ....[33]....
        /*04e0*/ 	.word	0xffffffff


	//   ....[34]....
        /*04e4*/ 	.word	0xffffffff


	//   ....[35]....
        /*04e8*/ 	.word	0xffffffff


	//   ....[36]....
        /*04ec*/ 	.word	0xffffffff


	//   ....[37]....
        /*04f0*/ 	.word	0xffffffff


	//   ....[38]....
        /*04f4*/ 	.word	0xffffffff


	//   ....[39]....
        /*04f8*/ 	.word	0xffffffff


	//   ....[40]....
        /*04fc*/ 	.word	0xffffffff


	//   ....[41]....
        /*0500*/ 	.word	0xffffffff


	//   ....[42]....
        /*0504*/ 	.word	0xffffffff


	//   ....[43]....
        /*0508*/ 	.word	0xffffffff


	//   ....[44]....
        /*050c*/ 	.word	0xffffffff


	//   ....[45]....
        /*0510*/ 	.word	0xffffffff


	//   ....[46]....
        /*0514*/ 	.word	0xffffffff


	//   ....[47]....
        /*0518*/ 	.word	0xffffffff


	//   ....[48]....
        /*051c*/ 	.word	0xffffffff


	//   ....[49]....
        /*0520*/ 	.word	0xffffffff


	//   ....[50]....
        /*0524*/ 	.word	0xffffffff


	//   ....[51]....
        /*0528*/ 	.word	0xffffffff


	//   ....[52]....
        /*052c*/ 	.word	0xffffffff


	//   ....[53]....
        /*0530*/ 	.word	0xffffffff


	//   ....[54]....
        /*0534*/ 	.word	0xffffffff


	//   ....[55]....
        /*0538*/ 	.word	0xffffffff


	//   ....[56]....
        /*053c*/ 	.word	0xffffffff


	//   ....[57]....
        /*0540*/ 	.word	0xffffffff


	//   ....[58]....
        /*0544*/ 	.word	0xffffffff


	//   ....[59]....
        /*0548*/ 	.word	0xffffffff


	//   ....[60]....
        /*054c*/ 	.word	0xffffffff


	//   ....[61]....
        /*0550*/ 	.word	0xffffffff


	//   ....[62]....
        /*0554*/ 	.word	0xffffffff


	//   ....[63]....
        /*0558*/ 	.word	0xffffffff


	//   ....[64]....
        /*055c*/ 	.word	0xffffffff


	//   ....[65]....
        /*0560*/ 	.word	0xffffffff


	//   ....[66]....
        /*0564*/ 	.word	0xffffffff


	//   ....[67]....
        /*0568*/ 	.word	0xffffffff


	//   ....[68]....
        /*056c*/ 	.word	0xffffffff


	//   ....[69]....
        /*0570*/ 	.word	0xffffffff


	//   ....[70]....
        /*0574*/ 	.word	0xffffffff


	//   ....[71]....
        /*0578*/ 	.word	0xffffffff


	//   ....[72]....
        /*057c*/ 	.word	0xffffffff


	//   ....[73]....
        /*0580*/ 	.word	0xffffffff


	//   ....[74]....
        /*0584*/ 	.word	0xffffffff


	//   ....[75]....
        /*0588*/ 	.word	0xffffffff


	//   ....[76]....
        /*058c*/ 	.word	0xffffffff


	//   ....[77]....
        /*0590*/ 	.word	0xffffffff


	//   ....[78]....
        /*0594*/ 	.word	0xffffffff


	//   ....[79]....
        /*0598*/ 	.word	0xffffffff


	//   ....[80]....
        /*059c*/ 	.word	0xffffffff


	//   ....[81]....
        /*05a0*/ 	.word	0xffffffff


	//   ....[82]....
        /*05a4*/ 	.word	0xffffffff


	//   ....[83]....
        /*05a8*/ 	.word	0xffffffff


	//   ....[84]....
        /*05ac*/ 	.word	0xffffffff


	//   ....[85]....
        /*05b0*/ 	.word	0xffffffff


	//   ....[86]....
        /*05b4*/ 	.word	0xffffffff


	//   ....[87]....
        /*05b8*/ 	.word	0xffffffff


	//   ....[88]....
        /*05bc*/ 	.word	0xffffffff


	//   ....[89]....
        /*05c0*/ 	.word	0xffffffff


	//   ....[90]....
        /*05c4*/ 	.word	0xffffffff


	//   ....[91]....
        /*05c8*/ 	.word	0xffffffff


	//   ....[92]....
        /*05cc*/ 	.word	0xffffffff


	//   ....[93]....
        /*05d0*/ 	.word	0xffffffff


	//   ....[94]....
        /*05d4*/ 	.word	0xffffffff


	//   ....[95]....
        /*05d8*/ 	.word	0xffffffff


	//   ....[96]....
        /*05dc*/ 	.word	0xffffffff


	//   ....[97]....
        /*05e0*/ 	.word	0xffffffff


	//   ....[98]....
        /*05e4*/ 	.word	0xffffffff


	//   ....[99]....
        /*05e8*/ 	.word	0xffffffff


	//   ....[100]....
        /*05ec*/ 	.word	0xffffffff


	//   ....[101]....
        /*05f0*/ 	.word	0xffffffff


	//   ....[102]....
        /*05f4*/ 	.word	0xffffffff


	//   ....[103]....
        /*05f8*/ 	.word	0xffffffff


	//   ....[104]....
        /*05fc*/ 	.word	0xffffffff


	//   ....[105]....
        /*0600*/ 	.word	0xffffffff


	//   ....[106]....
        /*0604*/ 	.word	0xffffffff


	//   ....[107]....
        /*0608*/ 	.word	0xffffffff


	//   ....[108]....
        /*060c*/ 	.word	0xffffffff


	//   ....[109]....
        /*0610*/ 	.word	0xffffffff


	//   ....[110]....
        /*0614*/ 	.word	0xffffffff


	//   ....[111]....
        /*0618*/ 	.word	0xffffffff


	//   ....[112]....
        /*061c*/ 	.word	0xffffffff


	//   ....[113]....
        /*0620*/ 	.word	0xffffffff


	//   ....[114]....
        /*0624*/ 	.word	0xffffffff


	//   ....[115]....
        /*0628*/ 	.word	0xffffffff


	//   ....[116]....
        /*062c*/ 	.word	0xffffffff


	//   ....[117]....
        /*0630*/ 	.word	0xffffffff


	//   ....[118]....
        /*0634*/ 	.word	0xffffffff


	//   ....[119]....
        /*0638*/ 	.word	0xffffffff


	//   ....[120]....
        /*063c*/ 	.word	0xffffffff


	//   ....[121]....
        /*0640*/ 	.word	0xffffffff


	//   ....[122]....
        /*0644*/ 	.word	0xffffffff


	//   ....[123]....
        /*0648*/ 	.word	0xffffffff


	//   ....[124]....
        /*064c*/ 	.word	0xffffffff


	//   ....[125]....
        /*0650*/ 	.word	0xffffffff


	//   ....[126]....
        /*0654*/ 	.word	0xffffffff


	//   ....[127]....
        /*0658*/ 	.word	0xffffffff


	//   ....[128]....
        /*065c*/ 	.word	0xffffffff


	//   ....[129]....
        /*0660*/ 	.word	0xffffffff


	//   ....[130]....
        /*0664*/ 	.word	0xffffffff


	//   ....[131]....
        /*0668*/ 	.word	0xffffffff


	//   ....[132]....
        /*066c*/ 	.word	0xffffffff


	//   ....[133]....
        /*0670*/ 	.word	0xffffffff


	//   ....[134]....
        /*0674*/ 	.word	0xffffffff


	//   ....[135]....
        /*0678*/ 	.word	0xffffffff


	//   ....[136]....
        /*067c*/ 	.word	0xffffffff


	//   ....[137]....
        /*0680*/ 	.word	0xffffffff


	//   ....[138]....
        /*0684*/ 	.word	0xffffffff


	//   ....[139]....
        /*0688*/ 	.word	0xffffffff


	//   ....[140]....
        /*068c*/ 	.word	0xffffffff


	//   ....[141]....
        /*0690*/ 	.word	0xffffffff


	//   ....[142]....
        /*0694*/ 	.word	0xffffffff


	//   ....[143]....
        /*0698*/ 	.word	0xffffffff


	//   ....[144]....
        /*069c*/ 	.word	0xffffffff


	//   ....[145]....
        /*06a0*/ 	.word	0xffffffff


	//   ....[146]....
        /*06a4*/ 	.word	0xffffffff


	//   ....[147]....
        /*06a8*/ 	.word	0xffffffff


	//   ....[148]....
        /*06ac*/ 	.word	0xffffffff


	//   ....[149]....
        /*06b0*/ 	.word	0xffffffff


	//   ....[150]....
        /*06b4*/ 	.word	0xffffffff


	//   ....[151]....
        /*06b8*/ 	.word	0xffffffff


	//   ....[152]....
        /*06bc*/ 	.word	0xffffffff


	//   ....[153]....
        /*06c0*/ 	.word	0xffffffff


	//   ....[154]....
        /*06c4*/ 	.word	0xffffffff


	//   ....[155]....
        /*06c8*/ 	.word	0xffffffff


	//   ....[156]....
        /*06cc*/ 	.word	0xffffffff


	//   ....[157]....
        /*06d0*/ 	.word	0xffffffff


	//   ....[158]....
        /*06d4*/ 	.word	0xffffffff


	//   ....[159]....
        /*06d8*/ 	.word	0xffffffff


	//   ....[160]....
        /*06dc*/ 	.word	0xffffffff


	//   ....[161]....
        /*06e0*/ 	.word	0xffffffff


	//   ....[162]....
        /*06e4*/ 	.word	0xffffffff


	//   ....[163]....
        /*06e8*/ 	.word	0xffffffff


	//   ....[164]....
        /*06ec*/ 	.word	0xffffffff


	//   ....[165]....
        /*06f0*/ 	.word	0xffffffff


	//   ....[166]....
        /*06f4*/ 	.word	0xffffffff


	//   ....[167]....
        /*06f8*/ 	.word	0xffffffff


	//   ....[168]....
        /*06fc*/ 	.word	0xffffffff


	//   ....[169]....
        /*0700*/ 	.word	0xffffffff


	//   ....[170]....
        /*0704*/ 	.word	0xffffffff


	//   ....[171]....
        /*0708*/ 	.word	0xffffffff


	//   ....[172]....
        /*070c*/ 	.word	0xffffffff


	//   ....[173]....
        /*0710*/ 	.word	0xffffffff


	//   ....[174]....
        /*0714*/ 	.word	0xffffffff


	//   ....[175]....
        /*0718*/ 	.word	0xffffffff


	//   ....[176]....
        /*071c*/ 	.word	0xffffffff


	//   ....[177]....
        /*0720*/ 	.word	0xffffffff


	//   ....[178]....
        /*0724*/ 	.word	0xffffffff


	//   ....[179]....
        /*0728*/ 	.word	0xffffffff


	//   ....[180]....
        /*072c*/ 	.word	0xffffffff


	//   ....[181]....
        /*0730*/ 	.word	0xffffffff


	//   ....[182]....
        /*0734*/ 	.word	0xffffffff


	//   ....[183]....
        /*0738*/ 	.word	0xffffffff


	//   ....[184]....
        /*073c*/ 	.word	0xffffffff


	//   ....[185]....
        /*0740*/ 	.word	0xffffffff


	//   ....[186]....
        /*0744*/ 	.word	0xffffffff


	//   ....[187]....
        /*0748*/ 	.word	0xffffffff


	//   ....[188]....
        /*074c*/ 	.word	0xffffffff


	//   ....[189]....
        /*0750*/ 	.word	0xffffffff


	//   ....[190]....
        /*0754*/ 	.word	0xffffffff


	//   ....[191]....
        /*0758*/ 	.word	0x0500000f


	//   ....[192]....
        /*075c*/ 	.word	0x0500000f


	//   ....[193]....
        /*0760*/ 	.word	0x0500000f


	//   ....[194]....
        /*0764*/ 	.word	0x0500000f


	//   ....[195]....
        /*0768*/ 	.word	0x0500000f


	//   ....[196]....
        /*076c*/ 	.word	0x0500000f


	//   ....[197]....
        /*0770*/ 	.word	0x0500000f


	//   ....[198]....
        /*0774*/ 	.word	0x0500000f


	//   ....[199]....
        /*0778*/ 	.word	0x0500000f


	//   ....[200]....
        /*077c*/ 	.word	0x0500000f


	//   ....[201]....
        /*0780*/ 	.word	0x0500000f


	//   ....[202]....
        /*0784*/ 	.word	0x0500000f


	//   ....[203]....
        /*0788*/ 	.word	0x0500000f


	//   ....[204]....
        /*078c*/ 	.word	0x0500000f


	//   ....[205]....
        /*0790*/ 	.word	0x0500000f


	//   ....[206]....
        /*0794*/ 	.word	0x0500000f


	//   ....[207]....
        /*0798*/ 	.word	0x0500000f


	//   ....[208]....
        /*079c*/ 	.word	0x0500000f


	//   ....[209]....
        /*07a0*/ 	.word	0x0500000f


	//   ....[210]....
        /*07a4*/ 	.word	0x0500000f


	//   ....[211]....
        /*07a8*/ 	.word	0x0500000f


	//   ....[212]....
        /*07ac*/ 	.word	0x0500000f


	//   ....[213]....
        /*07b0*/ 	.word	0x0500000f


	//   ....[214]....
        /*07b4*/ 	.word	0x0500000f


	//   ....[215]....
        /*07b8*/ 	.word	0x0500000f


	//   ....[216]....
        /*07bc*/ 	.word	0x0500000f


	//   ....[217]....
        /*07c0*/ 	.word	0x0500000f


	//   ....[218]....
        /*07c4*/ 	.word	0x0500000f


	//   ....[219]....
        /*07c8*/ 	.word	0x0500000f


	//   ....[220]....
        /*07cc*/ 	.word	0x0500000f


	//   ....[221]....
        /*07d0*/ 	.word	0x0500000f


	//   ....[222]....
        /*07d4*/ 	.word	0x0500000f


	//   ....[223]....
        /*07d8*/ 	.word	0x0500000f


	//   ....[224]....
        /*07dc*/ 	.word	0x0500000f


	//   ....[225]....
        /*07e0*/ 	.word	0x0500000f


	//   ....[226]....
        /*07e4*/ 	.word	0x0500000f


	//   ....[227]....
        /*07e8*/ 	.word	0x0500000f


	//   ....[228]....
        /*07ec*/ 	.word	0x0500000f


	//   ....[229]....
        /*07f0*/ 	.word	0x0500000f


	//   ....[230]....
        /*07f4*/ 	.word	0x0500000f


	//   ....[231]....
        /*07f8*/ 	.word	0x0500000f


	//   ....[232]....
        /*07fc*/ 	.word	0x0500000f


	//   ....[233]....
        /*0800*/ 	.word	0x0500000f


	//   ....[234]....
        /*0804*/ 	.word	0x0500000f


	//   ....[235]....
        /*0808*/ 	.word	0x0500000f


	//   ....[236]....
        /*080c*/ 	.word	0x0500000f


	//   ....[237]....
        /*0810*/ 	.word	0x0500000f


	//   ....[238]....
        /*0814*/ 	.word	0x0500000f


	//   ....[239]....
        /*0818*/ 	.word	0x0500000f


	//   ....[240]....
        /*081c*/ 	.word	0x0500000f


	//   ....[241]....
        /*0820*/ 	.word	0x0500000f


	//   ....[242]....
        /*0824*/ 	.word	0x0500000f


	//   ....[243]....
        /*0828*/ 	.word	0x0500000f


	//   ....[244]....
        /*082c*/ 	.word	0x0500000f


	//   ....[245]....
        /*0830*/ 	.word	0x0500000f


	//   ....[246]....
        /*0834*/ 	.word	0x0500000f


	//   ....[247]....
        /*0838*/ 	.word	0x0500000f


	//   ....[248]....
        /*083c*/ 	.word	0x0500000f


	//   ....[249]....
        /*0840*/ 	.word	0x0500000f


	//   ....[250]....
        /*0844*/ 	.word	0x0500000f


	//   ....[251]....
        /*0848*/ 	.word	0x0500000f


	//   ....[252]....
        /*084c*/ 	.word	0x0500000f


	//   ....[253]....
        /*0850*/ 	.word	0x0500000f


	//   ....[254]....
        /*0854*/ 	.word	0x0500000f


	//   ....[255]....
        /*0858*/ 	.word	0x0500000f


	//   ....[0]....
        /*085c*/ 	.word	0x0500000f


	//   ....[1]....
        /*0860*/ 	.word	0x0500000f


	//   ....[2]....
        /*0864*/ 	.word	0x0500000f


	//   ....[3]....
        /*0868*/ 	.word	0x0500000f


	//   ....[4]....
        /*086c*/ 	.word	0x0500000f


	//   ....[5]....
        /*0870*/ 	.word	0x0500000f


	//   ....[6]....
        /*0874*/ 	.word	0x0500000f


	//   ....[7]....
        /*0878*/ 	.word	0x0500000f


	//   ....[8]....
        /*087c*/ 	.word	0x0500000f


	//   ....[9]....
        /*0880*/ 	.word	0x0500000f


	//   ....[10]....
        /*0884*/ 	.word	0x0500000f


	//   ....[11]....
        /*0888*/ 	.word	0x0500000f


	//   ....[12]....
        /*088c*/ 	.word	0x0500000f


	//   ....[13]....
        /*0890*/ 	.word	0x0500000f


	//   ....[14]....
        /*0894*/ 	.word	0x0500000f


	//   ....[15]....
        /*0898*/ 	.word	0x0500000f


	//   ....[16]....
        /*089c*/ 	.word	0x0500000f


	//   ....[17]....
        /*08a0*/ 	.word	0x0500000f


	//   ....[18]....
        /*08a4*/ 	.word	0x0500000f


	//   ....[19]....
        /*08a8*/ 	.word	0x0500000f


	//   ....[20]....
        /*08ac*/ 	.word	0x0500000f


	//   ....[21]....
        /*08b0*/ 	.word	0x0500000f


	//   ....[22]....
        /*08b4*/ 	.word	0x0500000f


	//   ....[23]....
        /*08b8*/ 	.word	0x0500000f


	//   ....[24]....
        /*08bc*/ 	.word	0x0500000f


	//   ....[25]....
        /*08c0*/ 	.word	0x0500000f


	//   ....[26]....
        /*08c4*/ 	.word	0x0500000f


	//   ....[27]....
        /*08c8*/ 	.word	0x0500000f


	//   ....[28]....
        /*08cc*/ 	.word	0x0500000f


	//   ....[29]....
        /*08d0*/ 	.word	0x0500000f


	//   ....[30]....
        /*08d4*/ 	.word	0x0500000f


	//   ....[31]....
        /*08d8*/ 	.word	0x0500000f


	//   ....[32]....
        /*08dc*/ 	.word	0x0500000f


	//   ....[33]....
        /*08e0*/ 	.word	0x0500000f


	//   ....[34]....
        /*08e4*/ 	.word	0x0500000f


	//   ....[35]....
        /*08e8*/ 	.word	0x0500000f


	//   ....[36]....
        /*08ec*/ 	.word	0x0500000f


	//   ....[37]....
        /*08f0*/ 	.word	0x0500000f


	//   ....[38]....
        /*08f4*/ 	.word	0x0500000f


	//   ....[39]....
        /*08f8*/ 	.word	0x0500000f


	//   ....[40]....
        /*08fc*/ 	.word	0x0500000f


	//   ....[41]....
        /*0900*/ 	.word	0x0500000f


	//   ....[42]....
        /*0904*/ 	.word	0x0500000f


	//   ....[43]....
        /*0908*/ 	.word	0x0500000f


	//   ....[44]....
        /*090c*/ 	.word	0x0500000f


	//   ....[45]....
        /*0910*/ 	.word	0x0500000f


	//   ....[46]....
        /*0914*/ 	.word	0x0500000f


	//   ....[47]....
        /*0918*/ 	.word	0x0500000f


	//----- nvinfo : EIATTR_COOP_GROUP_INSTR_OFFSETS
	.align		4
.L_231:
        /*091c*/ 	.byte	0x04, 0x28
        /*091e*/ 	.short	(.L_233 - .L_232)


	//   ....[0]....
.L_232:
        /*0920*/ 	.word	0x00000060


	//   ....[1]....
        /*0924*/ 	.word	0x00000140


	//   ....[2]....
        /*0928*/ 	.word	0x00000190


	//   ....[3]....
        /*092c*/ 	.word	0x000003c0


	//   ....[4]....
        /*0930*/ 	.word	0x00000520


	//   ....[5]....
        /*0934*/ 	.word	0x00000640


	//   ....[6]....
        /*0938*/ 	.word	0x000007a0


	//   ....[7]....
        /*093c*/ 	.word	0x00003e00


	//   ....[8]....
        /*0940*/ 	.word	0x00003e10


	//   ....[9]....
        /*0944*/ 	.word	0x00005380


	//   ....[10]....
        /*0948*/ 	.word	0x00005390


	//   ....[11]....
        /*094c*/ 	.word	0x000073d0


	//   ....[12]....
        /*0950*/ 	.word	0x000073e0


	//   ....[13]....
        /*0954*/ 	.word	0x00008b50


	//   ....[14]....
        /*0958*/ 	.word	0x00008b60


	//   ....[15]....
        /*095c*/ 	.word	0x0000a460


	//   ....[16]....
        /*0960*/ 	.word	0x0000a470


	//   ....[17]....
        /*0964*/ 	.word	0x0000a700


	//   ....[18]....
        /*0968*/ 	.word	0x0000a710


	//   ....[19]....
        /*096c*/ 	.word	0x0000ac00


	//   ....[20]....
        /*0970*/ 	.word	0x0000ac20


	//   ....[21]....
        /*0974*/ 	.word	0x0000ae70


	//   ....[22]....
        /*0978*/ 	.word	0x0000ae90


	//   ....[23]....
        /*097c*/ 	.word	0x0000bcd0


	//   ....[24]....
        /*0980*/ 	.word	0x0000c3f0


	//   ....[25]....
        /*0984*/ 	.word	0x0000c400


	//   ....[26]....
        /*0988*/ 	.word	0x0000c410


	//   ....[27]....
        /*098c*/ 	.word	0x0000c420


	//   ....[28]....
        /*0990*/ 	.word	0x0000cc60


	//   ....[29]....
        /*0994*/ 	.word	0x0000cc70


	//   ....[30]....
        /*0998*/ 	.word	0x0000cc80


	//   ....[31]....
        /*099c*/ 	.word	0x0000cc90


	//   ....[32]....
        /*09a0*/ 	.word	0x0000fb00


	//   ....[33]....
        /*09a4*/ 	.word	0x0000fb10


	//   ....[34]....
        /*09a8*/ 	.word	0x0000fb20


	//   ....[35]....
        /*09ac*/ 	.word	0x0000fb30


	//   ....[36]....
        /*09b0*/ 	.word	0x00010150


	//   ....[37]....
        /*09b4*/ 	.word	0x00010160


	//   ....[38]....
        /*09b8*/ 	.word	0x00010170


	//   ....[39]....
        /*09bc*/ 	.word	0x00010180


	//   ....[40]....
        /*09c0*/ 	.word	0x00014120


	//   ....[41]....
        /*09c4*/ 	.word	0x00014430


	//   ....[42]....
        /*09c8*/ 	.word	0x00015110


	//   ....[43]....
        /*09cc*/ 	.word	0x00015220


	//   ....[44]....
        /*09d0*/ 	.word	0x00015770


	//   ....[45]....
        /*09d4*/ 	.word	0x00015840


	//   ....[46]....
        /*09d8*/ 	.word	0x00017f10


	//   ....[47]....
        /*09dc*/ 	.word	0x00018360


	//   ....[48]....
        /*09e0*/ 	.word	0x000192b0


	//   ....[49]....
        /*09e4*/ 	.word	0x00019400


	//   ....[50]....
        /*09e8*/ 	.word	0x00019970


	//   ....[51]....
        /*09ec*/ 	.word	0x000199c0


	//   ....[52]....
        /*09f0*/ 	.word	0x0001c150


	//   ....[53]....
        /*09f4*/ 	.word	0x0001c1b0


	//   ....[54]....
        /*09f8*/ 	.word	0x0001c480


	//   ....[55]....
        /*09fc*/ 	.word	0x0001c4a0


	//   ....[56]....
        /*0a00*/ 	.word	0x0001e940


	//   ....[57]....
        /*0a04*/ 	.word	0x0001edb0


	//   ....[58]....
        /*0a08*/ 	.word	0x0001fd90


	//   ....[59]....
        /*0a0c*/ 	.word	0x0001fea0


	//   ....[60]....
        /*0a10*/ 	.word	0x000203d0


	//   ....[61]....
        /*0a14*/ 	.word	0x00020480


	//   ....[62]....
        /*0a18*/ 	.word	0x00021590


	//   ....[63]....
        /*0a1c*/ 	.word	0x000217c0


	//   ....[64]....
        /*0a20*/ 	.word	0x00021830


	//   ....[65]....
        /*0a24*/ 	.word	0x00021840


	//   ....[66]....
        /*0a28*/ 	.word	0x00022e90


	//   ....[67]....
        /*0a2c*/ 	.word	0x00022ea0


	//   ....[68]....
        /*0a30*/ 	.word	0x00022eb0


	//   ....[69]....
        /*0a34*/ 	.word	0x00022ec0


	//   ....[70]....
        /*0a38*/ 	.word	0x000237a0


	//   ....[71]....
        /*0a3c*/ 	.word	0x000237c0


	//   ....[72]....
        /*0a40*/ 	.word	0x00023910


	//   ....[73]....
        /*0a44*/ 	.word	0x00023930


	//   ....[74]....
        /*0a48*/ 	.word	0x00023a30


	//   ....[75]....
        /*0a4c*/ 	.word	0x00023a50


	//   ....[76]....
        /*0a50*/ 	.word	0x00023b60


	//   ....[77]....
        /*0a54*/ 	.word	0x00023b80


	//   ....[78]....
        /*0a58*/ 	.word	0x000240b0


	//   ....[79]....
        /*0a5c*/ 	.word	0x000240f0


	//   ....[80]....
        /*0a60*/ 	.word	0x000249d0


	//   ....[81]....
        /*0a64*/ 	.word	0x000249e0


	//   ....[82]....
        /*0a68*/ 	.word	0x00025960


	//   ....[83]....
        /*0a6c*/ 	.word	0x00025990


	//   ....[84]....
        /*0a70*/ 	.word	0x00025aa0


	//   ....[85]....
        /*0a74*/ 	.word	0x00025ac0


	//   ....[86]....
        /*0a78*/ 	.word	0x00025bc0


	//   ....[87]....
        /*0a7c*/ 	.word	0x00025be0


	//   ....[88]....
        /*0a80*/ 	.word	0x00025cf0


	//   ....[89]....
        /*0a84*/ 	.word	0x00025d10


	//   ....[90]....
        /*0a88*/ 	.word	0x00025ea0


	//   ....[91]....
        /*0a8c*/ 	.word	0x00026090


	//   ....[92]....
        /*0a90*/ 	.word	0x000260c0


	//   ....[93]....
        /*0a94*/ 	.word	0x000260f0


	//   ....[94]....
        /*0a98*/ 	.word	0x00026120


	//   ....[95]....
        /*0a9c*/ 	.word	0x00026150


	//   ....[96]....
        /*0aa0*/ 	.word	0x00026180


	//   ....[97]....
        /*0aa4*/ 	.word	0x00026310


	//   ....[98]....
        /*0aa8*/ 	.word	0x00026340


	//   ....[99]....
        /*0aac*/ 	.word	0x00026370


	//   ....[100]....
        /*0ab0*/ 	.word	0x000263a0


	//   ....[101]....
        /*0ab4*/ 	.word	0x000263d0


	//   ....[102]....
        /*0ab8*/ 	.word	0x00026400


	//   ....[103]....
        /*0abc*/ 	.word	0x00026490


	//   ....[104]....
        /*0ac0*/ 	.word	0x000264c0


	//   ....[105]....
        /*0ac4*/ 	.word	0x000264d0


	//   ....[106]....
        /*0ac8*/ 	.word	0x00026510


	//   ....[107]....
        /*0acc*/ 	.word	0x00027ca0


	//   ....[108]....
        /*0ad0*/ 	.word	0x0002a2f0


	//   ....[109]....
        /*0ad4*/ 	.word	0x0002a310


	//   ....[110]....
        /*0ad8*/ 	.word	0x0002a3c0


	//   ....[111]....
        /*0adc*/ 	.word	0x0002a3e0


	//   ....[112]....
        /*0ae0*/ 	.word	0x0002a480


	//   ....[113]....
        /*0ae4*/ 	.word	0x0002a4a0


	//   ....[114]....
        /*0ae8*/ 	.word	0x0002a540


	//   ....[115]....
        /*0aec*/ 	.word	0x0002a560


	//   ....[116]....
        /*0af0*/ 	.word	0x0002a600


	//   ....[117]....
        /*0af4*/ 	.word	0x0002a620


	//   ....[118]....
        /*0af8*/ 	.word	0x0002a630


	//   ....[119]....
        /*0afc*/ 	.word	0x0002a6c0


	//   ....[120]....
        /*0b00*/ 	.word	0x0002adf0


	//   ....[121]....
        /*0b04*/ 	.word	0x0002ae20


	//   ....[122]....
        /*0b08*/ 	.word	0x0002ae80


	//   ....[123]....
        /*0b0c*/ 	.word	0x0002aee0


	//   ....[124]....
        /*0b10*/ 	.word	0x0002af20


	//   ....[125]....
        /*0b14*/ 	.word	0x0002af90


	//   ....[126]....
        /*0b18*/ 	.word	0x0002afe0


	//   ....[127]....
        /*0b1c*/ 	.word	0x0002b040


	//   ....[128]....
        /*0b20*/ 	.word	0x0002b090


	//   ....[129]....
        /*0b24*/ 	.word	0x0002b0f0


	//   ....[130]....
        /*0b28*/ 	.word	0x0002b130


	//   ....[131]....
        /*0b2c*/ 	.word	0x0002b1a0


	//   ....[132]....
        /*0b30*/ 	.word	0x0002b1f0


	//   ....[133]....
        /*0b34*/ 	.word	0x0002b240


	//   ....[134]....
        /*0b38*/ 	.word	0x0002b260


	//   ....[135]....
        /*0b3c*/ 	.word	0x0002b2a0


	//   ....[136]....
        /*0b40*/ 	.word	0x0002ba40


	//   ....[137]....
        /*0b44*/ 	.word	0x0002ba80


	//   ....[138]....
        /*0b48*/ 	.word	0x0002ba90


	//   ....[139]....
        /*0b4c*/ 	.word	0x0002baf0


	//   ....[140]....
        /*0b50*/ 	.word	0x0002bb00


	//   ....[141]....
        /*0b54*/ 	.word	0x0002bb60


	//   ....[142]....
        /*0b58*/ 	.word	0x0002bb90


	//   ....[143]....
        /*0b5c*/ 	.word	0x0002bbd0


	//   ....[144]....
        /*0b60*/ 	.word	0x0002bc00


	//   ....[145]....
        /*0b64*/ 	.word	0x0002bc40


	//   ....[146]....
        /*0b68*/ 	.word	0x0002bc70


	//   ....[147]....
        /*0b6c*/ 	.word	0x0002bcb0


	//   ....[148]....
        /*0b70*/ 	.word	0x0002bf30


	//   ....[149]....
        /*0b74*/ 	.word	0x0002bf50


	//   ....[150]....
        /*0b78*/ 	.word	0x0002bf60


	//   ....[151]....
        /*0b7c*/ 	.word	0x0002bff0


	//   ....[152]....
        /*0b80*/ 	.word	0x0002c000


	//   ....[153]....
        /*0b84*/ 	.word	0x0002c090


	//   ....[154]....
        /*0b88*/ 	.word	0x0002c0a0


	//   ....[155]....
        /*0b8c*/ 	.word	0x0002c130


	//   ....[156]....
        /*0b90*/ 	.word	0x0002c140


	//   ....[157]....
        /*0b94*/ 	.word	0x0002c1d0


	//   ....[158]....
        /*0b98*/ 	.word	0x0002c1e0


	//   ....[159]....
        /*0b9c*/ 	.word	0x0002c1f0


	//   ....[160]....
        /*0ba0*/ 	.word	0x0002c7c0


	//   ....[161]....
        /*0ba4*/ 	.word	0x0002c800


	//   ....[162]....
        /*0ba8*/ 	.word	0x0002c840


	//   ....[163]....
        /*0bac*/ 	.word	0x0002c870


	//   ....[164]....
        /*0bb0*/ 	.word	0x0002c900


	//   ....[165]....
        /*0bb4*/ 	.word	0x0002c930


	//   ....[166]....
        /*0bb8*/ 	.word	0x0002c9a0


	//   ....[167]....
        /*0bbc*/ 	.word	0x0002c9d0


	//   ....[168]....
        /*0bc0*/ 	.word	0x0002ca40


	//   ....[169]....
        /*0bc4*/ 	.word	0x0002ca60


	//   ....[170]....
        /*0bc8*/ 	.word	0x0002caa0


	//   ....[171]....
        /*0bcc*/ 	.word	0x0002caf0


	//   ....[172]....
        /*0bd0*/ 	.word	0x0002cf00


	//   ....[173]....
        /*0bd4*/ 	.word	0x0002cf30


	//   ....[174]....
        /*0bd8*/ 	.word	0x0002cfa0


	//   ....[175]....
        /*0bdc*/ 	.word	0x0002cfd0


	//   ....[176]....
        /*0be0*/ 	.word	0x0002d000


	//   ....[177]....
        /*0be4*/ 	.word	0x0002d030


	//   ....[178]....
        /*0be8*/ 	.word	0x0002d060


	//   ....[179]....
        /*0bec*/ 	.word	0x0002d090


	//   ....[180]....
        /*0bf0*/ 	.word	0x0002d230


	//   ....[181]....
        /*0bf4*/ 	.word	0x0002d260


	//   ....[182]....
        /*0bf8*/ 	.word	0x0002d290


	//   ....[183]....
        /*0bfc*/ 	.word	0x0002d2c0


	//   ....[184]....
        /*0c00*/ 	.word	0x0002d2f0


	//   ....[185]....
        /*0c04*/ 	.word	0x0002d320


	//   ....[186]....
        /*0c08*/ 	.word	0x0002d3e0


	//   ....[187]....
        /*0c0c*/ 	.word	0x0002d400


	//   ....[188]....
        /*0c10*/ 	.word	0x0002d420


	//   ....[189]....
        /*0c14*/ 	.word	0x0002d480


	//   ....[190]....
        /*0c18*/ 	.word	0x0002dea0


	//   ....[191]....
        /*0c1c*/ 	.word	0x0002e1e0


	//   ....[192]....
        /*0c20*/ 	.word	0x0002e270


	//   ....[193]....
        /*0c24*/ 	.word	0x0002e310


	//   ....[194]....
        /*0c28*/ 	.word	0x0002e3a0


	//   ....[195]....
        /*0c2c*/ 	.word	0x0002e490


	//   ....[196]....
        /*0c30*/ 	.word	0x0002e520


	//   ....[197]....
        /*0c34*/ 	.word	0x0002e5c0


	//   ....[198]....
        /*0c38*/ 	.word	0x0002e650


	//   ....[199]....
        /*0c3c*/ 	.word	0x0002e740


	//   ....[200]....
        /*0c40*/ 	.word	0x0002e7d0


	//   ....[201]....
        /*0c44*/ 	.word	0x0002e870


	//   ....[202]....
        /*0c48*/ 	.word	0x0002e900


	//   ....[203]....
        /*0c4c*/ 	.word	0x0002e9f0


	//   ....[204]....
        /*0c50*/ 	.word	0x0002ea80


	//   ....[205]....
        /*0c54*/ 	.word	0x0002ead0


	//   ....[206]....
        /*0c58*/ 	.word	0x0002eb20


	//   ....[207]....
        /*0c5c*/ 	.word	0x0002ebc0


	//   ....[208]....
        /*0c60*/ 	.word	0x0002ec50


	//   ....[209]....
        /*0c64*/ 	.word	0x0002eca0


	//   ....[210]....
        /*0c68*/ 	.word	0x0002ecf0


	//   ....[211]....
        /*0c6c*/ 	.word	0x0002ede0


	//   ....[212]....
        /*0c70*/ 	.word	0x0002ee70


	//   ....[213]....
        /*0c74*/ 	.word	0x0002eec0


	//   ....[214]....
        /*0c78*/ 	.word	0x0002ef10


	//   ....[215]....
        /*0c7c*/ 	.word	0x0002efb0


	//   ....[216]....
        /*0c80*/ 	.word	0x0002f040


	//   ....[217]....
        /*0c84*/ 	.word	0x0002f090


	//   ....[218]....
        /*0c88*/ 	.word	0x0002f0e0


	//   ....[219]....
        /*0c8c*/ 	.word	0x0002f480


	//   ....[220]....
        /*0c90*/ 	.word	0x0002f760


	//   ....[221]....
        /*0c94*/ 	.word	0x0002f850


	//   ....[222]....
        /*0c98*/ 	.word	0x0002f8f0


	//   ....[223]....
        /*0c9c*/ 	.word	0x0002f950


	//   ....[224]....
        /*0ca0*/ 	.word	0x0002fa70


	//   ....[225]....
        /*0ca4*/ 	.word	0x0002fad0


	//   ....[226]....
        /*0ca8*/ 	.word	0x0002fbe0


	//   ....[227]....
        /*0cac*/ 	.word	0x0002fc50


	//   ....[228]....
        /*0cb0*/ 	.word	0x0002fd60


	//   ....[229]....
        /*0cb4*/ 	.word	0x0002fdd0


	//   ....[230]....
        /*0cb8*/ 	.word	0x0002fee0


	//   ....[231]....
        /*0cbc*/ 	.word	0x0002ff50


	//   ....[232]....
        /*0cc0*/ 	.word	0x00030030


	//   ....[233]....
        /*0cc4*/ 	.word	0x00030130


	//   ....[234]....
        /*0cc8*/ 	.word	0x000301a0


	//   ....[235]....
        /*0ccc*/ 	.word	0x00030220


	//   ....[236]....
        /*0cd0*/ 	.word	0x000302f0


	//   ....[237]....
        /*0cd4*/ 	.word	0x00030370


	//   ....[238]....
        /*0cd8*/ 	.word	0x00030450


	//   ....[239]....
        /*0cdc*/ 	.word	0x000304d0


	//   ....[240]....
        /*0ce0*/ 	.word	0x000305b0


	//   ....[241]....
        /*0ce4*/ 	.word	0x00030630


	//   ....[242]....
        /*0ce8*/ 	.word	0x00030710


	//   ....[243]....
        /*0cec*/ 	.word	0x00030790


	//   ....[244]....
        /*0cf0*/ 	.word	0x00030870


	//   ....[245]....
        /*0cf4*/ 	.word	0x000308f0


	//   ....[246]....
        /*0cf8*/ 	.word	0x000309c0


	//   ....[247]....
        /*0cfc*/ 	.word	0x00030a40


	//   ....[248]....
        /*0d00*/ 	.word	0x00030b00


	//   ....[249]....
        /*0d04*/ 	.word	0x00030c30


	//   ....[250]....
        /*0d08*/ 	.word	0x00030d00


	//   ....[251]....
        /*0d0c*/ 	.word	0x00030d70


	//   ....[252]....
        /*0d10*/ 	.word	0x00030e40


	//   ....[253]....
        /*0d14*/ 	.word	0x00030ea0


	//   ....[254]....
        /*0d18*/ 	.word	0x00030f70


	//   ....[255]....
        /*0d1c*/ 	.word	0x00030fd0


	//   ....[0]....
        /*0d20*/ 	.word	0x000310a0


	//   ....[1]....
        /*0d24*/ 	.word	0x00031100


	//   ....[2]....
        /*0d28*/ 	.word	0x000311d0


	//   ....[3]....
        /*0d2c*/ 	.word	0x00031230


	//   ....[4]....
        /*0d30*/ 	.word	0x00031310


	//   ....[5]....
        /*0d34*/ 	.word	0x00031400


	//   ....[6]....
        /*0d38*/ 	.word	0x000314a0


	//   ....[7]....
        /*0d3c*/ 	.word	0x00031500


	//   ....[8]....
        /*0d40*/ 	.word	0x00031600


	//   ....[9]....
        /*0d44*/ 	.word	0x00031660


	//   ....[10]....
        /*0d48*/ 	.word	0x00031760


	//   ....[11]....
        /*0d4c*/ 	.word	0x000317c0


	//   ....[12]....
        /*0d50*/ 	.word	0x000318c0


	//   ....[13]....
        /*0d54*/ 	.word	0x00031920


	//   ....[14]....
        /*0d58*/ 	.word	0x00031a20


	//   ....[15]....
        /*0d5c*/ 	.word	0x00031a80


	//   ....[16]....
        /*0d60*/ 	.word	0x00031b50


	//   ....[17]....
        /*0d64*/ 	.word	0x00031c90


	//   ....[18]....
        /*0d68*/ 	.word	0x00031d30


	//   ....[19]....
        /*0d6c*/ 	.word	0x00031e10


	//   ....[20]....
        /*0d70*/ 	.word	0x00031ee0


	//   ....[21]....
        /*0d74*/ 	.word	0x00031f40


	//   ....[22]....
        /*0d78*/ 	.word	0x00032030


	//   ....[23]....
        /*0d7c*/ 	.word	0x00032090


	//   ....[24]....
        /*0d80*/ 	.word	0x00032180


	//   ....[25]....
        /*0d84*/ 	.word	0x000321e0


	//   ....[26]....
        /*0d88*/ 	.word	0x000322d0


	//   ....[27]....
        /*0d8c*/ 	.word	0x00032330


	//   ....[28]....
        /*0d90*/ 	.word	0x00032410


	//   ....[29]....
        /*0d94*/ 	.word	0x000324a0


	//   ....[30]....
        /*0d98*/ 	.word	0x00032540


	//   ....[31]....
        /*0d9c*/ 	.word	0x000326c0


	//   ....[32]....
        /*0da0*/ 	.word	0x00032730


	//   ....[33]....
        /*0da4*/ 	.word	0x000327a0


	//   ....[34]....
        /*0da8*/ 	.word	0x00032810


	//   ....[35]....
        /*0dac*/ 	.word	0x00032880


	//   ....[36]....
        /*0db0*/ 	.word	0x00032900


	//   ....[37]....
        /*0db4*/ 	.word	0x00032980


	//   ....[38]....
        /*0db8*/ 	.word	0x00032a10


	//   ....[39]....
        /*0dbc*/ 	.word	0x00032a80


	//   ....[40]....
        /*0dc0*/ 	.word	0x00032af0


	//   ....[41]....
        /*0dc4*/ 	.word	0x00032b60


	//   ....[42]....
        /*0dc8*/ 	.word	0x00032be0


	//   ....[43]....
        /*0dcc*/ 	.word	0x00032c50


	//   ....[44]....
        /*0dd0*/ 	.word	0x00032ce0


	//   ....[45]....
        /*0dd4*/ 	.word	0x00032d40


	//   ....[46]....
        /*0dd8*/ 	.word	0x00032dd0


	//   ....[47]....
        /*0ddc*/ 	.word	0x00032f00


	//----- nvinfo : EIATTR_REG_RECONFIG
	.align		4
.L_233:
        /*0de0*/ 	.byte	0x01, 0x54
	.zero		2


	//----- nvinfo : EIATTR_SYSCALL_OFFSETS
	.align		4
        /*0de4*/ 	.byte	0x04, 0x46
        /*0de6*/ 	.short	(.L_235 - .L_234)


	//   ....[0]....
.L_234:
        /*0de8*/ 	.word	0x000021c0


	//   ....[1]....
        /*0dec*/ 	.word	0x00002310


	//   ....[2]....
        /*0df0*/ 	.word	0x0000be40


	//   ....[3]....
        /*0df4*/ 	.word	0x0000c170


	//   ....[4]....
        /*0df8*/ 	.word	0x00029950


	//   ....[5]....
        /*0dfc*/ 	.word	0x00029aa0


	//   ....[6]....
        /*0e00*/ 	.word	0x00029b90


	//   ....[7]....
        /*0e04*/ 	.word	0x0002aa80


	//----- nvinfo : EIATTR_MBARRIER_INSTR_OFFSETS
	.align		4
.L_235:
        /*0e08*/ 	.byte	0x04, 0x39
        /*0e0a*/ 	.short	(.L_237 - .L_236)


	//   ....[0]....
.L_236:
        /*0e0c*/ 	.word	0x00000270
        /*0e10*/ 	.word	0x000000ff
        /*0e14*/ 	.word	0x00030800
        /*0e18*/ 	.short	0x0100
        /*0e1a*/ 	.byte	0x08
	.zero		1


	//   ....[1]....
        /*0e1c*/ 	.word	0x00000280
        /*0e20*/ 	.word	0x000000ff
        /*0e24*/ 	.word	0x00030820
        /*0e28*/ 	.short	0x0100
        /*0e2a*/ 	.byte	0x08
	.zero		1


	//   ....[2]....
        /*0e2c*/ 	.word	0x00000370
        /*0e30*/ 	.word	0x000000ff
        /*0e34*/ 	.word	0x00030830
        /*0e38*/ 	.short	0x0100
        /*0e3a*/ 	.byte	0x08
	.zero		1


	//   ....[3]....
        /*0e3c*/ 	.word	0x00000380
        /*0e40*/ 	.word	0x000000ff
        /*0e44*/ 	.word	0x00030840
        /*0e48*/ 	.short	0x0100
        /*0e4a*/ 	.byte	0x08
	.zero		1


	//   ....[4]....
        /*0e4c*/ 	.word	0x00000390
        /*0e50*/ 	.word	0x000000ff
        /*0e54*/ 	.word	0x00030838
        /*0e58*/ 	.short	0x0100
        /*0e5a*/ 	.byte	0x08
	.zero		1


	//   ....[5]....
        /*0e5c*/ 	.word	0x000003a0
        /*0e60*/ 	.word	0x000000ff
        /*0e64*/ 	.word	0x00030848
        /*0e68*/ 	.short	0x0100
        /*0e6a*/ 	.byte	0x08
	.zero		1


	//   ....[6]....
        /*0e6c*/ 	.word	0x000004d0
        /*0e70*/ 	.word	0x000000ff
        /*0e74*/ 	.word	0x00030850
        /*0e78*/ 	.short	0x0100
        /*0e7a*/ 	.byte	0x08
	.zero		1


	//   ....[7]....
        /*0e7c*/ 	.word	0x000004e0
        /*0e80*/ 	.word	0x000000ff
        /*0e84*/ 	.word	0x00030860
        /*0e88*/ 	.short	0x0100
        /*0e8a*/ 	.byte	0x08
	.zero		1


	//   ....[8]....
        /*0e8c*/ 	.word	0x000004f0
        /*0e90*/ 	.word	0x000000ff
        /*0e94*/ 	.word	0x00030858
        /*0e98*/ 	.short	0x0100
        /*0e9a*/ 	.byte	0x08
	.zero		1


	//   ....[9]....
        /*0e9c*/ 	.word	0x00000500
        /*0ea0*/ 	.word	0x000000ff
        /*0ea4*/ 	.word	0x00030868
        /*0ea8*/ 	.short	0x0100
        /*0eaa*/ 	.byte	0x08
	.zero		1


	//   ....[10]....
        /*0eac*/ 	.word	0x000005f0
        /*0eb0*/ 	.word	0x000000ff
        /*0eb4*/ 	.word	0x00030870
        /*0eb8*/ 	.short	0x0100
        /*0eba*/ 	.byte	0x06
	.zero		1


	//   ....[11]....
        /*0ebc*/ 	.word	0x00000600
        /*0ec0*/ 	.word	0x000000ff
        /*0ec4*/ 	.word	0x00030880
        /*0ec8*/ 	.short	0x0100
        /*0eca*/ 	.byte	0x06
	.zero		1


	//   ....[12]....
        /*0ecc*/ 	.word	0x00000610
        /*0ed0*/ 	.word	0x000000ff
        /*0ed4*/ 	.word	0x00030878
        /*0ed8*/ 	.short	0x0100
        /*0eda*/ 	.byte	0x06
	.zero		1


	//   ....[13]....
        /*0edc*/ 	.word	0x00000620
        /*0ee0*/ 	.word	0x000000ff
        /*0ee4*/ 	.word	0x00030888
        /*0ee8*/ 	.short	0x0100
        /*0eea*/ 	.byte	0x06
	.zero		1


	//   ....[14]....
        /*0eec*/ 	.word	0x00000750
        /*0ef0*/ 	.word	0x000000ff
        /*0ef4*/ 	.word	0x00030890
        /*0ef8*/ 	.short	0x0100
        /*0efa*/ 	.byte	0x08
	.zero		1


	//   ....[15]....
        /*0efc*/ 	.word	0x00000760
        /*0f00*/ 	.word	0x000000ff
        /*0f04*/ 	.word	0x000308a0
        /*0f08*/ 	.short	0x0100
        /*0f0a*/ 	.byte	0x08
	.zero		1


	//   ....[16]....
        /*0f0c*/ 	.word	0x00000770
        /*0f10*/ 	.word	0x000000ff
        /*0f14*/ 	.word	0x00030898
        /*0f18*/ 	.short	0x0100
        /*0f1a*/ 	.byte	0x08
	.zero		1


	//   ....[17]....
        /*0f1c*/ 	.word	0x00000780
        /*0f20*/ 	.word	0x000000ff
        /*0f24*/ 	.word	0x000308a8
        /*0f28*/ 	.short	0x0100
        /*0f2a*/ 	.byte	0x08
	.zero		1


	//   ....[18]....
        /*0f2c*/ 	.word	0x000008b0
        /*0f30*/ 	.word	0x000000ff
        /*0f34*/ 	.word	0x000308b0
        /*0f38*/ 	.short	0x0100
        /*0f3a*/ 	.byte	0x08
	.zero		1


	//   ....[19]....
        /*0f3c*/ 	.word	0x000008c0
        /*0f40*/ 	.word	0x000000ff
        /*0f44*/ 	.word	0x000308c0
        /*0f48*/ 	.short	0x0100
        /*0f4a*/ 	.byte	0x08
	.zero		1


	//   ....[20]....
        /*0f4c*/ 	.word	0x000008d0
        /*0f50*/ 	.word	0x000000ff
        /*0f54*/ 	.word	0x000308b8
        /*0f58*/ 	.short	0x0100
        /*0f5a*/ 	.byte	0x08
	.zero		1


	//   ....[21]....
        /*0f5c*/ 	.word	0x000008e0
        /*0f60*/ 	.word	0x000000ff
        /*0f64*/ 	.word	0x000308c8
        /*0f68*/ 	.short	0x0100
        /*0f6a*/ 	.byte	0x08
	.zero		1


	//   ....[22]....
        /*0f6c*/ 	.word	0x00003db0
        /*0f70*/ 	.word	0x00000057
        /*0f74*/ 	.word	0x00030890
        /*0f78*/ 	.short	0x010a
        /*0f7a*/ 	.byte	0x3f
	.zero		1


	//   ....[23]....
        /*0f7c*/ 	.word	0x00007360
        /*0f80*/ 	.word	0x00000057
        /*0f84*/ 	.word	0x00030890
        /*0f88*/ 	.short	0x010a
        /*0f8a*/ 	.byte	0x3f
	.zero		1


	//   ....[24]....
        /*0f8c*/ 	.word	0x0000a2c0
        /*0f90*/ 	.word	0x00000057
        /*0f94*/ 	.word	0x00030890
        /*0f98*/ 	.short	0x010a
        /*0f9a*/ 	.byte	0x3f
	.zero		1


	//   ....[25]....
        /*0f9c*/ 	.word	0x0000aa60
        /*0fa0*/ 	.word	0x0000000b
        /*0fa4*/ 	.word	0x00000000
        /*0fa8*/ 	.short	0x0101
        /*0faa*/ 	.byte	0x3f
	.zero		1


	//   ....[26]....
        /*0fac*/ 	.word	0x0000aaa0
        /*0fb0*/ 	.word	0x00000057
        /*0fb4*/ 	.word	0x000308b0
        /*0fb8*/ 	.short	0x010a
        /*0fba*/ 	.byte	0x3f
	.zero		1


	//   ....[27]....
        /*0fbc*/ 	.word	0x0000b190
        /*0fc0*/ 	.word	0x00000057
        /*0fc4*/ 	.word	0x00000000
        /*0fc8*/ 	.short	0x0101
        /*0fca*/ 	.byte	0x3f
	.zero		1


	//   ....[28]....
        /*0fcc*/ 	.word	0x0000bed0
        /*0fd0*/ 	.word	0x00000002
        /*0fd4*/ 	.word	0x00030800
        /*0fd8*/ 	.short	0x010a
        /*0fda*/ 	.byte	0x3f
	.zero		1


	//   ....[29]....
        /*0fdc*/ 	.word	0x0000bf20
        /*0fe0*/ 	.word	0x00000002
        /*0fe4*/ 	.word	0x00030800
        /*0fe8*/ 	.short	0x010a
        /*0fea*/ 	.byte	0x3f
	.zero		1


	//   ....[30]....
        /*0fec*/ 	.word	0x0000d550
        /*0ff0*/ 	.word	0x00000002
        /*0ff4*/ 	.word	0x00030800
        /*0ff8*/ 	.short	0x010a
        /*0ffa*/ 	.byte	0x3f
	.zero		1


	//   ....[31]....
        /*0ffc*/ 	.word	0x000106f0
        /*1000*/ 	.word	0x00000002
        /*1004*/ 	.word	0x00030800
        /*1008*/ 	.short	0x010a
        /*100a*/ 	.byte	0x3f
	.zero		1


	//   ....[32]....
        /*100c*/ 	.word	0x000131a0
        /*1010*/ 	.word	0x0000000f
        /*1014*/ 	.word	0x00030830
        /*1018*/ 	.short	0x010a
        /*101a*/ 	.byte	0x3f
	.zero		1


	//   ....[33]....
        /*101c*/ 	.word	0x000131e0
        /*1020*/ 	.word	0x0000000f
        /*1024*/ 	.word	0x00030830
        /*1028*/ 	.short	0x010a
        /*102a*/ 	.byte	0x3f
	.zero		1


	//   ....[34]....
        /*102c*/ 	.word	0x00013e10
        /*1030*/ 	.word	0x0000000f
        /*1034*/ 	.word	0x00000000
        /*1038*/ 	.short	0x0101
        /*103a*/ 	.byte	0x3f
	.zero		1


	//   ....[35]....
        /*103c*/ 	.word	0x00016790
        /*1040*/ 	.word	0x00000005
        /*1044*/ 	.word	0x00030830
        /*1048*/ 	.short	0x010a
        /*104a*/ 	.byte	0x3f
	.zero		1


	//   ....[36]....
        /*104c*/ 	.word	0x00016810
        /*1050*/ 	.word	0x00000005
        /*1054*/ 	.word	0x00030830
        /*1058*/ 	.short	0x010a
        /*105a*/ 	.byte	0x3f
	.zero		1


	//   ....[37]....
        /*105c*/ 	.word	0x00017710
        /*1060*/ 	.word	0x0000000d
        /*1064*/ 	.word	0x00030850
        /*1068*/ 	.short	0x010a
        /*106a*/ 	.byte	0x3f
	.zero		1


	//   ....[38]....
        /*106c*/ 	.word	0x00017760
        /*1070*/ 	.word	0x0000000d
        /*1074*/ 	.word	0x00030850
        /*1078*/ 	.short	0x010a
        /*107a*/ 	.byte	0x3f
	.zero		1


	//   ....[39]....
        /*107c*/ 	.word	0x00017cc0
        /*1080*/ 	.word	0x00000005
        /*1084*/ 	.word	0x00000000
        /*1088*/ 	.short	0x0101
        /*108a*/ 	.byte	0x3f
	.zero		1


	//   ....[40]....
        /*108c*/ 	.word	0x0001a250
        /*1090*/ 	.word	0x0000000d
        /*1094*/ 	.word	0x00000000
        /*1098*/ 	.short	0x0101
        /*109a*/ 	.byte	0x3f
	.zero		1


	//   ....[41]....
        /*109c*/ 	.word	0x0001a800
        /*10a0*/ 	.word	0x00000000
        /*10a4*/ 	.word	0x00030830
        /*10a8*/ 	.short	0x010a
        /*10aa*/ 	.byte	0x3f
	.zero		1


	//   ....[42]....
        /*10ac*/ 	.word	0x0001a880
        /*10b0*/ 	.word	0x00000000
        /*10b4*/ 	.word	0x00030830
        /*10b8*/ 	.short	0x010a
        /*10ba*/ 	.byte	0x3f
	.zero		1


	//   ....[43]....
        /*10bc*/ 	.word	0x0001b780
        /*10c0*/ 	.word	0x00000014
        /*10c4*/ 	.word	0x00030850
        /*10c8*/ 	.short	0x010a
        /*10ca*/ 	.byte	0x3f
	.zero		1


	//   ....[44]....
        /*10cc*/ 	.word	0x0001b7d0
        /*10d0*/ 	.word	0x00000014
        /*10d4*/ 	.word	0x00030850
        /*10d8*/ 	.short	0x010a
        /*10da*/ 	.byte	0x3f
	.zero		1


	//   ....[45]....
        /*10dc*/ 	.word	0x0001bbd0
        /*10e0*/ 	.word	0x00000000
        /*10e4*/ 	.word	0x00000000
        /*10e8*/ 	.short	0x0101
        /*10ea*/ 	.byte	0x3f
	.zero		1


	//   ....[46]....
        /*10ec*/ 	.word	0x0001cf00
        /*10f0*/ 	.word	0x00000014
        /*10f4*/ 	.word	0x00000000
        /*10f8*/ 	.short	0x0101
        /*10fa*/ 	.byte	0x3f
	.zero		1


	//   ....[47]....
        /*10fc*/ 	.word	0x0001d1d0
        /*1100*/ 	.word	0x00000000
        /*1104*/ 	.word	0x00030830
        /*1108*/ 	.short	0x010a
        /*110a*/ 	.byte	0x3f
	.zero		1


	//   ....[48]....
        /*110c*/ 	.word	0x0001d250
        /*1110*/ 	.word	0x00000000
        /*1114*/ 	.word	0x00030830
        /*1118*/ 	.short	0x010a
        /*111a*/ 	.byte	0x3f
	.zero		1


	//   ....[49]....
        /*111c*/ 	.word	0x0001e150
        /*1120*/ 	.word	0x00000014
        /*1124*/ 	.word	0x00030850
        /*1128*/ 	.short	0x010a
        /*112a*/ 	.byte	0x3f
	.zero		1


	//   ....[50]....
        /*112c*/ 	.word	0x0001e1a0
        /*1130*/ 	.word	0x00000014
        /*1134*/ 	.word	0x00030850
        /*1138*/ 	.short	0x010a
        /*113a*/ 	.byte	0x3f
	.zero		1


	//   ....[51]....
        /*113c*/ 	.word	0x0001e720
        /*1140*/ 	.word	0x00000000
        /*1144*/ 	.word	0x00000000
        /*1148*/ 	.short	0x0101
        /*114a*/ 	.byte	0x3f
	.zero		1


	//   ....[52]....
        /*114c*/ 	.word	0x00020c80
        /*1150*/ 	.word	0x00000014
        /*1154*/ 	.word	0x00000000
        /*1158*/ 	.short	0x0101
        /*115a*/ 	.byte	0x3f
	.zero		1


	//   ....[53]....
        /*115c*/ 	.word	0x00021490
        /*1160*/ 	.word	0x00000006
        /*1164*/ 	.word	0x00030850
        /*1168*/ 	.short	0x010a
        /*116a*/ 	.byte	0x3f
	.zero		1


	//   ....[54]....
        /*116c*/ 	.word	0x00021530
        /*1170*/ 	.word	0x00000006
        /*1174*/ 	.word	0x00030850
        /*1178*/ 	.short	0x010a
        /*117a*/ 	.byte	0x3f
	.zero		1


	//   ....[55]....
        /*117c*/ 	.word	0x00021a40
        /*1180*/ 	.word	0x00000003
        /*1184*/ 	.word	0x00000000
        /*1188*/ 	.short	0x0101
        /*118a*/ 	.byte	0x3f
	.zero		1


	//   ....[56]....
        /*118c*/ 	.word	0x000237d0
        /*1190*/ 	.word	0x00000000
        /*1194*/ 	.word	0x00000000
        /*1198*/ 	.short	0x0101
        /*119a*/ 	.byte	0x3f
	.zero		1


	//   ....[57]....
        /*119c*/ 	.word	0x00024090
        /*11a0*/ 	.word	0x00000006
        /*11a4*/ 	.word	0x00000000
        /*11a8*/ 	.short	0x0101
        /*11aa*/ 	.byte	0x3f
	.zero		1


	//   ....[58]....
        /*11ac*/ 	.word	0x00027d80
        /*11b0*/ 	.word	0x00000011
        /*11b4*/ 	.word	0x00030820
        /*11b8*/ 	.short	0x010a
        /*11ba*/ 	.byte	0x3f
	.zero		1


	//   ....[59]....
        /*11bc*/ 	.word	0x00027e10
        /*11c0*/ 	.word	0x0000000c
        /*11c4*/ 	.word	0x000308a0
        /*11c8*/ 	.short	0x010a
        /*11ca*/ 	.byte	0x3f
	.zero		1


	//   ....[60]....
        /*11cc*/ 	.word	0x00028260
        /*11d0*/ 	.word	0x0000000c
        /*11d4*/ 	.word	0x000308c0
        /*11d8*/ 	.short	0x010a
        /*11da*/ 	.byte	0x3f
	.zero		1


	//   ....[61]....
        /*11dc*/ 	.word	0x00028770
        /*11e0*/ 	.word	0x00000007
        /*11e4*/ 	.word	0x000308a0
        /*11e8*/ 	.short	0x010a
        /*11ea*/ 	.byte	0x3f
	.zero		1


	//   ....[62]....
        /*11ec*/ 	.word	0x00028bb0
        /*11f0*/ 	.word	0x00000007
        /*11f4*/ 	.word	0x000308c0
        /*11f8*/ 	.short	0x010a
        /*11fa*/ 	.byte	0x3f
	.zero		1


	//   ....[63]....
        /*11fc*/ 	.word	0x0002a0f0
        /*1200*/ 	.word	0x00000007
        /*1204*/ 	.word	0x00030840
        /*1208*/ 	.short	0x010a
        /*120a*/ 	.byte	0x3f
	.zero		1


	//   ....[64]....
        /*120c*/ 	.word	0x0002a780
        /*1210*/ 	.word	0x00000007
        /*1214*/ 	.word	0x00030830
        /*1218*/ 	.short	0x0107
        /*121a*/ 	.byte	0x3f
	.zero		1


	//   ....[65]....
        /*121c*/ 	.word	0x0002a830
        /*1220*/ 	.word	0x00000007
        /*1224*/ 	.word	0x00030830
        /*1228*/ 	.short	0x0101
        /*122a*/ 	.byte	0x3f
	.zero		1


	//   ....[66]....
        /*122c*/ 	.word	0x0002b3b0
        /*1230*/ 	.word	0x00000011
        /*1234*/ 	.word	0x00030800
        /*1238*/ 	.short	0x0107
        /*123a*/ 	.byte	0x3f
	.zero		1


	//   ....[67]....
        /*123c*/ 	.word	0x0002b4c0
        /*1240*/ 	.word	0x00000011
        /*1244*/ 	.word	0x00030800
        /*1248*/ 	.short	0x0101
        /*124a*/ 	.byte	0x3f
	.zero		1


	//   ....[68]....
        /*124c*/ 	.word	0x0002b4e0
        /*1250*/ 	.word	0x00000011
        /*1254*/ 	.word	0x00030820
        /*1258*/ 	.short	0x010a
        /*125a*/ 	.byte	0x3f
	.zero		1


	//   ....[69]....
        /*125c*/ 	.word	0x0002b8a0
        /*1260*/ 	.word	0x00000007
        /*1264*/ 	.word	0x00030840
        /*1268*/ 	.short	0x010a
        /*126a*/ 	.byte	0x3f
	.zero		1


	//   ....[70]....
        /*126c*/ 	.word	0x0002bd60
        /*1270*/ 	.word	0x00000007
        /*1274*/ 	.word	0x00030830
        /*1278*/ 	.short	0x0107
        /*127a*/ 	.byte	0x3f
	.zero		1


	//   ....[71]....
        /*127c*/ 	.word	0x0002be10
        /*1280*/ 	.word	0x00000007
        /*1284*/ 	.word	0x00030830
        /*1288*/ 	.short	0x0101
        /*128a*/ 	.byte	0x3f
	.zero		1


	//   ....[72]....
        /*128c*/ 	.word	0x0002be70
        /*1290*/ 	.word	0x00000006
        /*1294*/ 	.word	0x00030860
        /*1298*/ 	.short	0x010a
        /*129a*/ 	.byte	0x3f
	.zero		1


	//   ....[73]....
        /*129c*/ 	.word	0x0002c3e0
        /*12a0*/ 	.word	0x00000006
        /*12a4*/ 	.word	0x00030850
        /*12a8*/ 	.short	0x0107
        /*12aa*/ 	.byte	0x3f
	.zero		1


	//   ....[74]....
        /*12ac*/ 	.word	0x0002c500
        /*12b0*/ 	.word	0x00000006
        /*12b4*/ 	.word	0x00030850
        /*12b8*/ 	.short	0x0101
        /*12ba*/ 	.byte	0x3f
	.zero		1


	//   ....[75]....
        /*12bc*/ 	.word	0x0002c710
        /*12c0*/ 	.word	0x00000000
        /*12c4*/ 	.word	0x00030860
        /*12c8*/ 	.short	0x010a
        /*12ca*/ 	.byte	0x3f
	.zero		1


	//   ....[76]....
        /*12cc*/ 	.word	0x0002cc20
        /*12d0*/ 	.word	0x00000000
        /*12d4*/ 	.word	0x00030850
        /*12d8*/ 	.short	0x0107
        /*12da*/ 	.byte	0x3f
	.zero		1


	//   ....[77]....
        /*12dc*/ 	.word	0x0002cce0
        /*12e0*/ 	.word	0x00000000
        /*12e4*/ 	.word	0x00030850
        /*12e8*/ 	.short	0x0101
        /*12ea*/ 	.byte	0x3f
	.zero		1


	//   ....[78]....
        /*12ec*/ 	.word	0x0002de20
        /*12f0*/ 	.word	0x00000005
        /*12f4*/ 	.word	0x00030820
        /*12f8*/ 	.short	0x010a
        /*12fa*/ 	.byte	0x3f
	.zero		1


	//   ....[79]....
        /*12fc*/ 	.word	0x0002dfb0
        /*1300*/ 	.word	0x00000003
        /*1304*/ 	.word	0x00030840
        /*1308*/ 	.short	0x010a
        /*130a*/ 	.byte	0x3f
	.zero		1


	//   ....[80]....
        /*130c*/ 	.word	0x0002e050
        /*1310*/ 	.word	0x00000017
        /*1314*/ 	.word	0x00030840
        /*1318*/ 	.short	0x010a
        /*131a*/ 	.byte	0x3f
	.zero		1


	//   ....[81]....
        /*131c*/ 	.word	0x0002e090
        /*1320*/ 	.word	0x00000003
        /*1324*/ 	.word	0x00030860
        /*1328*/ 	.short	0x010a
        /*132a*/ 	.byte	0x3f
	.zero		1


	//   ....[82]....
        /*132c*/ 	.word	0x0002e0d0
        /*1330*/ 	.word	0x00000017
        /*1334*/ 	.word	0x00030860
        /*1338*/ 	.short	0x010a
        /*133a*/ 	.byte	0x3f
	.zero		1


	//   ....[83]....
        /*133c*/ 	.word	0x0002e130
        /*1340*/ 	.word	0x00000057
        /*1344*/ 	.word	0x00030890
        /*1348*/ 	.short	0x010a
        /*134a*/ 	.byte	0x3f
	.zero		1


	//   ....[84]....
        /*134c*/ 	.word	0x0002e3e0
        /*1350*/ 	.word	0x00000057
        /*1354*/ 	.word	0x00030890
        /*1358*/ 	.short	0x010a
        /*135a*/ 	.byte	0x3f
	.zero		1


	//   ....[85]....
        /*135c*/ 	.word	0x0002e690
        /*1360*/ 	.word	0x00000057
        /*1364*/ 	.word	0x00030890
        /*1368*/ 	.short	0x010a
        /*136a*/ 	.byte	0x3f
	.zero		1


	//   ....[86]....
        /*136c*/ 	.word	0x0002e940
        /*1370*/ 	.word	0x00000057
        /*1374*/ 	.word	0x000308b0
        /*1378*/ 	.short	0x010a
        /*137a*/ 	.byte	0x3f
	.zero		1


	//   ....[87]....
        /*137c*/ 	.word	0x0002ed30
        /*1380*/ 	.word	0x00000002
        /*1384*/ 	.word	0x00030800
        /*1388*/ 	.short	0x010a
        /*138a*/ 	.byte	0x3f
	.zero		1


	//   ....[88]....
        /*138c*/ 	.word	0x0002f120
        /*1390*/ 	.word	0x00000002
        /*1394*/ 	.word	0x00030800
        /*1398*/ 	.short	0x010a
        /*139a*/ 	.byte	0x3f
	.zero		1


	//   ....[89]....
        /*139c*/ 	.word	0x0002f170
        /*13a0*/ 	.word	0x0000000f
        /*13a4*/ 	.word	0x00030830
        /*13a8*/ 	.short	0x010a
        /*13aa*/ 	.byte	0x3f
	.zero		1


	//   ....[90]....
        /*13ac*/ 	.word	0x0002f1c0
        /*13b0*/ 	.word	0x00000005
        /*13b4*/ 	.word	0x00030830
        /*13b8*/ 	.short	0x010a
        /*13ba*/ 	.byte	0x3f
	.zero		1


	//   ....[91]....
        /*13bc*/ 	.word	0x0002f210
        /*13c0*/ 	.word	0x0000000d
        /*13c4*/ 	.word	0x00030850
        /*13c8*/ 	.short	0x010a
        /*13ca*/ 	.byte	0x3f
	.zero		1


	//   ....[92]....
        /*13cc*/ 	.word	0x0002f260
        /*13d0*/ 	.word	0x00000000
        /*13d4*/ 	.word	0x00030830
        /*13d8*/ 	.short	0x010a
        /*13da*/ 	.byte	0x3f
	.zero		1


	//   ....[93]....
        /*13dc*/ 	.word	0x0002f2b0
        /*13e0*/ 	.word	0x00000014
        /*13e4*/ 	.word	0x00030850
        /*13e8*/ 	.short	0x010a
        /*13ea*/ 	.byte	0x3f
	.zero		1


	//   ....[94]....
        /*13ec*/ 	.word	0x0002f300
        /*13f0*/ 	.word	0x00000000
        /*13f4*/ 	.word	0x00030830
        /*13f8*/ 	.short	0x010a
        /*13fa*/ 	.byte	0x3f
	.zero		1


	//   ....[95]....
        /*13fc*/ 	.word	0x0002f350
        /*1400*/ 	.word	0x00000014
        /*1404*/ 	.word	0x00030850
        /*1408*/ 	.short	0x010a
        /*140a*/ 	.byte	0x3f
	.zero		1


	//   ....[96]....
        /*140c*/ 	.word	0x0002f3a0
        /*1410*/ 	.word	0x00000006
        /*1414*/ 	.word	0x00030850
        /*1418*/ 	.short	0x010a
        /*141a*/ 	.byte	0x3f
	.zero		1


	//   ....[97]....
        /*141c*/ 	.word	0x0002f540
        /*1420*/ 	.word	0x00000011
        /*1424*/ 	.word	0x00030820
        /*1428*/ 	.short	0x010a
        /*142a*/ 	.byte	0x3f
	.zero		1


	//   ....[98]....
        /*142c*/ 	.word	0x0002f590
        /*1430*/ 	.word	0x0000000c
        /*1434*/ 	.word	0x000308a0
        /*1438*/ 	.short	0x010a
        /*143a*/ 	.byte	0x3f
	.zero		1


	//   ....[99]....
        /*143c*/ 	.word	0x0002f5e0
        /*1440*/ 	.word	0x0000000c
        /*1444*/ 	.word	0x000308c0
        /*1448*/ 	.short	0x010a
        /*144a*/ 	.byte	0x3f
	.zero		1


	//   ....[100]....
        /*144c*/ 	.word	0x0002f630
        /*1450*/ 	.word	0x00000007
        /*1454*/ 	.word	0x000308a0
        /*1458*/ 	.short	0x010a
        /*145a*/ 	.byte	0x3f
	.zero		1


	//   ....[101]....
        /*145c*/ 	.word	0x0002f680
        /*1460*/ 	.word	0x00000007
        /*1464*/ 	.word	0x000308c0
        /*1468*/ 	.short	0x010a
        /*146a*/ 	.byte	0x3f
	.zero		1


	//   ....[102]....
        /*146c*/ 	.word	0x0002f7a0
        /*1470*/ 	.word	0x00000007
        /*1474*/ 	.word	0x00030840
        /*1478*/ 	.short	0x010a
        /*147a*/ 	.byte	0x3f
	.zero		1


	//   ....[103]....
        /*147c*/ 	.word	0x00030b30
        /*1480*/ 	.word	0x00000011
        /*1484*/ 	.word	0x00030820
        /*1488*/ 	.short	0x010a
        /*148a*/ 	.byte	0x3f
	.zero		1


	//   ....[104]....
        /*148c*/ 	.word	0x00030b80
        /*1490*/ 	.word	0x00000007
        /*1494*/ 	.word	0x00030840
        /*1498*/ 	.short	0x010a
        /*149a*/ 	.byte	0x3f
	.zero		1


	//   ....[105]....
        /*149c*/ 	.word	0x00031350
        /*14a0*/ 	.word	0x00000006
        /*14a4*/ 	.word	0x00030860
        /*14a8*/ 	.short	0x010a
        /*14aa*/ 	.byte	0x3f
	.zero		1


	//   ....[106]....
        /*14ac*/ 	.word	0x00031be0
        /*14b0*/ 	.word	0x00000000
        /*14b4*/ 	.word	0x00030860
        /*14b8*/ 	.short	0x010a
        /*14ba*/ 	.byte	0x3f
	.zero		1


	//   ....[107]....
        /*14bc*/ 	.word	0x00032e20
        /*14c0*/ 	.word	0x00000005
        /*14c4*/ 	.word	0x00030820
        /*14c8*/ 	.short	0x010a
        /*14ca*/ 	.byte	0x3f
	.zero		1


	//   ....[108]....
        /*14cc*/ 	.word	0x00032fc0
        /*14d0*/ 	.word	0x00000003
        /*14d4*/ 	.word	0x00030840
        /*14d8*/ 	.short	0x010a
        /*14da*/ 	.byte	0x3f
	.zero		1


	//   ....[109]....
        /*14dc*/ 	.word	0x00033010
        /*14e0*/ 	.word	0x00000017
        /*14e4*/ 	.word	0x00030840
        /*14e8*/ 	.short	0x010a
        /*14ea*/ 	.byte	0x3f
	.zero		1


	//   ....[110]....
        /*14ec*/ 	.word	0x00033060
        /*14f0*/ 	.word	0x00000003
        /*14f4*/ 	.word	0x00030860
        /*14f8*/ 	.short	0x010a
        /*14fa*/ 	.byte	0x3f
	.zero		1


	//----- nvinfo : EIATTR_NUM_MBARRIERS
	.align		4
.L_237:
        /*14fc*/ 	.byte	0x03, 0x38
        /*14fe*/ 	.short	0x0016


	//----- nvinfo : EIATTR_EXIT_INSTR_OFFSETS
	.align		4
        /*1500*/ 	.byte	0x04, 0x1c
        /*1502*/ 	.short	(.L_239 - .L_238)


	//   ....[0]....
.L_238:
        /*1504*/ 	.word	0x0002e120


	//----- nvinfo : EIATTR_MAX_THREADS
	.align		4
.L_239:
        /*1508*/ 	.byte	0x04, 0x05
        /*150a*/ 	.short	(.L_241 - .L_240)
.L_240:
        /*150c*/ 	.word	0x00000180
        /*1510*/ 	.word	0x00000001
        /*1514*/ 	.word	0x00000001


	//----- nvinfo : EIATTR_CRS_STACK_SIZE
	.align		4
.L_241:
        /*1518*/ 	.byte	0x04, 0x1e
        /*151a*/ 	.short	(.L_243 - .L_242)
.L_242:
        /*151c*/ 	.word	0x00000000


	//----- nvinfo : EIATTR_CBANK_PARAM_SIZE
	.align		4
.L_243:
        /*1520*/ 	.byte	0x03, 0x19
        /*1522*/ 	.short	0x0af0


	//----- nvinfo : EIATTR_PARAM_CBANK
	.align		4
        /*1524*/ 	.byte	0x04, 0x0a
        /*1526*/ 	.short	(.L_245 - .L_244)
	.align		4
.L_244:
        /*1528*/ 	.word	index@(.nv.constant0._ZN7cutlass13device_kernelIN5flash11enable_sm90INS1_16FlashAttnFwdSm90INS1_25CollectiveMainloopFwdSm90ILi2EN4cute5tupleIJNS5_1CILi1EEES8_S8_EEENS6_IJNS7_ILi128EEENS7_ILi96EEENS7_ILi192EEEEEELi192ENS_6half_tEfNS_4arch4Sm90ELb0ELb1ELb1ELb1ELb1ELb1ELb0ELb1ELb1ELb1ELb1ELb0EEENS1_21CollectiveEpilogueFwdINS6_IJSA_SC_SB_EEES9_SE_SG_Li256ELb1ELb1ELb1ELb0EEENS1_36VarlenDynamicPersistentTileSchedulerILi128ELi96ELi256ELi128ELb1ELb1ELb1ELb1ELb0ELb1EEEEEEEEEvNT_6ParamsE)
        /*152c*/ 	.short	0x0210
        /*152e*/ 	.short	0x0af0


	//----- nvinfo : EIATTR_SW_WAR
	.align		4
.L_245:
        /*1530*/ 	.byte	0x04, 0x36
        /*1532*/ 	.short	(.L_247 - .L_246)
.L_246:
        /*1534*/ 	.word	0x00000008
.L_247:


//--------------------- .nv.info._ZN7cutlass13device_kernelIN5flash11enable_sm90INS1_16FlashAttnFwdSm90INS1_25CollectiveMainloopFwdSm90ILi2EN4cute5tupleIJNS5_1CILi1EEES8_S8_EEENS6_IJNS7_ILi128EEENS7_ILi96EEENS7_ILi192EEEEEELi192ENS_6half_tEfNS_4arch4Sm90ELb1ELb0ELb1ELb0ELb1ELb0ELb0ELb1ELb1ELb1ELb1ELb0EEENS1_21CollectiveEpilogueFwdINS6_IJSA_SC_SB_EEES9_SE_SG_Li256ELb0ELb1ELb1ELb0EEENS1_19SingleTileSchedulerILb0ELb1ELb1ELi128EEEEEEEEEvNT_6ParamsE --------------------------
	.section	.nv.info._ZN7cutlass13device_kernelIN5flash11enable_sm90INS1_16FlashAttnFwdSm90INS1_25CollectiveMainloopFwdSm90ILi2EN4cute5tupleIJNS5_1CILi1EEES8_S8_EEENS6_IJNS7_ILi128EEENS7_ILi96EEENS7_ILi192EEEEEELi192ENS_6half_tEfNS_4arch4Sm90ELb1ELb0ELb1ELb0ELb1ELb0ELb0ELb1ELb1ELb1ELb1ELb0EEENS1_21CollectiveEpilogueFwdINS6_IJSA_SC_SB_EEES9_SE_SG_Li256ELb0ELb1ELb1ELb0EEENS1_19SingleTileSchedulerILb0ELb1ELb1ELi128EEEEEEEEEvNT_6ParamsE,"",@"SHT_CUDA_INFO"
	.sectionflags	@""
	.align	4


	//----- nvinfo : EIATTR_CUDA_API_VERSION
	.align		4
        /*0000*/ 	.byte	0x04, 0x37
        /*0002*/ 	.short	(.L_249 - .L_248)
.L_248:
        /*0004*/ 	.word	0x00000082


	//----- nvinfo : EIATTR_KPARAM_INFO
	.align		4
.L_249:
        /*0008*/ 	.byte	0x04, 0x17
        /*000a*/ 	.short	(.L_251 - .L_250)
.L_250:
        /*000c*/ 	.word	0x00000000
        /*0010*/ 	.short	0x0000
        /*0012*/ 	.short	0x0070
        /*0014*/ 	.byte	0x00, 0xf0, 0x01, 0x28


	//----- nvinfo : EIATTR_SPARSE_MMA_MASK
	.align		4
.L_251:
        /*0018*/ 	.byte	0x03, 0x50
        /*001a*/ 	.short	0x0000


	//----- nvinfo : EIATTR_MAXREG_COUNT
	.align		4
        /*001c*/ 	.byte	0x03, 0x1b
        /*001e*/ 	.short	0x00a8


	//----- nvinfo : EIATTR_NUM_BARRIERS
	.align		4
        /*0020*/ 	.byte	0x02, 0x4c
        /*0022*/ 	.byte	0x09
	.zero		1


	//----- nvinfo : EIATTR_EXTERNS
	.align		4
        /*0024*/ 	.byte	0x04, 0x0f
        /*0026*/ 	.short	(.L_253 - .L_252)


	//   ....[0]....
	.align		4
.L_252:
        /*0028*/ 	.word	index@(__assertfail)


	//----- nvinfo : EIATTR_ANNOTATIONS
	.align		4
.L_253:
        /*002c*/ 	.byte	0x04, 0x55
        /*002e*/ 	.short	(.L_255 - .L_254)


	//   ....[0]....
.L_254:
        /*0030*/ 	.word	0x00000001
        /*0034*/ 	.byte	0xb0, 0x08, 0x00, 0x00, 0x01, 0x00, 0x00, 0x00, 0xd0, 0x14, 0x00, 0x00, 0x01, 0x00, 0x00, 0x00
        /*0044*/ 	.byte	0x40, 0xcc, 0x00, 0x00, 0x01, 0x00, 0x00, 0x00, 0x70, 0xcd, 0x00, 0x00, 0x01, 0x00, 0x00, 0x00
        /*0054*/ 	.byte	0x70, 0xe2, 0x00, 0x00, 0x01, 0x00, 0x00, 0x00, 0xc0, 0xf9, 0x00, 0x00


	//----- nvinfo : EIATTR_MERCURY_ISA_VERSION
	.align		4
.L_255:
        /*0060*/ 	.byte	0x03, 0x5f
        /*0062*/ 	.short	0x0101


	//----- nvinfo : EIATTR_INT_WARP_WIDE_INSTR_OFFSETS
	.align		4
        /*0064*/ 	.byte	0x04, 0x31
        /*0066*/ 	.short	(.L_257 - .L_256)


	//   ....[0]....
.L_256:
        /*0068*/ 	.word	0x000000c0


	//   ....[1]....
        /*006c*/ 	.word	0x000000d0


	//   ....[2]....
        /*0070*/ 	.word	0x00000170


	//----- nvinfo : EIATTR_COOP_GROUP_MASK_REGIDS
	.align		4
.L_257:
        /*0074*/ 	.byte	0x04, 0x29
        /*0076*/ 	.short	(.L_259 - .L_258)


	//   ....[0]....
.L_258:
        /*0078*/ 	.word	0xffffffff


	//   ....[1]....
        /*007c*/ 	.word	0xffffffff


	//   ....[2]....
        /*0080*/ 	.word	0xffffffff


	//   ....[3]....
        /*0084*/ 	.word	0xffffffff


	//   ....[4]....
        /*0088*/ 	.word	0xffffffff


	//   ....[5]....
        /*008c*/ 	.word	0xffffffff


	//   ....[6]....
        /*0090*/ 	.word	0xffffffff


	//   ....[7]....
        /*0094*/ 	.word	0xffffffff


	//   ....[8]....
        /*0098*/ 	.word	0xffffffff


	//   ....[9]....
        /*009c*/ 	.word	0xffffffff


	//   ....[10]....
        /*00a0*/ 	.word	0xffffffff


	//   ....[11]....
        /*00a4*/ 	.word	0xffffffff


	//   ....[12]....
        /*00a8*/ 	.word	0xffffffff


	//   ....[13]....
        /*00ac*/ 	.word	0xffffffff


	//   ....[14]....
        /*00b0*/ 	.word	0xffffffff


	//   ....[15]....
        /*00b4*/ 	.word	0xffffffff


	//   ....[16]....
        /*00b8*/ 	.word	0xffffffff


	//   ....[17]....
        /*00bc*/ 	.word	0xffffffff


	//   ....[18]....
        /*00c0*/ 	.word	0xffffffff


	//   ....[19]....
        /*00c4*/ 	.word	0xffffffff


	//   ....[20]....
        /*00c8*/ 	.word	0xffffffff


	//   ....[21]....
        /*00cc*/ 	.word	0xffffffff


	//   ....[22]....
        /*00d0*/ 	.word	0xffffffff


	//   ....[23]....
        /*00d4*/ 	.word	0xffffffff


	//   ....[24]....
        /*00d8*/ 	.word	0xffffffff


	//   ....[25]....
        /*00dc*/ 	.word	0xffffffff


	//   ....[26]....
        /*00e0*/ 	.word	0xffffffff


	//   ....[27]....
        /*00e4*/ 	.word	0xffffffff


	//   ....[28]....
        /*00e8*/ 	.word	0xffffffff


	//   ....[29]....
        /*00ec*/ 	.word	0xffffffff


	//   ....[30]....
        /*00f0*/ 	.word	0xffffffff


	//   ....[31]....
        /*00f4*/ 	.word	0xffffffff


	//   ....[32]....
        /*00f8*/ 	.word	0xffffffff


	//   ....[33]....
        /*00fc*/ 	.word	0xffffffff


	//   ....[34]....
        /*0100*/ 	.word	0xffffffff


	//   ....[35]....
        /*0104*/ 	.word	0xffffffff


	//   ....[36]....
        /*0108*/ 	.word	0xffffffff


	//   ....[37]....
        /*010c*/ 	.word	0xffffffff


	//   ....[38]....
        /*0110*/ 	.word	0xffffffff


	//   ....[39]....
        /*0114*/ 	.word	0xffffffff


	//   ....[40]....
        /*0118*/ 	.word	0xffffffff


	//   ....[41]....
        /*011c*/ 	.word	0xffffffff


	//   ....[42]....
        /*0120*/ 	.word	0xffffffff


	//   ....[43]....
        /*0124*/ 	.word	0xffffffff


	//   ....[44]....
        /*0128*/ 	.word	0xffffffff


	//   ....[45]....
        /*012c*/ 	.word	0xffffffff


	//   ....[46]....
        /*0130*/ 	.word	0xffffffff


	//   ....[47]....
        /*0134*/ 	.word	0xffffffff


	//   ....[48]....
        /*0138*/ 	.word	0xffffffff


	//   ....[49]....
        /*013c*/ 	.word	0xffffffff


	//   ....[50]....
        /*0140*/ 	.word	0xffffffff


	//   ....[51]....
        /*0144*/ 	.word	0xffffffff


	//   ....[52]....
        /*0148*/ 	.word	0xffffffff


	//   ....[53]....
        /*014c*/ 	.word	0xffffffff


	//   ....[54]....
        /*0150*/ 	.word	0xffffffff


	//   ....[55]....
        /*0154*/ 	.word	0xffffffff


	//   ....[56]....
        /*0158*/ 	.word	0xffffffff


	//   ....[57]....
        /*015c*/ 	.word	0xffffffff


	//   ....[58]....
        /*0160*/ 	.word	0xffffffff


	//   ....[59]....
        /*0164*/ 	.word	0xffffffff


	//   ....[60]....
        /*0168*/ 	.word	0xffffffff


	//   ....[61]....
        /*016c*/ 	.word	0xffffffff


	//   ....[62]....
        /*0170*/ 	.word	0xffffffff


	//   ....[63]....
        /*0174*/ 	.word	0xffffffff


	//   ....[64]....
        /*0178*/ 	.word	0xffffffff


	//   ....[65]....
        /*017c*/ 	.word	0xffffffff


	//   ....[66]....
        /*0180*/ 	.word	0xffffffff


	//   ....[67]....
        /*0184*/ 	.word	0xffffffff


	//   ....[68]....
        /*0188*/ 	.word	0xffffffff


	//   ....[69]....
        /*018c*/ 	.word	0xffffffff


	//   ....[70]....
        /*0190*/ 	.word	0xffffffff


	//   ....[71]....
        /*0194*/ 	.word	0xffffffff


	//   ....[72]....
        /*0198*/ 	.word	0xffffffff


	//   ....[73]....
        /*019c*/ 	.word	0xffffffff


	//   ....[74]....
        /*01a0*/ 	.word	0xffffffff


	//   ....[75]....
        /*01a4*/ 	.word	0xffffffff


	//   ....[76]....
        /*01a8*/ 	.word	0xffffffff


	//   ....[77]....
        /*01ac*/ 	.word	0xffffffff


	//   ....[78]....
        /*01b0*/ 	.word	0xffffffff


	//   ....[79]....
        /*01b4*/ 	.word	0xffffffff


	//   ....[80]....
        /*01b8*/ 	.word	0xffffffff


	//   ....[81]....
        /*01bc*/ 	.word	0xffffffff


	//   ....[82]....
        /*01c0*/ 	.word	0xffffffff


	//   ....[83]....
        /*01c4*/ 	.word	0xffffffff


	//   ....[84]....
        /*01c8*/ 	.word	0xffffffff


	//   ....[85]....
        /*01cc*/ 	.word	0xffffffff


	//   ....[86]....
        /*01d0*/ 	.word	0xffffffff


	//   ....[87]....
        /*01d4*/ 	.word	0xffffffff


	//   ....[88]....
        /*01d8*/ 	.word	0xffffffff


	//   ....[89]....
        /*01dc*/ 	.word	0xffffffff


	//   ....[90]....
        /*01e0*/ 	.word	0xffffffff


	//   ....[91]....
        /*01e4*/ 	.word	0xffffffff


	//   ....[92]....
        /*01e8*/ 	.word	0xffffffff


	//   ....[93]....
        /*01ec*/ 	.word	0xffffffff


	//   ....[94]....
        /*01f0*/ 	.word	0xffffffff


	//   ....[95]....
        /*01f4*/ 	.word	0xffffffff


	//   ....[96]....
        /*01f8*/ 	.word	0xffffffff


	//   ....[97]....
        /*01fc*/ 	.word	0xffffffff


	//   ....[98]....
        /*0200*/ 	.word	0xffffffff


	//   ....[99]....
        /*0204*/ 	.word	0xffffffff


	//   ....[100]....
        /*0208*/ 	.word	0xffffffff


	//   ....[101]....
        /*020c*/ 	.word	0x0500000f


	//   ....[102]....
        /*0210*/ 	.word	0x0500000f


	//   ....[103]....
        /*0214*/ 	.word	0x0500000f


	//   ....[104]....
        /*0218*/ 	.word	0x0500000f


	//   ....[105]....
        /*021c*/ 	.word	0x0500000f


	//   ....[106]....
        /*0220*/ 	.word	0x0500000f


	//   ....[107]....
        /*0224*/ 	.word	0x0500000f


	//   ....[108]....
        /*0228*/ 	.word	0x0500000f


	//   ....[109]....
        /*022c*/ 	.word	0x0500000f


	//   ....[110]....
        /*0230*/ 	.word	0x0500000f


	//   ....[111]....
        /*0234*/ 	.word	0x0500000f


	//   ....[112]....
        /*0238*/ 	.word	0x0500000f


	//   ....[113]....
        /*023c*/ 	.word	0x0500000f


	//   ....[114]....
        /*0240*/ 	.word	0x0500000f


	//   ....[115]....
        /*0244*/ 	.word	0x0500000f


	//   ....[116]....
        /*0248*/ 	.word	0x0500000f


	//   ....[117]....
        /*024c*/ 	.word	0x0500000f


	//   ....[118]....
        /*0250*/ 	.word	0x0500000f


	//   ....[119]....
        /*0254*/ 	.word	0x0500000f


	//   ....[120]....
        /*0258*/ 	.word	0x0500000f


	//   ....[121]....
        /*025c*/ 	.word	0x0500000f


	//   ....[122]....
        /*0260*/ 	.word	0x0500000f


	//   ....[123]....
        /*0264*/ 	.word	0x0500000f


	//   ....[124]....
        /*0268*/ 	.word	0x0500000f


	//   ....[125]....
        /*026c*/ 	.word	0x0500000f


	//   ....[126]....
        /*0270*/ 	.word	0x0500000f


	//   ....[127]....
        /*0274*/ 	.word	0x0500000f


	//   ....[128]....
        /*0278*/ 	.word	0x0500000f


	//   ....[129]....
        /*027c*/ 	.word	0x0500000f


	//   ....[130]....
        /*0280*/ 	.word	0x0500000f


	//   ....[131]....
        /*0284*/ 	.word	0x0500000f


	//   ....[132]....
        /*0288*/ 	.word	0x0500000f


	//   ....[133]....
        /*028c*/ 	.word	0x0500000f


	//   ....[134]....
        /*0290*/ 	.word	0x0500000f


	//   ....[135]....
        /*0294*/ 	.word	0x0500000f


	//   ....[136]....
        /*0298*/ 	.word	0x0500000f


	//   ....[137]....
        /*029c*/ 	.word	0x0500000f


	//   ....[138]....
        /*02a0*/ 	.word	0x0500000f


	//   ....[139]....
        /*02a4*/ 	.word	0x0500000f


	//   ....[140]....
        /*02a8*/ 	.word	0x0500000f


	//   ....[141]....
        /*02ac*/ 	.word	0x0500000f


	//   ....[142]....
        /*02b0*/ 	.word	0x0500000f


	//   ....[143]....
        /*02b4*/ 	.word	0x0500000f


	//   ....[144]....
        /*02b8*/ 	.word	0x0500000f


	//   ....[145]....
        /*02bc*/ 	.word	0x0500000f


	//   ....[146]....
        /*02c0*/ 	.word	0x0500000f


	//   ....[147]....
        /*02c4*/ 	.word	0x0500000f


	//   ....[148]....
        /*02c8*/ 	.word	0x0500000f


	//   ....[149]....
        /*02cc*/ 	.word	0x0500000f


	//   ....[150]....
        /*02d0*/ 	.word	0x0500000f


	//   ....[151]....
        /*02d4*/ 	.word	0x0500000f


	//   ....[152]....
        /*02d8*/ 	.word	0x0500000f


	//   ....[153]....
        /*02dc*/ 	.word	0x0500000f


	//   ....[154]....
        /*02e0*/ 	.word	0x0500000f


	//   ....[155]....
        /*02e4*/ 	.word	0x0500000f


	//   ....[156]....
        /*02e8*/ 	.word	0x0500000f


	//   ....[157]....
        /*02ec*/ 	.word	0x0500000f


	//   ....[158]....
        /*02f0*/ 	.word	0x0500000f


	//   ....[159]....
        /*02f4*/ 	.word	0x0500000f


	//   ....[160]....
        /*02f8*/ 	.word	0x0500000f


	//   ....[161]....
        /*02fc*/ 	.word	0x0500000f


	//   ....[162]....
        /*0300*/ 	.word	0x0500000f


	//   ....[163]....
        /*0304*/ 	.word	0x0500000f


	//   ....[164]....
        /*0308*/ 	.word	0x0500000f


	//   ....[165]....
        /*030c*/ 	.word	0x0500000f


	//   ....[166]....
        /*0310*/ 	.word	0x0500000f


	//----- nvinfo : EIATTR_COOP_GROUP_INSTR_OFFSETS
	.align		4
.L_259:
        /*0314*/ 	.byte	0x04, 0x28
        /*0316*/ 	.short	(.L_261 - .L_260)


	//   ....[0]....
.L_260:
        /*0318*/ 	.word	0x00000070


	//   ....[1]....
        /*031c*/ 	.word	0x000000b0


	//   ....[2]....
        /*0320*/ 	.word	0x000002d0


	//   ....[3]....
        /*0324*/ 	.word	0x00000430


	//   ....[4]....
        /*0328*/ 	.word	0x00000550


	//   ....[5]....
        /*032c*/ 	.word	0x000006b0


	//   ....[6]....
        /*0330*/ 	.word	0x000012d0


	//   ....[7]....
        /*0334*/ 	.word	0x000020b0


	//   ....[8]....
        /*0338*/ 	.word	0x000021e0


	//   ....[9]....
        /*033c*/ 	.word	0x00002b60


	//   ....[10]....
        /*0340*/ 	.word	0x00002c10


	//   ....[11]....
        /*0344*/ 	.word	0x00003350


	//   ....[12]....
        /*0348*/ 	.word	0x000033c0


	//   ....[13]....
        /*034c*/ 	.word	0x00004fe0


	//   ....[14]....
        /*0350*/ 	.word	0x000057e0


	//   ....[15]....
        /*0354*/ 	.word	0x00005840


	//   ....[16]....
        /*0358*/ 	.word	0x00005860


	//   ....[17]....
        /*035c*/ 	.word	0x00006050


	//   ....[18]....
        /*0360*/ 	.word	0x000060c0


	//   ....[19]....
        /*0364*/ 	.word	0x000082a0


	//   ....[20]....
        /*0368*/ 	.word	0x000082d0


	//   ....[21]....
        /*036c*/ 	.word	0x000082f0


	//   ....[22]....
        /*0370*/ 	.word	0x00008310


	//   ....[23]....
        /*0374*/ 	.word	0x00009620


	//   ....[24]....
        /*0378*/ 	.word	0x00009640


	//   ....[25]....
        /*037c*/ 	.word	0x00009700


	//   ....[26]....
        /*0380*/ 	.word	0x00009710


	//   ....[27]....
        /*0384*/ 	.word	0x0000a7b0


	//   ....[28]....
        /*0388*/ 	.word	0x0000a800


	//   ....[29]....
        /*038c*/ 	.word	0x0000a840


	//   ....[30]....
        /*0390*/ 	.word	0x0000a880


	//   ....[31]....
        /*0394*/ 	.word	0x0000a8d0


	//   ....[32]....
        /*0398*/ 	.word	0x0000a8e0


	//   ....[33]....
        /*039c*/ 	.word	0x0000b240


	//   ....[34]....
        /*03a0*/ 	.word	0x0000b250


	//   ....[35]....
        /*03a4*/ 	.word	0x0000bf90


	//   ....[36]....
        /*03a8*/ 	.word	0x0000d240


	//   ....[37]....
        /*03ac*/ 	.word	0x0000d260


	//   ....[38]....
        /*03b0*/ 	.word	0x0000d270


	//   ....[39]....
        /*03b4*/ 	.word	0x0000d280


	//   ....[40]....
        /*03b8*/ 	.word	0x0000d290


	//   ....[41]....
        /*03bc*/ 	.word	0x0000d2a0


	//   ....[42]....
        /*03c0*/ 	.word	0x0000d2b0


	//   ....[43]....
        /*03c4*/ 	.word	0x0000d310


	//   ....[44]....
        /*03c8*/ 	.word	0x0000d350


	//   ....[45]....
        /*03cc*/ 	.word	0x0000d3b0


	//   ....[46]....
        /*03d0*/ 	.word	0x0000d3c0


	//   ....[47]....
        /*03d4*/ 	.word	0x0000d480


	//   ....[48]....
        /*03d8*/ 	.word	0x0000dae0


	//   ....[49]....
        /*03dc*/ 	.word	0x0000db10


	//   ....[50]....
        /*03e0*/ 	.word	0x0000db40


	//   ....[51]....
        /*03e4*/ 	.word	0x0000db60


	//   ....[52]....
        /*03e8*/ 	.word	0x0000db80


	//   ....[53]....
        /*03ec*/ 	.word	0x0000dc00


	//   ....[54]....
        /*03f0*/ 	.word	0x0000dc40


	//   ....[55]....
        /*03f4*/ 	.word	0x0000dc90


	//   ....[56]....
        /*03f8*/ 	.word	0x0000dcc0


	//   ....[57]....
        /*03fc*/ 	.word	0x0000dd20


	//   ....[58]....
        /*0400*/ 	.word	0x0000dd60


	//   ....[59]....
        /*0404*/ 	.word	0x0000ddb0


	//   ....[60]....
        /*0408*/ 	.word	0x0000dde0


	//   ....[61]....
        /*040c*/ 	.word	0x0000de30


	//   ....[62]....
        /*0410*/ 	.word	0x0000de70


	//   ....[63]....
        /*0414*/ 	.word	0x0000dec0


	//   ....[64]....
        /*0418*/ 	.word	0x0000e680


	//   ....[65]....
        /*041c*/ 	.word	0x0000e6b0


	//   ....[66]....
        /*0420*/ 	.word	0x0000e6d0


	//   ....[67]....
        /*0424*/ 	.word	0x0000e6e0


	//   ....[68]....
        /*0428*/ 	.word	0x0000e700


	//   ....[69]....
        /*042c*/ 	.word	0x0000e760


	//   ....[70]....
        /*0430*/ 	.word	0x0000e780


	//   ....[71]....
        /*0434*/ 	.word	0x0000e7a0


	//   ....[72]....
        /*0438*/ 	.word	0x0000e7b0


	//   ....[73]....
        /*043c*/ 	.word	0x0000e810


	//   ....[74]....
        /*0440*/ 	.word	0x0000e840


	//   ....[75]....
        /*0444*/ 	.word	0x0000e8c0


	//   ....[76]....
        /*0448*/ 	.word	0x0000eb30


	//   ....[77]....
        /*044c*/ 	.word	0x0000eb50


	//   ....[78]....
        /*0450*/ 	.word	0x0000eb60


	//   ....[79]....
        /*0454*/ 	.word	0x0000eb80


	//   ....[80]....
        /*0458*/ 	.word	0x0000ec10


	//   ....[81]....
        /*045c*/ 	.word	0x0000ec40


	//   ....[82]....
        /*0460*/ 	.word	0x0000ecb0


	//   ....[83]....
        /*0464*/ 	.word	0x0000ece0


	//   ....[84]....
        /*0468*/ 	.word	0x0000ed50


	//   ....[85]....
        /*046c*/ 	.word	0x0000ed80


	//   ....[86]....
        /*0470*/ 	.word	0x0000edf0


	//   ....[87]....
        /*0474*/ 	.word	0x0000ee20


	//   ....[88]....
        /*0478*/ 	.word	0x0000f2f0


	//   ....[89]....
        /*047c*/ 	.word	0x0000f320


	//   ....[90]....
        /*0480*/ 	.word	0x0000f350


	//   ....[91]....
        /*0484*/ 	.word	0x0000f380


	//   ....[92]....
        /*0488*/ 	.word	0x0000f3b0


	//   ....[93]....
        /*048c*/ 	.word	0x0000f3c0


	//   ....[94]....
        /*0490*/ 	.word	0x0000f460


	//   ....[95]....
        /*0494*/ 	.word	0x0000f480


	//   ....[96]....
        /*0498*/ 	.word	0x0000f510


	//   ....[97]....
        /*049c*/ 	.word	0x0000f530


	//   ....[98]....
        /*04a0*/ 	.word	0x0000f5a0


	//   ....[99]....
        /*04a4*/ 	.word	0x0000f5d0


	//   ....[100]....
        /*04a8*/ 	.word	0x0000f950


	//   ....[101]....
        /*04ac*/ 	.word	0x0000fed0


	//   ....[102]....
        /*04b0*/ 	.word	0x0000ffc0


	//   ....[103]....
        /*04b4*/ 	.word	0x00010060


	//   ....[104]....
        /*04b8*/ 	.word	0x000100c0


	//   ....[105]....
        /*04bc*/ 	.word	0x00010190


	//   ....[106]....
        /*04c0*/ 	.word	0x00010200


	//   ....[107]....
        /*04c4*/ 	.word	0x000102d0


	//   ....[108]....
        /*04c8*/ 	.word	0x00010350


	//   ....[109]....
        /*04cc*/ 	.word	0x00010420


	//   ....[110]....
        /*04d0*/ 	.word	0x000104a0


	//   ....[111]....
        /*04d4*/ 	.word	0x00010580


	//   ....[112]....
        /*04d8*/ 	.word	0x00010600


	//   ....[113]....
        /*04dc*/ 	.word	0x000106c0


	//   ....[114]....
        /*04e0*/ 	.word	0x00010750


	//   ....[115]....
        /*04e4*/ 	.word	0x000107c0


	//   ....[116]....
        /*04e8*/ 	.word	0x00010860


	//   ....[117]....
        /*04ec*/ 	.word	0x00010930


	//   ....[118]....
        /*04f0*/ 	.word	0x000109b0


	//   ....[119]....
        /*04f4*/ 	.word	0x00010a80


	//   ....[120]....
        /*04f8*/ 	.word	0x00010b00


	//   ....[121]....
        /*04fc*/ 	.word	0x00010bd0


	//   ....[122]....
        /*0500*/ 	.word	0x00010c50


	//   ....[123]....
        /*0504*/ 	.word	0x00010d20


	//   ....[124]....
        /*0508*/ 	.word	0x00010da0


	//   ....[125]....
        /*050c*/ 	.word	0x00010e70


	//   ....[126]....
        /*0510*/ 	.word	0x00010ef0


	//   ....[127]....
        /*0514*/ 	.word	0x00010fc0


	//   ....[128]....
        /*0518*/ 	.word	0x00011030


	//   ....[129]....
        /*051c*/ 	.word	0x000110f0


	//   ....[130]....
        /*0520*/ 	.word	0x00011230


	//   ....[131]....
        /*0524*/ 	.word	0x000112f0


	//   ....[132]....
        /*0528*/ 	.word	0x00011360


	//   ....[133]....
        /*052c*/ 	.word	0x00011420


	//   ....[134]....
        /*0530*/ 	.word	0x00011480


	//   ....[135]....
        /*0534*/ 	.word	0x00011540


	//   ....[136]....
        /*0538*/ 	.word	0x000115a0


	//   ....[137]....
        /*053c*/ 	.word	0x00011670


	//   ....[138]....
        /*0540*/ 	.word	0x000116d0


	//   ....[139]....
        /*0544*/ 	.word	0x000117a0


	//   ....[140]....
        /*0548*/ 	.word	0x00011800


	//   ....[141]....
        /*054c*/ 	.word	0x000118e0


	//   ....[142]....
        /*0550*/ 	.word	0x000119c0


	//   ....[143]....
        /*0554*/ 	.word	0x00011a60


	//   ....[144]....
        /*0558*/ 	.word	0x00011ac0


	//   ....[145]....
        /*055c*/ 	.word	0x00011b80


	//   ....[146]....
        /*0560*/ 	.word	0x00011c40


	//   ....[147]....
        /*0564*/ 	.word	0x00011d00


	//   ....[148]....
        /*0568*/ 	.word	0x00011dc0


	//   ....[149]....
        /*056c*/ 	.word	0x00011e80


	//   ....[150]....
        /*0570*/ 	.word	0x00011f40


	//   ....[151]....
        /*0574*/ 	.word	0x00012000


	//   ....[152]....
        /*0578*/ 	.word	0x000120c0


	//   ....[153]....
        /*057c*/ 	.word	0x00012180


	//   ....[154]....
        /*0580*/ 	.word	0x000122c0


	//   ....[155]....
        /*0584*/ 	.word	0x00012360


	//   ....[156]....
        /*0588*/ 	.word	0x00012430


	//   ....[157]....
        /*058c*/ 	.word	0x00012520


	//   ....[158]....
        /*0590*/ 	.word	0x00012590


	//   ....[159]....
        /*0594*/ 	.word	0x00012680


	//   ....[160]....
        /*0598*/ 	.word	0x000126f0


	//   ....[161]....
        /*059c*/ 	.word	0x000127f0


	//   ....[162]....
        /*05a0*/ 	.word	0x00012870


	//   ....[163]....
        /*05a4*/ 	.word	0x00012960


	//   ....[164]....
        /*05a8*/ 	.word	0x000129d0


	//   ....[165]....
        /*05ac*/ 	.word	0x00012aa0


	//   ....[166]....
        /*05b0*/ 	.word	0x00012bb0


	//----- nvinfo : EIATTR_REG_RECONFIG
	.align		4
.L_261:
        /*05b4*/ 	.byte	0x01, 0x54
	.zero		2


	//----- nvinfo : EIATTR_SYSCALL_OFFSETS
	.align		4
        /*05b8*/ 	.byte	0x04, 0x46
        /*05ba*/ 	.short	(.L_263 - .L_262)


	//   ....[0]....
.L_262:
        /*05bc*/ 	.word	0x00001490


	//   ....[1]....
        /*05c0*/ 	.word	0x0000c7b0


	//   ....[2]....
        /*05c4*/ 	.word	0x0000c8f0


	//   ....[3]....
        /*05c8*/ 	.word	0x0000c9e0


	//   ....[4]....
        /*05cc*/ 	.word	0x0000d820


	//----- nvinfo : EIATTR_MBARRIER_INSTR_OFFSETS
	.align		4
.L_263:
        /*05d0*/ 	.byte	0x04, 0x39
        /*05d2*/ 	.short	(.L_265 - .L_264)


	//   ....[0]....
.L_264:
        /*05d4*/ 	.word	0x00000180
        /*05d8*/ 	.word	0x000000ff
        /*05dc*/ 	.word	0x00030800
        /*05e0*/ 	.short	0x0100
        /*05e2*/ 	.byte	0x08
	.zero		1


	//   ....[1]....
        /*05e4*/ 	.word	0x00000190
        /*05e8*/ 	.word	0x000000ff
        /*05ec*/ 	.word	0x00030820
        /*05f0*/ 	.short	0x0100
        /*05f2*/ 	.byte	0x08
	.zero		1


	//   ....[2]....
        /*05f4*/ 	.word	0x00000280
        /*05f8*/ 	.word	0x000000ff
        /*05fc*/ 	.word	0x00030830
        /*0600*/ 	.short	0x0100
        /*0602*/ 	.byte	0x08
	.zero		1


	//   ....[3]....
        /*0604*/ 	.word	0x00000290
        /*0608*/ 	.word	0x000000ff
        /*060c*/ 	.word	0x00030840
        /*0610*/ 	.short	0x0100
        /*0612*/ 	.byte	0x08
	.zero		1


	//   ....[4]....
        /*0614*/ 	.word	0x000002a0
        /*0618*/ 	.word	0x000000ff
        /*061c*/ 	.word	0x00030838
        /*0620*/ 	.short	0x0100
        /*0622*/ 	.byte	0x08
	.zero		1


	//   ....[5]....
        /*0624*/ 	.word	0x000002b0
        /*0628*/ 	.word	0x000000ff
        /*062c*/ 	.word	0x00030848
        /*0630*/ 	.short	0x0100
        /*0632*/ 	.byte	0x08
	.zero		1


	//   ....[6]....
        /*0634*/ 	.word	0x000003e0
        /*0638*/ 	.word	0x000000ff
        /*063c*/ 	.word	0x00030850
        /*0640*/ 	.short	0x0100
        /*0642*/ 	.byte	0x08
	.zero		1


	//   ....[7]....
        /*0644*/ 	.word	0x000003f0
        /*0648*/ 	.word	0x000000ff
        /*064c*/ 	.word	0x00030860
        /*0650*/ 	.short	0x0100
        /*0652*/ 	.byte	0x08
	.zero		1


	//   ....[8]....
        /*0654*/ 	.word	0x00000400
        /*0658*/ 	.word	0x000000ff
        /*065c*/ 	.word	0x00030858
        /*0660*/ 	.short	0x0100
        /*0662*/ 	.byte	0x08
	.zero		1


	//   ....[9]....
        /*0664*/ 	.word	0x00000410
        /*0668*/ 	.word	0x000000ff
        /*066c*/ 	.word	0x00030868
        /*0670*/ 	.short	0x0100
        /*0672*/ 	.byte	0x08
	.zero		1


	//   ....[10]....
        /*0674*/ 	.word	0x00000500
        /*0678*/ 	.word	0x000000ff
        /*067c*/ 	.word	0x00030870
        /*0680*/ 	.short	0x0100
        /*0682*/ 	.byte	0x06
	.zero		1


	//   ....[11]....
        /*0684*/ 	.word	0x00000510
        /*0688*/ 	.word	0x000000ff
        /*068c*/ 	.word	0x00030880
        /*0690*/ 	.short	0x0100
        /*0692*/ 	.byte	0x06
	.zero		1


	//   ....[12]....
        /*0694*/ 	.word	0x00000520
        /*0698*/ 	.word	0x000000ff
        /*069c*/ 	.word	0x00030878
        /*06a0*/ 	.short	0x0100
        /*06a2*/ 	.byte	0x06
	.zero		1


	//   ....[13]....
        /*06a4*/ 	.word	0x00000530
        /*06a8*/ 	.word	0x000000ff
        /*06ac*/ 	.word	0x00030888
        /*06b0*/ 	.short	0x0100
        /*06b2*/ 	.byte	0x06
	.zero		1


	//   ....[14]....
        /*06b4*/ 	.word	0x00000660
        /*06b8*/ 	.word	0x000000ff
        /*06bc*/ 	.word	0x00030890
        /*06c0*/ 	.short	0x0100
        /*06c2*/ 	.byte	0x08
	.zero		1


	//   ....[15]....
        /*06c4*/ 	.word	0x00000670
        /*06c8*/ 	.word	0x000000ff
        /*06cc*/ 	.word	0x000308a0
        /*06d0*/ 	.short	0x0100
        /*06d2*/ 	.byte	0x08
	.zero		1


	//   ....[16]....
        /*06d4*/ 	.word	0x00000680
        /*06d8*/ 	.word	0x000000ff
        /*06dc*/ 	.word	0x00030898
        /*06e0*/ 	.short	0x0100
        /*06e2*/ 	.byte	0x08
	.zero		1


	//   ....[17]....
        /*06e4*/ 	.word	0x00000690
        /*06e8*/ 	.word	0x000000ff
        /*06ec*/ 	.word	0x000308a8
        /*06f0*/ 	.short	0x0100
        /*06f2*/ 	.byte	0x08
	.zero		1


	//   ....[18]....
        /*06f4*/ 	.word	0x000007d0
        /*06f8*/ 	.word	0x000000ff
        /*06fc*/ 	.word	0x000308b0
        /*0700*/ 	.short	0x0100
        /*0702*/ 	.byte	0x08
	.zero		1


	//   ....[19]....
        /*0704*/ 	.word	0x000007e0
        /*0708*/ 	.word	0x000000ff
        /*070c*/ 	.word	0x000308c0
        /*0710*/ 	.short	0x0100
        /*0712*/ 	.byte	0x08
	.zero		1


	//   ....[20]....
        /*0714*/ 	.word	0x000007f0
        /*0718*/ 	.word	0x000000ff
        /*071c*/ 	.word	0x000308b8
        /*0720*/ 	.short	0x0100
        /*0722*/ 	.byte	0x08
	.zero		1


	//   ....[21]....
        /*0724*/ 	.word	0x00000800
        /*0728*/ 	.word	0x000000ff
        /*072c*/ 	.word	0x000308c8
        /*0730*/ 	.short	0x0100
        /*0732*/ 	.byte	0x08
	.zero		1


	//   ....[22]....
        /*0734*/ 	.word	0x000014b0
        /*0738*/ 	.word	0x000000ff
        /*073c*/ 	.word	0x00030800
        /*0740*/ 	.short	0x010a
        /*0742*/ 	.byte	0x3c
	.zero		1


	//   ....[23]....
        /*0744*/ 	.word	0x00001540
        /*0748*/ 	.word	0x000000ff
        /*074c*/ 	.word	0x00030830
        /*0750*/ 	.short	0x010a
        /*0752*/ 	.byte	0x3c
	.zero		1


	//   ....[24]....
        /*0754*/ 	.word	0x000015a0
        /*0758*/ 	.word	0x000000ff
        /*075c*/ 	.word	0x00030830
        /*0760*/ 	.short	0x010a
        /*0762*/ 	.byte	0x3c
	.zero		1


	//   ....[25]....
        /*0764*/ 	.word	0x00002840
        /*0768*/ 	.word	0x000000ff
        /*076c*/ 	.word	0x00000000
        /*0770*/ 	.short	0x0101
        /*0772*/ 	.byte	0x06
	.zero		1


	//   ....[26]....
        /*0774*/ 	.word	0x00003fe0
        /*0778*/ 	.word	0x000000ff
        /*077c*/ 	.word	0x00030830
        /*0780*/ 	.short	0x010a
        /*0782*/ 	.byte	0x27
	.zero		1


	//   ....[27]....
        /*0784*/ 	.word	0x00004020
        /*0788*/ 	.word	0x000000ff
        /*078c*/ 	.word	0x00030830
        /*0790*/ 	.short	0x010a
        /*0792*/ 	.byte	0x27
	.zero		1


	//   ....[28]....
        /*0794*/ 	.word	0x00004a90
        /*0798*/ 	.word	0x000000ff
        /*079c*/ 	.word	0x00030850
        /*07a0*/ 	.short	0x010a
        /*07a2*/ 	.byte	0x0e
	.zero		1


	//   ....[29]....
        /*07a4*/ 	.word	0x00004ad0
        /*07a8*/ 	.word	0x000000ff
        /*07ac*/ 	.word	0x00030850
        /*07b0*/ 	.short	0x010a
        /*07b2*/ 	.byte	0x0e
	.zero		1


	//   ....[30]....
        /*07b4*/ 	.word	0x000053d0
        /*07b8*/ 	.word	0x000000ff
        /*07bc*/ 	.word	0x00000000
        /*07c0*/ 	.short	0x0101
        /*07c2*/ 	.byte	0x27
	.zero		1


	//   ....[31]....
        /*07c4*/ 	.word	0x000069f0
        /*07c8*/ 	.word	0x000000ff
        /*07cc*/ 	.word	0x00000000
        /*07d0*/ 	.short	0x0101
        /*07d2*/ 	.byte	0x0e
	.zero		1


	//   ....[32]....
        /*07d4*/ 	.word	0x00006c00
        /*07d8*/ 	.word	0x000000ff
        /*07dc*/ 	.word	0x00030830
        /*07e0*/ 	.short	0x010a
        /*07e2*/ 	.byte	0x27
	.zero		1


	//   ....[33]....
        /*07e4*/ 	.word	0x00006c40
        /*07e8*/ 	.word	0x000000ff
        /*07ec*/ 	.word	0x00030830
        /*07f0*/ 	.short	0x010a
        /*07f2*/ 	.byte	0x27
	.zero		1


	//   ....[34]....
        /*07f4*/ 	.word	0x000076c0
        /*07f8*/ 	.word	0x000000ff
        /*07fc*/ 	.word	0x00030850
        /*0800*/ 	.short	0x010a
        /*0802*/ 	.byte	0x05
	.zero		1


	//   ....[35]....
        /*0804*/ 	.word	0x00007700
        /*0808*/ 	.word	0x000000ff
        /*080c*/ 	.word	0x00030850
        /*0810*/ 	.short	0x010a
        /*0812*/ 	.byte	0x05
	.zero		1


	//   ....[36]....
        /*0814*/ 	.word	0x00007e10
        /*0818*/ 	.word	0x000000ff
        /*081c*/ 	.word	0x00000000
        /*0820*/ 	.short	0x0101
        /*0822*/ 	.byte	0x27
	.zero		1


	//   ....[37]....
        /*0824*/ 	.word	0x00008e60
        /*0828*/ 	.word	0x000000ff
        /*082c*/ 	.word	0x00000000
        /*0830*/ 	.short	0x0101
        /*0832*/ 	.byte	0x05
	.zero		1


	//   ....[38]....
        /*0834*/ 	.word	0x00009590
        /*0838*/ 	.word	0x000000ff
        /*083c*/ 	.word	0x00030850
        /*0840*/ 	.short	0x010a
        /*0842*/ 	.byte	0x05
	.zero		1


	//   ....[39]....
        /*0844*/ 	.word	0x000095d0
        /*0848*/ 	.word	0x000000ff
        /*084c*/ 	.word	0x00030850
        /*0850*/ 	.short	0x010a
        /*0852*/ 	.byte	0x05
	.zero		1


	//   ....[40]....
        /*0854*/ 	.word	0x00009be0
        /*0858*/ 	.word	0x000000ff
        /*085c*/ 	.word	0x00000000
        /*0860*/ 	.short	0x0101
        /*0862*/ 	.byte	0x04
	.zero		1


	//   ....[41]....
        /*0864*/ 	.word	0x0000a900
        /*0868*/ 	.word	0x000000ff
        /*086c*/ 	.word	0x00000000
        /*0870*/ 	.short	0x0101
        /*0872*/ 	.byte	0x04
	.zero		1


	//   ....[42]....
        /*0874*/ 	.word	0x0000cff0
        /*0878*/ 	.word	0x000000ff
        /*087c*/ 	.word	0x00030840
        /*0880*/ 	.short	0x010a
        /*0882*/ 	.byte	0x2e
	.zero		1


	//   ....[43]....
        /*0884*/ 	.word	0x0000d5e0
        /*0888*/ 	.word	0x000000ff
        /*088c*/ 	.word	0x00030830
        /*0890*/ 	.short	0x0107
        /*0892*/ 	.byte	0x2e
	.zero		1


	//   ....[44]....
        /*0894*/ 	.word	0x0000d650
        /*0898*/ 	.word	0x000000ff
        /*089c*/ 	.word	0x00030830
        /*08a0*/ 	.short	0x0101
        /*08a2*/ 	.byte	0x2e
	.zero		1


	//   ....[45]....
        /*08a4*/ 	.word	0x0000e010
        /*08a8*/ 	.word	0x000000ff
        /*08ac*/ 	.word	0x00030800
        /*08b0*/ 	.short	0x0107
        /*08b2*/ 	.byte	0x2e
	.zero		1


	//   ....[46]....
        /*08b4*/ 	.word	0x0000e070
        /*08b8*/ 	.word	0x000000ff
        /*08bc*/ 	.word	0x00030800
        /*08c0*/ 	.short	0x0101
        /*08c2*/ 	.byte	0x2e
	.zero		1


	//   ....[47]....
        /*08c4*/ 	.word	0x0000e090
        /*08c8*/ 	.word	0x000000ff
        /*08cc*/ 	.word	0x00030820
        /*08d0*/ 	.short	0x010a
        /*08d2*/ 	.byte	0x2e
	.zero		1


	//   ....[48]....
        /*08d4*/ 	.word	0x0000e470
        /*08d8*/ 	.word	0x00000013
        /*08dc*/ 	.word	0x00030840
        /*08e0*/ 	.short	0x010a
        /*08e2*/ 	.byte	0x3f
	.zero		1


	//   ....[49]....
        /*08e4*/ 	.word	0x0000e9b0
        /*08e8*/ 	.word	0x00000013
        /*08ec*/ 	.word	0x00030830
        /*08f0*/ 	.short	0x0107
        /*08f2*/ 	.byte	0x3f
	.zero		1


	//   ....[50]....
        /*08f4*/ 	.word	0x0000ea60
        /*08f8*/ 	.word	0x00000013
        /*08fc*/ 	.word	0x00030830
        /*0900*/ 	.short	0x0101
        /*0902*/ 	.byte	0x3f
	.zero		1


	//   ....[51]....
        /*0904*/ 	.word	0x0000eac0
        /*0908*/ 	.word	0x00000006
        /*090c*/ 	.word	0x00030860
        /*0910*/ 	.short	0x010a
        /*0912*/ 	.byte	0x3f
	.zero		1


	//   ....[52]....
        /*0914*/ 	.word	0x0000ef70
        /*0918*/ 	.word	0x00000006
        /*091c*/ 	.word	0x00030850
        /*0920*/ 	.short	0x0107
        /*0922*/ 	.byte	0x3f
	.zero		1


	//   ....[53]....
        /*0924*/ 	.word	0x0000f0e0
        /*0928*/ 	.word	0x00000006
        /*092c*/ 	.word	0x00030850
        /*0930*/ 	.short	0x0101
        /*0932*/ 	.byte	0x3f
	.zero		1


	//   ....[54]....
        /*0934*/ 	.word	0x0000f260
        /*0938*/ 	.word	0x00000000
        /*093c*/ 	.word	0x00030860
        /*0940*/ 	.short	0x010a
        /*0942*/ 	.byte	0x3f
	.zero		1


	//   ....[55]....
        /*0944*/ 	.word	0x0000f790
        /*0948*/ 	.word	0x00000000
        /*094c*/ 	.word	0x00030850
        /*0950*/ 	.short	0x0107
        /*0952*/ 	.byte	0x3f
	.zero		1


	//   ....[56]....
        /*0954*/ 	.word	0x0000f840
        /*0958*/ 	.word	0x00000000
        /*095c*/ 	.word	0x00030850
        /*0960*/ 	.short	0x0101
        /*0962*/ 	.byte	0x3f
	.zero		1


	//   ....[57]....
        /*0964*/ 	.word	0x0000f8e0
        /*0968*/ 	.word	0x00000007
        /*096c*/ 	.word	0x00030820
        /*0970*/ 	.short	0x010a
        /*0972*/ 	.byte	0x3f
	.zero		1


	//   ....[58]....
        /*0974*/ 	.word	0x0000fa60
        /*0978*/ 	.word	0x00000005
        /*097c*/ 	.word	0x00030840
        /*0980*/ 	.short	0x010a
        /*0982*/ 	.byte	0x3f
	.zero		1


	//   ....[59]....
        /*0984*/ 	.word	0x0000fb00
        /*0988*/ 	.word	0x00000007
        /*098c*/ 	.word	0x00030840
        /*0990*/ 	.short	0x010a
        /*0992*/ 	.byte	0x3f
	.zero		1


	//   ....[60]....
        /*0994*/ 	.word	0x0000fb40
        /*0998*/ 	.word	0x00000005
        /*099c*/ 	.word	0x00030860
        /*09a0*/ 	.short	0x010a
        /*09a2*/ 	.byte	0x3f
	.zero		1


	//   ....[61]....
        /*09a4*/ 	.word	0x0000fb80
        /*09a8*/ 	.word	0x00000007
        /*09ac*/ 	.word	0x00030860
        /*09b0*/ 	.short	0x010a
        /*09b2*/ 	.byte	0x3f
	.zero		1


	//   ....[62]....
        /*09b4*/ 	.word	0x0000fbf0
        /*09b8*/ 	.word	0x00000003
        /*09bc*/ 	.word	0x00030800
        /*09c0*/ 	.short	0x010a
        /*09c2*/ 	.byte	0x3f
	.zero		1


	//   ....[63]....
        /*09c4*/ 	.word	0x0000fc50
        /*09c8*/ 	.word	0x00000003
        /*09cc*/ 	.word	0x00030830
        /*09d0*/ 	.short	0x010a
        /*09d2*/ 	.byte	0x3f
	.zero		1


	//   ....[64]....
        /*09d4*/ 	.word	0x0000fcb0
        /*09d8*/ 	.word	0x00000009
        /*09dc*/ 	.word	0x00030830
        /*09e0*/ 	.short	0x010a
        /*09e2*/ 	.byte	0x3f
	.zero		1


	//   ....[65]....
        /*09e4*/ 	.word	0x0000fd10
        /*09e8*/ 	.word	0x00000009
        /*09ec*/ 	.word	0x00030850
        /*09f0*/ 	.short	0x010a
        /*09f2*/ 	.byte	0x3f
	.zero		1


	//   ....[66]....
        /*09f4*/ 	.word	0x0000fd70
        /*09f8*/ 	.word	0x00000009
        /*09fc*/ 	.word	0x00030830
        /*0a00*/ 	.short	0x010a
        /*0a02*/ 	.byte	0x3f
	.zero		1


	//   ....[67]....
        /*0a04*/ 	.word	0x0000fdd0
        /*0a08*/ 	.word	0x00000009
        /*0a0c*/ 	.word	0x00030850
        /*0a10*/ 	.short	0x010a
        /*0a12*/ 	.byte	0x3f
	.zero		1


	//   ....[68]....
        /*0a14*/ 	.word	0x0000fe30
        /*0a18*/ 	.word	0x00000005
        /*0a1c*/ 	.word	0x00030850
        /*0a20*/ 	.short	0x010a
        /*0a22*/ 	.byte	0x3f
	.zero		1


	//   ....[69]....
        /*0a24*/ 	.word	0x0000ff10
        /*0a28*/ 	.word	0x00000003
        /*0a2c*/ 	.word	0x00030840
        /*0a30*/ 	.short	0x010a
        /*0a32*/ 	.byte	0x3f
	.zero		1


	//   ....[70]....
        /*0a34*/ 	.word	0x00011130
        /*0a38*/ 	.word	0x00000003
        /*0a3c*/ 	.word	0x00030820
        /*0a40*/ 	.short	0x010a
        /*0a42*/ 	.byte	0x3f
	.zero		1


	//   ....[71]....
        /*0a44*/ 	.word	0x00011180
        /*0a48*/ 	.word	0x00000013
        /*0a4c*/ 	.word	0x00030840
        /*0a50*/ 	.short	0x010a
        /*0a52*/ 	.byte	0x3f
	.zero		1


	//   ....[72]....
        /*0a54*/ 	.word	0x00011910
        /*0a58*/ 	.word	0x00000006
        /*0a5c*/ 	.word	0x00030860
        /*0a60*/ 	.short	0x010a
        /*0a62*/ 	.byte	0x3f
	.zero		1


	//   ....[73]....
        /*0a64*/ 	.word	0x00012210
        /*0a68*/ 	.word	0x00000000
        /*0a6c*/ 	.word	0x00030860
        /*0a70*/ 	.short	0x010a
        /*0a72*/ 	.byte	0x3f
	.zero		1


	//   ....[74]....
        /*0a74*/ 	.word	0x00012ad0
        /*0a78*/ 	.word	0x00000007
        /*0a7c*/ 	.word	0x00030820
        /*0a80*/ 	.short	0x010a
        /*0a82*/ 	.byte	0x3f
	.zero		1


	//   ....[75]....
        /*0a84*/ 	.word	0x00012c70
        /*0a88*/ 	.word	0x00000005
        /*0a8c*/ 	.word	0x00030840
        /*0a90*/ 	.short	0x010a
        /*0a92*/ 	.byte	0x3f
	.zero		1


	//   ....[76]....
        /*0a94*/ 	.word	0x00012cc0
        /*0a98*/ 	.word	0x00000007
        /*0a9c*/ 	.word	0x00030840
        /*0aa0*/ 	.short	0x010a
        /*0aa2*/ 	.byte	0x3f
	.zero		1


	//   ....[77]....
        /*0aa4*/ 	.word	0x00012d10
        /*0aa8*/ 	.word	0x00000005
        /*0aac*/ 	.word	0x00030860
        /*0ab0*/ 	.short	0x010a
        /*0ab2*/ 	.byte	0x3f
	.zero		1


	//----- nvinfo : EIATTR_NUM_MBARRIERS
	.align		4
.L_265:
        /*0ab4*/ 	.byte	0x03, 0x38
        /*0ab6*/ 	.short	0x0016


	//----- nvinfo : EIATTR_EXIT_INSTR_OFFSETS
	.align		4
        /*0ab8*/ 	.byte	0x04, 0x1c
        /*0aba*/ 	.short	(.L_267 - .L_266)


	//   ....[0]....
.L_266:
        /*0abc*/ 	.word	0x0000fbd0


	//----- nvinfo : EIATTR_MAX_THREADS
	.align		4
.L_267:
        /*0ac0*/ 	.byte	0x04, 0x05
        /*0ac2*/ 	.short	(.L_269 - .L_268)
.L_268:
        /*0ac4*/ 	.word	0x00000180
        /*0ac8*/ 	.word	0x00000001
        /*0acc*/ 	.word	0x00000001


	//----- nvinfo : EIATTR_CRS_STACK_SIZE
	.align		4
.L_269:
        /*0ad0*/ 	.byte	0x04, 0x1e
        /*0ad2*/ 	.short	(.L_271 - .L_270)
.L_270:
        /*0ad4*/ 	.word	0x00000000


	//----- nvinfo : EIATTR_CBANK_PARAM_SIZE
	.align		4
.L_271:
        /*0ad8*/ 	.byte	0x03, 0x19
        /*0ada*/ 	.short	0x0a70


	//----- nvinfo : EIATTR_PARAM_CBANK
	.align		4
        /*0adc*/ 	.byte	0x04, 0x0a
        /*0ade*/ 	.short	(.L_273 - .L_272)
	.align		4
.L_272:
        /*0ae0*/ 	.word	index@(.nv.constant0._ZN7cutlass13device_kernelIN5flash11enable_sm90INS1_16FlashAttnFwdSm90INS1_25CollectiveMainloopFwdSm90ILi2EN4cute5tupleIJNS5_1CILi1EEES8_S8_EEENS6_IJNS7_ILi128EEENS7_ILi96EEENS7_ILi192EEEEEELi192ENS_6half_tEfNS_4arch4Sm90ELb1ELb0ELb1ELb0ELb1ELb0ELb0ELb1ELb1ELb1ELb1ELb0EEENS1_21CollectiveEpilogueFwdINS6_IJSA_SC_SB_EEES9_SE_SG_Li256ELb0ELb1ELb1ELb0EEENS1_19SingleTileSchedulerILb0ELb1ELb1ELi128EEEEEEEEEvNT_6ParamsE)
        /*0ae4*/ 	.short	0x0210
        /*0ae6*/ 	.short	0x0a70


	//----- nvinfo : EIATTR_SW_WAR
	.align		4
.L_273:
        /*0ae8*/ 	.byte	0x04, 0x36
        /*0aea*/ 	.short	(.L_275 - .L_274)
.L_274:
        /*0aec*/ 	.word	0x00000008
.L_275:


//--------------------- .nv.info._ZN7cutlass13device_kernelIN5flash11enable_sm90INS1_16FlashAttnFwdSm90INS1_25CollectiveMainloopFwdSm90ILi2EN4cute5tupleIJNS5_1CILi1EEES8_S8_EEENS6_IJNS7_ILi128EEENS7_ILi96EEENS7_ILi192EEEEEELi192ENS_6half_tEfNS_4arch4Sm90ELb1ELb0ELb1ELb1ELb1ELb0ELb0ELb1ELb1ELb1ELb1ELb0EEENS1_21CollectiveEpilogueFwdINS6_IJSA_SC_SB_EEES9_SE_SG_Li256ELb1ELb1ELb1ELb0EEENS1_36VarlenDynamicPersistentTileSchedulerILi128ELi96ELi256ELi128ELb1ELb1ELb1ELb1ELb1ELb1EEEEEEEEEvNT_6ParamsE --------------------------
	.section	.nv.info._ZN7cutlass13device_kernelIN5flash11enable_sm90INS1_16FlashAttnFwdSm90INS1_25CollectiveMainloopFwdSm90ILi2EN4cute5tupleIJNS5_1CILi1EEES8_S8_EEENS6_IJNS7_ILi128EEENS7_ILi96EEENS7_ILi192EEEEEELi192ENS_6half_tEfNS_4arch4Sm90ELb1ELb0ELb1ELb1ELb1ELb0ELb0ELb1ELb1ELb1ELb1ELb0EEENS1_21CollectiveEpilogueFwdINS6_IJSA_SC_SB_EEES9_SE_SG_Li256ELb1ELb1ELb1ELb0EEENS1_36VarlenDynamicPersistentTileSchedulerILi128ELi96ELi256ELi128ELb1ELb1ELb1ELb1ELb1ELb1EEEEEEEEEvNT_6ParamsE,"",@"SHT_CUDA_INFO"
	.sectionflags	@""
	.align	4


	//----- nvinfo : EIATTR_CUDA_API_VERSION
	.align		4
        /*0000*/ 	.byte	0x04, 0x37
        /*0002*/ 	.short	(.L_277 - .L_276)
.L_276:
        /*0004*/ 	.word	0x00000082


	//----- nvinfo : EIATTR_KPARAM_INFO
	.align		4
.L_277:
        /*0008*/ 	.byte	0x04, 0x17
        /*000a*/ 	.short	(.L_279 - .L_278)
.L_278:
        /*000c*/ 	.word	0x00000000
        /*0010*/ 	.short	0x0000
        /*0012*/ 	.short	0x0070
        /*0014*/ 	.byte	0x00, 0xf0, 0x01, 0x2a


	//----- nvinfo : EIATTR_SPARSE_MMA_MASK
	.align		4
.L_279:
        /*0018*/ 	.byte	0x03, 0x50
        /*001a*/ 	.short	0x0000


	//----- nvinfo : EIATTR_MAXREG_COUNT
	.align		4
        /*001c*/ 	.byte	0x03, 0x1b
        /*001e*/ 	.short	0x00a8


	//----- nvinfo : EIATTR_NUM_BARRIERS
	.align		4
        /*0020*/ 	.byte	0x02, 0x4c
        /*0022*/ 	.byte	0x09
	.zero		1


	//----- nvinfo : EIATTR_EXTERNS
	.align		4
        /*0024*/ 	.byte	0x04, 0x0f
        /*0026*/ 	.short	(.L_281 - .L_280)


	//   ....[0]....
	.align		4
.L_280:
        /*0028*/ 	.word	index@(__assertfail)


	//----- nvinfo : EIATTR_ANNOTATIONS
	.align		4
.L_281:
        /*002c*/ 	.byte	0x04, 0x55
        /*002e*/ 	.short	(.L_283 - .L_282)


	//   ....[0]....
.L_282:
        /* <DEDUP_REMOVED lines=19> */
        /*0154*/ 	.byte	0x80, 0x48, 0x01, 0x00


	//----- nvinfo : EIATTR_MERCURY_ISA_VERSION
	.align		4
.L_283:
        /*0158*/ 	.byte	0x03, 0x5f
        /*015a*/ 	.short	0x0101


	//----- nvinfo : EIATTR_UNUSED_LOAD_BYTE_OFFSET
	.align		4
        /*015c*/ 	.byte	0x04, 0x44
        /*015e*/ 	.short	(.L_285 - .L_284)


	//   ....[0]....
.L_284:
        /*0160*/ 	.word	0x00000950
        /*0164*/ 	.word	0x0000fff0


	//   ....[1]....
        /*0168*/ 	.word	0x0000aab0
        /*016c*/ 	.word	0x0000fff0


	//----- nvinfo : EIATTR_INT_WARP_WIDE_INSTR_OFFSETS
	.align		4
.L_285:
        /*0170*/ 	.byte	0x04, 0x31
        /*0172*/ 	.short	(.L_287 - .L_286)


	//   ....[0]....
.L_286:
        /*0174*/ 	.word	0x000000c0


	//   ....[1]....
        /*0178*/ 	.word	0x000000d0


	//   ....[2]....
        /*017c*/ 	.word	0x00000170


	//   ....[3]....
        /*0180*/ 	.word	0x000100f0


	//   ....[4]....
        /*0184*/ 	.word	0x00010180


	//   ....[5]....
        /*0188*/ 	.word	0x00012f50


	//   ....[6]....
        /*018c*/ 	.word	0x00012fe0


	//----- nvinfo : EIATTR_COOP_GROUP_MASK_REGIDS
	.align		4
.L_287:
        /*0190*/ 	.byte	0x04, 0x29
        /*0192*/ 	.short	(.L_289 - .L_288)


	//   ....[0]....
.L_288:
        /*0194*/ 	.word	0xffffffff


	//   ....[1]....
        /*0198*/ 	.word	0xffffffff


	//   ....[2]....
        /*019c*/ 	.word	0xffffffff


	//   ....[3]....
        /*01a0*/ 	.word	0xffffffff


	//   ....[4]....
        /*01a4*/ 	.word	0xffffffff


	//   ....[5]....
        /*01a8*/ 	.word	0xffffffff


	//   ....[6]....
        /*01ac*/ 	.word	0xffffffff


	//   ....[7]....
        /*01b0*/ 	.word	0xffffffff


	//   ....[8]....
        /*01b4*/ 	.word	0xffffffff


	//   ....[9]....
        /*01b8*/ 	.word	0xffffffff


	//   ....[10]....
        /*01bc*/ 	.word	0xffffffff


	//   ....[11]....
        /*01c0*/ 	.word	0xffffffff


	//   ....[12]....
        /*01c4*/ 	.word	0xffffffff


	//   ....[13]....
        /*01c8*/ 	.word	0xffffffff


	//   ....[14]....
        /*01cc*/ 	.word	0xffffffff


	//   ....[15]....
        /*01d0*/ 	.word	0xffffffff


	//   ....[16]....
        /*01d4*/ 	.word	0xffffffff


	//   ....[17]....
        /*01d8*/ 	.word	0xffffffff


	//   ....[18]....
        /*01dc*/ 	.word	0xffffffff


	//   ....[19]....
        /*01e0*/ 	.word	0xffffffff


	//   ....[20]....
        /*01e4*/ 	.word	0xffffffff


	//   ....[21]....
        /*01e8*/ 	.word	0xffffffff


	//   ....[22]....
        /*01ec*/ 	.word	0xffffffff


	//   ....[23]....
        /*01f0*/ 	.word	0xffffffff


	//   ....[24]....
        /*01f4*/ 	.word	0xffffffff


	//   ....[25]....
        /*01f8*/ 	.word	0xffffffff


	//   ....[26]....
        /*01fc*/ 	.word	0xffffffff


	//   ....[27]....
        /*0200*/ 	.word	0xffffffff


	//   ....[28]....
        /*0204*/ 	.word	0xffffffff


	//   ....[29]....
        /*0208*/ 	.word	0xffffffff


	//   ....[30]....
        /*020c*/ 	.word	0xffffffff


	//   ....[31]....
        /*0210*/ 	.word	0xffffffff


	//   ....[32]....
        /*0214*/ 	.word	0xffffffff


	//   ....[33]....
        /*0218*/ 	.word	0xffffffff


	//   ....[34]....
        /*021c*/ 	.word	0xffffffff


	//   ....[35]....
        /*0220*/ 	.word	0xffffffff


	//   ....[36]....
        /*0224*/ 	.word	0xffffffff


	//   ....[37]....
        /*0228*/ 	.word	0xffffffff


	//   ....[38]....
        /*022c*/ 	.word	0xffffffff


	//   ....[39]....
        /*0230*/ 	.word	0xffffffff


	//   ....[40]....
        /*0234*/ 	.word	0xffffffff


	//   ....[41]....
        /*0238*/ 	.word	0xffffffff


	//   ....[42]....
        /*023c*/ 	.word	0xffffffff


	//   ....[43]....
        /*0240*/ 	.word	0xffffffff


	//   ....[44]....
        /*0244*/ 	.word	0xffffffff


	//   ....[45]....
        /*0248*/ 	.word	0xffffffff


	//   ....[46]....
        /*024c*/ 	.word	0xffffffff


	//   ....[47]....
        /*0250*/ 	.word	0xffffffff


	//   ....[48]....
        /*0254*/ 	.word	0xffffffff


	//   ....[49]....
        /*0258*/ 	.word	0xffffffff


	//   ....[50]....
        /*025c*/ 	.word	0xffffffff


	//   ....[51]....
        /*0260*/ 	.word	0xffffffff


	//   ....[52]....
        /*0264*/ 	.word	0xffffffff


	//   ....[53]....
        /*0268*/ 	.word	0xffffffff


	//   ....[54]....
        /*026c*/ 	.word	0xffffffff


	//   ....[55]....
        /*0270*/ 	.word	0xffffffff


	//   ....[56]....
        /*0274*/ 	.word	0xffffffff


	//   ....[57]....
        /*0278*/ 	.word	0xffffffff


	//   ....[58]....
        /*027c*/ 	.word	0xffffffff


	//   ....[59]....
        /*0280*/ 	.word	0xffffffff


	//   ....[60]....
        /*0284*/ 	.word	0xffffffff


	//   ....[61]....
        /*0288*/ 	.word	0xffffffff


	//   ....[62]....
        /*028c*/ 	.word	0xffffffff


	//   ....[63]....
        /*0290*/ 	.word	0xffffffff


	//   ....[64]....
        /*0294*/ 	.word	0xffffffff


	//   ....[65]....
        /*0298*/ 	.word	0xffffffff


	//   ....[66]....
        /*029c*/ 	.word	0xffffffff


	//   ....[67]....
        /*02a0*/ 	.word	0xffffffff


	//   ....[68]....
        /*02a4*/ 	.word	0xffffffff


	//   ....[69]....
        /*02a8*/ 	.word	0xffffffff


	//   ....[70]....
        /*02ac*/ 	.word	0xffffffff


	//   ....[71]....
        /*02b0*/ 	.word	0xffffffff


	//   ....[72]....
        /*02b4*/ 	.word	0xffffffff


	//   ....[73]....
        /*02b8*/ 	.word	0xffffffff


	//   ....[74]....
        /*02bc*/ 	.word	0xffffffff


	//   ....[75]....
        /*02c0*/ 	.word	0xffffffff


	//   ....[76]....
        /*02c4*/ 	.word	0xffffffff


	//   ....[77]....
        /*02c8*/ 	.word	0xffffffff


	//   ....[78]....
        /*02cc*/ 	.word	0xffffffff


	//   ....[79]....
        /*02d0*/ 	.word	0xffffffff


	//   ....[80]....
        /*02d4*/ 	.word	0xffffffff


	//   ....[81]....
        /*02d8*/ 	.word	0xffffffff


	//   ....[82]....
        /*02dc*/ 	.word	0xffffffff


	//   ....[83]....
        /*02e0*/ 	.word	0xffffffff


	//   ....[84]....
        /*02e4*/ 	.word	0xffffffff


	//   ....[85]....
        /*02e8*/ 	.word	0xffffffff


	//   ....[86]....
        /*02ec*/ 	.word	0xffffffff


	//   ....[87]....
        /*02f0*/ 	.word	0xffffffff


	//   ....[88]....
        /*02f4*/ 	.word	0xffffffff


	//   ....[89]....
        /*02f8*/ 	.word	0xffffffff


	//   ....[90]....
        /*02fc*/ 	.word	0xffffffff


	//   ....[91]....
        /*0300*/ 	.word	0xffffffff


	//   ....[92]....
        /*0304*/ 	.word	0xffffffff


	//   ....[93]....
        /*0308*/ 	.word	0xffffffff


	//   ....[94]....
        /*030c*/ 	.word	0xffffffff


	//   ....[95]....
        /*0310*/ 	.word	0xffffffff


	//   ....[96]....
        /*0314*/ 	.word	0xffffffff


	//   ....[97]....
        /*0318*/ 	.word	0xffffffff


	//   ....[98]....
        /*031c*/ 	.word	0xffffffff


	//   ....[99]....
        /*0320*/ 	.word	0xffffffff


	//   ....[100]....
        /*0324*/ 	.word	0xffffffff


	//   ....[101]....
        /*0328*/ 	.word	0xffffffff


	//   ....[102]....
        /*032c*/ 	.word	0xffffffff


	//   ....[103]....
        /*0330*/ 	.word	0xffffffff


	//   ....[104]....
        /*0334*/ 	.word	0xffffffff


	//   ....[105]....
        /*0338*/ 	.word	0xffffffff


	//   ....[106]....
        /*033c*/ 	.word	0xffffffff


	//   ....[107]....
        /*0340*/ 	.word	0xffffffff


	//   ....[108]....
        /*0344*/ 	.word	0xffffffff


	//   ....[109]....
        /*0348*/ 	.word	0xffffffff


	//   ....[110]....
        /*034c*/ 	.word	0xffffffff


	//   ....[111]....
        /*0350*/ 	.word	0xffffffff


	//   ....[112]....
        /*0354*/ 	.word	0xffffffff


	//   ....[113]....
        /*0358*/ 	.word	0xffffffff


	//   ....[114]....
        /*035c*/ 	.word	0xffffffff


	//   ....[115]....
        /*0360*/ 	.word	0xffffffff


	//   ....[116]....
        /*0364*/ 	.word	0xffffffff


	//   ....[117]....
        /*0368*/ 	.word	0xffffffff


	//   ....[118]....
        /*036c*/ 	.word	0xffffffff


	//   ....[119]....
        /*0370*/ 	.word	0xffffffff


	//   ....[120]....
        /*0374*/ 	.word	0xffffffff


	//   ....[121]....
        /*0378*/ 	.word	0xffffffff


	//   ....[122]....
        /*037c*/ 	.word	0xffffffff


	//   ....[123]....
        /*0380*/ 	.word	0xffffffff


	//   ....[124]....
        /*0384*/ 	.word	0xffffffff


	//   ....[125]....
        /*0388*/ 	.word	0xffffffff


	//   ....[126]....
        /*038c*/ 	.word	0xffffffff


	//   ....[127]....
        /*0390*/ 	.word	0xffffffff


	//   ....[128]....
        /*0394*/ 	.word	0xffffffff


	//   ....[129]....
        /*0398*/ 	.word	0xffffffff


	//   ....[130]....
        /*039c*/ 	.word	0xffffffff


	//   ....[131]....
        /*03a0*/ 	.word	0xffffffff


	//   ....[132]....
        /*03a4*/ 	.word	0xffffffff


	//   ....[133]....
        /*03a8*/ 	.word	0xffffffff


	//   ....[134]....
        /*03ac*/ 	.word	0xffffffff


	//   ....[135]....
        /*03b0*/ 	.word	0xffffffff


	//   ....[136]....
        /*03b4*/ 	.word	0xffffffff


	//   ....[137]....
        /*03b8*/ 	.word	0xffffffff


	//   ....[138]....
        /*03bc*/ 	.word	0xffffffff


	//   ....[139]....
        /*03c0*/ 	.word	0xffffffff


	//   ....[140]....
        /*03c4*/ 	.word	0xffffffff


	//   ....[141]....
        /*03c8*/ 	.word	0xffffffff


	//   ....[142]....
        /*03cc*/ 	.word	0xffffffff


	//   ....[143]....
        /*03d0*/ 	.word	0xffffffff


	//   ....[144]....
        /*03d4*/ 	.word	0xffffffff


	//   ....[145]....
        /*03d8*/ 	.word	0xffffffff


	//   ....[146]....
        /*03dc*/ 	.word	0xffffffff


	//   ....[147]....
        /*03e0*/ 	.word	0xffffffff


	//   ....[148]....
        /*03e4*/ 	.word	0xffffffff


	//   ....[149]....
        /*03e8*/ 	.word	0xffffffff


	//   ....[150]....
        /*03ec*/ 	.word	0xffffffff


	//   ....[151]....
        /*03f0*/ 	.word	0x0500000f


	//   ....[152]....
        /*03f4*/ 	.word	0x0500000f


	//   ....[153]....
        /*03f8*/ 	.word	0x0500000f


	//   ....[154]....
        /*03fc*/ 	.word	0x0500000f


	//   ....[155]....
        /*0400*/ 	.word	0x0500000f


	//   ....[156]....
        /*0404*/ 	.word	0x0500000f


	//   ....[157]....
        /*0408*/ 	.word	0x0500000f


	//   ....[158]....
        /*040c*/ 	.word	0x0500000f


	//   ....[159]....
        /*0410*/ 	.word	0x0500000f


	//   ....[160]....
        /*0414*/ 	.word	0x0500000f


	//   ....[161]....
        /*0418*/ 	.word	0x0500000f


	//   ....[162]....
        /*041c*/ 	.word	0x0500000f


	//   ....[163]....
        /*0420*/ 	.word	0x0500000f


	//   ....[164]....
        /*0424*/ 	.word	0x0500000f


	//   ....[165]....
        /*0428*/ 	.word	0x0500000f


	//   ....[166]....
        /*042c*/ 	.word	0x0500000f


	//   ....[167]....
        /*0430*/ 	.word	0x0500000f


	//   ....[168]....
        /*0434*/ 	.word	0x0500000f


	//   ....[169]....
        /*0438*/ 	.word	0x0500000f


	//   ....[170]....
        /*043c*/ 	.word	0x0500000f


	//   ....[171]....
        /*0440*/ 	.word	0x0500000f


	//   ....[172]....
        /*0444*/ 	.word	0x0500000f


	//   ....[173]....
        /*0448*/ 	.word	0x0500000f


	//   ....[174]....
        /*044c*/ 	.word	0x0500000f


	//   ....[175]....
        /*0450*/ 	.word	0x0500000f


	//   ....[176]....
        /*0454*/ 	.word	0x0500000f


	//   ....[177]....
        /*0458*/ 	.word	0x0500000f


	//   ....[178]....
        /*045c*/ 	.word	0x0500000f


	//   ....[179]....
        /*0460*/ 	.word	0x0500000f


	//   ....[180]....
        /*0464*/ 	.word	0x0500000f


	//   ....[181]....
        /*0468*/ 	.word	0x0500000f


	//   ....[182]....
        /*046c*/ 	.word	0x0500000f


	//   ....[183]....
        /*0470*/ 	.word	0x0500000f


	//   ....[184]....
        /*0474*/ 	.word	0x0500000f


	//   ....[185]....
        /*0478*/ 	.word	0x0500000f


	//   ....[186]....
        /*047c*/ 	.word	0x0500000f


	//   ....[187]....
        /*0480*/ 	.word	0x0500000f


	//   ....[188]....
        /*0484*/ 	.word	0x0500000f


	//   ....[189]....
        /*0488*/ 	.word	0x0500000f


	//   ....[190]....
        /*048c*/ 	.word	0x0500000f


	//   ....[191]....
        /*0490*/ 	.word	0x0500000f


	//   ....[192]....
        /*0494*/ 	.word	0x0500000f


	//   ....[193]....
        /*0498*/ 	.word	0x0500000f


	//   ....[194]....
        /*049c*/ 	.word	0x0500000f


	//   ....[195]....
        /*04a0*/ 	.word	0x0500000f


	//   ....[196]....
        /*04a4*/ 	.word	0x0500000f


	//   ....[197]....
        /*04a8*/ 	.word	0x0500000f


	//   ....[198]....
        /*04ac*/ 	.word	0x0500000f


	//   ....[199]....
        /*04b0*/ 	.word	0x0500000f


	//   ....[200]....
        /*04b4*/ 	.word	0x0500000f


	//   ....[201]....
        /*04b8*/ 	.word	0x0500000f


	//   ....[202]....
        /*04bc*/ 	.word	0x0500000f


	//   ....[203]....
        /*04c0*/ 	.word	0x0500000f


	//   ....[204]....
        /*04c4*/ 	.word	0x0500000f


	//   ....[205]....
        /*04c8*/ 	.word	0x0500000f


	//   ....[206]....
        /*04cc*/ 	.word	0x0500000f


	//   ....[207]....
        /*04d0*/ 	.word	0x0500000f


	//   ....[208]....
        /*04d4*/ 	.word	0x0500000f


	//   ....[209]....
        /*04d8*/ 	.word	0x0500000f


	//   ....[210]....
        /*04dc*/ 	.word	0x0500000f


	//   ....[211]....
        /*04e0*/ 	.word	0x0500000f


	//   ....[212]....
        /*04e4*/ 	.word	0x0500000f


	//   ....[213]....
        /*04e8*/ 	.word	0x0500000f


	//   ....[214]....
        /*04ec*/ 	.word	0x0500000f


	//   ....[215]....
        /*04f0*/ 	.word	0x0500000f


	//   ....[216]....
        /*04f4*/ 	.word	0x0500000f


	//   ....[217]....
        /*04f8*/ 	.word	0x0500000f


	//   ....[218]....
        /*04fc*/ 	.word	0x0500000f


	//   ....[219]....
        /*0500*/ 	.word	0x0500000f


	//   ....[220]....
        /*0504*/ 	.word	0x0500000f


	//   ....[221]....
        /*0508*/ 	.word	0x0500000f


	//   ....[222]....
        /*050c*/ 	.word	0x0500000f


	//   ....[223]....
        /*0510*/ 	.word	0x0500000f


	//   ....[224]....
        /*0514*/ 	.word	0x0500000f


	//   ....[225]....
        /*0518*/ 	.word	0x0500000f


	//   ....[226]....
        /*051c*/ 	.word	0x0500000f


	//   ....[227]....
        /*0520*/ 	.word	0x0500000f


	//   ....[228]....
        /*0524*/ 	.word	0x0500000f


	//   ....[229]....
        /*0528*/ 	.word	0x0500000f


	//   ....[230]....
        /*052c*/ 	.word	0x0500000f


	//   ....[231]....
        /*0530*/ 	.word	0x0500000f


	//   ....[232]....
        /*0534*/ 	.word	0x0500000f


	//   ....[233]....
        /*0538*/ 	.word	0x0500000f


	//   ....[234]....
        /*053c*/ 	.word	0x0500000f


	//----- nvinfo : EIATTR_COOP_GROUP_INSTR_OFFSETS
	.align		4
.L_289:
        /*0540*/ 	.byte	0x04, 0x28
        /*0542*/ 	.short	(.L_291 - .L_290)


	//   ....[0]....
.L_290:
        /*0544*/ 	.word	0x00000070


	//   ....[1]....
        /*0548*/ 	.word	0x000000b0


	//   ....[2]....
        /*054c*/ 	.word	0x000002d0


	//   ....[3]....
        /*0550*/ 	.word	0x00000430


	//   ....[4]....
        /*0554*/ 	.word	0x00000550


	//   ....[5]....
        /*0558*/ 	.word	0x000006b0


	//   ....[6]....
        /*055c*/ 	.word	0x00001db0


	//   ....[7]....
        /*0560*/ 	.word	0x00002930


	//   ....[8]....
        /*0564*/ 	.word	0x00002b80


	//   ....[9]....
        /*0568*/ 	.word	0x00003480


	//   ....[10]....
        /*056c*/ 	.word	0x000034f0


	//   ....[11]....
        /*0570*/ 	.word	0x00003c70


	//   ....[12]....
        /*0574*/ 	.word	0x00003d40


	//   ....[13]....
        /*0578*/ 	.word	0x00005860


	//   ....[14]....
        /*057c*/ 	.word	0x00006090


	//   ....[15]....
        /*0580*/ 	.word	0x000060f0


	//   ....[16]....
        /*0584*/ 	.word	0x00006170


	//   ....[17]....
        /*0588*/ 	.word	0x000068f0


	//   ....[18]....
        /*058c*/ 	.word	0x00006950


	//   ....[19]....
        /*0590*/ 	.word	0x00008c70


	//   ....[20]....
        /*0594*/ 	.word	0x00008c90


	//   ....[21]....
        /*0598*/ 	.word	0x00008cb0


	//   ....[22]....
        /*059c*/ 	.word	0x00008cd0


	//   ....[23]....
        /*05a0*/ 	.word	0x00009fd0


	//   ....[24]....
        /*05a4*/ 	.word	0x0000a000


	//   ....[25]....
        /*05a8*/ 	.word	0x0000a0c0


	//   ....[26]....
        /*05ac*/ 	.word	0x0000a0d0


	//   ....[27]....
        /*05b0*/ 	.word	0x0000b950


	//   ....[28]....
        /*05b4*/ 	.word	0x0000b970


	//   ....[29]....
        /*05b8*/ 	.word	0x0000b980


	//   ....[30]....
        /*05bc*/ 	.word	0x0000b990


	//   ....[31]....
        /*05c0*/ 	.word	0x0000c270


	//   ....[32]....
        /*05c4*/ 	.word	0x0000c290


	//   ....[33]....
        /*05c8*/ 	.word	0x0000c3d0


	//   ....[34]....
        /*05cc*/ 	.word	0x0000c3f0


	//   ....[35]....
        /*05d0*/ 	.word	0x0000c4f0


	//   ....[36]....
        /*05d4*/ 	.word	0x0000c510


	//   ....[37]....
        /*05d8*/ 	.word	0x0000c620


	//   ....[38]....
        /*05dc*/ 	.word	0x0000c640


	//   ....[39]....
        /*05e0*/ 	.word	0x0000ca90


	//   ....[40]....
        /*05e4*/ 	.word	0x0000caa0


	//   ....[41]....
        /*05e8*/ 	.word	0x0000d160


	//   ....[42]....
        /*05ec*/ 	.word	0x0000d170


	//   ....[43]....
        /*05f0*/ 	.word	0x0000e210


	//   ....[44]....
        /*05f4*/ 	.word	0x0000e240


	//   ....[45]....
        /*05f8*/ 	.word	0x0000e350


	//   ....[46]....
        /*05fc*/ 	.word	0x0000e370


	//   ....[47]....
        /*0600*/ 	.word	0x0000e470


	//   ....[48]....
        /*0604*/ 	.word	0x0000e490


	//   ....[49]....
        /*0608*/ 	.word	0x0000e5a0


	//   ....[50]....
        /*060c*/ 	.word	0x0000e5c0


	//   ....[51]....
        /*0610*/ 	.word	0x0000e760


	//   ....[52]....
        /*0614*/ 	.word	0x0000e950


	//   ....[53]....
        /*0618*/ 	.word	0x0000e980


	//   ....[54]....
        /*061c*/ 	.word	0x0000e9b0


	//   ....[55]....
        /*0620*/ 	.word	0x0000e9e0


	//   ....[56]....
        /*0624*/ 	.word	0x0000ea10


	//   ....[57]....
        /*0628*/ 	.word	0x0000ea40


	//   ....[58]....
        /*062c*/ 	.word	0x0000ebb0


	//   ....[59]....
        /*0630*/ 	.word	0x0000ebe0


	//   ....[60]....
        /*0634*/ 	.word	0x0000ec10


	//   ....[61]....
        /*0638*/ 	.word	0x0000ec40


	//   ....[62]....
        /*063c*/ 	.word	0x0000ec70


	//   ....[63]....
        /*0640*/ 	.word	0x0000eca0


	//   ....[64]....
        /*0644*/ 	.word	0x0000ed30


	//   ....[65]....
        /*0648*/ 	.word	0x0000ed60


	//   ....[66]....
        /*064c*/ 	.word	0x0000ed70


	//   ....[67]....
        /*0650*/ 	.word	0x0000edb0


	//   ....[68]....
        /*0654*/ 	.word	0x00010c90


	//   ....[69]....
        /*0658*/ 	.word	0x00010cb0


	//   ....[70]....
        /*065c*/ 	.word	0x00010d60


	//   ....[71]....
        /*0660*/ 	.word	0x00010d80


	//   ....[72]....
        /*0664*/ 	.word	0x00010e20


	//   ....[73]....
        /*0668*/ 	.word	0x00010e40


	//   ....[74]....
        /*066c*/ 	.word	0x00010ee0


	//   ....[75]....
        /*0670*/ 	.word	0x00010f00


	//   ....[76]....
        /*0674*/ 	.word	0x00010fa0


	//   ....[77]....
        /*0678*/ 	.word	0x00010fc0


	//   ....[78]....
        /*067c*/ 	.word	0x00010fd0


	//   ....[79]....
        /*0680*/ 	.word	0x00011060


	//   ....[80]....
        /*0684*/ 	.word	0x00011760


	//   ....[81]....
        /*0688*/ 	.word	0x00011790


	//   ....[82]....
        /*068c*/ 	.word	0x000117f0


	//   ....[83]....
        /*0690*/ 	.word	0x00011850


	//   ....[84]....
        /*0694*/ 	.word	0x00011890


	//   ....[85]....
        /*0698*/ 	.word	0x00011900


	//   ....[86]....
        /*069c*/ 	.word	0x00011950


	//   ....[87]....
        /*06a0*/ 	.word	0x000119b0


	//   ....[88]....
        /*06a4*/ 	.word	0x00011a00


	//   ....[89]....
        /*06a8*/ 	.word	0x00011a60


	//   ....[90]....
        /*06ac*/ 	.word	0x00011aa0


	//   ....[91]....
        /*06b0*/ 	.word	0x00011b10


	//   ....[92]....
        /*06b4*/ 	.word	0x00011b60


	//   ....[93]....
        /*06b8*/ 	.word	0x00011bb0


	//   ....[94]....
        /*06bc*/ 	.word	0x00011bd0


	//   ....[95]....
        /*06c0*/ 	.word	0x00011c00


	//   ....[96]....
        /*06c4*/ 	.word	0x000123c0


	//   ....[97]....
        /*06c8*/ 	.word	0x00012400


	//   ....[98]....
        /*06cc*/ 	.word	0x00012410


	//   ....[99]....
        /*06d0*/ 	.word	0x00012470


	//   ....[100]....
        /*06d4*/ 	.word	0x00012480


	//   ....[101]....
        /*06d8*/ 	.word	0x000124e0


	//   ....[102]....
        /*06dc*/ 	.word	0x00012510


	//   ....[103]....
        /*06e0*/ 	.word	0x00012550


	//   ....[104]....
        /*06e4*/ 	.word	0x00012580


	//   ....[105]....
        /*06e8*/ 	.word	0x000125c0


	//   ....[106]....
        /*06ec*/ 	.word	0x000125f0


	//   ....[107]....
        /*06f0*/ 	.word	0x00012630


	//   ....[108]....
        /*06f4*/ 	.word	0x000128a0


	//   ....[109]....
        /*06f8*/ 	.word	0x000128c0


	//   ....[110]....
        /*06fc*/ 	.word	0x000128d0


	//   ....[111]....
        /*0700*/ 	.word	0x00012960


	//   ....[112]....
        /*0704*/ 	.word	0x00012970


	//   ....[113]....
        /*0708*/ 	.word	0x00012a00


	//   ....[114]....
        /*070c*/ 	.word	0x00012a10


	//   ....[115]....
        /*0710*/ 	.word	0x00012aa0


	//   ....[116]....
        /*0714*/ 	.word	0x00012ab0


	//   ....[117]....
        /*0718*/ 	.word	0x00012b40


	//   ....[118]....
        /*071c*/ 	.word	0x00012b50


	//   ....[119]....
        /*0720*/ 	.word	0x00012b60


	//   ....[120]....
        /*0724*/ 	.word	0x00013120


	//   ....[121]....
        /*0728*/ 	.word	0x00013160


	//   ....[122]....
        /*072c*/ 	.word	0x000131a0


	//   ....[123]....
        /*0730*/ 	.word	0x000131d0


	//   ....[124]....
        /*0734*/ 	.word	0x00013260


	//   ....[125]....
        /*0738*/ 	.word	0x00013290


	//   ....[126]....
        /*073c*/ 	.word	0x00013300


	//   ....[127]....
        /*0740*/ 	.word	0x00013320


	//   ....[128]....
        /*0744*/ 	.word	0x000133a0


	//   ....[129]....
        /*0748*/ 	.word	0x000133d0


	//   ....[130]....
        /*074c*/ 	.word	0x00013400


	//   ....[131]....
        /*0750*/ 	.word	0x00013450


	//   ....[132]....
        /*0754*/ 	.word	0x00013890


	//   ....[133]....
        /*0758*/ 	.word	0x000138a0


	//   ....[134]....
        /*075c*/ 	.word	0x000138e0


	//   ....[135]....
        /*0760*/ 	.word	0x00013920


	//   ....[136]....
        /*0764*/ 	.word	0x00013950


	//   ....[137]....
        /*0768*/ 	.word	0x00013980


	//   ....[138]....
        /*076c*/ 	.word	0x000139b0


	//   ....[139]....
        /*0770*/ 	.word	0x000139e0


	//   ....[140]....
        /*0774*/ 	.word	0x00013b90


	//   ....[141]....
        /*0778*/ 	.word	0x00013bc0


	//   ....[142]....
        /*077c*/ 	.word	0x00013bf0


	//   ....[143]....
        /*0780*/ 	.word	0x00013c20


	//   ....[144]....
        /*0784*/ 	.word	0x00013c50


	//   ....[145]....
        /*0788*/ 	.word	0x00013c80


	//   ....[146]....
        /*078c*/ 	.word	0x00013d40


	//   ....[147]....
        /*0790*/ 	.word	0x00013d60


	//   ....[148]....
        /*0794*/ 	.word	0x00013d80


	//   ....[149]....
        /*0798*/ 	.word	0x00013de0


	//   ....[150]....
        /*079c*/ 	.word	0x00014800


	//   ....[151]....
        /*07a0*/ 	.word	0x00014dc0


	//   ....[152]....
        /*07a4*/ 	.word	0x00014eb0


	//   ....[153]....
        /*07a8*/ 	.word	0x00014f50


	//   ....[154]....
        /*07ac*/ 	.word	0x00014fb0


	//   ....[155]....
        /*07b0*/ 	.word	0x000150c0


	//   ....[156]....
        /*07b4*/ 	.word	0x00015130


	//   ....[157]....
        /*07b8*/ 	.word	0x00015240


	//   ....[158]....
        /*07bc*/ 	.word	0x000152b0


	//   ....[159]....
        /*07c0*/ 	.word	0x000153c0


	//   ....[160]....
        /*07c4*/ 	.word	0x00015430


	//   ....[161]....
        /*07c8*/ 	.word	0x00015540


	//   ....[162]....
        /*07cc*/ 	.word	0x000155b0


	//   ....[163]....
        /*07d0*/ 	.word	0x00015650


	//   ....[164]....
        /*07d4*/ 	.word	0x00015760


	//   ....[165]....
        /*07d8*/ 	.word	0x000157d0


	//   ....[166]....
        /*07dc*/ 	.word	0x00015850


	//   ....[167]....
        /*07e0*/ 	.word	0x00015920


	//   ....[168]....
        /*07e4*/ 	.word	0x000159a0


	//   ....[169]....
        /*07e8*/ 	.word	0x00015a80


	//   ....[170]....
        /*07ec*/ 	.word	0x00015b00


	//   ....[171]....
        /*07f0*/ 	.word	0x00015be0


	//   ....[172]....
        /*07f4*/ 	.word	0x00015c60


	//   ....[173]....
        /*07f8*/ 	.word	0x00015d40


	//   ....[174]....
        /*07fc*/ 	.word	0x00015dc0


	//   ....[175]....
        /*0800*/ 	.word	0x00015ea0


	//   ....[176]....
        /*0804*/ 	.word	0x00015f20


	//   ....[177]....
        /*0808*/ 	.word	0x00015ff0


	//   ....[178]....
        /*080c*/ 	.word	0x00016070


	//   ....[179]....
        /*0810*/ 	.word	0x00016130


	//   ....[180]....
        /*0814*/ 	.word	0x00016260


	//   ....[181]....
        /*0818*/ 	.word	0x00016340


	//   ....[182]....
        /*081c*/ 	.word	0x000163a0


	//   ....[183]....
        /*0820*/ 	.word	0x00016470


	//   ....[184]....
        /*0824*/ 	.word	0x000164d0


	//   ....[185]....
        /*0828*/ 	.word	0x000165a0


	//   ....[186]....
        /*082c*/ 	.word	0x00016600


	//   ....[187]....
        /*0830*/ 	.word	0x000166d0


	//   ....[188]....
        /*0834*/ 	.word	0x00016730


	//   ....[189]....
        /*0838*/ 	.word	0x00016800


	//   ....[190]....
        /*083c*/ 	.word	0x00016860


	//   ....[191]....
        /*0840*/ 	.word	0x00016940


	//   ....[192]....
        /*0844*/ 	.word	0x00016a30


	//   ....[193]....
        /*0848*/ 	.word	0x00016ad0


	//   ....[194]....
        /*084c*/ 	.word	0x00016b30


	//   ....[195]....
        /*0850*/ 	.word	0x00016c30


	//   ....[196]....
        /*0854*/ 	.word	0x00016c90


	//   ....[197]....
        /*0858*/ 	.word	0x00016d90


	//   ....[198]....
        /*085c*/ 	.word	0x00016df0


	//   ....[199]....
        /*0860*/ 	.word	0x00016ef0


	//   ....[200]....
        /*0864*/ 	.word	0x00016f50


	//   ....[201]....
        /*0868*/ 	.word	0x00017050


	//   ....[202]....
        /*086c*/ 	.word	0x000170b0


	//   ....[203]....
        /*0870*/ 	.word	0x00017180


	//   ....[204]....
        /*0874*/ 	.word	0x000172c0


	//   ....[205]....
        /*0878*/ 	.word	0x00017360


	//   ....[206]....
        /*087c*/ 	.word	0x00017440


	//   ....[207]....
        /*0880*/ 	.word	0x00017510


	//   ....[208]....
        /*0884*/ 	.word	0x00017570


	//   ....[209]....
        /*0888*/ 	.word	0x00017660


	//   ....[210]....
        /*088c*/ 	.word	0x000176c0


	//   ....[211]....
        /*0890*/ 	.word	0x000177b0


	//   ....[212]....
        /*0894*/ 	.word	0x00017810


	//   ....[213]....
        /*0898*/ 	.word	0x00017900


	//   ....[214]....
        /*089c*/ 	.word	0x00017960


	//   ....[215]....
        /*08a0*/ 	.word	0x00017a40


	//   ....[216]....
        /*08a4*/ 	.word	0x00017ad0


	//   ....[217]....
        /*08a8*/ 	.word	0x00017b70


	//   ....[218]....
        /*08ac*/ 	.word	0x00017ce0


	//   ....[219]....
        /*08b0*/ 	.word	0x00017d50


	//   ....[220]....
        /*08b4*/ 	.word	0x00017dd0


	//   ....[221]....
        /*08b8*/ 	.word	0x00017e40


	//   ....[222]....
        /*08bc*/ 	.word	0x00017eb0


	//   ....[223]....
        /*08c0*/ 	.word	0x00017f30


	//   ....[224]....
        /*08c4*/ 	.word	0x00017fb0


	//   ....[225]....
        /*08c8*/ 	.word	0x00018040


	//   ....[226]....
        /*08cc*/ 	.word	0x000180b0


	//   ....[227]....
        /*08d0*/ 	.word	0x00018120


	//   ....[228]....
        /*08d4*/ 	.word	0x00018190


	//   ....[229]....
        /*08d8*/ 	.word	0x00018210


	//   ....[230]....
        /*08dc*/ 	.word	0x00018280


	//   ....[231]....
        /*08e0*/ 	.word	0x00018310


	//   ....[232]....
        /*08e4*/ 	.word	0x00018370


	//   ....[233]....
        /*08e8*/ 	.word	0x00018400


	//   ....[234]....
        /*08ec*/ 	.word	0x00018530


	//----- nvinfo : EIATTR_REG_RECONFIG
	.align		4
.L_291:
        /*08f0*/ 	.byte	0x01, 0x54
	.zero		2


	//----- nvinfo : EIATTR_SYSCALL_OFFSETS
	.align		4
        /*08f4*/ 	.byte	0x04, 0x46
        /*08f6*/ 	.short	(.L_293 - .L_292)


	//   ....[0]....
.L_292:
        /*08f8*/ 	.word	0x00001f30


	//   ....[1]....
        /*08fc*/ 	.word	0x000102e0


	//   ....[2]....
        /*0900*/ 	.word	0x00010430


	//   ....[3]....
        /*0904*/ 	.word	0x00010520


	//   ....[4]....
        /*0908*/ 	.word	0x000113f0


	//----- nvinfo : EIATTR_MBARRIER_INSTR_OFFSETS
	.align		4
.L_293:
        /*090c*/ 	.byte	0x04, 0x39
        /*090e*/ 	.short	(.L_295 - .L_294)


	//   ....[0]....
.L_294:
        /*0910*/ 	.word	0x00000180
        /*0914*/ 	.word	0x000000ff
        /*0918*/ 	.word	0x00030800
        /*091c*/ 	.short	0x0100
        /*091e*/ 	.byte	0x08
	.zero		1


	//   ....[1]....
        /*0920*/ 	.word	0x00000190
        /*0924*/ 	.word	0x000000ff
        /*0928*/ 	.word	0x00030820
        /*092c*/ 	.short	0x0100
        /*092e*/ 	.byte	0x08
	.zero		1


	//   ....[2]....
        /*0930*/ 	.word	0x00000280
        /*0934*/ 	.word	0x000000ff
        /*0938*/ 	.word	0x00030830
        /*093c*/ 	.short	0x0100
        /*093e*/ 	.byte	0x08
	.zero		1


	//   ....[3]....
        /*0940*/ 	.word	0x00000290
        /*0944*/ 	.word	0x000000ff
        /*0948*/ 	.word	0x00030840
        /*094c*/ 	.short	0x0100
        /*094e*/ 	.byte	0x08
	.zero		1


	//   ....[4]....
        /*0950*/ 	.word	0x000002a0
        /*0954*/ 	.word	0x000000ff
        /*0958*/ 	.word	0x00030838
        /*095c*/ 	.short	0x0100
        /*095e*/ 	.byte	0x08
	.zero		1


	//   ....[5]....
        /*0960*/ 	.word	0x000002b0
        /*0964*/ 	.word	0x000000ff
        /*0968*/ 	.word	0x00030848
        /*096c*/ 	.short	0x0100
        /*096e*/ 	.byte	0x08
	.zero		1


	//   ....[6]....
        /*0970*/ 	.word	0x000003e0
        /*0974*/ 	.word	0x000000ff
        /*0978*/ 	.word	0x00030850
        /*097c*/ 	.short	0x0100
        /*097e*/ 	.byte	0x08
	.zero		1


	//   ....[7]....
        /*0980*/ 	.word	0x000003f0
        /*0984*/ 	.word	0x000000ff
        /*0988*/ 	.word	0x00030860
        /*098c*/ 	.short	0x0100
        /*098e*/ 	.byte	0x08
	.zero		1


	//   ....[8]....
        /*0990*/ 	.word	0x00000400
        /*0994*/ 	.word	0x000000ff
        /*0998*/ 	.word	0x00030858
        /*099c*/ 	.short	0x0100
        /*099e*/ 	.byte	0x08
	.zero		1


	//   ....[9]....
        /*09a0*/ 	.word	0x00000410
        /*09a4*/ 	.word	0x000000ff
        /*09a8*/ 	.word	0x00030868
        /*09ac*/ 	.short	0x0100
        /*09ae*/ 	.byte	0x08
	.zero		1


	//   ....[10]....
        /*09b0*/ 	.word	0x00000500
        /*09b4*/ 	.word	0x000000ff
        /*09b8*/ 	.word	0x00030870
        /*09bc*/ 	.short	0x0100
        /*09be*/ 	.byte	0x06
	.zero		1


	//   ....[11]....
        /*09c0*/ 	.word	0x00000510
        /*09c4*/ 	.word	0x000000ff
        /*09c8*/ 	.word	0x00030880
        /*09cc*/ 	.short	0x0100
        /*09ce*/ 	.byte	0x06
	.zero		1


	//   ....[12]....
        /*09d0*/ 	.word	0x00000520
        /*09d4*/ 	.word	0x000000ff
        /*09d8*/ 	.word	0x00030878
        /*09dc*/ 	.short	0x0100
        /*09de*/ 	.byte	0x06
	.zero		1


	//   ....[13]....
        /*09e0*/ 	.word	0x00000530
        /*09e4*/ 	.word	0x000000ff
        /*09e8*/ 	.word	0x00030888
        /*09ec*/ 	.short	0x0100
        /*09ee*/ 	.byte	0x06
	.zero		1


	//   ....[14]....
        /*09f0*/ 	.word	0x00000660
        /*09f4*/ 	.word	0x000000ff
        /*09f8*/ 	.word	0x00030890
        /*09fc*/ 	.short	0x0100
        /*09fe*/ 	.byte	0x08
	.zero		1


	//   ....[15]....
        /*0a00*/ 	.word	0x00000670
        /*0a04*/ 	.word	0x000000ff
        /*0a08*/ 	.word	0x000308a0
        /*0a0c*/ 	.short	0x0100
        /*0a0e*/ 	.byte	0x08
	.zero		1


	//   ....[16]....
        /*0a10*/ 	.word	0x00000680
        /*0a14*/ 	.word	0x000000ff
        /*0a18*/ 	.word	0x00030898
        /*0a1c*/ 	.short	0x0100
        /*0a1e*/ 	.byte	0x08
	.zero		1


	//   ....[17]....
        /*0a20*/ 	.word	0x00000690
        /*0a24*/ 	.word	0x000000ff
        /*0a28*/ 	.word	0x000308a8
        /*0a2c*/ 	.short	0x0100
        /*0a2e*/ 	.byte	0x08
	.zero		1


	//   ....[18]....
        /*0a30*/ 	.word	0x000007d0
        /*0a34*/ 	.word	0x000000ff
        /*0a38*/ 	.word	0x000308b0
        /*0a3c*/ 	.short	0x0100
        /*0a3e*/ 	.byte	0x08
	.zero		1


	//   ....[19]....
        /*0a40*/ 	.word	0x000007e0
        /*0a44*/ 	.word	0x000000ff
        /*0a48*/ 	.word	0x000308c0
        /*0a4c*/ 	.short	0x0100
        /*0a4e*/ 	.byte	0x08
	.zero		1


	//   ....[20]....
        /*0a50*/ 	.word	0x000007f0
        /*0a54*/ 	.word	0x000000ff
        /*0a58*/ 	.word	0x000308b8
        /*0a5c*/ 	.short	0x0100
        /*0a5e*/ 	.byte	0x08
	.zero		1


	//   ....[21]....
        /*0a60*/ 	.word	0x00000800
        /*0a64*/ 	.word	0x000000ff
        /*0a68*/ 	.word	0x000308c8
        /*0a6c*/ 	.short	0x0100
        /*0a6e*/ 	.byte	0x08
	.zero		1


	//   ....[22]....
        /*0a70*/ 	.word	0x00001fb0
        /*0a74*/ 	.word	0x000000ff
        /*0a78*/ 	.word	0x00030800
        /*0a7c*/ 	.short	0x010a
        /*0a7e*/ 	.byte	0x28
	.zero		1


	//   ....[23]....
        /*0a80*/ 	.word	0x00002060
        /*0a84*/ 	.word	0x00000000
        /*0a88*/ 	.word	0x00030830
        /*0a8c*/ 	.short	0x010a
        /*0a8e*/ 	.byte	0x3f
	.zero		1


	//   ....[24]....
        /*0a90*/ 	.word	0x000020a0
        /*0a94*/ 	.word	0x00000000
        /*0a98*/ 	.word	0x00030830
        /*0a9c*/ 	.short	0x010a
        /*0a9e*/ 	.byte	0x3f
	.zero		1


	//   ....[25]....
        /*0aa0*/ 	.word	0x000030a0
        /*0aa4*/ 	.word	0x000000ff
        /*0aa8*/ 	.word	0x00000000
        /*0aac*/ 	.short	0x0101
        /*0aae*/ 	.byte	0x05
	.zero		1


	//   ....[26]....
        /*0ab0*/ 	.word	0x00004860
        /*0ab4*/ 	.word	0x000000ff
        /*0ab8*/ 	.word	0x00030830
        /*0abc*/ 	.short	0x010a
        /*0abe*/ 	.byte	0x08
	.zero		1


	//   ....[27]....
        /*0ac0*/ 	.word	0x000048a0
        /*0ac4*/ 	.word	0x000000ff
        /*0ac8*/ 	.word	0x00030830
        /*0acc*/ 	.short	0x010a
        /*0ace*/ 	.byte	0x08
	.zero		1


	//   ....[28]....
        /*0ad0*/ 	.word	0x000053e0
        /*0ad4*/ 	.word	0x000000ff
        /*0ad8*/ 	.word	0x00030850
        /*0adc*/ 	.short	0x010a
        /*0ade*/ 	.byte	0x09
	.zero		1


	//   ....[29]....
        /*0ae0*/ 	.word	0x00005420
        /*0ae4*/ 	.word	0x000000ff
        /*0ae8*/ 	.word	0x00030850
        /*0aec*/ 	.short	0x010a
        /*0aee*/ 	.byte	0x09
	.zero		1


	//   ....[30]....
        /*0af0*/ 	.word	0x00005c40
        /*0af4*/ 	.word	0x000000ff
        /*0af8*/ 	.word	0x00000000
        /*0afc*/ 	.short	0x0101
        /*0afe*/ 	.byte	0x08
	.zero		1


	//   ....[31]....
        /*0b00*/ 	.word	0x000072f0
        /*0b04*/ 	.word	0x000000ff
        /*0b08*/ 	.word	0x00000000
        /*0b0c*/ 	.short	0x0101
        /*0b0e*/ 	.byte	0x09
	.zero		1


	//   ....[32]....
        /*0b10*/ 	.word	0x000074f0
        /*0b14*/ 	.word	0x000000ff
        /*0b18*/ 	.word	0x00030830
        /*0b1c*/ 	.short	0x010a
        /*0b1e*/ 	.byte	0x08
	.zero		1


	//   ....[33]....
        /*0b20*/ 	.word	0x00007530
        /*0b24*/ 	.word	0x000000ff
        /*0b28*/ 	.word	0x00030830
        /*0b2c*/ 	.short	0x010a
        /*0b2e*/ 	.byte	0x08
	.zero		1


	//   ....[34]....
        /*0b30*/ 	.word	0x00008070
        /*0b34*/ 	.word	0x000000ff
        /*0b38*/ 	.word	0x00030850
        /*0b3c*/ 	.short	0x010a
        /*0b3e*/ 	.byte	0x08
	.zero		1


	//   ....[35]....
        /*0b40*/ 	.word	0x000080b0
        /*0b44*/ 	.word	0x000000ff
        /*0b48*/ 	.word	0x00030850
        /*0b4c*/ 	.short	0x010a
        /*0b4e*/ 	.byte	0x08
	.zero		1


	//   ....[36]....
        /*0b50*/ 	.word	0x00008740
        /*0b54*/ 	.word	0x000000ff
        /*0b58*/ 	.word	0x00000000
        /*0b5c*/ 	.short	0x0101
        /*0b5e*/ 	.byte	0x05
	.zero		1


	//   ....[37]....
        /*0b60*/ 	.word	0x00009820
        /*0b64*/ 	.word	0x000000ff
        /*0b68*/ 	.word	0x00000000
        /*0b6c*/ 	.short	0x0101
        /*0b6e*/ 	.byte	0x08
	.zero		1


	//   ....[38]....
        /*0b70*/ 	.word	0x00009f40
        /*0b74*/ 	.word	0x000000ff
        /*0b78*/ 	.word	0x00030850
        /*0b7c*/ 	.short	0x010a
        /*0b7e*/ 	.byte	0x05
	.zero		1


	//   ....[39]....
        /*0b80*/ 	.word	0x00009f80
        /*0b84*/ 	.word	0x000000ff
        /*0b88*/ 	.word	0x00030850
        /*0b8c*/ 	.short	0x010a
        /*0b8e*/ 	.byte	0x05
	.zero		1


	//   ....[40]....
        /*0b90*/ 	.word	0x0000a720
        /*0b94*/ 	.word	0x000000ff
        /*0b98*/ 	.word	0x00000000
        /*0b9c*/ 	.short	0x0101
        /*0b9e*/ 	.byte	0x04
	.zero		1


	//   ....[41]....
        /*0ba0*/ 	.word	0x0000c250
        /*0ba4*/ 	.word	0x000000ff
        /*0ba8*/ 	.word	0x00000000
        /*0bac*/ 	.short	0x0101
        /*0bae*/ 	.byte	0x08
	.zero		1


	//   ....[42]....
        /*0bb0*/ 	.word	0x0000c8f0
        /*0bb4*/ 	.word	0x000000ff
        /*0bb8*/ 	.word	0x00000000
        /*0bbc*/ 	.short	0x0101
        /*0bbe*/ 	.byte	0x08
	.zero		1


	//   ....[43]....
        /*0bc0*/ 	.word	0x00010aa0
        /*0bc4*/ 	.word	0x00000007
        /*0bc8*/ 	.word	0x00030840
        /*0bcc*/ 	.short	0x010a
        /*0bce*/ 	.byte	0x3f
	.zero		1


	//   ....[44]....
        /*0bd0*/ 	.word	0x00011120
        /*0bd4*/ 	.word	0x00000007
        /*0bd8*/ 	.word	0x00030830
        /*0bdc*/ 	.short	0x0107
        /*0bde*/ 	.byte	0x3f
	.zero		1


	//   ....[45]....
        /*0be0*/ 	.word	0x000111f0
        /*0be4*/ 	.word	0x00000007
        /*0be8*/ 	.word	0x00030830
        /*0bec*/ 	.short	0x0101
        /*0bee*/ 	.byte	0x3f
	.zero		1


	//   ....[46]....
        /*0bf0*/ 	.word	0x00011d20
        /*0bf4*/ 	.word	0x00000016
        /*0bf8*/ 	.word	0x00030800
        /*0bfc*/ 	.short	0x0107
        /*0bfe*/ 	.byte	0x3f
	.zero		1


	//   ....[47]....
        /*0c00*/ 	.word	0x00011e40
        /*0c04*/ 	.word	0x00000016
        /*0c08*/ 	.word	0x00030800
        /*0c0c*/ 	.short	0x0101
        /*0c0e*/ 	.byte	0x3f
	.zero		1


	//   ....[48]....
        /*0c10*/ 	.word	0x00011e60
        /*0c14*/ 	.word	0x00000016
        /*0c18*/ 	.word	0x00030820
        /*0c1c*/ 	.short	0x010a
        /*0c1e*/ 	.byte	0x3f
	.zero		1


	//   ....[49]....
        /*0c20*/ 	.word	0x00012220
        /*0c24*/ 	.word	0x00000006
        /*0c28*/ 	.word	0x00030840
        /*0c2c*/ 	.short	0x010a
        /*0c2e*/ 	.byte	0x3f
	.zero		1


	//   ....[50]....
        /*0c30*/ 	.word	0x000126e0
        /*0c34*/ 	.word	0x00000006
        /*0c38*/ 	.word	0x00030830
        /*0c3c*/ 	.short	0x0107
        /*0c3e*/ 	.byte	0x3f
	.zero		1


	//   ....[51]....
        /*0c40*/ 	.word	0x00012790
        /*0c44*/ 	.word	0x00000006
        /*0c48*/ 	.word	0x00030830
        /*0c4c*/ 	.short	0x0101
        /*0c4e*/ 	.byte	0x3f
	.zero		1


	//   ....[52]....
        /*0c50*/ 	.word	0x00012800
        /*0c54*/ 	.word	0x00000006
        /*0c58*/ 	.word	0x00030860
        /*0c5c*/ 	.short	0x010a
        /*0c5e*/ 	.byte	0x3f
	.zero		1


	//   ....[53]....
        /*0c60*/ 	.word	0x00012d50
        /*0c64*/ 	.word	0x00000006
        /*0c68*/ 	.word	0x00030850
        /*0c6c*/ 	.short	0x0107
        /*0c6e*/ 	.byte	0x3f
	.zero		1


	//   ....[54]....
        /*0c70*/ 	.word	0x00012e70
        /*0c74*/ 	.word	0x00000006
        /*0c78*/ 	.word	0x00030850
        /*0c7c*/ 	.short	0x0101
        /*0c7e*/ 	.byte	0x3f
	.zero		1


	//   ....[55]....
        /*0c80*/ 	.word	0x00013080
        /*0c84*/ 	.word	0x00000000
        /*0c88*/ 	.word	0x00030860
        /*0c8c*/ 	.short	0x010a
        /*0c8e*/ 	.byte	0x3f
	.zero		1


	//   ....[56]....
        /*0c90*/ 	.word	0x00013580
        /*0c94*/ 	.word	0x00000000
        /*0c98*/ 	.word	0x00030850
        /*0c9c*/ 	.short	0x0107
        /*0c9e*/ 	.byte	0x3f
	.zero		1


	//   ....[57]....
        /*0ca0*/ 	.word	0x00013630
        /*0ca4*/ 	.word	0x00000000
        /*0ca8*/ 	.word	0x00030850
        /*0cac*/ 	.short	0x0101
        /*0cae*/ 	.byte	0x3f
	.zero		1


	//   ....[58]....
        /*0cb0*/ 	.word	0x00014780
        /*0cb4*/ 	.word	0x00000004
        /*0cb8*/ 	.word	0x00030820
        /*0cbc*/ 	.short	0x010a
        /*0cbe*/ 	.byte	0x3f
	.zero		1


	//   ....[59]....
        /*0cc0*/ 	.word	0x00014920
        /*0cc4*/ 	.word	0x00000005
        /*0cc8*/ 	.word	0x00030840
        /*0ccc*/ 	.short	0x010a
        /*0cce*/ 	.byte	0x3f
	.zero		1


	//   ....[60]....
        /*0cd0*/ 	.word	0x000149c0
        /*0cd4*/ 	.word	0x0000001b
        /*0cd8*/ 	.word	0x00030840
        /*0cdc*/ 	.short	0x010a
        /*0cde*/ 	.byte	0x3f
	.zero		1


	//   ....[61]....
        /*0ce0*/ 	.word	0x00014a00
        /*0ce4*/ 	.word	0x00000005
        /*0ce8*/ 	.word	0x00030860
        /*0cec*/ 	.short	0x010a
        /*0cee*/ 	.byte	0x3f
	.zero		1


	//   ....[62]....
        /*0cf0*/ 	.word	0x00014a40
        /*0cf4*/ 	.word	0x0000001b
        /*0cf8*/ 	.word	0x00030860
        /*0cfc*/ 	.short	0x010a
        /*0cfe*/ 	.byte	0x3f
	.zero		1


	//   ....[63]....
        /*0d00*/ 	.word	0x00014ab0
        /*0d04*/ 	.word	0x00000003
        /*0d08*/ 	.word	0x00030800
        /*0d0c*/ 	.short	0x010a
        /*0d0e*/ 	.byte	0x3f
	.zero		1


	//   ....[64]....
        /*0d10*/ 	.word	0x00014b00
        /*0d14*/ 	.word	0x00000000
        /*0d18*/ 	.word	0x00030830
        /*0d1c*/ 	.short	0x010a
        /*0d1e*/ 	.byte	0x3f
	.zero		1


	//   ....[65]....
        /*0d20*/ 	.word	0x00014b60
        /*0d24*/ 	.word	0x0000000c
        /*0d28*/ 	.word	0x00030830
        /*0d2c*/ 	.short	0x010a
        /*0d2e*/ 	.byte	0x3f
	.zero		1


	//   ....[66]....
        /*0d30*/ 	.word	0x00014bc0
        /*0d34*/ 	.word	0x00000002
        /*0d38*/ 	.word	0x00030850
        /*0d3c*/ 	.short	0x010a
        /*0d3e*/ 	.byte	0x3f
	.zero		1


	//   ....[67]....
        /*0d40*/ 	.word	0x00014c20
        /*0d44*/ 	.word	0x0000000c
        /*0d48*/ 	.word	0x00030830
        /*0d4c*/ 	.short	0x010a
        /*0d4e*/ 	.byte	0x3f
	.zero		1


	//   ....[68]....
        /*0d50*/ 	.word	0x00014c80
        /*0d54*/ 	.word	0x00000002
        /*0d58*/ 	.word	0x00030850
        /*0d5c*/ 	.short	0x010a
        /*0d5e*/ 	.byte	0x3f
	.zero		1


	//   ....[69]....
        /*0d60*/ 	.word	0x00014ce0
        /*0d64*/ 	.word	0x00000005
        /*0d68*/ 	.word	0x00030850
        /*0d6c*/ 	.short	0x010a
        /*0d6e*/ 	.byte	0x3f
	.zero		1


	//   ....[70]....
        /*0d70*/ 	.word	0x00014e00
        /*0d74*/ 	.word	0x00000007
        /*0d78*/ 	.word	0x00030840
        /*0d7c*/ 	.short	0x010a
        /*0d7e*/ 	.byte	0x3f
	.zero		1


	//   ....[71]....
        /*0d80*/ 	.word	0x00016160
        /*0d84*/ 	.word	0x00000016
        /*0d88*/ 	.word	0x00030820
        /*0d8c*/ 	.short	0x010a
        /*0d8e*/ 	.byte	0x3f
	.zero		1


	//   ....[72]....
        /*0d90*/ 	.word	0x000161b0
        /*0d94*/ 	.word	0x00000006
        /*0d98*/ 	.word	0x00030840
        /*0d9c*/ 	.short	0x010a
        /*0d9e*/ 	.byte	0x3f
	.zero		1


	//   ....[73]....
        /*0da0*/ 	.word	0x00016980
        /*0da4*/ 	.word	0x00000006
        /*0da8*/ 	.word	0x00030860
        /*0dac*/ 	.short	0x010a
        /*0dae*/ 	.byte	0x3f
	.zero		1


	//   ....[74]....
        /*0db0*/ 	.word	0x00017210
        /*0db4*/ 	.word	0x00000000
        /*0db8*/ 	.word	0x00030860
        /*0dbc*/ 	.short	0x010a
        /*0dbe*/ 	.byte	0x3f
	.zero		1


	//   ....[75]....
        /*0dc0*/ 	.word	0x00018450
        /*0dc4*/ 	.word	0x00000004
        /*0dc8*/ 	.word	0x00030820
        /*0dcc*/ 	.short	0x010a
        /*0dce*/ 	.byte	0x3f
	.zero		1


	//   ....[76]....
        /*0dd0*/ 	.word	0x000185f0
        /*0dd4*/ 	.word	0x00000005
        /*0dd8*/ 	.word	0x00030840
        /*0ddc*/ 	.short	0x010a
        /*0dde*/ 	.byte	0x3f
	.zero		1


	//   ....[77]....
        /*0de0*/ 	.word	0x00018640
        /*0de4*/ 	.word	0x0000001b
        /*0de8*/ 	.word	0x00030840
        /*0dec*/ 	.short	0x010a
        /*0dee*/ 	.byte	0x3f
	.zero		1


	//   ....[78]....
        /*0df0*/ 	.word	0x00018690
        /*0df4*/ 	.word	0x00000005
        /*0df8*/ 	.word	0x00030860
        /*0dfc*/ 	.short	0x010a
        /*0dfe*/ 	.byte	0x3f
	.zero		1


	//----- nvinfo : EIATTR_NUM_MBARRIERS
	.align		4
.L_295:
        /*0e00*/ 	.byte	0x03, 0x38
        /*0e02*/ 	.short	0x0016


	//----- nvinfo : EIATTR_EXIT_INSTR_OFFSETS
	.align		4
        /*0e04*/ 	.byte	0x04, 0x1c
        /*0e06*/ 	.short	(.L_297 - .L_296)


	//   ....[0]....
.L_296:
        /*0e08*/ 	.word	0x00000990


	//   ....[1]....
        /*0e0c*/ 	.word	0x0000e700


	//   ....[2]....
        /*0e10*/ 	.word	0x00014a90


	//----- nvinfo : EIATTR_MAX_THREADS
	.align		4
.L_297:
        /*0e14*/ 	.byte	0x04, 0x05
        /*0e16*/ 	.short	(.L_299 - .L_298)
.L_298:
        /*0e18*/ 	.word	0x00000180
        /*0e1c*/ 	.word	0x00000001
        /*0e20*/ 	.word	0x00000001


	//----- nvinfo : EIATTR_CRS_STACK_SIZE
	.align		4
.L_299:
        /*0e24*/ 	.byte	0x04, 0x1e
        /*0e26*/ 	.short	(.L_301 - .L_300)
.L_300:
        /*0e28*/ 	.word	0x00000000


	//----- nvinfo : EIATTR_CBANK_PARAM_SIZE
	.align		4
.L_301:
        /*0e2c*/ 	.byte	0x03, 0x19
        /*0e2e*/ 	.short	0x0af0


	//----- nvinfo : EIATTR_PARAM_CBANK
	.align		4
        /*0e30*/ 	.byte	0x04, 0x0a
        /*0e32*/ 	.short	(.L_303 - .L_302)
	.align		4
.L_302:
        /*0e34*/ 	.word	index@(.nv.constant0._ZN7cutlass13device_kernelIN5flash11enable_sm90INS1_16FlashAttnFwdSm90INS1_25CollectiveMainloopFwdSm90ILi2EN4cute5tupleIJNS5_1CILi1EEES8_S8_EEENS6_IJNS7_ILi128EEENS7_ILi96EEENS7_ILi192EEEEEELi192ENS_6half_tEfNS_4arch4Sm90ELb1ELb0ELb1ELb1ELb1ELb0ELb0ELb1ELb1ELb1ELb1ELb0EEENS1_21CollectiveEpilogueFwdINS6_IJSA_SC_SB_EEES9_SE_SG_Li256ELb1ELb1ELb1ELb0EEENS1_36VarlenDynamicPersistentTileSchedulerILi128ELi96ELi256ELi128ELb1ELb1ELb1ELb1ELb1ELb1EEEEEEEEEvNT_6ParamsE)
        /*0e38*/ 	.short	0x0210
        /*0e3a*/ 	.short	0x0af0


	//----- nvinfo : EIATTR_SW_WAR
	.align		4
.L_303:
        /*0e3c*/ 	.byte	0x04, 0x36
        /*0e3e*/ 	.short	(.L_305 - .L_304)
.L_304:
        /*0e40*/ 	.word	0x00000008
.L_305:


//--------------------- .nv.info._ZN7cutlass13device_kernelIN5flash11enable_sm90INS1_16FlashAttnFwdSm90INS1_25CollectiveMainloopFwdSm90ILi2EN4cute5tupleIJNS5_1CILi1EEES8_S8_EEENS6_IJNS7_ILi128EEENS7_ILi96EEENS7_ILi192EEEEEELi192ENS_6half_tEfNS_4arch4Sm90ELb1ELb0ELb1ELb1ELb1ELb1ELb0ELb1ELb1ELb1ELb1ELb0EEENS1_21CollectiveEpilogueFwdINS6_IJSA_SC_SB_EEES9_SE_SG_Li256ELb1ELb1ELb1ELb0EEENS1_36VarlenDynamicPersistentTileSchedulerILi128ELi96ELi256ELi128ELb1ELb1ELb1ELb1ELb1ELb1EEEEEEEEEvNT_6ParamsE --------------------------
	.section	.nv.info._ZN7cutlass13device_kernelIN5flash11enable_sm90INS1_16FlashAttnFwdSm90INS1_25CollectiveMainloopFwdSm90ILi2EN4cute5tupleIJNS5_1CILi1EEES8_S8_EEENS6_IJNS7_ILi128EEENS7_ILi96EEENS7_ILi192EEEEEELi192ENS_6half_tEfNS_4arch4Sm90ELb1ELb0ELb1ELb1ELb1ELb1ELb0ELb1ELb1ELb1ELb1ELb0EEENS1_21CollectiveEpilogueFwdINS6_IJSA_SC_SB_EEES9_SE_SG_Li256ELb1ELb1ELb1ELb0EEENS1_36VarlenDynamicPersistentTileSchedulerILi128ELi96ELi256ELi128ELb1ELb1ELb1ELb1ELb1ELb1EEEEEEEEEvNT_6ParamsE,"",@"SHT_CUDA_INFO"
	.sectionflags	@""
	.align	4


	//----- nvinfo : EIATTR_CUDA_API_VERSION
	.align		4
        /*0000*/ 	.byte	0x04, 0x37
        /*0002*/ 	.short	(.L_307 - .L_306)
.L_306:
        /*0004*/ 	.word	0x00000082


	//----- nvinfo : EIATTR_KPARAM_INFO
	.align		4
.L_307:
        /*0008*/ 	.byte	0x04, 0x17
        /*000a*/ 	.short	(.L_309 - .L_308)
.L_308:
        /*000c*/ 	.word	0x00000000
        /*0010*/ 	.short	0x0000
        /*0012*/ 	.short	0x0070
        /*0014*/ 	.byte	0x00, 0xf0, 0x01, 0x2a


	//----- nvinfo : EIATTR_SPARSE_MMA_MASK
	.align		4
.L_309:
        /*0018*/ 	.byte	0x03, 0x50
        /*001a*/ 	.short	0x0000


	//----- nvinfo : EIATTR_MAXREG_COUNT
	.align		4
        /*001c*/ 	.byte	0x03, 0x1b
        /*001e*/ 	.short	0x00a8


	//----- nvinfo : EIATTR_NUM_BARRIERS
	.align		4
        /*0020*/ 	.byte	0x02, 0x4c
        /*0022*/ 	.byte	0x10
	.zero		1


	//----- nvinfo : EIATTR_EXTERNS
	.align		4
        /*0024*/ 	.byte	0x04, 0x0f
        /*0026*/ 	.short	(.L_311 - .L_310)


	//   ....[0]....
	.align		4
.L_310:
        /*0028*/ 	.word	index@(__assertfail)


	//----- nvinfo : EIATTR_ANNOTATIONS
	.align		4
.L_311:
        /*002c*/ 	.byte	0x04, 0x55
        /*002e*/ 	.short	(.L_313 - .L_312)


	//   ....[0]....
.L_312:
        /* <DEDUP_REMOVED lines=70> */


	//----- nvinfo : EIATTR_MERCURY_ISA_VERSION
	.align		4
.L_313:
        /*0478*/ 	.byte	0x03, 0x5f
        /*047a*/ 	.short	0x0101


	//----- nvinfo : EIATTR_UNUSED_LOAD_BYTE_OFFSET
	.align		4
        /*047c*/ 	.byte	0x04, 0x44
        /*047e*/ 	.short	(.L_315 - .L_314)


	//   ....[0]....
.L_314:
        /*0480*/ 	.word	0x00000a50
        /*0484*/ 	.word	0x0000fff0


	//   ....[1]....
        /*0488*/ 	.word	0x0001bf70
        /*048c*/ 	.word	0x0000fff0


	//----- nvinfo : EIATTR_INT_WARP_WIDE_INSTR_OFFSETS
	.align		4
.L_315:
        /*0490*/ 	.byte	0x04, 0x31
        /*0492*/ 	.short	(.L_317 - .L_316)


	//   ....[0]....
.L_316:
        /*0494*/ 	.word	0x00000130


	//   ....[1]....
        /*0498*/ 	.word	0x00000170


	//   ....[2]....
        /*049c*/ 	.word	0x000001e0


	//   ....[3]....
        /*04a0*/ 	.word	0x00023030


	//   ....[4]....
        /*04a4*/ 	.word	0x000230c0


	//   ....[5]....
        /*04a8*/ 	.word	0x00025f30


	//   ....[6]....
        /*04ac*/ 	.word	0x00025fc0


	//----- nvinfo : EIATTR_COOP_GROUP_MASK_REGIDS
	.align		4
.L_317:
        /*04b0*/ 	.byte	0x04, 0x29
        /*04b2*/ 	.short	(.L_319 - .L_318)


	//   ....[0]....
.L_318:
        /*04b4*/ 	.word	0xffffffff


	//   ....[1]....
        /*04b8*/ 	.word	0xffffffff


	//   ....[2]....
        /*04bc*/ 	.word	0xffffffff


	//   ....[3]....
        /*04c0*/ 	.word	0xffffffff


	//   ....[4]....
        /*04c4*/ 	.word	0xffffffff


	//   ....[5]....
        /*04c8*/ 	.word	0xffffffff


	//   ....[6]....
        /*04cc*/ 	.word	0xffffffff


	//   ....[7]....
        /*04d0*/ 	.word	0xffffffff


	//   ....[8]....
        /*04d4*/ 	.word	0xffffffff


	//   ....[9]....
        /*04d8*/ 	.word	0xffffffff


	//   ....[10]....
        /*04dc*/ 	.word	0xffffffff


	//   ....[11]....
        /*04e0*/ 	.word	0xffffffff


	//   ....[12]....
        /*04e4*/ 	.word	0xffffffff


	//   ....[13]....
        /*04e8*/ 	.word	0xffffffff


	//   ....[14]....
        /*04ec*/ 	.word	0xffffffff


	//   ....[15]....
        /*04f0*/ 	.word	0xffffffff


	//   ....[16]....
        /*04f4*/ 	.word	0xffffffff


	//   ....[17]....
        /*04f8*/ 	.word	0xffffffff


	//   ....[18]....
        /*04fc*/ 	.word	0xffffffff


	//   ....[19]....
        /*0500*/ 	.word	0xffffffff


	//   ....[20]....
        /*0504*/ 	.word	0xffffffff


	//   ....[21]....
        /*0508*/ 	.word	0xffffffff


	//   ....[22]....
        /*050c*/ 	.word	0xffffffff


	//   ....[23]....
        /*0510*/ 	.word	0xffffffff


	//   ....[24]....
        /*0514*/ 	.word	0xffffffff


	//   ....[25]....
        /*0518*/ 	.word	0xffffffff


	//   ....[26]....
        /*051c*/ 	.word	0xffffffff


	//   ....[27]....
        /*0520*/ 	.word	0xffffffff


	//   ....[28]....
        /*0524*/ 	.word	0xffffffff


	//   ....[29]....
        /*0528*/ 	.word	0xffffffff


	//   ....[30]....
        /*052c*/ 	.word	0xffffffff


	//   ....[31]....
        /*0530*/ 	.word	0xffffffff


	//   ....[32]....
        /*0534*/ 	.word	0xffffffff


	//   ....[33]....
        /*0538*/ 	.word	0xffffffff


	//   ....[34]....
        /*053c*/ 	.word	0xffffffff


	//   ....[35]....
        /*0540*/ 	.word	0xffffffff


	//   ....[36]....
        /*0544*/ 	.word	0xffffffff


	//   ....[37]....
        /*0548*/ 	.word	0xffffffff


	//   ....[38]....
        /*054c*/ 	.word	0xffffffff


	//   ....[39]....
        /*0550*/ 	.word	0xffffffff


	//   ....[40]....
        /*0554*/ 	.word	0xffffffff


	//   ....[41]....
        /*0558*/ 	.word	0xffffffff


	//   ....[42]....
        /*055c*/ 	.word	0xffffffff


	//   ....[43]....
        /*0560*/ 	.word	0xffffffff


	//   ....[44]....
        /*0564*/ 	.word	0xffffffff


	//   ....[45]....
        /*0568*/ 	.word	0xffffffff


	//   ....[46]....
        /*056c*/ 	.word	0xffffffff


	//   ....[47]....
        /*0570*/ 	.word	0xffffffff


	//   ....[48]....
        /*0574*/ 	.word	0xffffffff


	//   ....[49]....
        /*0578*/ 	.word	0xffffffff


	//   ....[50]....
        /*057c*/ 	.word	0xffffffff


	//   ....[51]....
        /*0580*/ 	.word	0xffffffff


	//   ....[52]....
        /*0584*/ 	.word	0xffffffff


	//   ....[53]....
        /*0588*/ 	.word	0xffffffff


	//   ....[54]....
        /*058c*/ 	.word	0xffffffff


	//   ....[55]....
        /*0590*/ 	.word	0xffffffff


	//   ....[56]....
        /*0594*/ 	.word	0xffffffff


	//   ....[57]....
        /*0598*/ 	.word	0xffffffff


	//   ....[58]....
        /*059c*/ 	.word	0xffffffff


	//   ....[59]....
        /*05a0*/ 	.word	0xffffffff


	//   ....[60]....
        /*05a4*/ 	.word	0xffffffff


	//   ....[61]....
        /*05a8*/ 	.word	0xffffffff


	//   ....[62]....
        /*05ac*/ 	.word	0xffffffff


	//   ....[63]....
        /*05b0*/ 	.word	0xffffffff


	//   ....[64]....
        /*05b4*/ 	.word	0xffffffff


	//   ....[65]....
        /*05b8*/ 	.word	0xffffffff


	//   ....[66]....
        /*05bc*/ 	.word	0xffffffff


	//   ....[67]....
        /*05c0*/ 	.word	0xffffffff


	//   ....[68]....
        /*05c4*/ 	.word	0xffffffff


	//   ....[69]....
        /*05c8*/ 	.word	0xffffffff


	//   ....[70]....
        /*05cc*/ 	.word	0xffffffff


	//   ....[71]....
        /*05d0*/ 	.word	0xffffffff


	//   ....[72]....
        /*05d4*/ 	.word	0xffffffff


	//   ....[73]....
        /*05d8*/ 	.word	0xffffffff


	//   ....[74]....
        /*05dc*/ 	.word	0xffffffff


	//   ....[75]....
        /*05e0*/ 	.word	0xffffffff


	//   ....[76]....
        /*05e4*/ 	.word	0xffffffff


	//   ....[77]....
        /*05e8*/ 	.word	0xffffffff


	//   ....[78]....
        /*05ec*/ 	.word	0xffffffff


	//   ....[79]....
        /*05f0*/ 	.word	0xffffffff


	//   ....[80]....
        /*05f4*/ 	.word	0xffffffff


	//   ....[81]....
        /*05f8*/ 	.word	0xffffffff


	//   ....[82]....
        /*05fc*/ 	.word	0xffffffff


	//   ....[83]....
        /*0600*/ 	.word	0xffffffff


	//   ....[84]....
        /*0604*/ 	.word	0xffffffff


	//   ....[85]....
        /*0608*/ 	.word	0xffffffff


	//   ....[86]....
        /*060c*/ 	.word	0xffffffff


	//   ....[87]....
        /*0610*/ 	.word	0xffffffff


	//   ....[88]....
        /*0614*/ 	.word	0xffffffff


	//   ....[89]....
        /*0618*/ 	.word	0xffffffff


	//   ....[90]....
        /*061c*/ 	.word	0xffffffff


	//   ....[91]....
        /*0620*/ 	.word	0xffffffff


	//   ....[92]....
        /*0624*/ 	.word	0xffffffff


	//   ....[93]....
        /*0628*/ 	.word	0xffffffff


	//   ....[94]....
        /*062c*/ 	.word	0xffffffff


	//   ....[95]....
        /*0630*/ 	.word	0xffffffff


	//   ....[96]....
        /*0634*/ 	.word	0xffffffff


	//   ....[97]....
        /*0638*/ 	.word	0xffffffff


	//   ....[98]....
        /*063c*/ 	.word	0xffffffff


	//   ....[99]....
        /*0640*/ 	.word	0xffffffff


	//   ....[100]....
        /*0644*/ 	.word	0xffffffff


	//   ....[101]....
        /*0648*/ 	.word	0xffffffff


	//   ....[102]....
        /*064c*/ 	.word	0xffffffff


	//   ....[103]....
        /*0650*/ 	.word	0xffffffff


	//   ....[104]....
        /*0654*/ 	.word	0xffffffff


	//   ....[105]....
        /*0658*/ 	.word	0xffffffff


	//   ....[106]....
        /*065c*/ 	.word	0xffffffff


	//   ....[107]....
        /*0660*/ 	.word	0xffffffff


	//   ....[108]....
        /*0664*/ 	.word	0xffffffff


	//   ....[109]....
        /*0668*/ 	.word	0xffffffff


	//   ....[110]....
        /*066c*/ 	.word	0xffffffff


	//   ....[111]....
        /*0670*/ 	.word	0xffffffff


	//   ....[112]....
        /*0674*/ 	.word	0xffffffff


	//   ....[113]....
        /*0678*/ 	.word	0xffffffff


	//   ....[114]....
        /*067c*/ 	.word	0xffffffff


	//   ....[115]....
        /*0680*/ 	.word	0xffffffff


	//   ....[116]....
        /*0684*/ 	.word	0xffffffff


	//   ....[117]....
        /*0688*/ 	.word	0xffffffff


	//   ....[118]....
        /*068c*/ 	.word	0xffffffff


	//   ....[119]....
        /*0690*/ 	.word	0xffffffff


	//   ....[120]....
        /*0694*/ 	.word	0xffffffff


	//   ....[121]....
        /*0698*/ 	.word	0xffffffff


	//   ....[122]....
        /*069c*/ 	.word	0xffffffff


	//   ....[123]....
        /*06a0*/ 	.word	0xffffffff


	//   ....[124]....
        /*06a4*/ 	.word	0xffffffff


	//   ....[125]....
        /*06a8*/ 	.word	0xffffffff


	//   ....[126]....
        /*06ac*/ 	.word	0xffffffff


	//   ....[127]....
        /*06b0*/ 	.word	0xffffffff


	//   ....[128]....
        /*06b4*/ 	.word	0xffffffff


	//   ....[129]....
        /*06b8*/ 	.word	0xffffffff


	//   ....[130]....
        /*06bc*/ 	.word	0xffffffff


	//   ....[131]....
        /*06c0*/ 	.word	0xffffffff


	//   ....[132]....
        /*06c4*/ 	.word	0xffffffff


	//   ....[133]....
        /*06c8*/ 	.word	0xffffffff


	//   ....[134]....
        /*06cc*/ 	.word	0xffffffff


	//   ....[135]....
        /*06d0*/ 	.word	0xffffffff


	//   ....[136]....
        /*06d4*/ 	.word	0xffffffff


	//   ....[137]....
        /*06d8*/ 	.word	0xffffffff


	//   ....[138]....
        /*06dc*/ 	.word	0xffffffff


	//   ....[139]....
        /*06e0*/ 	.word	0xffffffff


	//   ....[140]....
        /*06e4*/ 	.word	0xffffffff


	//   ....[141]....
        /*06e8*/ 	.word	0xffffffff


	//   ....[142]....
        /*06ec*/ 	.word	0xffffffff


	//   ....[143]....
        /*06f0*/ 	.word	0xffffffff


	//   ....[144]....
        /*06f4*/ 	.word	0xffffffff


	//   ....[145]....
        /*06f8*/ 	.word	0xffffffff


	//   ....[146]....
        /*06fc*/ 	.word	0xffffffff


	//   ....[147]....
        /*0700*/ 	.word	0xffffffff


	//   ....[148]....
        /*0704*/ 	.word	0xffffffff


	//   ....[149]....
        /*0708*/ 	.word	0xffffffff


	//   ....[150]....
        /*070c*/ 	.word	0xffffffff


	//   ....[151]....
        /*0710*/ 	.word	0xffffffff


	//   ....[152]....
        /*0714*/ 	.word	0xffffffff


	//   ....[153]....
        /*0718*/ 	.word	0xffffffff


	//   ....[154]....
        /*071c*/ 	.word	0xffffffff


	//   ....[155]....
        /*0720*/ 	.word	0xffffffff


	//   ....[156]....
        /*0724*/ 	.word	0xffffffff


	//   ....[157]....
        /*0728*/ 	.word	0xffffffff


	//   ....[158]....
        /*072c*/ 	.word	0xffffffff


	//   ....[159]....
        /*0730*/ 	.word	0xffffffff


	//   ....[160]....
        /*0734*/ 	.word	0xffffffff


	//   ....[161]....
        /*0738*/ 	.word	0xffffffff


	//   ....[162]....
        /*073c*/ 	.word	0xffffffff


	//   ....[163]....
        /*0740*/ 	.word	0xffffffff


	//   ....[164]....
        /*0744*/ 	.word	0xffffffff


	//   ....[165]....
        /*0748*/ 	.word	0xffffffff


	//   ....[166]....
        /*074c*/ 	.word	0xffffffff


	//   ....[167]....
        /*0750*/ 	.word	0xffffffff


	//   ....[168]....
        /*0754*/ 	.word	0xffffffff


	//   ....[169]....
        /*0758*/ 	.word	0xffffffff


	//   ....[170]....
        /*075c*/ 	.word	0xffffffff


	//   ....[171]....
        /*0760*/ 	.word	0xffffffff


	//   ....[172]....
        /*0764*/ 	.word	0xffffffff


	//   ....[173]....
        /*0768*/ 	.word	0xffffffff


	//   ....[174]....
        /*076c*/ 	.word	0xffffffff


	//   ....[175]....
        /*0770*/ 	.word	0xffffffff


	//   ....[176]....
        /*0774*/ 	.word	0xffffffff


	//   ....[177]....
        /*0778*/ 	.word	0xffffffff


	//   ....[178]....
        /*077c*/ 	.word	0xffffffff


	//   ....[179]....
        /*0780*/ 	.word	0xffffffff


	//   ....[180]....
        /*0784*/ 	.word	0xffffffff


	//   ....[181]....
        /*0788*/ 	.word	0xffffffff


	//   ....[182]....
        /*078c*/ 	.word	0xffffffff


	//   ....[183]....
        /*0790*/ 	.word	0xffffffff


	//   ....[184]....
        /*0794*/ 	.word	0xffffffff


	//   ....[185]....
        /*0798*/ 	.word	0x0500000f


	//   ....[186]....
        /*079c*/ 	.word	0x0500000f


	//   ....[187]....
        /*07a0*/ 	.word	0x0500000f


	//   ....[188]....
        /*07a4*/ 	.word	0x0500000f


	//   ....[189]....
        /*07a8*/ 	.word	0x0500000f


	//   ....[190]....
        /*07ac*/ 	.word	0x0500000f


	//   ....[191]....
        /*07b0*/ 	.word	0x0500000f


	//   ....[192]....
        /*07b4*/ 	.word	0x0500000f


	//   ....[193]....
        /*07b8*/ 	.word	0x0500000f


	//   ....[194]....
        /*07bc*/ 	.word	0x0500000f


	//   ....[195]....
        /*07c0*/ 	.word	0x0500000f


	//   ....[196]....
        /*07c4*/ 	.word	0x0500000f


	//   ....[197]....
        /*07c8*/ 	.word	0x0500000f


	//   ....[198]....
        /*07cc*/ 	.word	0x0500000f


	//   ....[199]....
        /*07d0*/ 	.word	0x0500000f


	//   ....[200]....
        /*07d4*/ 	.word	0x0500000f


	//   ....[201]....
        /*07d8*/ 	.word	0x0500000f


	//   ....[202]....
        /*07dc*/ 	.word	0x0500000f


	//   ....[203]....
        /*07e0*/ 	.word	0x0500000f


	//   ....[204]....
        /*07e4*/ 	.word	0x0500000f


	//   ....[205]....
        /*07e8*/ 	.word	0x0500000f


	//   ....[206]....
        /*07ec*/ 	.word	0x0500000f


	//   ....[207]....
        /*07f0*/ 	.word	0x0500000f


	//   ....[208]....
        /*07f4*/ 	.word	0x0500000f


	//   ....[209]....
        /*07f8*/ 	.word	0x0500000f


	//   ....[210]....
        /*07fc*/ 	.word	0x0500000f


	//   ....[211]....
        /*0800*/ 	.word	0x0500000f


	//   ....[212]....
        /*0804*/ 	.word	0x0500000f


	//   ....[213]....
        /*0808*/ 	.word	0x0500000f


	//   ....[214]....
        /*080c*/ 	.word	0x0500000f


	//   ....[215]....
        /*0810*/ 	.word	0x0500000f


	//   ....[216]....
        /*0814*/ 	.word	0x0500000f


	//   ....[217]....
        /*0818*/ 	.word	0x0500000f


	//   ....[218]....
        /*081c*/ 	.word	0x0500000f


	//   ....[219]....
        /*0820*/ 	.word	0x0500000f


	//   ....[220]....
        /*0824*/ 	.word	0x0500000f


	//   ....[221]....
        /*0828*/ 	.word	0x0500000f


	//   ....[222]....
        /*082c*/ 	.word	0x0500000f


	//   ....[223]....
        /*0830*/ 	.word	0x0500000f


	//   ....[224]....
        /*0834*/ 	.word	0x0500000f


	//   ....[225]....
        /*0838*/ 	.word	0x0500000f


	//   ....[226]....
        /*083c*/ 	.word	0x0500000f


	//   ....[227]....
        /*0840*/ 	.word	0x0500000f


	//   ....[228]....
        /*0844*/ 	.word	0x0500000f


	//   ....[229]....
        /*0848*/ 	.word	0x0500000f


	//   ....[230]....
        /*084c*/ 	.word	0x0500000f


	//   ....[231]....
        /*0850*/ 	.word	0x0500000f


	//   ....[232]....
        /*0854*/ 	.word	0x0500000f


	//   ....[233]....
        /*0858*/ 	.word	0x0500000f


	//   ....[234]....
        /*085c*/ 	.word	0x0500000f


	//   ....[235]....
        /*0860*/ 	.word	0x0500000f


	//   ....[236]....
        /*0864*/ 	.word	0x0500000f


	//   ....[237]....
        /*0868*/ 	.word	0x0500000f


	//   ....[238]....
        /*086c*/ 	.word	0x0500000f


	//   ....[239]....
        /*0870*/ 	.word	0x0500000f


	//   ....[240]....
        /*0874*/ 	.word	0x0500000f


	//   ....[241]....
        /*0878*/ 	.word	0x0500000f


	//   ....[242]....
        /*087c*/ 	.word	0x0500000f


	//   ....[243]....
        /*0880*/ 	.word	0x0500000f


	//   ....[244]....
        /*0884*/ 	.word	0x0500000f


	//   ....[245]....
        /*0888*/ 	.word	0x0500000f


	//   ....[246]....
        /*088c*/ 	.word	0x0500000f


	//   ....[247]....
        /*0890*/ 	.word	0x0500000f


	//   ....[248]....
        /*0894*/ 	.word	0x0500000f


	//   ....[249]....
        /*0898*/ 	.word	0x0500000f


	//   ....[250]....
        /*089c*/ 	.word	0x0500000f


	//   ....[251]....
        /*08a0*/ 	.word	0x0500000f


	//   ....[252]....
        /*08a4*/ 	.word	0x0500000f


	//   ....[253]....
        /*08a8*/ 	.word	0x0500000f


	//   ....[254]....
        /*08ac*/ 	.word	0x0500000f


	//   ....[255]....
        /*08b0*/ 	.word	0x0500000f


	//   ....[0]....
        /*08b4*/ 	.word	0x0500000f


	//   ....[1]....
        /*08b8*/ 	.word	0x0500000f


	//   ....[2]....
        /*08bc*/ 	.word	0x0500000f


	//   ....[3]....
        /*08c0*/ 	.word	0x0500000f


	//   ....[4]....
        /*08c4*/ 	.word	0x0500000f


	//   ....[5]....
        /*08c8*/ 	.word	0x0500000f


	//   ....[6]....
        /*08cc*/ 	.word	0x0500000f


	//   ....[7]....
        /*08d0*/ 	.word	0x0500000f


	//   ....[8]....
        /*08d4*/ 	.word	0x0500000f


	//   ....[9]....
        /*08d8*/ 	.word	0x0500000f


	//   ....[10]....
        /*08dc*/ 	.word	0x0500000f


	//   ....[11]....
        /*08e0*/ 	.word	0x0500000f


	//   ....[12]....
        /*08e4*/ 	.word	0x0500000f


	//   ....[13]....
        /*08e8*/ 	.word	0x0500000f


	//   ....[14]....
        /*08ec*/ 	.word	0x0500000f


	//   ....[15]....
        /*08f0*/ 	.word	0x0500000f


	//   ....[16]....
        /*08f4*/ 	.word	0x0500000f


	//   ....[17]....
        /*08f8*/ 	.word	0x0500000f


	//   ....[18]....
        /*08fc*/ 	.word	0x0500000f


	//   ....[19]....
        /*0900*/ 	.word	0x0500000f


	//   ....[20]....
        /*0904*/ 	.word	0x0500000f


	//   ....[21]....
        /*0908*/ 	.word	0x0500000f


	//   ....[22]....
        /*090c*/ 	.word	0x0500000f


	//   ....[23]....
        /*0910*/ 	.word	0x0500000f


	//   ....[24]....
        /*0914*/ 	.word	0x0500000f


	//   ....[25]....
        /*0918*/ 	.word	0x0500000f


	//   ....[26]....
        /*091c*/ 	.word	0x0500000f


	//   ....[27]....
        /*0920*/ 	.word	0x0500000f


	//   ....[28]....
        /*0924*/ 	.word	0x0500000f


	//   ....[29]....
        /*0928*/ 	.word	0x0500000f


	//   ....[30]....
        /*092c*/ 	.word	0x0500000f


	//   ....[31]....
        /*0930*/ 	.word	0x0500000f


	//   ....[32]....
        /*0934*/ 	.word	0x0500000f


	//   ....[33]....
        /*0938*/ 	.word	0x0500000f


	//   ....[34]....
        /*093c*/ 	.word	0x0500000f


	//   ....[35]....
        /*0940*/ 	.word	0x0500000f


	//   ....[36]....
        /*0944*/ 	.word	0x0500000f


	//   ....[37]....
        /*0948*/ 	.word	0x0500000f


	//   ....[38]....
        /*094c*/ 	.word	0x0500000f


	//   ....[39]....
        /*0950*/ 	.word	0x0500000f


	//   ....[40]....
        /*0954*/ 	.word	0x0500000f


	//   ....[41]....
        /*0958*/ 	.word	0x0500000f


	//----- nvinfo : EIATTR_COOP_GROUP_INSTR_OFFSETS
	.align		4
.L_319:
        /*095c*/ 	.byte	0x04, 0x28
        /*095e*/ 	.short	(.L_321 - .L_320)


	//   ....[0]....
.L_320:
        /*0960*/ 	.word	0x00000060


	//   ....[1]....
        /*0964*/ 	.word	0x00000140


	//   ....[2]....
        /*0968*/ 	.word	0x00000190


	//   ....[3]....
        /*096c*/ 	.word	0x000003c0


	//   ....[4]....
        /*0970*/ 	.word	0x00000520


	//   ....[5]....
        /*0974*/ 	.word	0x00000640


	//   ....[6]....
        /*0978*/ 	.word	0x000007a0


	//   ....[7]....
        /*097c*/ 	.word	0x00003af0


	//   ....[8]....
        /*0980*/ 	.word	0x00003b00


	//   ....[9]....
        /*0984*/ 	.word	0x000050a0


	//   ....[10]....
        /*0988*/ 	.word	0x000050b0


	//   ....[11]....
        /*098c*/ 	.word	0x000070f0


	//   ....[12]....
        /*0990*/ 	.word	0x00007100


	//   ....[13]....
        /*0994*/ 	.word	0x00008800


	//   ....[14]....
        /*0998*/ 	.word	0x00008810


	//   ....[15]....
        /*099c*/ 	.word	0x0000a0d0


	//   ....[16]....
        /*09a0*/ 	.word	0x0000a0e0


	//   ....[17]....
        /*09a4*/ 	.word	0x0000a370


	//   ....[18]....
        /*09a8*/ 	.word	0x0000a380


	//   ....[19]....
        /*09ac*/ 	.word	0x0000a870


	//   ....[20]....
        /*09b0*/ 	.word	0x0000a890


	//   ....[21]....
        /*09b4*/ 	.word	0x0000aae0


	//   ....[22]....
        /*09b8*/ 	.word	0x0000ab00


	//   ....[23]....
        /*09bc*/ 	.word	0x0000b5b0


	//   ....[24]....
        /*09c0*/ 	.word	0x0000bcc0


	//   ....[25]....
        /*09c4*/ 	.word	0x0000bcd0


	//   ....[26]....
        /*09c8*/ 	.word	0x0000bce0


	//   ....[27]....
        /*09cc*/ 	.word	0x0000bcf0


	//   ....[28]....
        /*09d0*/ 	.word	0x0000c540


	//   ....[29]....
        /*09d4*/ 	.word	0x0000c550


	//   ....[30]....
        /*09d8*/ 	.word	0x0000c560


	//   ....[31]....
        /*09dc*/ 	.word	0x0000c570


	//   ....[32]....
        /*09e0*/ 	.word	0x0000f390


	//   ....[33]....
        /*09e4*/ 	.word	0x0000f3a0


	//   ....[34]....
        /*09e8*/ 	.word	0x0000f3b0


	//   ....[35]....
        /*09ec*/ 	.word	0x0000f3c0


	//   ....[36]....
        /*09f0*/ 	.word	0x0000f9e0


	//   ....[37]....
        /*09f4*/ 	.word	0x0000f9f0


	//   ....[38]....
        /*09f8*/ 	.word	0x0000fa00


	//   ....[39]....
        /*09fc*/ 	.word	0x0000fa10


	//   ....[40]....
        /*0a00*/ 	.word	0x00013a60


	//   ....[41]....
        /*0a04*/ 	.word	0x00013fb0


	//   ....[42]....
        /*0a08*/ 	.word	0x00013fd0


	//   ....[43]....
        /*0a0c*/ 	.word	0x00013fe0


	//   ....[44]....
        /*0a10*/ 	.word	0x000147c0


	//   ....[45]....
        /*0a14*/ 	.word	0x000148d0


	//   ....[46]....
        /*0a18*/ 	.word	0x00016a00


	//   ....[47]....
        /*0a1c*/ 	.word	0x00016a10


	//   ....[48]....
        /*0a20*/ 	.word	0x00017020


	//   ....[49]....
        /*0a24*/ 	.word	0x00017060


	//   ....[50]....
        /*0a28*/ 	.word	0x00017900


	//   ....[51]....
        /*0a2c*/ 	.word	0x00017920


	//   ....[52]....
        /*0a30*/ 	.word	0x00019db0


	//   ....[53]....
        /*0a34*/ 	.word	0x00019e10


	//   ....[54]....
        /*0a38*/ 	.word	0x0001a0e0


	//   ....[55]....
        /*0a3c*/ 	.word	0x0001a100


	//   ....[56]....
        /*0a40*/ 	.word	0x0001b440


	//   ....[57]....
        /*0a44*/ 	.word	0x0001b650


	//   ....[58]....
        /*0a48*/ 	.word	0x0001b6d0


	//   ....[59]....
        /*0a4c*/ 	.word	0x0001b6e0


	//   ....[60]....
        /*0a50*/ 	.word	0x0001cd50


	//   ....[61]....
        /*0a54*/ 	.word	0x0001cd60


	//   ....[62]....
        /*0a58*/ 	.word	0x0001cd70


	//   ....[63]....
        /*0a5c*/ 	.word	0x0001cd80


	//   ....[64]....
        /*0a60*/ 	.word	0x0001d650


	//   ....[65]....
        /*0a64*/ 	.word	0x0001d680


	//   ....[66]....
        /*0a68*/ 	.word	0x0001d7d0


	//   ....[67]....
        /*0a6c*/ 	.word	0x0001d7f0


	//   ....[68]....
        /*0a70*/ 	.word	0x0001d8f0


	//   ....[69]....
        /*0a74*/ 	.word	0x0001d910


	//   ....[70]....
        /*0a78*/ 	.word	0x0001da20


	//   ....[71]....
        /*0a7c*/ 	.word	0x0001da40


	//   ....[72]....
        /*0a80*/ 	.word	0x0001dfc0


	//   ....[73]....
        /*0a84*/ 	.word	0x0001e000


	//   ....[74]....
        /*0a88*/ 	.word	0x0001e890


	//   ....[75]....
        /*0a8c*/ 	.word	0x0001e8a0


	//   ....[76]....
        /*0a90*/ 	.word	0x0001f820


	//   ....[77]....
        /*0a94*/ 	.word	0x0001f850


	//   ....[78]....
        /*0a98*/ 	.word	0x0001f960


	//   ....[79]....
        /*0a9c*/ 	.word	0x0001f980


	//   ....[80]....
        /*0aa0*/ 	.word	0x0001fa80


	//   ....[81]....
        /*0aa4*/ 	.word	0x0001faa0


	//   ....[82]....
        /*0aa8*/ 	.word	0x0001fbb0


	//   ....[83]....
        /*0aac*/ 	.word	0x0001fbd0


	//   ....[84]....
        /*0ab0*/ 	.word	0x0001fd60


	//   ....[85]....
        /*0ab4*/ 	.word	0x0001ff70


	//   ....[86]....
        /*0ab8*/ 	.word	0x0001ffa0


	//   ....[87]....
        /*0abc*/ 	.word	0x0001ffd0


	//   ....[88]....
        /*0ac0*/ 	.word	0x00020000


	//   ....[89]....
        /*0ac4*/ 	.word	0x00020030


	//   ....[90]....
        /*0ac8*/ 	.word	0x00020060


	//   ....[91]....
        /*0acc*/ 	.word	0x000201f0


	//   ....[92]....
        /*0ad0*/ 	.word	0x00020220


	//   ....[93]....
        /*0ad4*/ 	.word	0x00020250


	//   ....[94]....
        /*0ad8*/ 	.word	0x00020280


	//   ....[95]....
        /*0adc*/ 	.word	0x000202b0


	//   ....[96]....
        /*0ae0*/ 	.word	0x000202e0


	//   ....[97]....
        /*0ae4*/ 	.word	0x00020370


	//   ....[98]....
        /*0ae8*/ 	.word	0x000203a0


	//   ....[99]....
        /*0aec*/ 	.word	0x000203b0


	//   ....[100]....
        /*0af0*/ 	.word	0x000203f0


	//   ....[101]....
        /*0af4*/ 	.word	0x000218b0


	//   ....[102]....
        /*0af8*/ 	.word	0x00023bf0


	//   ....[103]....
        /*0afc*/ 	.word	0x00023c10


	//   ....[104]....
        /*0b00*/ 	.word	0x00023cc0


	//   ....[105]....
        /*0b04*/ 	.word	0x00023ce0


	//   ....[106]....
        /*0b08*/ 	.word	0x00023d80


	//   ....[107]....
        /*0b0c*/ 	.word	0x00023da0


	//   ....[108]....
        /*0b10*/ 	.word	0x00023e40


	//   ....[109]....
        /*0b14*/ 	.word	0x00023e60


	//   ....[110]....
        /*0b18*/ 	.word	0x00023f00


	//   ....[111]....
        /*0b1c*/ 	.word	0x00023f20


	//   ....[112]....
        /*0b20*/ 	.word	0x00023f30


	//   ....[113]....
        /*0b24*/ 	.word	0x00023fc0


	//   ....[114]....
        /*0b28*/ 	.word	0x000246e0


	//   ....[115]....
        /*0b2c*/ 	.word	0x00024710


	//   ....[116]....
        /*0b30*/ 	.word	0x00024770


	//   ....[117]....
        /*0b34*/ 	.word	0x000247d0


	//   ....[118]....
        /*0b38*/ 	.word	0x00024810


	//   ....[119]....
        /*0b3c*/ 	.word	0x00024880


	//   ....[120]....
        /*0b40*/ 	.word	0x000248c0


	//   ....[121]....
        /*0b44*/ 	.word	0x00024930


	//   ....[122]....
        /*0b48*/ 	.word	0x00024970


	//   ....[123]....
        /*0b4c*/ 	.word	0x000249e0


	//   ....[124]....
        /*0b50*/ 	.word	0x00024a20


	//   ....[125]....
        /*0b54*/ 	.word	0x00024a90


	//   ....[126]....
        /*0b58*/ 	.word	0x00024ad0


	//   ....[127]....
        /*0b5c*/ 	.word	0x00024b30


	//   ....[128]....
        /*0b60*/ 	.word	0x00024b50


	//   ....[129]....
        /*0b64*/ 	.word	0x00024b80


	//   ....[130]....
        /*0b68*/ 	.word	0x00025380


	//   ....[131]....
        /*0b6c*/ 	.word	0x00025390


	//   ....[132]....
        /*0b70*/ 	.word	0x000253c0


	//   ....[133]....
        /*0b74*/ 	.word	0x00025410


	//   ....[134]....
        /*0b78*/ 	.word	0x00025420


	//   ....[135]....
        /*0b7c*/ 	.word	0x00025480


	//   ....[136]....
        /*0b80*/ 	.word	0x000254b0


	//   ....[137]....
        /*0b84*/ 	.word	0x000254f0


	//   ....[138]....
        /*0b88*/ 	.word	0x00025520


	//   ....[139]....
        /*0b8c*/ 	.word	0x00025560


	//   ....[140]....
        /*0b90*/ 	.word	0x00025590


	//   ....[141]....
        /*0b94*/ 	.word	0x000255d0


	//   ....[142]....
        /*0b98*/ 	.word	0x00025870


	//   ....[143]....
        /*0b9c*/ 	.word	0x00025890


	//   ....[144]....
        /*0ba0*/ 	.word	0x000258a0


	//   ....[145]....
        /*0ba4*/ 	.word	0x00025930


	//   ....[146]....
        /*0ba8*/ 	.word	0x00025940


	//   ....[147]....
        /*0bac*/ 	.word	0x000259d0


	//   ....[148]....
        /*0bb0*/ 	.word	0x000259e0


	//   ....[149]....
        /*0bb4*/ 	.word	0x00025a70


	//   ....[150]....
        /*0bb8*/ 	.word	0x00025a80


	//   ....[151]....
        /*0bbc*/ 	.word	0x00025b10


	//   ....[152]....
        /*0bc0*/ 	.word	0x00025b20


	//   ....[153]....
        /*0bc4*/ 	.word	0x00025b30


	//   ....[154]....
        /*0bc8*/ 	.word	0x00026120


	//   ....[155]....
        /*0bcc*/ 	.word	0x00026160


	//   ....[156]....
        /*0bd0*/ 	.word	0x000261a0


	//   ....[157]....
        /*0bd4*/ 	.word	0x000261d0


	//   ....[158]....
        /*0bd8*/ 	.word	0x00026260


	//   ....[159]....
        /*0bdc*/ 	.word	0x00026290


	//   ....[160]....
        /*0be0*/ 	.word	0x00026300


	//   ....[161]....
        /*0be4*/ 	.word	0x00026330


	//   ....[162]....
        /*0be8*/ 	.word	0x000263a0


	//   ....[163]....
        /*0bec*/ 	.word	0x000263c0


	//   ....[164]....
        /*0bf0*/ 	.word	0x00026400


	//   ....[165]....
        /*0bf4*/ 	.word	0x00026450


	//   ....[166]....
        /*0bf8*/ 	.word	0x00026880


	//   ....[167]....
        /*0bfc*/ 	.word	0x000268b0


	//   ....[168]....
        /*0c00*/ 	.word	0x00026920


	//   ....[169]....
        /*0c04*/ 	.word	0x00026950


	//   ....[170]....
        /*0c08*/ 	.word	0x00026980


	//   ....[171]....
        /*0c0c*/ 	.word	0x000269b0


	//   ....[172]....
        /*0c10*/ 	.word	0x000269e0


	//   ....[173]....
        /*0c14*/ 	.word	0x00026a10


	//   ....[174]....
        /*0c18*/ 	.word	0x00026bb0


	//   ....[175]....
        /*0c1c*/ 	.word	0x00026be0


	//   ....[176]....
        /*0c20*/ 	.word	0x00026c10


	//   ....[177]....
        /*0c24*/ 	.word	0x00026c40


	//   ....[178]....
        /*0c28*/ 	.word	0x00026c70


	//   ....[179]....
        /*0c2c*/ 	.word	0x00026ca0


	//   ....[180]....
        /*0c30*/ 	.word	0x00026d60


	//   ....[181]....
        /*0c34*/ 	.word	0x00026d80


	//   ....[182]....
        /*0c38*/ 	.word	0x00026da0


	//   ....[183]....
        /*0c3c*/ 	.word	0x00026e00


	//   ....[184]....
        /*0c40*/ 	.word	0x00027820


	//   ....[185]....
        /*0c44*/ 	.word	0x00027b60


	//   ....[186]....
        /*0c48*/ 	.word	0x00027bf0


	//   ....[187]....
        /*0c4c*/ 	.word	0x00027c90


	//   ....[188]....
        /*0c50*/ 	.word	0x00027d20


	//   ....[189]....
        /*0c54*/ 	.word	0x00027e10


	//   ....[190]....
        /*0c58*/ 	.word	0x00027ea0


	//   ....[191]....
        /*0c5c*/ 	.word	0x00027f40


	//   ....[192]....
        /*0c60*/ 	.word	0x00027fd0


	//   ....[193]....
        /*0c64*/ 	.word	0x000280c0


	//   ....[194]....
        /*0c68*/ 	.word	0x00028150


	//   ....[195]....
        /*0c6c*/ 	.word	0x000281f0


	//   ....[196]....
        /*0c70*/ 	.word	0x00028280


	//   ....[197]....
        /*0c74*/ 	.word	0x00028370


	//   ....[198]....
        /*0c78*/ 	.word	0x00028400


	//   ....[199]....
        /*0c7c*/ 	.word	0x00028450


	//   ....[200]....
        /*0c80*/ 	.word	0x000284a0


	//   ....[201]....
        /*0c84*/ 	.word	0x00028540


	//   ....[202]....
        /*0c88*/ 	.word	0x000285d0


	//   ....[203]....
        /*0c8c*/ 	.word	0x00028620


	//   ....[204]....
        /*0c90*/ 	.word	0x00028670


	//   ....[205]....
        /*0c94*/ 	.word	0x00028760


	//   ....[206]....
        /*0c98*/ 	.word	0x000287f0


	//   ....[207]....
        /*0c9c*/ 	.word	0x00028840


	//   ....[208]....
        /*0ca0*/ 	.word	0x00028890


	//   ....[209]....
        /*0ca4*/ 	.word	0x00028930


	//   ....[210]....
        /*0ca8*/ 	.word	0x000289c0


	//   ....[211]....
        /*0cac*/ 	.word	0x00028a10


	//   ....[212]....
        /*0cb0*/ 	.word	0x00028a60


	//   ....[213]....
        /*0cb4*/ 	.word	0x00028d60


	//   ....[214]....
        /*0cb8*/ 	.word	0x00029040


	//   ....[215]....
        /*0cbc*/ 	.word	0x00029130


	//   ....[216]....
        /*0cc0*/ 	.word	0x000291d0


	//   ....[217]....
        /*0cc4*/ 	.word	0x00029230


	//   ....[218]....
        /*0cc8*/ 	.word	0x00029350


	//   ....[219]....
        /*0ccc*/ 	.word	0x000293b0


	//   ....[220]....
        /*0cd0*/ 	.word	0x000294c0


	//   ....[221]....
        /*0cd4*/ 	.word	0x00029530


	//   ....[222]....
        /*0cd8*/ 	.word	0x00029640


	//   ....[223]....
        /*0cdc*/ 	.word	0x000296b0


	//   ....[224]....
        /*0ce0*/ 	.word	0x000297c0


	//   ....[225]....
        /*0ce4*/ 	.word	0x00029830


	//   ....[226]....
        /*0ce8*/ 	.word	0x00029910


	//   ....[227]....
        /*0cec*/ 	.word	0x00029a10


	//   ....[228]....
        /*0cf0*/ 	.word	0x00029a80


	//   ....[229]....
        /*0cf4*/ 	.word	0x00029b00


	//   ....[230]....
        /*0cf8*/ 	.word	0x00029bd0


	//   ....[231]....
        /*0cfc*/ 	.word	0x00029c50


	//   ....[232]....
        /*0d00*/ 	.word	0x00029d30


	//   ....[233]....
        /*0d04*/ 	.word	0x00029db0


	//   ....[234]....
        /*0d08*/ 	.word	0x00029e90


	//   ....[235]....
        /*0d0c*/ 	.word	0x00029f10


	//   ....[236]....
        /*0d10*/ 	.word	0x00029ff0


	//   ....[237]....
        /*0d14*/ 	.word	0x0002a070


	//   ....[238]....
        /*0d18*/ 	.word	0x0002a150


	//   ....[239]....
        /*0d1c*/ 	.word	0x0002a1d0


	//   ....[240]....
        /*0d20*/ 	.word	0x0002a2a0


	//   ....[241]....
        /*0d24*/ 	.word	0x0002a320


	//   ....[242]....
        /*0d28*/ 	.word	0x0002a3e0


	//   ....[243]....
        /*0d2c*/ 	.word	0x0002a510


	//   ....[244]....
        /*0d30*/ 	.word	0x0002a5e0


	//   ....[245]....
        /*0d34*/ 	.word	0x0002a640


	//   ....[246]....
        /*0d38*/ 	.word	0x0002a750


	//   ....[247]....
        /*0d3c*/ 	.word	0x0002a7b0


	//   ....[248]....
        /*0d40*/ 	.word	0x0002a880


	//   ....[249]....
        /*0d44*/ 	.word	0x0002a8e0


	//   ....[250]....
        /*0d48*/ 	.word	0x0002a9b0


	//   ....[251]....
        /*0d4c*/ 	.word	0x0002aa10


	//   ....[252]....
        /*0d50*/ 	.word	0x0002aae0


	//   ....[253]....
        /*0d54*/ 	.word	0x0002abd0


	//   ....[254]....
        /*0d58*/ 	.word	0x0002ac60


	//   ....[255]....
        /*0d5c*/ 	.word	0x0002ad50


	//   ....[0]....
        /*0d60*/ 	.word	0x0002adf0


	//   ....[1]....
        /*0d64*/ 	.word	0x0002ae50


	//   ....[2]....
        /*0d68*/ 	.word	0x0002af50


	//   ....[3]....
        /*0d6c*/ 	.word	0x0002afb0


	//   ....[4]....
        /*0d70*/ 	.word	0x0002b0b0


	//   ....[5]....
        /*0d74*/ 	.word	0x0002b110


	//   ....[6]....
        /*0d78*/ 	.word	0x0002b210


	//   ....[7]....
        /*0d7c*/ 	.word	0x0002b270


	//   ....[8]....
        /*0d80*/ 	.word	0x0002b370


	//   ....[9]....
        /*0d84*/ 	.word	0x0002b3d0


	//   ....[10]....
        /*0d88*/ 	.word	0x0002b4a0


	//   ....[11]....
        /*0d8c*/ 	.word	0x0002b5e0


	//   ....[12]....
        /*0d90*/ 	.word	0x0002b690


	//   ....[13]....
        /*0d94*/ 	.word	0x0002b760


	//   ....[14]....
        /*0d98*/ 	.word	0x0002b830


	//   ....[15]....
        /*0d9c*/ 	.word	0x0002b890


	//   ....[16]....
        /*0da0*/ 	.word	0x0002b980


	//   ....[17]....
        /*0da4*/ 	.word	0x0002b9e0


	//   ....[18]....
        /*0da8*/ 	.word	0x0002bad0


	//   ....[19]....
        /*0dac*/ 	.word	0x0002bb30


	//   ....[20]....
        /*0db0*/ 	.word	0x0002bc20


	//   ....[21]....
        /*0db4*/ 	.word	0x0002bc80


	//   ....[22]....
        /*0db8*/ 	.word	0x0002bd60


	//   ....[23]....
        /*0dbc*/ 	.word	0x0002bdf0


	//   ....[24]....
        /*0dc0*/ 	.word	0x0002be90


	//   ....[25]....
        /*0dc4*/ 	.word	0x0002c010


	//   ....[26]....
        /*0dc8*/ 	.word	0x0002c080


	//   ....[27]....
        /*0dcc*/ 	.word	0x0002c0f0


	//   ....[28]....
        /*0dd0*/ 	.word	0x0002c160


	//   ....[29]....
        /*0dd4*/ 	.word	0x0002c1d0


	//   ....[30]....
        /*0dd8*/ 	.word	0x0002c250


	//   ....[31]....
        /*0ddc*/ 	.word	0x0002c2d0


	//   ....[32]....
        /*0de0*/ 	.word	0x0002c360


	//   ....[33]....
        /*0de4*/ 	.word	0x0002c3d0


	//   ....[34]....
        /*0de8*/ 	.word	0x0002c440


	//   ....[35]....
        /*0dec*/ 	.word	0x0002c4b0


	//   ....[36]....
        /*0df0*/ 	.word	0x0002c530


	//   ....[37]....
        /*0df4*/ 	.word	0x0002c5a0


	//   ....[38]....
        /*0df8*/ 	.word	0x0002c630


	//   ....[39]....
        /*0dfc*/ 	.word	0x0002c690


	//   ....[40]....
        /*0e00*/ 	.word	0x0002c720


	//   ....[41]....
        /*0e04*/ 	.word	0x0002c850


	//----- nvinfo : EIATTR_REG_RECONFIG
	.align		4
.L_321:
        /*0e08*/ 	.byte	0x01, 0x54
	.zero		2


	//----- nvinfo : EIATTR_SYSCALL_OFFSETS
	.align		4
        /*0e0c*/ 	.byte	0x04, 0x46
        /*0e0e*/ 	.short	(.L_323 - .L_322)


	//   ....[0]....
.L_322:
        /*0e10*/ 	.word	0x00001ed0


	//   ....[1]....
        /*0e14*/ 	.word	0x00002020


	//   ....[2]....
        /*0e18*/ 	.word	0x0000b720


	//   ....[3]....
        /*0e1c*/ 	.word	0x0000ba50


	//   ....[4]....
        /*0e20*/ 	.word	0x00023220


	//   ....[5]....
        /*0e24*/ 	.word	0x00023370


	//   ....[6]....
        /*0e28*/ 	.word	0x00023460


	//   ....[7]....
        /*0e2c*/ 	.word	0x00024380


	//----- nvinfo : EIATTR_MBARRIER_INSTR_OFFSETS
	.align		4
.L_323:
        /*0e30*/ 	.byte	0x04, 0x39
        /*0e32*/ 	.short	(.L_325 - .L_324)


	//   ....[0]....
.L_324:
        /*0e34*/ 	.word	0x00000270
        /*0e38*/ 	.word	0x000000ff
        /*0e3c*/ 	.word	0x00030800
        /*0e40*/ 	.short	0x0100
        /*0e42*/ 	.byte	0x08
	.zero		1


	//   ....[1]....
        /*0e44*/ 	.word	0x00000280
        /*0e48*/ 	.word	0x000000ff
        /*0e4c*/ 	.word	0x00030820
        /*0e50*/ 	.short	0x0100
        /*0e52*/ 	.byte	0x08
	.zero		1


	//   ....[2]....
        /*0e54*/ 	.word	0x00000370
        /*0e58*/ 	.word	0x000000ff
        /*0e5c*/ 	.word	0x00030830
        /*0e60*/ 	.short	0x0100
        /*0e62*/ 	.byte	0x08
	.zero		1


	//   ....[3]....
        /*0e64*/ 	.word	0x00000380
        /*0e68*/ 	.word	0x000000ff
        /*0e6c*/ 	.word	0x00030840
        /*0e70*/ 	.short	0x0100
        /*0e72*/ 	.byte	0x08
	.zero		1


	//   ....[4]....
        /*0e74*/ 	.word	0x00000390
        /*0e78*/ 	.word	0x000000ff
        /*0e7c*/ 	.word	0x00030838
        /*0e80*/ 	.short	0x0100
        /*0e82*/ 	.byte	0x08
	.zero		1


	//   ....[5]....
        /*0e84*/ 	.word	0x000003a0
        /*0e88*/ 	.word	0x000000ff
        /*0e8c*/ 	.word	0x00030848
        /*0e90*/ 	.short	0x0100
        /*0e92*/ 	.byte	0x08
	.zero		1


	//   ....[6]....
        /*0e94*/ 	.word	0x000004d0
        /*0e98*/ 	.word	0x000000ff
        /*0e9c*/ 	.word	0x00030850
        /*0ea0*/ 	.short	0x0100
        /*0ea2*/ 	.byte	0x08
	.zero		1


	//   ....[7]....
        /*0ea4*/ 	.word	0x000004e0
        /*0ea8*/ 	.word	0x000000ff
        /*0eac*/ 	.word	0x00030860
        /*0eb0*/ 	.short	0x0100
        /*0eb2*/ 	.byte	0x08
	.zero		1


	//   ....[8]....
        /*0eb4*/ 	.word	0x000004f0
        /*0eb8*/ 	.word	0x000000ff
        /*0ebc*/ 	.word	0x00030858
        /*0ec0*/ 	.short	0x0100
        /*0ec2*/ 	.byte	0x08
	.zero		1


	//   ....[9]....
        /*0ec4*/ 	.word	0x00000500
        /*0ec8*/ 	.word	0x000000ff
        /*0ecc*/ 	.word	0x00030868
        /*0ed0*/ 	.short	0x0100
        /*0ed2*/ 	.byte	0x08
	.zero		1


	//   ....[10]....
        /*0ed4*/ 	.word	0x000005f0
        /*0ed8*/ 	.word	0x000000ff
        /*0edc*/ 	.word	0x00030870
        /*0ee0*/ 	.short	0x0100
        /*0ee2*/ 	.byte	0x06
	.zero		1


	//   ....[11]....
        /*0ee4*/ 	.word	0x00000600
        /*0ee8*/ 	.word	0x000000ff
        /*0eec*/ 	.word	0x00030880
        /*0ef0*/ 	.short	0x0100
        /*0ef2*/ 	.byte	0x06
	.zero		1


	//   ....[12]....
        /*0ef4*/ 	.word	0x00000610
        /*0ef8*/ 	.word	0x000000ff
        /*0efc*/ 	.word	0x00030878
        /*0f00*/ 	.short	0x0100
        /*0f02*/ 	.byte	0x06
	.zero		1


	//   ....[13]....
        /*0f04*/ 	.word	0x00000620
        /*0f08*/ 	.word	0x000000ff
        /*0f0c*/ 	.word	0x00030888
        /*0f10*/ 	.short	0x0100
        /*0f12*/ 	.byte	0x06
	.zero		1


	//   ....[14]....
        /*0f14*/ 	.word	0x00000750
        /*0f18*/ 	.word	0x000000ff
        /*0f1c*/ 	.word	0x00030890
        /*0f20*/ 	.short	0x0100
        /*0f22*/ 	.byte	0x08
	.zero		1


	//   ....[15]....
        /*0f24*/ 	.word	0x00000760
        /*0f28*/ 	.word	0x000000ff
        /*0f2c*/ 	.word	0x000308a0
        /*0f30*/ 	.short	0x0100
        /*0f32*/ 	.byte	0x08
	.zero		1


	//   ....[16]....
        /*0f34*/ 	.word	0x00000770
        /*0f38*/ 	.word	0x000000ff
        /*0f3c*/ 	.word	0x00030898
        /*0f40*/ 	.short	0x0100
        /*0f42*/ 	.byte	0x08
	.zero		1


	//   ....[17]....
        /*0f44*/ 	.word	0x00000780
        /*0f48*/ 	.word	0x000000ff
        /*0f4c*/ 	.word	0x000308a8
        /*0f50*/ 	.short	0x0100
        /*0f52*/ 	.byte	0x08
	.zero		1


	//   ....[18]....
        /*0f54*/ 	.word	0x000008b0
        /*0f58*/ 	.word	0x000000ff
        /*0f5c*/ 	.word	0x000308b0
        /*0f60*/ 	.short	0x0100
        /*0f62*/ 	.byte	0x08
	.zero		1


	//   ....[19]....
        /*0f64*/ 	.word	0x000008c0
        /*0f68*/ 	.word	0x000000ff
        /*0f6c*/ 	.word	0x000308c0
        /*0f70*/ 	.short	0x0100
        /*0f72*/ 	.byte	0x08
	.zero		1


	//   ....[20]....
        /*0f74*/ 	.word	0x000008d0
        /*0f78*/ 	.word	0x000000ff
        /*0f7c*/ 	.word	0x000308b8
        /*0f80*/ 	.short	0x0100
        /*0f82*/ 	.byte	0x08
	.zero		1


	//   ....[21]....
        /*0f84*/ 	.word	0x000008e0
        /*0f88*/ 	.word	0x000000ff
        /*0f8c*/ 	.word	0x000308c8
        /*0f90*/ 	.short	0x0100
        /*0f92*/ 	.byte	0x08
	.zero		1


	//   ....[22]....
        /*0f94*/ 	.word	0x00003aa0
        /*0f98*/ 	.word	0x00000056
        /*0f9c*/ 	.word	0x00030890
        /*0fa0*/ 	.short	0x010a
        /*0fa2*/ 	.byte	0x3f
	.zero		1


	//   ....[23]....
        /*0fa4*/ 	.word	0x00007080
        /*0fa8*/ 	.word	0x00000056
        /*0fac*/ 	.word	0x00030890
        /*0fb0*/ 	.short	0x010a
        /*0fb2*/ 	.byte	0x3f
	.zero		1


	//   ....[24]....
        /*0fb4*/ 	.word	0x00009f30
        /*0fb8*/ 	.word	0x00000056
        /*0fbc*/ 	.word	0x00030890
        /*0fc0*/ 	.short	0x010a
        /*0fc2*/ 	.byte	0x3f
	.zero		1


	//   ....[25]....
        /*0fc4*/ 	.word	0x0000a6d0
        /*0fc8*/ 	.word	0x0000000b
        /*0fcc*/ 	.word	0x00000000
        /*0fd0*/ 	.short	0x0101
        /*0fd2*/ 	.byte	0x3f
	.zero		1


	//   ....[26]....
        /*0fd4*/ 	.word	0x0000a710
        /*0fd8*/ 	.word	0x00000056
        /*0fdc*/ 	.word	0x000308b0
        /*0fe0*/ 	.short	0x010a
        /*0fe2*/ 	.byte	0x3f
	.zero		1


	//   ....[27]....
        /*0fe4*/ 	.word	0x0000ae00
        /*0fe8*/ 	.word	0x00000056
        /*0fec*/ 	.word	0x00000000
        /*0ff0*/ 	.short	0x0101
        /*0ff2*/ 	.byte	0x3f
	.zero		1


	//   ....[28]....
        /*0ff4*/ 	.word	0x0000b7b0
        /*0ff8*/ 	.word	0x00000002
        /*0ffc*/ 	.word	0x00030800
        /*1000*/ 	.short	0x010a
        /*1002*/ 	.byte	0x3f
	.zero		1


	//   ....[29]....
        /*1004*/ 	.word	0x0000b800
        /*1008*/ 	.word	0x00000002
        /*100c*/ 	.word	0x00030800
        /*1010*/ 	.short	0x010a
        /*1012*/ 	.byte	0x3f
	.zero		1


	//   ....[30]....
        /*1014*/ 	.word	0x0000cde0
        /*1018*/ 	.word	0x00000002
        /*101c*/ 	.word	0x00030800
        /*1020*/ 	.short	0x010a
        /*1022*/ 	.byte	0x3f
	.zero		1


	//   ....[31]....
        /*1024*/ 	.word	0x0000ff40
        /*1028*/ 	.word	0x00000002
        /*102c*/ 	.word	0x00030800
        /*1030*/ 	.short	0x010a
        /*1032*/ 	.byte	0x3f
	.zero		1


	//   ....[32]....
        /*1034*/ 	.word	0x000129f0
        /*1038*/ 	.word	0x00000008
        /*103c*/ 	.word	0x00030830
        /*1040*/ 	.short	0x010a
        /*1042*/ 	.byte	0x3f
	.zero		1


	//   ....[33]....
        /*1044*/ 	.word	0x00012a30
        /*1048*/ 	.word	0x00000008
        /*104c*/ 	.word	0x00030830
        /*1050*/ 	.short	0x010a
        /*1052*/ 	.byte	0x3f
	.zero		1


	//   ....[34]....
        /*1054*/ 	.word	0x000147e0
        /*1058*/ 	.word	0x0000001d
        /*105c*/ 	.word	0x00000000
        /*1060*/ 	.short	0x0101
        /*1062*/ 	.byte	0x3f
	.zero		1


	//   ....[35]....
        /*1064*/ 	.word	0x00015430
        /*1068*/ 	.word	0x00000000
        /*106c*/ 	.word	0x00030830
        /*1070*/ 	.short	0x010a
        /*1072*/ 	.byte	0x3f
	.zero		1


	//   ....[36]....
        /*1074*/ 	.word	0x000154b0
        /*1078*/ 	.word	0x00000000
        /*107c*/ 	.word	0x00030830
        /*1080*/ 	.short	0x010a
        /*1082*/ 	.byte	0x3f
	.zero		1


	//   ....[37]....
        /*1084*/ 	.word	0x00016340
        /*1088*/ 	.word	0x0000000d
        /*108c*/ 	.word	0x00030850
        /*1090*/ 	.short	0x010a
        /*1092*/ 	.byte	0x3f
	.zero		1


	//   ....[38]....
        /*1094*/ 	.word	0x00016390
        /*1098*/ 	.word	0x0000000d
        /*109c*/ 	.word	0x00030850
        /*10a0*/ 	.short	0x010a
        /*10a2*/ 	.byte	0x3f
	.zero		1


	//   ....[39]....
        /*10a4*/ 	.word	0x00016700
        /*10a8*/ 	.word	0x00000000
        /*10ac*/ 	.word	0x00000000
        /*10b0*/ 	.short	0x0101
        /*10b2*/ 	.byte	0x3f
	.zero		1


	//   ....[40]....
        /*10b4*/ 	.word	0x000181f0
        /*10b8*/ 	.word	0x0000000d
        /*10bc*/ 	.word	0x00000000
        /*10c0*/ 	.short	0x0101
        /*10c2*/ 	.byte	0x3f
	.zero		1


	//   ....[41]....
        /*10c4*/ 	.word	0x000184c0
        /*10c8*/ 	.word	0x00000003
        /*10cc*/ 	.word	0x00030830
        /*10d0*/ 	.short	0x010a
        /*10d2*/ 	.byte	0x3f
	.zero		1


	//   ....[42]....
        /*10d4*/ 	.word	0x00018540
        /*10d8*/ 	.word	0x00000003
        /*10dc*/ 	.word	0x00030830
        /*10e0*/ 	.short	0x010a
        /*10e2*/ 	.byte	0x3f
	.zero		1


	//   ....[43]....
        /*10e4*/ 	.word	0x000193d0
        /*10e8*/ 	.word	0x0000000d
        /*10ec*/ 	.word	0x00030850
        /*10f0*/ 	.short	0x010a
        /*10f2*/ 	.byte	0x3f
	.zero		1


	//   ....[44]....
        /*10f4*/ 	.word	0x00019420
        /*10f8*/ 	.word	0x0000000d
        /*10fc*/ 	.word	0x00030850
        /*1100*/ 	.short	0x010a
        /*1102*/ 	.byte	0x3f
	.zero		1


	//   ....[45]....
        /*1104*/ 	.word	0x00019850
        /*1108*/ 	.word	0x00000000
        /*110c*/ 	.word	0x00000000
        /*1110*/ 	.short	0x0101
        /*1112*/ 	.byte	0x3f
	.zero		1


	//   ....[46]....
        /*1114*/ 	.word	0x0001ab40
        /*1118*/ 	.word	0x0000000d
        /*111c*/ 	.word	0x00000000
        /*1120*/ 	.short	0x0101
        /*1122*/ 	.byte	0x3f
	.zero		1


	//   ....[47]....
        /*1124*/ 	.word	0x0001b340
        /*1128*/ 	.word	0x0000000a
        /*112c*/ 	.word	0x00030850
        /*1130*/ 	.short	0x010a
        /*1132*/ 	.byte	0x3f
	.zero		1


	//   ....[48]....
        /*1134*/ 	.word	0x0001b3e0
        /*1138*/ 	.word	0x0000000a
        /*113c*/ 	.word	0x00030850
        /*1140*/ 	.short	0x010a
        /*1142*/ 	.byte	0x3f
	.zero		1


	//   ....[49]....
        /*1144*/ 	.word	0x0001b8e0
        /*1148*/ 	.word	0x00000003
        /*114c*/ 	.word	0x00000000
        /*1150*/ 	.short	0x0101
        /*1152*/ 	.byte	0x3f
	.zero		1


	//   ....[50]....
        /*1154*/ 	.word	0x0001d690
        /*1158*/ 	.word	0x00000000
        /*115c*/ 	.word	0x00000000
        /*1160*/ 	.short	0x0101
        /*1162*/ 	.byte	0x3f
	.zero		1


	//   ....[51]....
        /*1164*/ 	.word	0x0001de00
        /*1168*/ 	.word	0x00000004
        /*116c*/ 	.word	0x00000000
        /*1170*/ 	.short	0x0101
        /*1172*/ 	.byte	0x3f
	.zero		1


	//   ....[52]....
        /*1174*/ 	.word	0x00021990
        /*1178*/ 	.word	0x00000016
        /*117c*/ 	.word	0x00030820
        /*1180*/ 	.short	0x010a
        /*1182*/ 	.byte	0x3f
	.zero		1


	//   ....[53]....
        /*1184*/ 	.word	0x00021a20
        /*1188*/ 	.word	0x0000000c
        /*118c*/ 	.word	0x000308a0
        /*1190*/ 	.short	0x010a
        /*1192*/ 	.byte	0x3f
	.zero		1


	//   ....[54]....
        /*1194*/ 	.word	0x00021e70
        /*1198*/ 	.word	0x0000000c
        /*119c*/ 	.word	0x000308c0
        /*11a0*/ 	.short	0x010a
        /*11a2*/ 	.byte	0x3f
	.zero		1


	//   ....[55]....
        /*11a4*/ 	.word	0x00022390
        /*11a8*/ 	.word	0x0000000b
        /*11ac*/ 	.word	0x000308a0
        /*11b0*/ 	.short	0x010a
        /*11b2*/ 	.byte	0x3f
	.zero		1


	//   ....[56]....
        /*11b4*/ 	.word	0x000227d0
        /*11b8*/ 	.word	0x0000000b
        /*11bc*/ 	.word	0x000308c0
        /*11c0*/ 	.short	0x010a
        /*11c2*/ 	.byte	0x3f
	.zero		1


	//   ....[57]....
        /*11c4*/ 	.word	0x000239e0
        /*11c8*/ 	.word	0x00000007
        /*11cc*/ 	.word	0x00030840
        /*11d0*/ 	.short	0x010a
        /*11d2*/ 	.byte	0x3f
	.zero		1


	//   ....[58]....
        /*11d4*/ 	.word	0x00024080
        /*11d8*/ 	.word	0x00000007
        /*11dc*/ 	.word	0x00030830
        /*11e0*/ 	.short	0x0107
        /*11e2*/ 	.byte	0x3f
	.zero		1


	//   ....[59]....
        /*11e4*/ 	.word	0x00024150
        /*11e8*/ 	.word	0x00000007
        /*11ec*/ 	.word	0x00030830
        /*11f0*/ 	.short	0x0101
        /*11f2*/ 	.byte	0x3f
	.zero		1


	//   ....[60]....
        /*11f4*/ 	.word	0x00024ca0
        /*11f8*/ 	.word	0x00000016
        /*11fc*/ 	.word	0x00030800
        /*1200*/ 	.short	0x0107
        /*1202*/ 	.byte	0x3f
	.zero		1


	//   ....[61]....
        /*1204*/ 	.word	0x00024db0
        /*1208*/ 	.word	0x00000016
        /*120c*/ 	.word	0x00030800
        /*1210*/ 	.short	0x0101
        /*1212*/ 	.byte	0x3f
	.zero		1


	//   ....[62]....
        /*1214*/ 	.word	0x00024dd0
        /*1218*/ 	.word	0x00000016
        /*121c*/ 	.word	0x00030820
        /*1220*/ 	.short	0x010a
        /*1222*/ 	.byte	0x3f
	.zero		1


	//   ....[63]....
        /*1224*/ 	.word	0x000251a0
        /*1228*/ 	.word	0x00000007
        /*122c*/ 	.word	0x00030840
        /*1230*/ 	.short	0x010a
        /*1232*/ 	.byte	0x3f
	.zero		1


	//   ....[64]....
        /*1234*/ 	.word	0x00025690
        /*1238*/ 	.word	0x00000007
        /*123c*/ 	.word	0x00030830
        /*1240*/ 	.short	0x0107
        /*1242*/ 	.byte	0x3f
	.zero		1


	//   ....[65]....
        /*1244*/ 	.word	0x00025750
        /*1248*/ 	.word	0x00000007
        /*124c*/ 	.word	0x00030830
        /*1250*/ 	.short	0x0101
        /*1252*/ 	.byte	0x3f
	.zero		1


	//   ....[66]....
        /*1254*/ 	.word	0x000257b0
        /*1258*/ 	.word	0x00000006
        /*125c*/ 	.word	0x00030860
        /*1260*/ 	.short	0x010a
        /*1262*/ 	.byte	0x3f
	.zero		1


	//   ....[67]....
        /*1264*/ 	.word	0x00025d20
        /*1268*/ 	.word	0x00000006
        /*126c*/ 	.word	0x00030850
        /*1270*/ 	.short	0x0107
        /*1272*/ 	.byte	0x3f
	.zero		1


	//   ....[68]....
        /*1274*/ 	.word	0x00025e50
        /*1278*/ 	.word	0x00000006
        /*127c*/ 	.word	0x00030850
        /*1280*/ 	.short	0x0101
        /*1282*/ 	.byte	0x3f
	.zero		1


	//   ....[69]....
        /*1284*/ 	.word	0x00026070
        /*1288*/ 	.word	0x00000000
        /*128c*/ 	.word	0x00030860
        /*1290*/ 	.short	0x010a
        /*1292*/ 	.byte	0x3f
	.zero		1


	//   ....[70]....
        /*1294*/ 	.word	0x00026580
        /*1298*/ 	.word	0x00000000
        /*129c*/ 	.word	0x00030850
        /*12a0*/ 	.short	0x0107
        /*12a2*/ 	.byte	0x3f
	.zero		1


	//   ....[71]....
        /*12a4*/ 	.word	0x00026640
        /*12a8*/ 	.word	0x00000000
        /*12ac*/ 	.word	0x00030850
        /*12b0*/ 	.short	0x0101
        /*12b2*/ 	.byte	0x3f
	.zero		1


	//   ....[72]....
        /*12b4*/ 	.word	0x000277a0
        /*12b8*/ 	.word	0x00000007
        /*12bc*/ 	.word	0x00030820
        /*12c0*/ 	.short	0x010a
        /*12c2*/ 	.byte	0x3f
	.zero		1


	//   ....[73]....
        /*12c4*/ 	.word	0x00027930
        /*12c8*/ 	.word	0x00000005
        /*12cc*/ 	.word	0x00030840
        /*12d0*/ 	.short	0x010a
        /*12d2*/ 	.byte	0x3f
	.zero		1


	//   ....[74]....
        /*12d4*/ 	.word	0x000279d0
        /*12d8*/ 	.word	0x00000003
        /*12dc*/ 	.word	0x00030840
        /*12e0*/ 	.short	0x010a
        /*12e2*/ 	.byte	0x3f
	.zero		1


	//   ....[75]....
        /*12e4*/ 	.word	0x00027a10
        /*12e8*/ 	.word	0x00000005
        /*12ec*/ 	.word	0x00030860
        /*12f0*/ 	.short	0x010a
        /*12f2*/ 	.byte	0x3f
	.zero		1


	//   ....[76]....
        /*12f4*/ 	.word	0x00027a50
        /*12f8*/ 	.word	0x00000003
        /*12fc*/ 	.word	0x00030860
        /*1300*/ 	.short	0x010a
        /*1302*/ 	.byte	0x3f
	.zero		1


	//   ....[77]....
        /*1304*/ 	.word	0x00027ab0
        /*1308*/ 	.word	0x00000056
        /*130c*/ 	.word	0x00030890
        /*1310*/ 	.short	0x010a
        /*1312*/ 	.byte	0x3f
	.zero		1


	//   ....[78]....
        /*1314*/ 	.word	0x00027d60
        /*1318*/ 	.word	0x00000056
        /*131c*/ 	.word	0x00030890
        /*1320*/ 	.short	0x010a
        /*1322*/ 	.byte	0x3f
	.zero		1


	//   ....[79]....
        /*1324*/ 	.word	0x00028010
        /*1328*/ 	.word	0x00000056
        /*132c*/ 	.word	0x00030890
        /*1330*/ 	.short	0x010a
        /*1332*/ 	.byte	0x3f
	.zero		1


	//   ....[80]....
        /*1334*/ 	.word	0x000282c0
        /*1338*/ 	.word	0x00000056
        /*133c*/ 	.word	0x000308b0
        /*1340*/ 	.short	0x010a
        /*1342*/ 	.byte	0x3f
	.zero		1


	//   ....[81]....
        /*1344*/ 	.word	0x000286b0
        /*1348*/ 	.word	0x00000002
        /*134c*/ 	.word	0x00030800
        /*1350*/ 	.short	0x010a
        /*1352*/ 	.byte	0x3f
	.zero		1


	//   ....[82]....
        /*1354*/ 	.word	0x00028aa0
        /*1358*/ 	.word	0x00000002
        /*135c*/ 	.word	0x00030800
        /*1360*/ 	.short	0x010a
        /*1362*/ 	.byte	0x3f
	.zero		1


	//   ....[83]....
        /*1364*/ 	.word	0x00028af0
        /*1368*/ 	.word	0x00000008
        /*136c*/ 	.word	0x00030830
        /*1370*/ 	.short	0x010a
        /*1372*/ 	.byte	0x3f
	.zero		1


	//   ....[84]....
        /*1374*/ 	.word	0x00028b40
        /*1378*/ 	.word	0x00000000
        /*137c*/ 	.word	0x00030830
        /*1380*/ 	.short	0x010a
        /*1382*/ 	.byte	0x3f
	.zero		1


	//   ....[85]....
        /*1384*/ 	.word	0x00028b90
        /*1388*/ 	.word	0x0000000d
        /*138c*/ 	.word	0x00030850
        /*1390*/ 	.short	0x010a
        /*1392*/ 	.byte	0x3f
	.zero		1


	//   ....[86]....
        /*1394*/ 	.word	0x00028be0
        /*1398*/ 	.word	0x00000003
        /*139c*/ 	.word	0x00030830
        /*13a0*/ 	.short	0x010a
        /*13a2*/ 	.byte	0x3f
	.zero		1


	//   ....[87]....
        /*13a4*/ 	.word	0x00028c30
        /*13a8*/ 	.word	0x0000000d
        /*13ac*/ 	.word	0x00030850
        /*13b0*/ 	.short	0x010a
        /*13b2*/ 	.byte	0x3f
	.zero		1


	//   ....[88]....
        /*13b4*/ 	.word	0x00028c80
        /*13b8*/ 	.word	0x0000000a
        /*13bc*/ 	.word	0x00030850
        /*13c0*/ 	.short	0x010a
        /*13c2*/ 	.byte	0x3f
	.zero		1


	//   ....[89]....
        /*13c4*/ 	.word	0x00028e20
        /*13c8*/ 	.word	0x00000016
        /*13cc*/ 	.word	0x00030820
        /*13d0*/ 	.short	0x010a
        /*13d2*/ 	.byte	0x3f
	.zero		1


	//   ....[90]....
        /*13d4*/ 	.word	0x00028e70
        /*13d8*/ 	.word	0x0000000c
        /*13dc*/ 	.word	0x000308a0
        /*13e0*/ 	.short	0x010a
        /*13e2*/ 	.byte	0x3f
	.zero		1


	//   ....[91]....
        /*13e4*/ 	.word	0x00028ec0
        /*13e8*/ 	.word	0x0000000c
        /*13ec*/ 	.word	0x000308c0
        /*13f0*/ 	.short	0x010a
        /*13f2*/ 	.byte	0x3f
	.zero		1


	//   ....[92]....
        /*13f4*/ 	.word	0x00028f10
        /*13f8*/ 	.word	0x0000000b
        /*13fc*/ 	.word	0x000308a0
        /*1400*/ 	.short	0x010a
        /*1402*/ 	.byte	0x3f
	.zero		1


	//   ....[93]....
        /*1404*/ 	.word	0x00028f60
        /*1408*/ 	.word	0x0000000b
        /*140c*/ 	.word	0x000308c0
        /*1410*/ 	.short	0x010a
        /*1412*/ 	.byte	0x3f
	.zero		1


	//   ....[94]....
        /*1414*/ 	.word	0x00029080
        /*1418*/ 	.word	0x00000007
        /*141c*/ 	.word	0x00030840
        /*1420*/ 	.short	0x010a
        /*1422*/ 	.byte	0x3f
	.zero		1


	//   ....[95]....
        /*1424*/ 	.word	0x0002a410
        /*1428*/ 	.word	0x00000016
        /*142c*/ 	.word	0x00030820
        /*1430*/ 	.short	0x010a
        /*1432*/ 	.byte	0x3f
	.zero		1


	//   ....[96]....
        /*1434*/ 	.word	0x0002a460
        /*1438*/ 	.word	0x00000007
        /*143c*/ 	.word	0x00030840
        /*1440*/ 	.short	0x010a
        /*1442*/ 	.byte	0x3f
	.zero		1


	//   ....[97]....
        /*1444*/ 	.word	0x0002aca0
        /*1448*/ 	.word	0x00000006
        /*144c*/ 	.word	0x00030860
        /*1450*/ 	.short	0x010a
        /*1452*/ 	.byte	0x3f
	.zero		1


	//   ....[98]....
        /*1454*/ 	.word	0x0002b530
        /*1458*/ 	.word	0x00000000
        /*145c*/ 	.word	0x00030860
        /*1460*/ 	.short	0x010a
        /*1462*/ 	.byte	0x3f
	.zero		1


	//   ....[99]....
        /*1464*/ 	.word	0x0002c770
        /*1468*/ 	.word	0x00000007
        /*146c*/ 	.word	0x00030820
        /*1470*/ 	.short	0x010a
        /*1472*/ 	.byte	0x3f
	.zero		1


	//   ....[100]....
        /*1474*/ 	.word	0x0002c910
        /*1478*/ 	.word	0x00000005
        /*147c*/ 	.word	0x00030840
        /*1480*/ 	.short	0x010a
        /*1482*/ 	.byte	0x3f
	.zero		1


	//   ....[101]....
        /*1484*/ 	.word	0x0002c960
        /*1488*/ 	.word	0x00000003
        /*148c*/ 	.word	0x00030840
        /*1490*/ 	.short	0x010a
        /*1492*/ 	.byte	0x3f
	.zero		1


	//   ....[102]....
        /*1494*/ 	.word	0x0002c9b0
        /*1498*/ 	.word	0x00000005
        /*149c*/ 	.word	0x00030860
        /*14a0*/ 	.short	0x010a
        /*14a2*/ 	.byte	0x3f
	.zero		1


	//----- nvinfo : EIATTR_NUM_MBARRIERS
	.align		4
.L_325:
        /*14a4*/ 	.byte	0x03, 0x38
        /*14a6*/ 	.short	0x0016


	//----- nvinfo : EIATTR_EXIT_INSTR_OFFSETS
	.align		4
        /*14a8*/ 	.byte	0x04, 0x1c
        /*14aa*/ 	.short	(.L_327 - .L_326)


	//   ....[0]....
.L_326:
        /*14ac*/ 	.word	0x00027aa0


	//----- nvinfo : EIATTR_MAX_THREADS
	.align		4
.L_327:
        /*14b0*/ 	.byte	0x04, 0x05
        /*14b2*/ 	.short	(.L_329 - .L_328)
.L_328:
        /*14b4*/ 	.word	0x00000180
        /*14b8*/ 	.word	0x00000001
        /*14bc*/ 	.word	0x00000001


	//----- nvinfo : EIATTR_CRS_STACK_SIZE
	.align		4
.L_329:
        /*14c0*/ 	.byte	0x04, 0x1e
        /*14c2*/ 	.short	(.L_331 - .L_330)
.L_330:
        /*14c4*/ 	.word	0x00000000


	//----- nvinfo : EIATTR_CBANK_PARAM_SIZE
	.align		4
.L_331:
        /*14c8*/ 	.byte	0x03, 0x19
        /*14ca*/ 	.short	0x0af0


	//----- nvinfo : EIATTR_PARAM_CBANK
	.align		4
        /*14cc*/ 	.byte	0x04, 0x0a
        /*14ce*/ 	.short	(.L_333 - .L_332)
	.align		4
.L_332:
        /*14d0*/ 	.word	index@(.nv.constant0._ZN7cutlass13device_kernelIN5flash11enable_sm90INS1_16FlashAttnFwdSm90INS1_25CollectiveMainloopFwdSm90ILi2EN4cute5tupleIJNS5_1CILi1EEES8_S8_EEENS6_IJNS7_ILi128EEENS7_ILi96EEENS7_ILi192EEEEEELi192ENS_6half_tEfNS_4arch4Sm90ELb1ELb0ELb1ELb1ELb1ELb1ELb0ELb1ELb1ELb1ELb1ELb0EEENS1_21CollectiveEpilogueFwdINS6_IJSA_SC_SB_EEES9_SE_SG_Li256ELb1ELb1ELb1ELb0EEENS1_36VarlenDynamicPersistentTileSchedulerILi128ELi96ELi256ELi128ELb1ELb1ELb1ELb1ELb1ELb1EEEEEEEEEvNT_6ParamsE)
        /*14d4*/ 	.short	0x0210
        /*14d6*/ 	.short	0x0af0


	//----- nvinfo : EIATTR_SW_WAR
	.align		4
.L_333:
        /*14d8*/ 	.byte	0x04, 0x36
        /*14da*/ 	.short	(.L_335 - .L_334)
.L_334:
        /*14dc*/ 	.word	0x00000008
.L_335:


//--------------------- .nv.callgraph             --------------------------
	.section	.nv.callgraph,"",@"SHT_CUDA_CALLGRAPH"
	.align	4
	.sectionentsize	8
	.align		4
        /*0000*/ 	.word	0x00000000
	.align		4
        /*0004*/ 	.word	0xffffffff
	.align		4
        /*0008*/ 	.word	index@(_ZN7cutlass13device_kernelIN5flash11enable_sm90INS1_16FlashAttnFwdSm90INS1_25CollectiveMainloopFwdSm90ILi2EN4cute5tupleIJNS5_1CILi1EEES8_S8_EEENS6_IJNS7_ILi128EEENS7_ILi96EEENS7_ILi192EEEEEELi192ENS_6half_tEfNS_4arch4Sm90ELb0ELb0ELb1ELb0ELb1ELb0ELb0ELb1ELb1ELb1ELb1ELb0EEENS1_21CollectiveEpilogueFwdINS6_IJSA_SC_SB_EEES9_SE_SG_Li256ELb0ELb1ELb1ELb0EEENS1_19SingleTileSchedulerILb0ELb1ELb1ELi128EEEEEEEEEvNT_6ParamsE)
	.align		4
        /*000c*/ 	.word	index@(__assertfail)
	.align		4
        /*0010*/ 	.word	index@(_ZN7cutlass13device_kernelIN5flash11enable_sm90INS1_16FlashAttnFwdSm90INS1_25CollectiveMainloopFwdSm90ILi2EN4cute5tupleIJNS5_1CILi1EEES8_S8_EEENS6_IJNS7_ILi128EEENS7_ILi96EEENS7_ILi192EEEEEELi192ENS_6half_tEfNS_4arch4Sm90ELb0ELb0ELb1ELb1ELb1ELb0ELb0ELb1ELb1ELb1ELb1ELb0EEENS1_21CollectiveEpilogueFwdINS6_IJSA_SC_SB_EEES9_SE_SG_Li256ELb1ELb1ELb1ELb0EEENS1_36VarlenDynamicPersistentTileSchedulerILi128ELi96ELi256ELi128ELb1ELb1ELb1ELb0ELb1ELb1EEEEEEEEEvNT_6ParamsE)
	.align		4
        /*0014*/ 	.word	index@(__assertfail)
	.align		4
        /*0018*/ 	.word	index@(_ZN7cutlass13device_kernelIN5flash11enable_sm90INS1_16FlashAttnFwdSm90INS1_25CollectiveMainloopFwdSm90ILi2EN4cute5tupleIJNS5_1CILi1EEES8_S8_EEENS6_IJNS7_ILi128EEENS7_ILi96EEENS7_ILi192EEEEEELi192ENS_6half_tEfNS_4arch4Sm90ELb0ELb0ELb1ELb1ELb1ELb1ELb0ELb1ELb1ELb1ELb1ELb0EEENS1_21CollectiveEpilogueFwdINS6_IJSA_SC_SB_EEES9_SE_SG_Li256ELb1ELb1ELb1ELb0EEENS1_36VarlenDynamicPersistentTileSchedulerILi128ELi96ELi256ELi128ELb1ELb1ELb1ELb0ELb1ELb1EEEEEEEEEvNT_6ParamsE)
	.align		4
        /*001c*/ 	.word	index@(__assertfail)
	.align		4
        /*0020*/ 	.word	index@(_ZN7cutlass13device_kernelIN5flash11enable_sm90INS1_16FlashAttnFwdSm90INS1_25CollectiveMainloopFwdSm90ILi2EN4cute5tupleIJNS5_1CILi1EEES8_S8_EEENS6_IJNS7_ILi128EEENS7_ILi96EEENS7_ILi192EEEEEELi192ENS_6half_tEfNS_4arch4Sm90ELb0ELb1ELb1ELb0ELb1ELb0ELb0ELb1ELb1ELb1ELb1ELb0EEENS1_21CollectiveEpilogueFwdINS6_IJSA_SC_SB_EEES9_SE_SG_Li256ELb0ELb1ELb1ELb0EEENS1_19SingleTileSchedulerILb0ELb1ELb1ELi128EEEEEEEEEvNT_6ParamsE)
	.align		4
        /*0024*/ 	.word	index@(__assertfail)
	.align		4
        /*0028*/ 	.word	index@(_ZN7cutlass13device_kernelIN5flash11enable_sm90INS1_16FlashAttnFwdSm90INS1_25CollectiveMainloopFwdSm90ILi2EN4cute5tupleIJNS5_1CILi1EEES8_S8_EEENS6_IJNS7_ILi128EEENS7_ILi96EEENS7_ILi192EEEEEELi192ENS_6half_tEfNS_4arch4Sm90ELb0ELb1ELb1ELb1ELb1ELb0ELb0ELb1ELb1ELb1ELb1ELb0EEENS1_21CollectiveEpilogueFwdINS6_IJSA_SC_SB_EEES9_SE_SG_Li256ELb1ELb1ELb1ELb0EEENS1_36VarlenDynamicPersistentTileSchedulerILi128ELi96ELi256ELi128ELb1ELb1ELb1ELb1ELb0ELb1EEEEEEEEEvNT_6ParamsE)
	.align		4
        /*002c*/ 	.word	index@(__assertfail)
	.align		4
        /*0030*/ 	.word	index@(_ZN7cutlass13device_kernelIN5flash11enable_sm90INS1_16FlashAttnFwdSm90INS1_25CollectiveMainloopFwdSm90ILi2EN4cute5tupleIJNS5_1CILi1EEES8_S8_EEENS6_IJNS7_ILi128EEENS7_ILi96EEENS7_ILi192EEEEEELi192ENS_6half_tEfNS_4arch4Sm90ELb0ELb1ELb1ELb1ELb1ELb1ELb0ELb1ELb1ELb1ELb1ELb0EEENS1_21CollectiveEpilogueFwdINS6_IJSA_SC_SB_EEES9_SE_SG_Li256ELb1ELb1ELb1ELb0EEENS1_36VarlenDynamicPersistentTileSchedulerILi128ELi96ELi256ELi128ELb1ELb1ELb1ELb1ELb0ELb1EEEEEEEEEvNT_6ParamsE)
	.align		4
        /*0034*/ 	.word	index@(__assertfail)
	.align		4
        /*0038*/ 	.word	index@(_ZN7cutlass13device_kernelIN5flash11enable_sm90INS1_16FlashAttnFwdSm90INS1_25CollectiveMainloopFwdSm90ILi2EN4cute5tupleIJNS5_1CILi1EEES8_S8_EEENS6_IJNS7_ILi128EEENS7_ILi96EEENS7_ILi192EEEEEELi192ENS_6half_tEfNS_4arch4Sm90ELb1ELb0ELb1ELb0ELb1ELb0ELb0ELb1ELb1ELb1ELb1ELb0EEENS1_21CollectiveEpilogueFwdINS6_IJSA_SC_SB_EEES9_SE_SG_Li256ELb0ELb1ELb1ELb0EEENS1_19SingleTileSchedulerILb0ELb1ELb1ELi128EEEEEEEEEvNT_6ParamsE)
	.align		4
        /*003c*/ 	.word	index@(__assertfail)
	.align		4
        /*0040*/ 	.word	index@(_ZN7cutlass13device_kernelIN5flash11enable_sm90INS1_16FlashAttnFwdSm90INS1_25CollectiveMainloopFwdSm90ILi2EN4cute5tupleIJNS5_1CILi1EEES8_S8_EEENS6_IJNS7_ILi128EEENS7_ILi96EEENS7_ILi192EEEEEELi192ENS_6half_tEfNS_4arch4Sm90ELb1ELb0ELb1ELb1ELb1ELb0ELb0ELb1ELb1ELb1ELb1ELb0EEENS1_21CollectiveEpilogueFwdINS6_IJSA_SC_SB_EEES9_SE_SG_Li256ELb1ELb1ELb1ELb0EEENS1_36VarlenDynamicPersistentTileSchedulerILi128ELi96ELi256ELi128ELb1ELb1ELb1ELb1ELb1ELb1EEEEEEEEEvNT_6ParamsE)
	.align		4
        /*0044*/ 	.word	index@(__assertfail)
	.align		4
        /*0048*/ 	.word	index@(_ZN7cutlass13device_kernelIN5flash11enable_sm90INS1_16FlashAttnFwdSm90INS1_25CollectiveMainloopFwdSm90ILi2EN4cute5tupleIJNS5_1CILi1EEES8_S8_EEENS6_IJNS7_ILi128EEENS7_ILi96EEENS7_ILi192EEEEEELi192ENS_6half_tEfNS_4arch4Sm90ELb1ELb0ELb1ELb1ELb1ELb1ELb0ELb1ELb1ELb1ELb1ELb0EEENS1_21CollectiveEpilogueFwdINS6_IJSA_SC_SB_EEES9_SE_SG_Li256ELb1ELb1ELb1ELb0EEENS1_36VarlenDynamicPersistentTileSchedulerILi128ELi96ELi256ELi128ELb1ELb1ELb1ELb1ELb1ELb1EEEEEEEEEvNT_6ParamsE)
	.align		4
        /*004c*/ 	.word	index@(__assertfail)
	.align		4
        /*0050*/ 	.word	0x00000000
	.align		4
        /*0054*/ 	.word	0xfffffffe
	.align		4
        /*0058*/ 	.word	0x00000000
	.align		4
        /*005c*/ 	.word	0xfffffffd
	.align		4
        /*0060*/ 	.word	0x00000000
	.align		4
        /*0064*/ 	.word	0xfffffffc


//--------------------- .nv.constant4             --------------------------
	.section	.nv.constant4,"a",@progbits
	.align	8
	.align		8
.nv.constant4:
        /*0000*/ 	.dword	__assertfail
	.align		8
        /*0008*/ 	.dword	__unnamed_1
	.align		8
        /*0010*/ 	.dword	__unnamed_2
	.align		8
        /*0018*/ 	.dword	__unnamed_3
	.align		8
        /*0020*/ 	.dword	__unnamed_4
	.align		8
        /*0028*/ 	.dword	__unnamed_5
	.align		8
        /*0030*/ 	.dword	_ZN86_INTERNAL_1eebed80_50_flash_fwd_hdim192_fp16_paged_split_softcap_sm90_cu_cf07d2ef_40364cuda3std3__45__cpo5beginE
	.align		8
        /*0038*/ 	.dword	_ZN86_INTERNAL_1eebed80_50_flash_fwd_hdim192_fp16_paged_split_softcap_sm90_cu_cf07d2ef_40364cuda3std3__45__cpo3endE
	.align		8
        /*0040*/ 	.dword	_ZN86_INTERNAL_1eebed80_50_flash_fwd_hdim192_fp16_paged_split_softcap_sm90_cu_cf07d2ef_40364cuda3std3__45__cpo6cbeginE
	.align		8
        /*0048*/ 	.dword	_ZN86_INTERNAL_1eebed80_50_flash_fwd_hdim192_fp16_paged_split_softcap_sm90_cu_cf07d2ef_40364cuda3std3__45__cpo4cendE
	.align		8
        /*0050*/ 	.dword	_ZN86_INTERNAL_1eebed80_50_flash_fwd_hdim192_fp16_paged_split_softcap_sm90_cu_cf07d2ef_40364cuda3std3__488_GLOBAL__N__1eebed80_50_flash_fwd_hdim192_fp16_paged_split_softcap_sm90_cu_cf07d2ef_40366ignoreE
	.align		8
        /*0058*/ 	.dword	_ZN86_INTERNAL_1eebed80_50_flash_fwd_hdim192_fp16_paged_split_softcap_sm90_cu_cf07d2ef_40364cuda3std3__419piecewise_constructE
	.align		8
        /*0060*/ 	.dword	_ZN86_INTERNAL_1eebed80_50_flash_fwd_hdim192_fp16_paged_split_softcap_sm90_cu_cf07d2ef_40364cuda3std3__48in_placeE
	.align		8
        /*0068*/ 	.dword	_ZN86_INTERNAL_1eebed80_50_flash_fwd_hdim192_fp16_paged_split_softcap_sm90_cu_cf07d2ef_40364cuda3std6ranges3__45__cpo4swapE
	.align		8
        /*0070*/ 	.dword	_ZN86_INTERNAL_1eebed80_50_flash_fwd_hdim192_fp16_paged_split_softcap_sm90_cu_cf07d2ef_40364cuda3std6ranges3__45__cpo9iter_moveE
	.align		8
        /*0078*/ 	.dword	_ZN86_INTERNAL_1eebed80_50_flash_fwd_hdim192_fp16_paged_split_softcap_sm90_cu_cf07d2ef_40364cute7productE
	.align		8
        /*0080*/ 	.dword	_ZN86_INTERNAL_1eebed80_50_flash_fwd_hdim192_fp16_paged_split_softcap_sm90_cu_cf07d2ef_40364cute1_E
	.align		8
        /*0088*/ 	.dword	$str$23
	.align		8
        /*0090*/ 	.dword	$str$24


//--------------------- .text._ZN7cutlass13device_kernelIN5flash11enable_sm90INS1_16FlashAttnFwdSm90INS1_25CollectiveMainloopFwdSm90ILi2EN4cute5tupleIJNS5_1CILi1EEES8_S8_EEENS6_IJNS7_ILi128EEENS7_ILi96EEENS7_ILi192EEEEEELi192ENS_6half_tEfNS_4arch4Sm90ELb0ELb0ELb1ELb0ELb1ELb0ELb0ELb1ELb1ELb1ELb1ELb0EEENS1_21CollectiveEpilogueFwdINS6_IJSA_SC_SB_EEES9_SE_SG_Li256ELb0ELb1ELb1ELb0EEENS1_19SingleTileSchedulerILb0ELb1ELb1ELi128EEEEEEEEEvNT_6ParamsE --------------------------
	.section	.text._ZN7cutlass13device_kernelIN5flash11enable_sm90INS1_16FlashAttnFwdSm90INS1_25CollectiveMainloopFwdSm90ILi2EN4cute5tupleIJNS5_1CILi1EEES8_S8_EEENS6_IJNS7_ILi128EEENS7_ILi96EEENS7_ILi192EEEEEELi192ENS_6half_tEfNS_4arch4Sm90ELb0ELb0ELb1ELb0ELb1ELb0ELb0ELb1ELb1ELb1ELb1ELb0EEENS1_21CollectiveEpilogueFwdINS6_IJSA_SC_SB_EEES9_SE_SG_Li256ELb0ELb1ELb1ELb0EEENS1_19SingleTileSchedulerILb0ELb1ELb1ELi128EEEEEEEEEvNT_6ParamsE,"ax",@progbits
	.align	128
.text._ZN7cutlass13device_kernelIN5flash11enable_sm90INS1_16FlashAttnFwdSm90INS1_25CollectiveMainloopFwdSm90ILi2EN4cute5tupleIJNS5_1CILi1EEES8_S8_EEENS6_IJNS7_ILi128EEENS7_ILi96EEENS7_ILi192EEEEEELi192ENS_6half_tEfNS_4arch4Sm90ELb0ELb0ELb1ELb0ELb1ELb0ELb0ELb1ELb1ELb1ELb1ELb0EEENS1_21CollectiveEpilogueFwdINS6_IJSA_SC_SB_EEES9_SE_SG_Li256ELb0ELb1ELb1ELb0EEENS1_19SingleTileSchedulerILb0ELb1ELb1ELi128EEEEEEEEEvNT_6ParamsE:
        .type           _ZN7cutlass13device_kernelIN5flash11enable_sm90INS1_16FlashAttnFwdSm90INS1_25CollectiveMainloopFwdSm90ILi2EN4cute5tupleIJNS5_1CILi1EEES8_S8_EEENS6_IJNS7_ILi128EEENS7_ILi96EEENS7_ILi192EEEEEELi192ENS_6half_tEfNS_4arch4Sm90ELb0ELb0ELb1ELb0ELb1ELb0ELb0ELb1ELb1ELb1ELb1ELb0EEENS1_21CollectiveEpilogueFwdINS6_IJSA_SC_SB_EEES9_SE_SG_Li256ELb0ELb1ELb1ELb0EEENS1_19SingleTileSchedulerILb0ELb1ELb1ELi128EEEEEEEEEvNT_6ParamsE,@function
        .size           _ZN7cutlass13device_kernelIN5flash11enable_sm90INS1_16FlashAttnFwdSm90INS1_25CollectiveMainloopFwdSm90ILi2EN4cute5tupleIJNS5_1CILi1EEES8_S8_EEENS6_IJNS7_ILi128EEENS7_ILi96EEENS7_ILi192EEEEEELi192ENS_6half_tEfNS_4arch4Sm90ELb0ELb0ELb1ELb0ELb1ELb0ELb0ELb1ELb1ELb1ELb1ELb0EEENS1_21CollectiveEpilogueFwdINS6_IJSA_SC_SB_EEES9_SE_SG_Li256ELb0ELb1ELb1ELb0EEENS1_19SingleTileSchedulerILb0ELb1ELb1ELi128EEEEEEEEEvNT_6ParamsE,(.L_x_3211 - _ZN7cutlass13device_kernelIN5flash11enable_sm90INS1_16FlashAttnFwdSm90INS1_25CollectiveMainloopFwdSm90ILi2EN4cute5tupleIJNS5_1CILi1EEES8_S8_EEENS6_IJNS7_ILi128EEENS7_ILi96EEENS7_ILi192EEEEEELi192ENS_6half_tEfNS_4arch4Sm90ELb0ELb0ELb1ELb0ELb1ELb0ELb0ELb1ELb1ELb1ELb1ELb0EEENS1_21CollectiveEpilogueFwdINS6_IJSA_SC_SB_EEES9_SE_SG_Li256ELb0ELb1ELb1ELb0EEENS1_19SingleTileSchedulerILb0ELb1ELb1ELi128EEEEEEEEEvNT_6ParamsE)
        .other          _ZN7cutlass13device_kernelIN5flash11enable_sm90INS1_16FlashAttnFwdSm90INS1_25CollectiveMainloopFwdSm90ILi2EN4cute5tupleIJNS5_1CILi1EEES8_S8_EEENS6_IJNS7_ILi128EEENS7_ILi96EEENS7_ILi192EEEEEELi192ENS_6half_tEfNS_4arch4Sm90ELb0ELb0ELb1ELb0ELb1ELb0ELb0ELb1ELb1ELb1ELb1ELb0EEENS1_21CollectiveEpilogueFwdINS6_IJSA_SC_SB_EEES9_SE_SG_Li256ELb0ELb1ELb1ELb0EEENS1_19SingleTileSchedulerILb0ELb1ELb1ELi128EEEEEEEEEvNT_6ParamsE,@"STO_CUDA_ENTRY STV_DEFAULT"
_ZN7cutlass13device_kernelIN5flash11enable_sm90INS1_16FlashAttnFwdSm90INS1_25CollectiveMainloopFwdSm90ILi2EN4cute5tupleIJNS5_1CILi1EEES8_S8_EEENS6_IJNS7_ILi128EEENS7_ILi96EEENS7_ILi192EEEEEELi192ENS_6half_tEfNS_4arch4Sm90ELb0ELb0ELb1ELb0ELb1ELb0ELb0ELb1ELb1ELb1ELb1ELb0EEENS1_21CollectiveEpilogueFwdINS6_IJSA_SC_SB_EEES9_SE_SG_Li256ELb0ELb1ELb1ELb0EEENS1_19SingleTileSchedulerILb0ELb1ELb1ELi128EEEEEEEEEvNT_6ParamsE:
[----:B------:R-:W0:Y:S02]  /*0000*/  LDC R1, c[0x0][0x28] ;  /* 0x00000a00ff017b82 */ /* 0x000e240000000800 */
[----:B0-----:R-:W-:Y:S01]  /*0010*/  VIADD R1, R1, 0xfffffff8 ;  /* 0xfffffff801017836 */ /* 0x001fe20000000000 */
[----:B------:R-:W0:Y:S01]  /*0020*/  S2R R25, SR_TID.X ;  /* 0x0000000000197919 */ /* 0x000e220000002100 */
[----:B------:R-:W-:Y:S01]  /*0030*/  ELECT P0, URZ, PT ;  /* 0x00000000003f782f */ /* 0x000fe20003800000 */
[----:B------:R-:W-:Y:S01]  /*0040*/  UMOV UR4, 0x80 ;  /* 0x0000008000047882 */ /* 0x000fe20000000000 */
[----:B------:R-:W-:Y:S01]  /*0050*/  UMOV UR7, 0x100 ;  /* 0x0000010000077882 */ /* 0x000fe20000000000 */
[----:B0-----:R-:W-:-:S05]  /*0060*/  SHF.R.U32.HI R0, RZ, 0x5, R25 ;  /* 0x00000005ff007819 */ /* 0x001fca0000011619 */
[----:B------:R-:W0:Y:S02]  /*0070*/  SHFL.IDX PT, R2, R0, RZ, 0x1f ;  /* 0x00001fff00027589 */ /* 0x000e2400000e0000 */
[C---:B0-----:R-:W-:Y:S02]  /*0080*/  ISETP.NE.OR P0, PT, R2.reuse, RZ, !P0 ;  /* 0x000000ff0200720c */ /* 0x041fe40004705670 */
[----:B------:R-:W-:Y:S02]  /*0090*/  ISETP.NE.AND P1, PT, R2, RZ, PT ;  /* 0x000000ff0200720c */ /* 0x000fe40003f25270 */
[----:B------:R-:W-:-:S06]  /*00a0*/  SHF.R.U32.HI R2, RZ, 0x7, R25 ;  /* 0x00000007ff027819 */ /* 0x000fcc0000011619 */
[----:B------:R-:W0:Y:S03]  /*00b0*/  SHFL.IDX PT, R2, R2, RZ, 0x1f ;  /* 0x00001fff02027589 */ /* 0x000e2600000e0000 */
[----:B------:R-:W-:Y:S01]  /*00c0*/  VOTEU.ALL UP0, P0 ;  /* 0x00000000003f7886 */ /* 0x000fe20000000000 */
[----:B------:R-:W-:-:S04]  /*00d0*/  VOTEU.ALL UP1, P0 ;  /* 0x00000000003f7886 */ /* 0x000fc80000020000 */
[----:B------:R-:W1:Y:S01]  /*00e0*/  @!UP0 S2UR UR8, SR_CgaCtaId ;  /* 0x00000000000889c3 */ /* 0x000e620000008800 */
[----:B------:R-:W-:Y:S01]  /*00f0*/  @!UP0 UMOV UR6, 0x400 ;  /* 0x0000040000068882 */ /* 0x000fe20000000000 */
[----:B------:R-:W-:-:S04]  /*0100*/  @!UP0 UIADD3 UR4, -UR4, 0x100000, URZ ;  /* 0x0010000004048890 */ /* 0x000fc8000fffe13f */
[----:B------:R-:W-:Y:S02]  /*0110*/  @!UP0 USHF.L.U32 UR5, UR4, 0xb, URZ ;  /* 0x0000000b04058899 */ /* 0x000fe4000800063f */
[----:B------:R-:W-:Y:S02]  /*0120*/  @!UP0 USHF.L.U32 UR4, UR4, 0x1, URZ ;  /* 0x0000000104048899 */ /* 0x000fe4000800063f */
[----:B-1----:R-:W-:Y:S02]  /*0130*/  @!UP0 ULEA UR8, UR8, UR6, 0x18 ;  /* 0x0000000608088291 */ /* 0x002fe4000f8ec03f */
[----:B------:R-:W-:-:S04]  /*0140*/  @!UP0 UIADD3 UR6, -UR7, 0x100000, URZ ;  /* 0x0010000007068890 */ /* 0x000fc8000fffe13f */
[----:B------:R-:W-:Y:S02]  /*0150*/  @!UP0 USHF.L.U32 UR7, UR6, 0xb, URZ ;  /* 0x0000000b06078899 */ /* 0x000fe4000800063f */
[----:B------:R-:W-:Y:S01]  /*0160*/  @!UP0 USHF.L.U32 UR6, UR6, 0x1, URZ ;  /* 0x0000000106068899 */ /* 0x000fe2000800063f */
[----:B------:R-:W-:-:S05]  /*0170*/  VOTEU.ALL UP0, P0 ;  /* 0x00000000003f7886 */ /* 0x000fca0000000000 */
[----:B------:R1:W2:Y:S06]  /*0180*/  @!UP0 SYNCS.EXCH.64 URZ, [UR8+0x30800], UR4 ;  /* 0x03080004083f85b2 */ /* 0x0002ac0008000100 */
[----:B------:R1:W3:Y:S02]  /*0190*/  @!UP1 SYNCS.EXCH.64 URZ, [UR8+0x30820], UR6 ;  /* 0x03082006083f95b2 */ /* 0x0002e40008000100 */
[----:B01----:R-:W-:Y:S05]  /*01a0*/  @P1 BRA `(.L_x_0) ;  /* 0x0000000000481947 */ /* 0x003fea0003800000 */
[----:B------:R-:W0:Y:S01]  /*01b0*/  S2UR UR5, SR_CgaCtaId ;  /* 0x00000000000579c3 */ /* 0x000e220000008800 */
[----:B------:R-:W-:Y:S01]  /*01c0*/  UMOV UR4, 0x400 ;  /* 0x0000040000047882 */ /* 0x000fe20000000000 */
[----:B------:R-:W-:Y:S01]  /*01d0*/  UMOV UR6, 0x80 ;  /* 0x0000008000067882 */ /* 0x000fe20000000000 */
[----:B------:R-:W-:Y:S01]  /*01e0*/  UMOV UR7, 0x100 ;  /* 0x0000010000077882 */ /* 0x000fe20000000000 */
[----:B------:R-:W-:Y:S01]  /*01f0*/  ELECT P0, URZ, PT ;  /* 0x00000000003f782f */ /* 0x000fe20003800000 */
[----:B0-----:R-:W-:Y:S02]  /*0200*/  ULEA UR8, UR5, UR4, 0x18 ;  /* 0x0000000405087291 */ /* 0x001fe4000f8ec03f */
[----:B------:R-:W-:-:S04]  /*0210*/  UIADD3 UR4, -UR6, 0x100000, URZ ;  /* 0x0010000006047890 */ /* 0x000fc8000fffe13f */
[----:B------:R-:W-:Y:S02]  /*0220*/  USHF.L.U32 UR5, UR4, 0xb, URZ ;  /* 0x0000000b04057899 */ /* 0x000fe4000800063f */
[----:B------:R-:W-:Y:S02]  /*0230*/  USHF.L.U32 UR4, UR4, 0x1, URZ ;  /* 0x0000000104047899 */ /* 0x000fe4000800063f */
[----:B------:R-:W-:-:S04]  /*0240*/  UIADD3 UR6, -UR7, 0x100000, URZ ;  /* 0x0010000007067890 */ /* 0x000fc8000fffe13f */
[----:B------:R-:W-:Y:S02]  /*0250*/  USHF.L.U32 UR7, UR6, 0xb, URZ ;  /* 0x0000000b06077899 */ /* 0x000fe4000800063f */
[----:B------:R-:W-:Y:S01]  /*0260*/  USHF.L.U32 UR6, UR6, 0x1, URZ ;  /* 0x0000000106067899 */ /* 0x000fe2000800063f */
[----:B------:R-:W0:Y:S03]  /*0270*/  FENCE.VIEW.ASYNC.S ;  /* 0x00000000000073c6 */ /* 0x000e260000000000 */
[----:B0-----:R0:W1:Y:S08]  /*0280*/  SYNCS.EXCH.64 URZ, [UR8+0x30830], UR4 ;  /* 0x03083004083f75b2 */ /* 0x0010700008000100 */
[----:B------:R0:W4:Y:S01]  /*0290*/  SYNCS.EXCH.64 URZ, [UR8+0x30840], UR6 ;  /* 0x03084006083f75b2 */ /* 0x0001220008000100 */
[----:B------:R0:W0:Y:S01]  /*02a0*/  SYNCS.EXCH.64 URZ, [UR8+0x30838], UR4 ;  /* 0x03083804083f75b2 */ /* 0x0000220008000100 */
[----:B------:R0:W0:Y:S01]  /*02b0*/  SYNCS.EXCH.64 URZ, [UR8+0x30848], UR6 ;  /* 0x03084806083f75b2 */ /* 0x0000220008000100 */
[----:B------:R-:W-:Y:S01]  /*02c0*/  NOP ;  /* 0x0000000000007918 */ /* 0x000fe20000000000 */
.L_x_0:
[----:B------:R-:W5:Y:S01]  /*02d0*/  SHFL.IDX PT, R3, R0, RZ, 0x1f ;  /* 0x00001fff00037589 */ /* 0x000f6200000e0000 */
[----:B------:R-:W-:Y:S01]  /*02e0*/  NOP ;  /* 0x0000000000007918 */ /* 0x000fe20000000000 */
[----:B-----5:R-:W-:-:S13]  /*02f0*/  ISETP.NE.AND P0, PT, R3, RZ, PT ;  /* 0x000000ff0300720c */ /* 0x020fda0003f05270 */
[----:B------:R-:W-:Y:S05]  /*0300*/  @P0 BRA `(.L_x_1) ;  /* 0x0000000000480947 */ /* 0x000fea0003800000 */
[----:B0-----:R-:W0:Y:S01]  /*0310*/  S2UR UR5, SR_CgaCtaId ;  /* 0x00000000000579c3 */ /* 0x001e220000008800 */
        /* <DEDUP_REMOVED lines=12> */
[----:B0-----:R0:W0:Y:S08]  /*03e0*/  SYNCS.EXCH.64 URZ, [UR8+0x30850], UR4 ;  /* 0x03085004083f75b2 */ /* 0x0010300008000100 */
[----:B------:R0:W0:Y:S01]  /*03f0*/  SYNCS.EXCH.64 URZ, [UR8+0x30860], UR6 ;  /* 0x03086006083f75b2 */ /* 0x0000220008000100 */
[----:B------:R0:W0:Y:S01]  /*0400*/  SYNCS.EXCH.64 URZ, [UR8+0x30858], UR4 ;  /* 0x03085804083f75b2 */ /* 0x0000220008000100 */
[----:B------:R0:W0:Y:S01]  /*0410*/  SYNCS.EXCH.64 URZ, [UR8+0x30868], UR6 ;  /* 0x03086806083f75b2 */ /* 0x0000220008000100 */
[----:B------:R-:W-:Y:S01]  /*0420*/  NOP ;  /* 0x0000000000007918 */ /* 0x000fe20000000000 */
.L_x_1:
[----:B------:R-:W5:Y:S01]  /*0430*/  SHFL.IDX PT, R3, R0, RZ, 0x1f ;  /* 0x00001fff00037589 */ /* 0x000f6200000e0000 */
[----:B------:R-:W-:Y:S01]  /*0440*/  NOP ;  /* 0x0000000000007918 */ /* 0x000fe20000000000 */
[----:B-----5:R-:W-:-:S13]  /*0450*/  ISETP.NE.AND P0, PT, R3, RZ, PT ;  /* 0x000000ff0300720c */ /* 0x020fda0003f05270 */
[----:B------:R-:W-:Y:S05]  /*0460*/  @P0 BRA `(.L_x_2) ;  /* 0x0000000000380947 */ /* 0x000fea0003800000 */
[----:B0-----:R-:W0:Y:S01]  /*0470*/  S2UR UR5, SR_CgaCtaId ;  /* 0x00000000000579c3 */ /* 0x001e220000008800 */
[----:B------:R-:W-:Y:S01]  /*0480*/  UMOV UR4, 0x400 ;  /* 0x0000040000047882 */ /* 0x000fe20000000000 */
[----:B------:R-:W-:Y:S01]  /*0490*/  UMOV UR7, 0x80 ;  /* 0x0000008000077882 */ /* 0x000fe20000000000 */
[----:B------:R-:W-:Y:S01]  /*04a0*/  ELECT P0, URZ, PT ;  /* 0x00000000003f782f */ /* 0x000fe20003800000 */
[----:B0-----:R-:W-:Y:S02]  /*04b0*/  ULEA UR6, UR5, UR4, 0x18 ;  /* 0x0000000405067291 */ /* 0x001fe4000f8ec03f */
[----:B------:R-:W-:-:S04]  /*04c0*/  UIADD3 UR4, -UR7, 0x100000, URZ ;  /* 0x0010000007047890 */ /* 0x000fc8000fffe13f */
[----:B------:R-:W-:Y:S02]  /*04d0*/  USHF.L.U32 UR5, UR4, 0xb, URZ ;  /* 0x0000000b04057899 */ /* 0x000fe4000800063f */
[----:B------:R-:W-:Y:S01]  /*04e0*/  USHF.L.U32 UR4, UR4, 0x1, URZ ;  /* 0x0000000104047899 */ /* 0x000fe2000800063f */
[----:B------:R-:W0:Y:S11]  /*04f0*/  FENCE.VIEW.ASYNC.S ;  /* 0x00000000000073c6 */ /* 0x000e360000000000 */
[----:B0-----:R0:W0:Y:S01]  /*0500*/  SYNCS.EXCH.64 URZ, [UR6+0x30870], UR4 ;  /* 0x03087004063f75b2 */ /* 0x0010220008000100 */
[----:B------:R0:W0:Y:S01]  /*0510*/  SYNCS.EXCH.64 URZ, [UR6+0x30880], UR4 ;  /* 0x03088004063f75b2 */ /* 0x0000220008000100 */
[----:B------:R0:W0:Y:S01]  /*0520*/  SYNCS.EXCH.64 URZ, [UR6+0x30878], UR4 ;  /* 0x03087804063f75b2 */ /* 0x0000220008000100 */
[----:B------:R0:W0:Y:S01]  /*0530*/  SYNCS.EXCH.64 URZ, [UR6+0x30888], UR4 ;  /* 0x03088804063f75b2 */ /* 0x0000220008000100 */
[----:B------:R-:W-:Y:S01]  /*0540*/  NOP ;  /* 0x0000000000007918 */ /* 0x000fe20000000000 */
.L_x_2:
        /* <DEDUP_REMOVED lines=22> */
.L_x_3:
[----:B------:R-:W5:Y:S01]  /*06b0*/  SHFL.IDX PT, R3, R0, RZ, 0x1f ;  /* 0x00001fff00037589 */ /* 0x000f6200000e0000 */
[----:B------:R-:W-:Y:S01]  /*06c0*/  R2UR UR9, R2 ;  /* 0x00000000020972ca */ /* 0x000fe200000e0000 */
        /* <DEDUP_REMOVED lines=21> */
.L_x_4:
[----:B------:R-:W-:Y:S01]  /*0820*/  UISETP.NE.AND UP0, UPT, UR9, URZ, UPT ;  /* 0x0000003f0900728c */ /* 0x000fe2000bf05270 */
[----:B------:R-:W-:Y:S01]  /*0830*/  NOP ;  /* 0x0000000000007918 */ /* 0x000fe20000000000 */
[----:B0-----:R-:W-:Y:S01]  /*0840*/  UMOV UR4, 0x1 ;  /* 0x0000000100047882 */ /* 0x001fe20000000000 */
[----:B------:R-:W-:Y:S01]  /*0850*/  ULDC.64 UR36, c[0x0][0x208] ;  /* 0x0000820000247ab9 */ /* 0x000fe20000000a00 */
[----:B------:R-:W-:Y:S01]  /*0860*/  USEL UR4, UR4, 0x2, !UP0 ;  /* 0x0000000204047887 */ /* 0x000fe2000c000000 */
[----:B------:R-:W-:Y:S01]  /*0870*/  BSSY B6, `(.L_x_5) ;  /* 0x0000c5a000067945 */ /* 0x000fe20003800000 */
[----:B-1234-:R-:W-:Y:S01]  /*0880*/  BAR.SYNC.DEFER_BLOCKING 0x0 ;  /* 0x0000000000007b1d */ /* 0x01efe20000010000 */
[----:B------:R-:W-:-:S03]  /*0890*/  PLOP3.LUT P0, PT, PT, PT, UP0, 0x80, 0x0 ;  /* 0x000000000000781c */ /* 0x000fc60003f0f008 */
[----:B------:R-:W-:-:S05]  /*08a0*/  IMAD.U32 R2, RZ, RZ, UR4 ;  /* 0x00000004ff027e24 */ /* 0x000fca000f8e00ff */
[----:B------:R0:W-:Y:S05]  /*08b0*/  STL [R1+0x4], R2 ;  /* 0x0000040201007387 */ /* 0x0001ea0000100800 */
[----:B------:R-:W-:Y:S05]  /*08c0*/  @!P0 BRA `(.L_x_6) ;  /* 0x0000008800708947 */ /* 0x000fea0003800000 */
.L_x_7:
[----:B------:R-:W-:-:S08]  /*08d0*/  NOP ;  /* 0x0000000000007918 */ /* 0x000fd00000000000 */
[----:B------:R-:W1:Y:S02]  /*08e0*/  USETMAXREG.TRY_ALLOC.CTAPOOL UP0, 0xe8 ;  /* 0x000000e8000079c8 */ /* 0x000e640008000600 */
[----:B-1----:R-:W-:-:S13]  /*08f0*/  PLOP3.LUT P0, PT, PT, PT, UP0, 0x80, 0x0 ;  /* 0x000000000000781c */ /* 0x002fda0003f0f008 */
[----:B------:R-:W-:Y:S05]  /*0900*/  @!P0 BRA `(.L_x_7) ;  /* 0xfffffffc00f08947 */ /* 0x000fea000383ffff */
[----:B------:R-:W1:Y:S01]  /*0910*/  S2UR UR6, SR_CTAID.Y ;  /* 0x00000000000679c3 */ /* 0x000e620000002600 */
[----:B------:R-:W-:Y:S02]  /*0920*/  ULDC UR7, c[0x0][0xc50] ;  /* 0x0003140000077ab9 */ /* 0x000fe40000000800 */
[----:B------:R-:W-:-:S05]  /*0930*/  UISETP.NE.AND UP0, UPT, UR7, 0x1, UPT ;  /* 0x000000010700788c */ /* 0x000fca000bf05270 */
[----:B------:R-:W2:Y:S06]  /*0940*/  S2UR UR8, SR_CTAID.Z ;  /* 0x00000000000879c3 */ /* 0x000eac0000002700 */
[----:B------:R-:W-:Y:S01]  /*0950*/  @UP0 ULDC UR4, c[0x0][0xc54] ;  /* 0x0003150000040ab9 */ /* 0x000fe20000000800 */
[----:B------:R-:W-:Y:S01]  /*0960*/  @UP0 ULDC UR9, c[0x0][0xc58] ;  /* 0x0003160000090ab9 */ /* 0x000fe20000000800 */
[----:B-1----:R-:W-:Y:S02]  /*0970*/  UIMAD.WIDE.U32 UR4, UR6, UR4, URZ ;  /* 0x00000004060472a5 */ /* 0x002fe4000f8e003f */
[----:B------:R-:W-:-:S02]  /*0980*/  UMOV UR10, UR6 ;  /* 0x00000006000a7c82 */ /* 0x000fc40008000000 */
[----:B------:R-:W-:Y:S01]  /*0990*/  @UP0 USHF.R.U32.HI UR10, URZ, UR9, UR5 ;  /* 0x000000093f0a0299 */ /* 0x000fe20008011605 */
[----:B------:R-:W-:Y:S06]  /*09a0*/  BAR.ARV 0x8, 0x180 ;  /* 0x0206000000007b1d */ /* 0x000fec0000002000 */
[----:B--2---:R-:W-:Y:S01]  /*09b0*/  ISETP.LE.AND P0, PT, RZ, UR8, PT ;  /* 0x00000008ff007c0c */ /* 0x004fe2000bf03270 */
[----:B------:R-:W-:Y:S02]  /*09c0*/  UIADD3 UR4, -UR10, URZ, URZ ;  /* 0x0000003f0a047290 */ /* 0x000fe4000fffe13f */
[----:B------:R-:W-:-:S02]  /*09d0*/  MOV R17, UR10 ;  /* 0x0000000a00117c02 */ /* 0x000fc40008000f00 */
[----:B------:R-:W-:-:S08]  /*09e0*/  UIMAD UR7, UR7, UR4, UR6 ;  /* 0x00000004070772a4 */ /* 0x000fd0000f8e0206 */
[----:B------:R-:W-:Y:S05]  /*09f0*/  @!P0 BRA `(.L_x_8) ;  /* 0x000000c400048947 */ /* 0x000fea0003800000 */
[----:B------:R-:W-:Y:S01]  /*0a00*/  ULDC.64 UR4, c[0x0][0x418] ;  /* 0x0001060000047ab9 */ /* 0x000fe20000000a00 */
[----:B------:R-:W-:Y:S01]  /*0a10*/  ULDC UR42, c[0x0][0x424] ;  /* 0x00010900002a7ab9 */ /* 0x000fe20000000800 */
[----:B------:R-:W-:Y:S02]  /*0a20*/  UISETP.NE.U32.AND UP0, UPT, UR4, URZ, UPT ;  /* 0x0000003f0400728c */ /* 0x000fe4000bf05070 */
[----:B------:R-:W-:Y:S02]  /*0a30*/  ULOP3.LUT UR9, UR7, 0xffff, URZ, 0xc0, !UPT ;  /* 0x0000ffff07097892 */ /* 0x000fe4000f8ec03f */
[----:B------:R-:W-:Y:S01]  /*0a40*/  UISETP.NE.AND.EX UP0, UPT, UR5, URZ, UPT, UP0 ;  /* 0x0000003f0500728c */ /* 0x000fe2000bf05300 */
[----:B------:R-:W-:-:S03]  /*0a50*/  ULDC UR4, c[0x0][0x2f0] ;  /* 0x0000bc0000047ab9 */ /* 0x000fc60000000800 */
[----:B------:R-:W-:-:S04]  /*0a60*/  USEL UR42, UR42, 0x1, UP0 ;  /* 0x000000012a2a7887 */ /* 0x000fc80008000000 */
[----:B------:R-:W-:-:S04]  /*0a70*/  UIMAD UR42, UR42, UR4, URZ ;  /* 0x000000042a2a72a4 */ /* 0x000fc8000f8e023f */
[----:B------:R-:W-:Y:S02]  /*0a80*/  UISETP.GE.AND UP0, UPT, UR42, 0x1, UPT ;  /* 0x000000012a00788c */ /* 0x000fe4000bf06270 */
[----:B------:R-:W-:-:S04]  /*0a90*/  UIADD3 UR4, UR42, 0x5f, URZ ;  /* 0x0000005f2a047890 */ /* 0x000fc8000fffe03f */
[----:B------:R-:W-:Y:S01]  /*0aa0*/  PLOP3.LUT P0, PT, PT, PT, UP0, 0x80, 0x0 ;  /* 0x000000000000781c */ /* 0x000fe20003f0f008 */
[----:B------:R-:W-:-:S04]  /*0ab0*/  UIMAD.WIDE UR4, UR4, 0x2aaaaaab, URZ ;  /* 0x2aaaaaab040478a5 */ /* 0x000fc8000f8e023f */
[----:B------:R-:W-:-:S03]  /*0ac0*/  USHF.R.U32.HI UR6, URZ, 0x1f, UR5 ;  /* 0x0000001f3f067899 */ /* 0x000fc60008011605 */
[----:B------:R-:W-:Y:S01]  /*0ad0*/  UMOV UR4, URZ ;  /* 0x0000003f00047c82 */ /* 0x000fe20008000000 */
[----:B------:R-:W-:-:S04]  /*0ae0*/  ULEA.HI.SX32 UR6, UR5, UR6, 0x1c ;  /* 0x0000000605067291 */ /* 0x000fc8000f8fe23f */
[----:B------:R-:W-:Y:S08]  /*0af0*/  @!P0 BRA `(.L_x_9) ;  /* 0x0000000000908947 */ /* 0x000ff00003800000 */
[----:B------:R-:W-:Y:S01]  /*0b00*/  USHF.R.U32.HI UR7, URZ, 0x10, UR7 ;  /* 0x000000103f077899 */ /* 0x000fe20008011607 */
[----:B------:R-:W-:-:S03]  /*0b10*/  UMOV UR4, URZ ;  /* 0x0000003f00047c82 */ /* 0x000fc60008000000 */
[----:B------:R-:W-:-:S11]  /*0b20*/  UISETP.NE.AND UP0, UPT, UR7, URZ, UPT ;  /* 0x0000003f0700728c */ /* 0x000fd6000bf05270 */
[----:B------:R-:W-:Y:S02]  /*0b30*/  @!UP0 ULDC UR7, c[0x0][0x9f0] ;  /* 0x00027c0000078ab9 */ /* 0x000fe40000000800 */
[----:B------:R-:W-:Y:S01]  /*0b40*/  IMAD.U32 R3, RZ, RZ, UR7 ;  /* 0x00000007ff037e24 */ /* 0x000fe2000f8e00ff */
[----:B------:R-:W-:-:S04]  /*0b50*/  UIADD3 UR8, UR6, -0x1, UR7 ;  /* 0xffffffff06087890 */ /* 0x000fc8000fffe007 */
[-C--:B------:R-:W-:Y:S02]  /*0b60*/  IABS R0, R3.reuse ;  /* 0x0000000300007213 */ /* 0x080fe40000000000 */
[----:B------:R-:W-:Y:S01]  /*0b70*/  MOV R4, UR8 ;  /* 0x0000000800047c02 */ /* 0x000fe20008000f00 */
[----:B------:R-:W-:Y:S01]  /*0b80*/  ULOP3.LUT UR8, UR8, UR7, URZ, 0x3c, !UPT ;  /* 0x0000000708087292 */ /* 0x000fe2000f8e3c3f */
[----:B------:R-:W-:Y:S02]  /*0b90*/  R2UR UR12, R0 ;  /* 0x00000000000c72ca */ /* 0x000fe400000e0000 */
[----:B------:R-:W-:Y:S02]  /*0ba0*/  IABS R4, R4 ;  /* 0x0000000400047213 */ /* 0x000fe40000000000 */
[----:B------:R-:W-:-:S03]  /*0bb0*/  IABS R5, R3 ;  /* 0x0000000300057213 */ /* 0x000fc60000000000 */
[----:B------:R-:W-:-:S05]  /*0bc0*/  IMAD.MOV.U32 R3, RZ, RZ, R4 ;  /* 0x000000ffff037224 */ /* 0x000fca00078e0004 */
[----:B------:R-:W-:Y:S01]  /*0bd0*/  R2UR UR11, R3 ;  /* 0x00000000030b72ca */ /* 0x000fe200000e0000 */
[----:B------:R-:W1:Y:S08]  /*0be0*/  I2F.RP R0, UR12 ;  /* 0x0000000c00007d06 */ /* 0x000e700008209400 */
[----:B-1----:R-:W0:Y:S02]  /*0bf0*/  MUFU.RCP R0, R0 ;  /* 0x0000000000007308 */ /* 0x002e240000001000 */
[----:B0-----:R-:W-:-:S02]  /*0c00*/  VIADD R2, R0, 0xffffffe ;  /* 0x0ffffffe00027836 */ /* 0x001fc40000000000 */
[----:B------:R-:W-:-:S04]  /*0c10*/  IMAD.MOV R0, RZ, RZ, -R5 ;  /* 0x000000ffff007224 */ /* 0x000fc800078e0a05 */
[----:B------:R-:W0:Y:S02]  /*0c20*/  F2I.FTZ.U32.TRUNC.NTZ R2, R2 ;  /* 0x0000000200027305 */ /* 0x000e24000021f000 */
[----:B0-----:R-:W-:-:S13]  /*0c30*/  R2UR UR5, R2 ;  /* 0x00000000020572ca */ /* 0x001fda00000e0000 */
[----:B------:R-:W-:-:S04]  /*0c40*/  UIADD3 UR10, URZ, -UR5, URZ ;  /* 0x800000053f0a7290 */ /* 0x000fc8000fffe03f */
[----:B------:R-:W-:-:S04]  /*0c50*/  UIMAD UR10, UR10, UR12, URZ ;  /* 0x0000000c0a0a72a4 */ /* 0x000fc8000f8e023f */
[----:B------:R-:W-:-:S03]  /*0c60*/  UIMAD.WIDE.U32 UR4, UR5, UR10, UR4 ;  /* 0x0000000a050472a5 */ /* 0x000fc6000f8e0004 */
[----:B------:R-:W-:Y:S01]  /*0c70*/  R2UR UR10, R0 ;  /* 0x00000000000a72ca */ /* 0x000fe200000e0000 */
[----:B------:R-:W-:-:S12]  /*0c80*/  UIMAD.WIDE.U32 UR4, UR5, UR11, URZ ;  /* 0x0000000b050472a5 */ /* 0x000fd8000f8e003f */
[----:B------:R-:W-:-:S04]  /*0c90*/  UIMAD UR4, UR5, UR10, UR11 ;  /* 0x0000000a050472a4 */ /* 0x000fc8000f8e020b */
[----:B------:R-:W-:-:S11]  /*0ca0*/  UISETP.GT.U32.AND UP0, UPT, UR12, UR4, UPT ;  /* 0x000000040c00728c */ /* 0x000fd6000bf04070 */
[----:B------:R-:W-:Y:S02]  /*0cb0*/  @!UP0 UIADD3 UR4, UR4, -UR12, URZ ;  /* 0x8000000c04048290 */ /* 0x000fe4000fffe03f */
[----:B------:R-:W-:Y:S02]  /*0cc0*/  @!UP0 UIADD3 UR5, UR5, 0x1, URZ ;  /* 0x0000000105058890 */ /* 0x000fe4000fffe03f */
[----:B------:R-:W-:Y:S02]  /*0cd0*/  UISETP.GE.U32.AND UP1, UPT, UR4, UR12, UPT ;  /* 0x0000000c0400728c */ /* 0x000fe4000bf26070 */
[----:B------:R-:W-:-:S09]  /*0ce0*/  UISETP.GE.AND UP0, UPT, UR8, URZ, UPT ;  /* 0x0000003f0800728c */ /* 0x000fd2000bf06270 */
[----:B------:R-:W-:Y:S02]  /*0cf0*/  @UP1 UIADD3 UR5, UR5, 0x1, URZ ;  /* 0x0000000105051890 */ /* 0x000fe4000fffe03f */
[----:B------:R-:W-:-:S05]  /*0d00*/  UISETP.NE.AND UP1, UPT, UR7, URZ, UPT ;  /* 0x0000003f0700728c */ /* 0x000fca000bf25270 */
[----:B------:R-:W-:Y:S02]  /*0d10*/  UMOV UR4, UR5 ;  /* 0x0000000500047c82 */ /* 0x000fe40008000000 */
[----:B------:R-:W-:-:S04]  /*0d20*/  @!UP0 UIADD3 UR4, -UR4, URZ, URZ ;  /* 0x0000003f04048290 */ /* 0x000fc8000fffe13f */
[----:B------:R-:W-:-:S12]  /*0d30*/  @!UP1 ULOP3.LUT UR4, URZ, UR7, URZ, 0x33, !UPT ;  /* 0x000000073f049292 */ /* 0x000fd8000f8e333f */
.L_x_9:
[----:B------:R-:W-:Y:S02]  /*0d40*/  UIMAD UR5, UR9, UR4, URZ ;  /* 0x00000004090572a4 */ /* 0x000fe4000f8e023f */
[----:B------:R-:W-:Y:S01]  /*0d50*/  IMAD.U32 R3, RZ, RZ, UR4 ;  /* 0x00000004ff037e24 */ /* 0x000fe2000f8e00ff */
[----:B------:R-:W-:Y:S01]  /*0d60*/  MOV R0, UR6 ;  /* 0x0000000600007c02 */ /* 0x000fe20008000f00 */
[----:B0-----:R-:W-:Y:S01]  /*0d70*/  IMAD.MOV.U32 R2, RZ, RZ, RZ ;  /* 0x000000ffff027224 */ /* 0x001fe200078e00ff */
[----:B------:R-:W-:Y:S02]  /*0d80*/  IADD3 R18, R25, -0x80, RZ ;  /* 0xffffff8019127810 */ /* 0x000fe40007ffe0ff */
[----:B------:R-:W-:Y:S02]  /*0d90*/  CS2R R118, SRZ ;  /* 0x0000000000767805 */ /* 0x000fe4000001ff00 */
[----:B------:R-:W-:Y:S01]  /*0da0*/  VIADDMNMX R0, R3, UR5, R0, PT ;  /* 0x0000000503007c46 */ /* 0x000fe2000b800100 */
[----:B------:R-:W-:Y:S01]  /*0db0*/  IMAD.U32 R16, RZ, RZ, UR5 ;  /* 0x00000005ff107e24 */ /* 0x000fe2000f8e00ff */
[----:B------:R-:W-:-:S02]  /*0dc0*/  PLOP3.LUT P0, PT, PT, PT, PT, 0x80, 0x0 ;  /* 0x000000000000781c */ /* 0x000fc40003f0f070 */
[----:B------:R-:W-:Y:S02]  /*0dd0*/  CS2R R116, SRZ ;  /* 0x0000000000747805 */ /* 0x000fe4000001ff00 */
[----:B------:R-:W-:Y:S01]  /*0de0*/  R2UR UR39, R0 ;  /* 0x00000000002772ca */ /* 0x000fe200000e0000 */
[----:B------:R-:W-:Y:S01]  /*0df0*/  IMAD.MOV.U32 R0, RZ, RZ, RZ ;  /* 0x000000ffff007224 */ /* 0x000fe200078e00ff */
[----:B------:R-:W-:Y:S02]  /*0e00*/  CS2R R114, SRZ ;  /* 0x0000000000727805 */ /* 0x000fe4000001ff00 */
[----:B------:R-:W-:Y:S02]  /*0e10*/  CS2R R112, SRZ ;  /* 0x0000000000707805 */ /* 0x000fe4000001ff00 */
[----:B------:R-:W-:Y:S02]  /*0e20*/  CS2R R110, SRZ ;  /* 0x00000000006e7805 */ /* 0x000fe4000001ff00 */
[----:B------:R-:W-:-:S02]  /*0e30*/  CS2R R108, SRZ ;  /* 0x00000000006c7805 */ /* 0x000fc4000001ff00 */
[----:B------:R-:W-:Y:S02]  /*0e40*/  CS2R R106, SRZ ;  /* 0x00000000006a7805 */ /* 0x000fe4000001ff00 */
[----:B------:R-:W-:Y:S02]  /*0e50*/  CS2R R104, SRZ ;  /* 0x0000000000687805 */ /* 0x000fe4000001ff00 */
[----:B------:R-:W-:Y:S02]  /*0e60*/  CS2R R102, SRZ ;  /* 0x0000000000667805 */ /* 0x000fe4000001ff00 */
[----:B------:R-:W-:Y:S02]  /*0e70*/  CS2R R100, SRZ ;  /* 0x0000000000647805 */ /* 0x000fe4000001ff00 */
[----:B------:R-:W-:Y:S02]  /*0e80*/  CS2R R98, SRZ ;  /* 0x0000000000627805 */ /* 0x000fe4000001ff00 */
[----:B------:R-:W-:-:S02]  /*0e90*/  CS2R R96, SRZ ;  /* 0x0000000000607805 */ /* 0x000fc4000001ff00 */
[----:B------:R-:W-:Y:S01]  /*0ea0*/  CS2R R94, SRZ ;  /* 0x00000000005e7805 */ /* 0x000fe2000001ff00 */
[----:B------:R-:W-:Y:S01]  /*0eb0*/  UISETP.GT.AND UP0, UPT, UR39, UR5, UPT ;  /* 0x000000052700728c */ /* 0x000fe2000bf04270 */
[----:B------:R-:W-:Y:S02]  /*0ec0*/  CS2R R92, SRZ ;  /* 0x00000000005c7805 */ /* 0x000fe4000001ff00 */
[----:B------:R-:W-:Y:S02]  /*0ed0*/  CS2R R90, SRZ ;  /* 0x00000000005a7805 */ /* 0x000fe4000001ff00 */
[----:B------:R-:W-:Y:S02]  /*0ee0*/  CS2R R88, SRZ ;  /* 0x0000000000587805 */ /* 0x000fe4000001ff00 */
[----:B------:R-:W-:Y:S02]  /*0ef0*/  CS2R R86, SRZ ;  /* 0x0000000000567805 */ /* 0x000fe4000001ff00 */
[----:B------:R-:W-:-:S02]  /*0f00*/  CS2R R84, SRZ ;  /* 0x0000000000547805 */ /* 0x000fc4000001ff00 */
[----:B------:R-:W-:Y:S02]  /*0f10*/  PLOP3.LUT P1, PT, PT, PT, UP0, 0x80, 0x0 ;  /* 0x000000000000781c */ /* 0x000fe40003f2f008 */
[----:B------:R-:W-:Y:S02]  /*0f20*/  CS2R R82, SRZ ;  /* 0x0000000000527805 */ /* 0x000fe4000001ff00 */
        /* <DEDUP_REMOVED lines=29> */
[----:B------:R-:W-:Y:S06]  /*1100*/  @!P1 BRA `(.L_x_10) ;  /* 0x0000006000989947 */ /* 0x000fec0003800000 */
[----:B------:R-:W-:Y:S01]  /*1110*/  SHF.R.S32.HI R3, RZ, 0x1f, R18 ;  /* 0x0000001fff037819 */ /* 0x000fe20000011412 */
[----:B------:R-:W0:Y:S01]  /*1120*/  S2UR UR6, SR_CgaCtaId ;  /* 0x00000000000679c3 */ /* 0x000e220000008800 */
[----:B------:R-:W-:Y:S02]  /*1130*/  UMOV UR38, 0x400 ;  /* 0x0000040000267882 */ /* 0x000fe40000000000 */
[----:B------:R-:W-:-:S04]  /*1140*/  LEA.HI R19, R3, R18, RZ, 0x7 ;  /* 0x0000001203137211 */ /* 0x000fc800078f38ff */
[----:B------:R-:W-:-:S06]  /*1150*/  SHF.R.S32.HI R0, RZ, 0x7, R19 ;  /* 0x00000007ff007819 */ /* 0x000fcc0000011413 */
[----:B------:R-:W1:Y:S01]  /*1160*/  SHFL.IDX PT, R0, R0, RZ, 0x1f ;  /* 0x00001fff00007589 */ /* 0x000e6200000e0000 */
[----:B0-----:R-:W-:-:S04]  /*1170*/  ULEA UR38, UR6, UR38, 0x18 ;  /* 0x0000002606267291 */ /* 0x001fc8000f8ec03f */
[----:B------:R-:W-:-:S04]  /*1180*/  UIADD3 UR6, UR38, 0x12400, URZ ;  /* 0x0001240026067890 */ /* 0x000fc8000fffe03f */
[----:B------:R-:W-:Y:S01]  /*1190*/  ULOP3.LUT UP0, URZ, UR6, 0x1bf, URZ, 0xc0, !UPT ;  /* 0x000001bf063f7892 */ /* 0x000fe2000f80c03f */
[----:B-1----:R-:W-:-:S05]  /*11a0*/  R2UR UR4, R0 ;  /* 0x00000000000472ca */ /* 0x002fca00000e0000 */
[----:B------:R-:W-:-:S08]  /*11b0*/  PLOP3.LUT P0, PT, PT, PT, UP0, 0x80, 0x0 ;  /* 0x000000000000781c */ /* 0x000fd00003f0f008 */
[----:B------:R-:W-:-:S04]  /*11c0*/  ULEA.HI UR5, UR4, UR4, URZ, 0x1 ;  /* 0x0000000404057291 */ /* 0x000fc8000f8f083f */
[----:B------:R-:W-:-:S04]  /*11d0*/  ULOP3.LUT UR5, UR5, 0x1e, URZ, 0xc0, !UPT ;  /* 0x0000001e05057892 */ /* 0x000fc8000f8ec03f */
[----:B------:R-:W-:-:S04]  /*11e0*/  UIADD3 UR5, UR4, -UR5, URZ ;  /* 0x8000000504057290 */ /* 0x000fc8000fffe03f */
[----:B------:R-:W-:-:S04]  /*11f0*/  ULEA UR5, UR5, UR6, 0xd ;  /* 0x0000000605057291 */ /* 0x000fc8000f8e683f */
[----:B------:R-:W-:-:S04]  /*1200*/  USHF.R.U32.HI UR5, URZ, 0x4, UR5 ;  /* 0x000000043f057899 */ /* 0x000fc80008011605 */
[----:B------:R-:W-:Y:S01]  /*1210*/  ULOP3.LUT UR40, UR5, 0x3fff, URZ, 0xc0, !UPT ;  /* 0x00003fff05287892 */ /* 0x000fe2000f8ec03f */
[----:B------:R-:W-:Y:S11]  /*1220*/  @!P0 BRA `(.L_x_11) ;  /* 0x0000000000408947 */ /* 0x000ff60003800000 */
[----:B------:R-:W-:Y:S01]  /*1230*/  MOV R0, 0x0 ;  /* 0x0000000000007802 */ /* 0x000fe20000000f00 */
[----:B------:R-:W-:Y:S01]  /*1240*/  ULDC.64 UR4, c[0x4][0x88] ;  /* 0x0100220000047ab9 */ /* 0x000fe20000000a00 */
[----:B------:R-:W-:Y:S01]  /*1250*/  ULDC.64 UR6, c[0x4][0x28] ;  /* 0x01000a0000067ab9 */ /* 0x000fe20000000a00 */
[----:B------:R-:W-:Y:S01]  /*1260*/  MOV R4, UR4 ;  /* 0x0000000400047c02 */ /* 0x000fe20008000f00 */
[----:B------:R0:W1:Y:S01]  /*1270*/  LDC.64 R2, c[0x4][R0] ;  /* 0x0100000000027b82 */ /* 0x0000620000000a00 */
[----:B------:R-:W-:Y:S01]  /*1280*/  IMAD.U32 R5, RZ, RZ, UR5 ;  /* 0x00000005ff057e24 */ /* 0x000fe2000f8e00ff */
[----:B------:R-:W-:Y:S01]  /*1290*/  ULDC.64 UR4, c[0x4][0x90] ;  /* 0x0100240000047ab9 */ /* 0x000fe20000000a00 */
[----:B------:R-:W-:Y:S01]  /*12a0*/  IMAD.U32 R10, RZ, RZ, UR6 ;  /* 0x00000006ff0a7e24 */ /* 0x000fe2000f8e00ff */
[----:B------:R-:W-:Y:S01]  /*12b0*/  MOV R7, UR5 ;  /* 0x0000000500077c02 */ /* 0x000fe20008000f00 */
[----:B------:R-:W-:Y:S01]  /*12c0*/  IMAD.U32 R6, RZ, RZ, UR4 ;  /* 0x00000004ff067e24 */ /* 0x000fe2000f8e00ff */
[----:B------:R-:W-:Y:S01]  /*12d0*/  MOV R8, 0x70 ;  /* 0x0000007000087802 */ /* 0x000fe20000000f00 */
[----:B------:R-:W-:-:S02]  /*12e0*/  IMAD.U32 R11, RZ, RZ, UR7 ;  /* 0x00000007ff0b7e24 */ /* 0x000fc4000f8e00ff */
[----:B------:R-:W-:Y:S02]  /*12f0*/  IMAD.MOV.U32 R12, RZ, RZ, 0x1 ;  /* 0x00000001ff0c7424 */ /* 0x000fe400078e00ff */
[----:B0-----:R-:W-:-:S07]  /*1300*/  IMAD.MOV.U32 R13, RZ, RZ, RZ ;  /* 0x000000ffff0d7224 */ /* 0x001fce00078e00ff */
[----:B------:R-:W-:-:S07]  /*1310*/  LEPC R20, `(.L_x_11) ;  /* 0x000000001014794e */ /* 0x000fce0000000000 */
[----:B-1----:R-:W-:Y:S05]  /*1320*/  CALL.ABS.NOINC R2 ;  /* 0x0000000002007343 */ /* 0x002fea0003c00000 */
.L_x_11:
[----:B------:R-:W-:-:S04]  /*1330*/  SHF.L.U32 R0, RZ, 0x1f, RZ ;  /* 0x0000001fff007819 */ /* 0x000fc800000006ff */
[----:B------:R-:W0:Y:S02]  /*1340*/  SYNCS.PHASECHK.TRANS64.TRYWAIT P0, [UR38+0x30800], R0 ;  /* 0x03080000ff0075a7 */ /* 0x000e240008000166 */
[----:B0-----:R-:W-:Y:S05]  /*1350*/  @!P0 BRA `(.L_x_12) ;  /* 0x000000b800b48947 */ /* 0x001fea0003800000 */
.L_x_85:
[----:B------:R-:W2:Y:S02]  /*1360*/  LDL R2, [R1+0x4] ;  /* 0x0000040001027983 */ /* 0x000ea40000100800 */
[----:B--2---:R-:W-:-:S13]  /*1370*/  R2UR UR4, R2 ;  /* 0x00000000020472ca */ /* 0x004fda00000e0000 */
[----:B------:R-:W-:-:S06]  /*1380*/  ULOP3.LUT UR4, UR4, 0x1, URZ, 0xfc, !UPT ;  /* 0x0000000104047892 */ /* 0x000fcc000f8efc3f */
[----:B------:R-:W-:-:S04]  /*1390*/  MOV R2, UR4 ;  /* 0x0000000400027c02 */ /* 0x000fc80008000f00 */
[----:B------:R-:W-:-:S13]  /*13a0*/  ISETP.NE.AND P0, PT, R2, 0x3, PT ;  /* 0x000000030200780c */ /* 0x000fda0003f05270 */
[----:B------:R-:W-:Y:S05]  /*13b0*/  @!P0 BRA `(.L_x_13) ;  /* 0x0000000000048947 */ /* 0x000fea0003800000 */
[----:B------:R-:W-:Y:S01]  /*13c0*/  BPT.TRAP 0x1 ;  /* 0x000000040000795c */ /* 0x000fe20000300000 */
.L_x_13:
[----:B------:R1:W2:Y:S01]  /*13d0*/  SYNCS.PHASECHK.TRANS64.TRYWAIT P1, [UR38+0x30830], R0 ;  /* 0x03083000ff0075a7 */ /* 0x0002a20008020166 */
[----:B------:R-:W-:Y:S05]  /*13e0*/  @!P0 BRA `(.L_x_14) ;  /* 0x0000000000048947 */ /* 0x000fea0003800000 */
[----:B------:R-:W-:Y:S01]  /*13f0*/  BPT.TRAP 0x1 ;  /* 0x000000040000795c */ /* 0x000fe20000300000 */
.L_x_14:
[----:B------:R-:W-:Y:S02]  /*1400*/  IMAD.U32 R6, RZ, RZ, UR40 ;  /* 0x00000028ff067e24 */ /* 0x000fe4000f8e00ff */
[----:B------:R-:W-:Y:S01]  /*1410*/  IMAD.MOV.U32 R2, RZ, RZ, RZ ;  /* 0x000000ffff027224 */ /* 0x000fe200078e00ff */
[----:B--2---:R-:W-:Y:S06]  /*1420*/  @P1 BRA `(.L_x_15) ;  /* 0x0000000000081947 */ /* 0x004fec0003800000 */
[----:B------:R-:W2:Y:S02]  /*1430*/  SYNCS.PHASECHK.TRANS64.TRYWAIT P1, [UR38+0x30830], R0 ;  /* 0x03083000ff0075a7 */ /* 0x000ea40008020166 */
[----:B--2---:R-:W-:Y:S05]  /*1440*/  @!P1 BRA `(.L_x_16) ;  /* 0x000000b800909947 */ /* 0x004fea0003800000 */
.L_x_15:
[----:B------:R-:W-:Y:S05]  /*1450*/  WARPSYNC.ALL ;  /* 0x0000000000007948 */ /* 0x000fea0003800000 */
[----:B------:R-:W-:Y:S01]  /*1460*/  MOV R119, RZ ;  /* 0x000000ff00777202 */ /* 0x000fe20000000f00 */
[----:B------:R-:W-:Y:S01]  /*1470*/  IMAD.MOV.U32 R7, RZ, RZ, 0x40000040 ;  /* 0x40000040ff077424 */ /* 0x000fe200078e00ff */
[----:B------:R-:W-:Y:S01]  /*1480*/  LOP3.LUT R6, R6, 0x10000, RZ, 0xfc, !PT ;  /* 0x0001000006067812 */ /* 0x000fe200078efcff */
[----:B------:R-:W-:-:S03]  /*1490*/  UIADD3 UR4, UR38, 0x1e400, URZ ;  /* 0x0001e40026047890 */ /* 0x000fc6000fffe03f */
[C---:B------:R-:W-:Y:S01]  /*14a0*/  R2UR UR56, R6.reuse ;  /* 0x00000000063872ca */ /* 0x040fe200000e0000 */
[----:B------:R-:W-:Y:S01]  /*14b0*/  WARPGROUP.ARRIVE ;  /* 0x00000000000079c5 */ /* 0x000fe20000000000 */
[----:B------:R-:W-:Y:S01]  /*14c0*/  R2UR UR57, R7 ;  /* 0x00000000073972ca */ /* 0x000fe200000e0000 */
[----:B------:R-:W-:Y:S01]  /*14d0*/  USHF.R.U32.HI UR4, URZ, 0x4, UR4 ;  /* 0x000000043f047899 */ /* 0x000fe20008011604 */
[----:B------:R-:W-:Y:S01]  /*14e0*/  R2UR UR10, R6 ;  /* 0x00000000060a72ca */ /* 0x000fe200000e0000 */
[----:B------:R-:W-:Y:S01]  /*14f0*/  UMOV UR59, 0x40000040 ;  /* 0x40000040003b7882 */ /* 0x000fe20000000000 */
[----:B------:R-:W-:Y:S01]  /*1500*/  UMOV UR9, 0x40000040 ;  /* 0x4000004000097882 */ /* 0x000fe20000000000 */
[----:B------:R-:W-:Y:S01]  /*1510*/  ULOP3.LUT UR4, UR4, 0x3fff, URZ, 0xc0, !UPT ;  /* 0x00003fff04047892 */ /* 0x000fe2000f8ec03f */
[----:B------:R-:W-:Y:S01]  /*1520*/  UMOV UR5, UR9 ;  /* 0x0000000900057c82 */ /* 0x000fe20008000000 */
[----:B------:R-:W-:Y:S02]  /*1530*/  UMOV UR7, 0x40000040 ;  /* 0x4000004000077882 */ /* 0x000fe40000000000 */
[----:B------:R-:W-:Y:S01]  /*1540*/  ULOP3.LUT UR58, UR4, 0x10000, URZ, 0xfc, !UPT ;  /* 0x00010000043a7892 */ /* 0x000fe2000f8efc3f */
[----:B------:R-:W-:Y:S01]  /*1550*/  UMOV UR13, 0x40000040 ;  /* 0x40000040000d7882 */ /* 0x000fe20000000000 */
[----:B------:R-:W-:-:S02]  /*1560*/  UMOV UR15, 0x40000040 ;  /* 0x40000040000f7882 */ /* 0x000fc40000000000 */
[----:B------:R-:W-:Y:S02]  /*1570*/  UIADD3 UR6, UR58, 0x2, URZ ;  /* 0x000000023a067890 */ /* 0x000fe4000fffe03f */
[----:B------:R-:W-:Y:S02]  /*1580*/  UIADD3 UR8, UR10, 0x2, URZ ;  /* 0x000000020a087890 */ /* 0x000fe4000fffe03f */
[----:B------:R-:W-:Y:S01]  /*1590*/  UIADD3 UR12, UR10, 0x4, URZ ;  /* 0x000000040a0c7890 */ /* 0x000fe2000fffe03f */
[----:B------:R-:W-:Y:S01]  /*15a0*/  HGMMA.64x96x16.F32 R24, gdesc[UR56], RZ, !UPT, gsb0 ;  /* 0x01600000381879f0 */ /* 0x000fe2000c0008ff */
[----:B------:R-:W-:Y:S02]  /*15b0*/  UIADD3 UR14, UR58, 0x4, URZ ;  /* 0x000000043a0e7890 */ /* 0x000fe4000fffe03f */
[----:B------:R-:W-:Y:S01]  /*15c0*/  UIADD3 UR16, UR10, 0x6, URZ ;  /* 0x000000060a107890 */ /* 0x000fe2000fffe03f */
[----:B------:R-:W-:Y:S01]  /*15d0*/  UMOV UR4, UR8 ;  /* 0x0000000800047c82 */ /* 0x000fe20008000000 */
[----:B------:R-:W-:Y:S01]  /*15e0*/  UIADD3 UR18, UR58, 0x6, URZ ;  /* 0x000000063a127890 */ /* 0x000fe2000fffe03f */
[----:B------:R-:W-:Y:S01]  /*15f0*/  UMOV UR17, 0x40000040 ;  /* 0x4000004000117882 */ /* 0x000fe20000000000 */
[----:B------:R-:W-:Y:S01]  /*1600*/  UMOV UR19, 0x40000040 ;  /* 0x4000004000137882 */ /* 0x000fe20000000000 */
[----:B------:R-:W-:-:S02]  /*1610*/  UIADD3 UR20, UR10, 0x400, URZ ;  /* 0x000004000a147890 */ /* 0x000fc4000fffe03f */
[----:B------:R-:W-:Y:S01]  /*1620*/  UIADD3 UR22, UR58, 0x300, URZ ;  /* 0x000003003a167890 */ /* 0x000fe2000fffe03f */
[----:B------:R-:W-:Y:S01]  /*1630*/  UMOV UR21, 0x40000040 ;  /* 0x4000004000157882 */ /* 0x000fe20000000000 */
[----:B------:R-:W-:Y:S01]  /*1640*/  UMOV UR23, 0x40000040 ;  /* 0x4000004000177882 */ /* 0x000fe20000000000 */
[----:B------:R-:W-:Y:S02]  /*1650*/  UIADD3 UR24, UR10, 0x402, URZ ;  /* 0x000004020a187890 */ /* 0x000fe4000fffe03f */
[----:B------:R-:W-:Y:S01]  /*1660*/  UIADD3 UR26, UR58, 0x302, URZ ;  /* 0x000003023a1a7890 */ /* 0x000fe2000fffe03f */
[----:B------:R-:W-:Y:S01]  /*1670*/  UMOV UR25, 0x40000040 ;  /* 0x4000004000197882 */ /* 0x000fe20000000000 */
[----:B------:R-:W-:Y:S01]  /*1680*/  UMOV UR27, 0x40000040 ;  /* 0x40000040001b7882 */ /* 0x000fe20000000000 */
[----:B------:R-:W-:Y:S02]  /*1690*/  UIADD3 UR28, UR10, 0x404, URZ ;  /* 0x000004040a1c7890 */ /* 0x000fe4000fffe03f */
[----:B------:R-:W-:Y:S01]  /*16a0*/  UIADD3 UR30, UR58, 0x304, URZ ;  /* 0x000003043a1e7890 */ /* 0x000fe2000fffe03f */
[----:B------:R-:W-:Y:S01]  /*16b0*/  UMOV UR29, 0x40000040 ;  /* 0x40000040001d7882 */ /* 0x000fe20000000000 */
[----:B------:R-:W-:Y:S01]  /*16c0*/  UMOV UR31, 0x40000040 ;  /* 0x40000040001f7882 */ /* 0x000fe20000000000 */
[----:B------:R-:W-:Y:S01]  /*16d0*/  UIADD3 UR32, UR10, 0x406, URZ ;  /* 0x000004060a207890 */ /* 0x000fe2000fffe03f */
        /* <DEDUP_REMOVED lines=9> */
[----:B------:R-:W-:-:S02]  /*1770*/  WARPGROUP.DEPBAR.LE gsb0, 0x0 ;  /* 0x00008000000079c5 */ /* 0x000fc40000010000 */
[----:B------:R-:W-:-:S06]  /*1780*/  WARPGROUP.ARRIVE ;  /* 0x00000000000079c5 */ /* 0x000fcc0000000000 */
[----:B------:R-:W-:Y:S01]  /*1790*/  HGMMA.64x96x16.F32 R24, gdesc[UR4], R24, gsb0 ;  /* 0x01600000041879f0 */ /* 0x000fe20008000818 */
[----:B------:R-:W-:Y:S01]  /*17a0*/  UIADD3 UR6, UR58, 0x306, URZ ;  /* 0x000003063a067890 */ /* 0x000fe2000fffe03f */
[----:B------:R-:W-:Y:S01]  /*17b0*/  UMOV UR4, UR32 ;  /* 0x0000002000047c82 */ /* 0x000fe20008000000 */
[----:B------:R-:W-:Y:S01]  /*17c0*/  UMOV UR5, UR33 ;  /* 0x0000002100057c82 */ /* 0x000fe20008000000 */
[----:B------:R-:W-:Y:S01]  /*17d0*/  UMOV UR7, 0x40000040 ;  /* 0x4000004000077882 */ /* 0x000fe20000000000 */
[----:B------:R-:W-:Y:S02]  /*17e0*/  WARPGROUP.DEPBAR.LE gsb0, 0x0 ;  /* 0x00008000000079c5 */ /* 0x000fe40000010000 */
[----:B------:R-:W-:-:S06]  /*17f0*/  WARPGROUP.ARRIVE ;  /* 0x00000000000079c5 */ /* 0x000fcc0000000000 */
[----:B------:R-:W-:Y:S03]  /*1800*/  HGMMA.64x96x16.F32 R24, gdesc[UR12], R24, gsb0 ;  /* 0x016000000c1879f0 */ /* 0x000fe60008000818 */
        /* <DEDUP_REMOVED lines=44> */
[----:B------:R-:W-:Y:S05]  /*1ad0*/  @!P0 BRA `(.L_x_17) ;  /* 0x0000000000048947 */ /* 0x000fea0003800000 */
[----:B------:R-:W-:Y:S01]  /*1ae0*/  BPT.TRAP 0x1 ;  /* 0x000000040000795c */ /* 0x000fe20000300000 */
.L_x_17:
[----:B------:R-:W-:Y:S01]  /*1af0*/  LOP3.LUT R19, R19, 0xffffff80, RZ, 0xc0, !PT ;  /* 0xffffff8013137812 */ /* 0x000fe200078ec0ff */
[----:B------:R-:W-:Y:S01]  /*1b00*/  ULDC UR4, c[0x0][0x9d8] ;  /* 0x0002760000047ab9 */ /* 0x000fe20000000800 */
[----:B0-----:R-:W-:Y:S02]  /*1b10*/  IMAD.MOV.U32 R3, RZ, RZ, -0x2 ;  /* 0xfffffffeff037424 */ /* 0x001fe400078e00ff */
[----:B------:R-:W-:Y:S01]  /*1b20*/  FMUL.FTZ R26, R26, UR4 ;  /* 0x000000041a1a7c20 */ /* 0x000fe20008410000 */
[----:B------:R-:W-:Y:S01]  /*1b30*/  FMUL.FTZ R27, R27, UR4 ;  /* 0x000000041b1b7c20 */ /* 0x000fe20008410000 */
[----:B------:R-:W-:Y:S02]  /*1b40*/  IMAD.IADD R19, R18, 0x1, -R19 ;  /* 0x0000000112137824 */ /* 0x000fe400078e0a13 */
[----:B------:R-:W-:Y:S01]  /*1b50*/  FMUL.FTZ R30, R30, UR4 ;  /* 0x000000041e1e7c20 */ /* 0x000fe20008410000 */
[----:B------:R-:W-:Y:S01]  /*1b60*/  FMUL.FTZ R31, R31, UR4 ;  /* 0x000000041f1f7c20 */ /* 0x000fe20008410000 */
[----:B------:R-:W-:Y:S01]  /*1b70*/  FMUL.FTZ R34, R34, UR4 ;  /* 0x0000000422227c20 */ /* 0x000fe20008410000 */
[----:B------:R-:W0:Y:S01]  /*1b80*/  MUFU.TANH R26, R26 ;  /* 0x0000001a001a7308 */ /* 0x000e220000002400 */
[----:B-1----:R-:W-:Y:S01]  /*1b90*/  SHF.R.S32.HI R0, RZ, 0x1f, R19 ;  /* 0x0000001fff007819 */ /* 0x002fe20000011413 */
[----:B------:R-:W-:Y:S01]  /*1ba0*/  FMUL.FTZ R24, R24, UR4 ;  /* 0x0000000418187c20 */ /* 0x000fe20008410000 */
[----:B------:R-:W-:Y:S01]  /*1bb0*/  FMUL.FTZ R35, R35, UR4 ;  /* 0x0000000423237c20 */ /* 0x000fe20008410000 */
[----:B------:R-:W-:Y:S01]  /*1bc0*/  FMUL.FTZ R25, R25, UR4 ;  /* 0x0000000419197c20 */ /* 0x000fe20008410000 */
[----:B------:R-:W-:Y:S01]  /*1bd0*/  LEA.HI R0, R0, R19, RZ, 0x2 ;  /* 0x0000001300007211 */ /* 0x000fe200078f10ff */
[----:B------:R-:W-:Y:S01]  /*1be0*/  FMUL.FTZ R38, R38, UR4 ;  /* 0x0000000426267c20 */ /* 0x000fe20008410000 */
[----:B------:R-:W-:Y:S01]  /*1bf0*/  FMUL.FTZ R28, R28, UR4 ;  /* 0x000000041c1c7c20 */ /* 0x000fe20008410000 */
[----:B------:R-:W1:Y:S01]  /*1c00*/  MUFU.TANH R27, R27 ;  /* 0x0000001b001b7308 */ /* 0x000e620000002400 */
[----:B------:R-:W-:Y:S01]  /*1c10*/  LOP3.LUT R0, R0, 0x7ffffffc, RZ, 0xc0, !PT ;  /* 0x7ffffffc00007812 */ /* 0x000fe200078ec0ff */
[----:B------:R-:W-:Y:S01]  /*1c20*/  FMUL.FTZ R39, R39, UR4 ;  /* 0x0000000427277c20 */ /* 0x000fe20008410000 */
[----:B------:R-:W-:Y:S01]  /*1c30*/  FMUL.FTZ R29, R29, UR4 ;  /* 0x000000041d1d7c20 */ /* 0x000fe20008410000 */
[----:B------:R-:W-:Y:S01]  /*1c40*/  FMUL.FTZ R42, R42, UR4 ;  /* 0x000000042a2a7c20 */ /* 0x000fe20008410000 */
[----:B------:R-:W-:Y:S01]  /*1c50*/  IADD3 R0, R19, -R0, RZ ;  /* 0x8000000013007210 */ /* 0x000fe20007ffe0ff */
[----:B------:R-:W-:Y:S01]  /*1c60*/  FMUL.FTZ R32, R32, UR4 ;  /* 0x0000000420207c20 */ /* 0x000fe20008410000 */
[----:B------:R-:W-:Y:S01]  /*1c70*/  FMUL.FTZ R43, R43, UR4 ;  /* 0x000000042b2b7c20 */ /* 0x000fe20008410000 */
[----:B------:R-:W2:Y:S01]  /*1c80*/  MUFU.TANH R30, R30 ;  /* 0x0000001e001e7308 */ /* 0x000ea20000002400 */
[----:B------:R-:W-:Y:S01]  /*1c90*/  FMUL.FTZ R33, R33, UR4 ;  /* 0x0000000421217c20 */ /* 0x000fe20008410000 */
[----:B------:R-:W-:-:S02]  /*1ca0*/  IMAD R0, R0, R3, 0x60 ;  /* 0x0000006000007424 */ /* 0x000fc400078e0203 */
[----:B------:R-:W-:Y:S01]  /*1cb0*/  FMUL.FTZ R46, R46, UR4 ;  /* 0x000000042e2e7c20 */ /* 0x000fe20008410000 */
[----:B------:R-:W-:Y:S02]  /*1cc0*/  IMAD.U32 R3, RZ, RZ, UR39 ;  /* 0x00000027ff037e24 */ /* 0x000fe4000f8e00ff */
[----:B------:R-:W-:Y:S01]  /*1cd0*/  FMUL.FTZ R36, R36, UR4 ;  /* 0x0000000424247c20 */ /* 0x000fe20008410000 */
[----:B------:R-:W-:Y:S01]  /*1ce0*/  FMUL.FTZ R47, R47, UR4 ;  /* 0x000000042f2f7c20 */ /* 0x000fe20008410000 */
[----:B------:R-:W-:Y:S01]  /*1cf0*/  IADD3 R0, R0, UR42, RZ ;  /* 0x0000002a00007c10 */ /* 0x000fe2000fffe0ff */
[----:B------:R-:W3:Y:S01]  /*1d00*/  MUFU.TANH R31, R31 ;  /* 0x0000001f001f7308 */ /* 0x000ee20000002400 */
[----:B------:R-:W-:Y:S01]  /*1d10*/  FMUL.FTZ R37, R37, UR4 ;  /* 0x0000000425257c20 */ /* 0x000fe20008410000 */
[----:B------:R-:W-:Y:S01]  /*1d20*/  FMUL.FTZ R50, R50, UR4 ;  /* 0x0000000432327c20 */ /* 0x000fe20008410000 */
[----:B------:R-:W-:Y:S01]  /*1d30*/  FMUL.FTZ R40, R40, UR4 ;  /* 0x0000000428287c20 */ /* 0x000fe20008410000 */
[----:B------:R-:W-:-:S02]  /*1d40*/  IMAD R0, R3, -0x60, R0 ;  /* 0xffffffa003007824 */ /* 0x000fc400078e0200 */
[----:B------:R-:W-:Y:S01]  /*1d50*/  FMUL.FTZ R51, R51, UR4 ;  /* 0x0000000433337c20 */ /* 0x000fe20008410000 */
[----:B------:R-:W-:Y:S01]  /*1d60*/  FMUL.FTZ R41, R41, UR4 ;  /* 0x0000000429297c20 */ /* 0x000fe20008410000 */
[----:B------:R-:W-:Y:S01]  /*1d70*/  FMUL.FTZ R54, R54, UR4 ;  /* 0x0000000436367c20 */ /* 0x000fe20008410000 */
[----:B------:R-:W4:Y:S01]  /*1d80*/  MUFU.TANH R34, R34 ;  /* 0x0000002200227308 */ /* 0x000f220000002400 */
[----:B------:R-:W-:Y:S01]  /*1d90*/  ISETP.GT.AND P6, PT, R0, RZ, PT ;  /* 0x000000ff0000720c */ /* 0x000fe20003fc4270 */
[----:B------:R-:W-:Y:S01]  /*1da0*/  FMUL.FTZ R44, R44, UR4 ;  /* 0x000000042c2c7c20 */ /* 0x000fe20008410000 */
[C---:B------:R-:W-:Y:S01]  /*1db0*/  ISETP.GT.AND P5, PT, R0.reuse, 0x1, PT ;  /* 0x000000010000780c */ /* 0x040fe20003fa4270 */
[----:B------:R-:W-:Y:S01]  /*1dc0*/  FMUL.FTZ R55, R55, UR4 ;  /* 0x0000000437377c20 */ /* 0x000fe20008410000 */
[----:B------:R-:W-:Y:S01]  /*1dd0*/  ISETP.GT.AND P4, PT, R0, 0x8, PT ;  /* 0x000000080000780c */ /* 0x000fe20003f84270 */
[----:B------:R-:W-:Y:S01]  /*1de0*/  FMUL.FTZ R45, R45, UR4 ;  /* 0x000000042d2d7c20 */ /* 0x000fe20008410000 */
[----:B0-----:R-:W-:Y:S01]  /*1df0*/  FSEL R3, R26, -INF , P6 ;  /* 0xff8000001a037808 */ /* 0x001fe20003000000 */
[----:B------:R-:W0:Y:S01]  /*1e00*/  MUFU.TANH R24, R24 ;  /* 0x0000001800187308 */ /* 0x000e220000002400 */
[----:B-1----:R-:W-:Y:S01]  /*1e10*/  FSEL R27, R27, -INF , P5 ;  /* 0xff8000001b1b7808 */ /* 0x002fe20002800000 */
[----:B------:R-:W-:Y:S01]  /*1e20*/  FMUL.FTZ R58, R58, UR4 ;  /* 0x000000043a3a7c20 */ /* 0x000fe20008410000 */
[----:B------:R-:W-:Y:S01]  /*1e30*/  ISETP.GT.AND P3, PT, R0, 0x9, PT ;  /* 0x000000090000780c */ /* 0x000fe20003f64270 */
[----:B------:R-:W-:Y:S01]  /*1e40*/  FMUL.FTZ R48, R48, UR4 ;  /* 0x0000000430307c20 */ /* 0x000fe20008410000 */
[----:B--2---:R-:W-:Y:S01]  /*1e50*/  FSEL R9, R30, -INF , P4 ;  /* 0xff8000001e097808 */ /* 0x004fe20002000000 */
[----:B------:R-:W-:Y:S01]  /*1e60*/  FMUL.FTZ R59, R59, UR4 ;  /* 0x000000043b3b7c20 */ /* 0x000fe20008410000 */
[----:B------:R-:W-:Y:S01]  /*1e70*/  FMNMX.FTZ R4, R3, R27, !PT ;  /* 0x0000001b03047209 */ /* 0x000fe20007810000 */
[----:B------:R-:W1:Y:S01]  /*1e80*/  MUFU.TANH R35, R35 ;  /* 0x0000002300237308 */ /* 0x000e620000002400 */
[----:B------:R-:W-:Y:S01]  /*1e90*/  ISETP.GT.AND P2, PT, R0, 0x10, PT ;  /* 0x000000100000780c */ /* 0x000fe20003f44270 */
[----:B------:R-:W-:Y:S01]  /*1ea0*/  FMUL.FTZ R49, R49, UR4 ;  /* 0x0000000431317c20 */ /* 0x000fe20008410000 */
[----:B---3--:R-:W-:Y:S01]  /*1eb0*/  FSEL R31, R31, -INF , P3 ;  /* 0xff8000001f1f7808 */ /* 0x008fe20001800000 */
[----:B------:R-:W-:Y:S01]  /*1ec0*/  FMUL.FTZ R62, R62, UR4 ;  /* 0x000000043e3e7c20 */ /* 0x000fe20008410000 */
[----:B------:R-:W-:Y:S01]  /*1ed0*/  FMNMX.FTZ R4, R9, R4, !PT ;  /* 0x0000000409047209 */ /* 0x000fe20007810000 */
[----:B------:R-:W-:Y:S01]  /*1ee0*/  FMUL.FTZ R52, R52, UR4 ;  /* 0x0000000434347c20 */ /* 0x000fe20008410000 */
[----:B------:R-:W-:Y:S01]  /*1ef0*/  ISETP.GT.AND P1, PT, R0, 0x11, PT ;  /* 0x000000110000780c */ /* 0x000fe20003f24270 */
[----:B------:R-:W2:Y:S01]  /*1f00*/  MUFU.TANH R25, R25 ;  /* 0x0000001900197308 */ /* 0x000ea20000002400 */
[----:B----4-:R-:W-:Y:S01]  /*1f10*/  FSEL R19, R34, -INF , P2 ;  /* 0xff80000022137808 */ /* 0x010fe20001000000 */
[----:B------:R-:W-:Y:S01]  /*1f20*/  FMUL.FTZ R63, R63, UR4 ;  /* 0x000000043f3f7c20 */ /* 0x000fe20008410000 */
[----:B------:R-:W-:Y:S01]  /*1f30*/  FMNMX.FTZ R4, R31, R4, !PT ;  /* 0x000000041f047209 */ /* 0x000fe20007810000 */
[----:B------:R-:W-:Y:S01]  /*1f40*/  FMUL.FTZ R53, R53, UR4 ;  /* 0x0000000435357c20 */ /* 0x000fe20008410000 */
[----:B0-----:R-:W-:Y:S01]  /*1f50*/  FSEL R11, R24, -INF , P6 ;  /* 0xff800000180b7808 */ /* 0x001fe20003000000 */
[----:B------:R-:W-:Y:S01]  /*1f60*/  FMUL.FTZ R66, R66, UR4 ;  /* 0x0000000442427c20 */ /* 0x000fe20008410000 */
[----:B------:R-:W-:Y:S01]  /*1f70*/  ISETP.GT.AND P6, PT, R0, 0x18, PT ;  /* 0x000000180000780c */ /* 0x000fe20003fc4270 */
[----:B------:R-:W0:Y:S01]  /*1f80*/  MUFU.TANH R38, R38 ;  /* 0x0000002600267308 */ /* 0x000e220000002400 */
[----:B-1----:R-:W-:Y:S01]  /*1f90*/  FSEL R35, R35, -INF , P1 ;  /* 0xff80000023237808 */ /* 0x002fe20000800000 */
[----:B------:R-:W-:Y:S01]  /*1fa0*/  FMUL.FTZ R56, R56, UR4 ;  /* 0x0000000438387c20 */ /* 0x000fe20008410000 */
[----:B------:R-:W-:Y:S01]  /*1fb0*/  FMNMX.FTZ R4, R19, R4, !PT ;  /* 0x0000000413047209 */ /* 0x000fe20007810000 */
[----:B------:R-:W-:Y:S01]  /*1fc0*/  FMUL.FTZ R67, R67, UR4 ;  /* 0x0000000443437c20 */ /* 0x000fe20008410000 */
[----:B------:R-:W-:Y:S01]  /*1fd0*/  FMUL.FTZ R57, R57, UR4 ;  /* 0x0000000439397c20 */ /* 0x000fe20008410000 */
[----:B------:R-:W-:Y:S01]  /*1fe0*/  FMUL.FTZ R70, R70, UR4 ;  /* 0x0000000446467c20 */ /* 0x000fe20008410000 */
[----:B------:R-:W-:Y:S01]  /*1ff0*/  FMNMX.FTZ R4, R35, R4, !PT ;  /* 0x0000000423047209 */ /* 0x000fe20007810000 */
[----:B------:R-:W1:Y:S01]  /*2000*/  MUFU.TANH R28, R28 ;  /* 0x0000001c001c7308 */ /* 0x000e620000002400 */
[----:B--2---:R-:W-:Y:S01]  /*2010*/  FSEL R25, R25, -INF , P5 ;  /* 0xff80000019197808 */ /* 0x004fe20002800000 */
[----:B------:R-:W-:Y:S01]  /*2020*/  FMUL.FTZ R71, R71, UR4 ;  /* 0x0000000447477c20 */ /* 0x000fe20008410000 */
[----:B------:R-:W-:Y:S01]  /*2030*/  ISETP.GT.AND P5, PT, R0, 0x19, PT ;  /* 0x000000190000780c */ /* 0x000fe20003fa4270 */
[----:B------:R-:W-:Y:S01]  /*2040*/  FMUL.FTZ R60, R60, UR4 ;  /* 0x000000043c3c7c20 */ /* 0x000fe20008410000 */
[----:B------:R-:W-:Y:S01]  /*2050*/  ULDC UR5, c[0x0][0x988] ;  /* 0x0002620000057ab9 */ /* 0x000fe20000000800 */
[----:B------:R-:W-:Y:S01]  /*2060*/  FMUL.FTZ R61, R61, UR4 ;  /* 0x000000043d3d7c20 */ /* 0x000fe20008410000 */
[----:B------:R-:W-:Y:S01]  /*2070*/  P2R R12, PR, RZ, 0x1 ;  /* 0x00000001ff0c7803 */ /* 0x000fe20000000000 */
[----:B------:R-:W2:Y:S01]  /*2080*/  MUFU.TANH R39, R39 ;  /* 0x0000002700277308 */ /* 0x000ea20000002400 */
[----:B0-----:R-:W-:Y:S01]  /*2090*/  FSEL R23, R38, -INF , P6 ;  /* 0xff80000026177808 */ /* 0x001fe20003000000 */
[----:B------:R-:W-:Y:S01]  /*20a0*/  FMUL.FTZ R64, R64, UR4 ;  /* 0x0000000440407c20 */ /* 0x000fe20008410000 */
[----:B------:R-:W-:Y:S01]  /*20b0*/  FMUL.FTZ R65, R65, UR4 ;  /* 0x0000000441417c20 */ /* 0x000fe20008410000 */
[----:B------:R-:W-:Y:S01]  /*20c0*/  FMUL.FTZ R68, R68, UR4 ;  /* 0x0000000444447c20 */ /* 0x000fe20008410000 */
[----:B------:R-:W-:Y:S01]  /*20d0*/  FMNMX.FTZ R4, R23, R4, !PT ;  /* 0x0000000417047209 */ /* 0x000fe20007810000 */
[----:B------:R-:W-:Y:S01]  /*20e0*/  FMUL.FTZ R69, R69, UR4 ;  /* 0x0000000445457c20 */ /* 0x000fe20008410000 */
[----:B------:R-:W0:Y:S01]  /*20f0*/  S2UR UR7, SR_CgaCtaId ;  /* 0x00000000000779c3 */ /* 0x000e220000008800 */
[----:B------:R-:W3:Y:S01]  /*2100*/  MUFU.TANH R29, R29 ;  /* 0x0000001d001d7308 */ /* 0x000ee20000002400 */
[----:B-1----:R-:W-:Y:S01]  /*2110*/  FSEL R13, R28, -INF , P4 ;  /* 0xff8000001c0d7808 */ /* 0x002fe20002000000 */
[----:B------:R-:W-:Y:S01]  /*2120*/  UIADD3 UR59, UR39, -0x2, URZ ;  /* 0xfffffffe273b7890 */ /* 0x000fe2000fffe03f */
[----:B------:R-:W-:Y:S01]  /*2130*/  ISETP.GT.AND P4, PT, R0, 0x20, PT ;  /* 0x000000200000780c */ /* 0x000fe20003f84270 */
[----:B------:R-:W-:Y:S01]  /*2140*/  UIADD3 UR4, UR38, 0x30840, URZ ;  /* 0x0003084026047890 */ /* 0x000fe2000fffe03f */
[----:B------:R-:W-:Y:S01]  /*2150*/  R2UR UR6, R16 ;  /* 0x00000000100672ca */ /* 0x000fe200000e0000 */
[----:B------:R-:W-:Y:S01]  /*2160*/  UMOV UR39, URZ ;  /* 0x0000003f00277c82 */ /* 0x000fe20008000000 */
[--C-:B------:R-:W-:Y:S01]  /*2170*/  IMAD.MOV.U32 R118, RZ, RZ, R119.reuse ;  /* 0x000000ffff767224 */ /* 0x100fe200078e0077 */
[----:B------:R-:W1:Y:S01]  /*2180*/  MUFU.TANH R42, R42 ;  /* 0x0000002a002a7308 */ /* 0x000e620000002400 */
[----:B--2---:R-:W-:Y:S01]  /*2190*/  FSEL R39, R39, -INF , P5 ;  /* 0xff80000027277808 */ /* 0x004fe20002800000 */
[--C-:B------:R-:W-:Y:S01]  /*21a0*/  IMAD.MOV.U32 R117, RZ, RZ, R119.reuse ;  /* 0x000000ffff757224 */ /* 0x100fe200078e0077 */
[-C--:B------:R-:W-:Y:S01]  /*21b0*/  MOV R116, R119.reuse ;  /* 0x0000007700747202 */ /* 0x080fe20000000f00 */
[--C-:B------:R-:W-:Y:S01]  /*21c0*/  IMAD.MOV.U32 R115, RZ, RZ, R119.reuse ;  /* 0x000000ffff737224 */ /* 0x100fe200078e0077 */
[----:B------:R-:W-:Y:S01]  /*21d0*/  FMNMX.FTZ R4, R39, R4, !PT ;  /* 0x0000000427047209 */ /* 0x000fe20007810000 */
[--C-:B------:R-:W-:Y:S01]  /*21e0*/  IMAD.MOV.U32 R114, RZ, RZ, R119.reuse ;  /* 0x000000ffff727224 */ /* 0x100fe200078e0077 */
[-C--:B------:R-:W-:Y:S01]  /*21f0*/  MOV R113, R119.reuse ;  /* 0x0000007700717202 */ /* 0x080fe20000000f00 */
[----:B------:R-:W2:Y:S01]  /*2200*/  MUFU.TANH R32, R32 ;  /* 0x0000002000207308 */ /* 0x000ea20000002400 */
[----:B---3--:R-:W-:Y:S01]  /*2210*/  FSEL R29, R29, -INF , P3 ;  /* 0xff8000001d1d7808 */ /* 0x008fe20001800000 */
[----:B------:R-:W-:Y:S01]  /*2220*/  UISETP.GE.AND UP0, UPT, UR59, UR6, UPT ;  /* 0x000000063b00728c */ /* 0x000fe2000bf06270 */
[----:B------:R-:W-:Y:S01]  /*2230*/  ISETP.GT.AND P3, PT, R0, 0x21, PT ;  /* 0x000000210000780c */ /* 0x000fe20003f64270 */
[--C-:B------:R-:W-:Y:S01]  /*2240*/  IMAD.MOV.U32 R112, RZ, RZ, R119.reuse ;  /* 0x000000ffff707224 */ /* 0x100fe200078e0077 */
[-C--:B------:R-:W-:Y:S01]  /*2250*/  MOV R110, R119.reuse ;  /* 0x00000077006e7202 */ /* 0x080fe20000000f00 */
[--C-:B------:R-:W-:Y:S01]  /*2260*/  IMAD.MOV.U32 R111, RZ, RZ, R119.reuse ;  /* 0x000000ffff6f7224 */ /* 0x100fe200078e0077 */
[----:B0-----:R-:W-:Y:S01]  /*2270*/  UPRMT UR4, UR7, 0x654, UR4 ;  /* 0x0000065407047896 */ /* 0x001fe20008000004 */
[----:B------:R-:W0:Y:S01]  /*2280*/  MUFU.TANH R43, R43 ;  /* 0x0000002b002b7308 */ /* 0x000e220000002400 */
[----:B-1----:R-:W-:Y:S01]  /*2290*/  FSEL R73, R42, -INF , P4 ;  /* 0xff8000002a497808 */ /* 0x002fe20002000000 */
[--C-:B------:R-:W-:Y:S01]  /*22a0*/  IMAD.MOV.U32 R109, RZ, RZ, R119.reuse ;  /* 0x000000ffff6d7224 */ /* 0x100fe200078e0077 */
[-C--:B------:R-:W-:Y:S01]  /*22b0*/  MOV R107, R119.reuse ;  /* 0x00000077006b7202 */ /* 0x080fe20000000f00 */
[--C-:B------:R-:W-:Y:S01]  /*22c0*/  IMAD.MOV.U32 R108, RZ, RZ, R119.reuse ;  /* 0x000000ffff6c7224 */ /* 0x100fe200078e0077 */
[----:B------:R-:W-:Y:S01]  /*22d0*/  FMNMX.FTZ R4, R73, R4, !PT ;  /* 0x0000000449047209 */ /* 0x000fe20007810000 */
[--C-:B------:R-:W-:Y:S01]  /*22e0*/  IMAD.MOV.U32 R106, RZ, RZ, R119.reuse ;  /* 0x000000ffff6a7224 */ /* 0x100fe200078e0077 */
[-C--:B------:R-:W-:Y:S01]  /*22f0*/  MOV R104, R119.reuse ;  /* 0x0000007700687202 */ /* 0x080fe20000000f00 */
[----:B------:R-:W1:Y:S01]  /*2300*/  MUFU.TANH R33, R33 ;  /* 0x0000002100217308 */ /* 0x000e620000002400 */
[----:B--2---:R-:W-:Y:S01]  /*2310*/  FSEL R15, R32, -INF , P2 ;  /* 0xff800000200f7808 */ /* 0x004fe20001000000 */
[----:B------:R-:W-:Y:S01]  /*2320*/  SYNCS.ARRIVE.TRANS64.RED.A1T0 RZ, [UR4], RZ ;  /* 0x000000ffffff79a7 */ /* 0x000fe20008100404 */
[C---:B------:R-:W-:Y:S01]  /*2330*/  ISETP.GT.AND P2, PT, R0.reuse, 0x28, PT ;  /* 0x000000280000780c */ /* 0x040fe20003f44270 */
[--C-:B------:R-:W-:Y:S01]  /*2340*/  IMAD.MOV.U32 R105, RZ, RZ, R119.reuse ;  /* 0x000000ffff697224 */ /* 0x100fe200078e0077 */
[-C--:B------:R-:W-:Y:S01]  /*2350*/  MOV R101, R119.reuse ;  /* 0x0000007700657202 */ /* 0x080fe20000000f00 */
[--C-:B------:R-:W-:Y:S01]  /*2360*/  IMAD.MOV.U32 R103, RZ, RZ, R119.reuse ;  /* 0x000000ffff677224 */ /* 0x100fe200078e0077 */
[-C--:B------:R-:W-:Y:S01]  /*2370*/  MOV R98, R119.reuse ;  /* 0x0000007700627202 */ /* 0x080fe20000000f00 */
[----:B------:R-:W2:Y:S01]  /*2380*/  MUFU.TANH R46, R46 ;  /* 0x0000002e002e7308 */ /* 0x000ea20000002400 */
[----:B0-----:R-:W-:Y:S01]  /*2390*/  FSEL R75, R43, -INF , P3 ;  /* 0xff8000002b4b7808 */ /* 0x001fe20001800000 */
[--C-:B------:R-:W-:Y:S01]  /*23a0*/  IMAD.MOV.U32 R102, RZ, RZ, R119.reuse ;  /* 0x000000ffff667224 */ /* 0x100fe200078e0077 */
[-C--:B------:R-:W-:Y:S01]  /*23b0*/  MOV R92, R119.reuse ;  /* 0x00000077005c7202 */ /* 0x080fe20000000f00 */
[--C-:B------:R-:W-:Y:S01]  /*23c0*/  IMAD.MOV.U32 R100, RZ, RZ, R119.reuse ;  /* 0x000000ffff647224 */ /* 0x100fe200078e0077 */
[----:B------:R-:W-:Y:S01]  /*23d0*/  FMNMX.FTZ R4, R75, R4, !PT ;  /* 0x000000044b047209 */ /* 0x000fe20007810000 */
[--C-:B------:R-:W-:Y:S01]  /*23e0*/  IMAD.MOV.U32 R99, RZ, RZ, R119.reuse ;  /* 0x000000ffff637224 */ /* 0x100fe200078e0077 */
[-C--:B------:R-:W-:Y:S01]  /*23f0*/  MOV R86, R119.reuse ;  /* 0x0000007700567202 */ /* 0x080fe20000000f00 */
[----:B------:R-:W0:Y:S01]  /*2400*/  MUFU.TANH R36, R36 ;  /* 0x0000002400247308 */ /* 0x000e220000002400 */
[----:B-1----:R-:W-:Y:S01]  /*2410*/  FSEL R33, R33, -INF , P1 ;  /* 0xff80000021217808 */ /* 0x002fe20000800000 */
[--C-:B------:R-:W-:Y:S01]  /*2420*/  IMAD.MOV.U32 R96, RZ, RZ, R119.reuse ;  /* 0x000000ffff607224 */ /* 0x100fe200078e0077 */
[----:B------:R-:W-:Y:S01]  /*2430*/  ISETP.GT.AND P1, PT, R0, 0x29, PT ;  /* 0x000000290000780c */ /* 0x000fe20003f24270 */
[--C-:B------:R-:W-:Y:S01]  /*2440*/  IMAD.MOV.U32 R94, RZ, RZ, R119.reuse ;  /* 0x000000ffff5e7224 */ /* 0x100fe200078e0077 */
[-C--:B------:R-:W-:Y:S01]  /*2450*/  MOV R80, R119.reuse ;  /* 0x0000007700507202 */ /* 0x080fe20000000f00 */
[--C-:B------:R-:W-:Y:S01]  /*2460*/  IMAD.MOV.U32 R90, RZ, RZ, R119.reuse ;  /* 0x000000ffff5a7224 */ /* 0x100fe200078e0077 */
[-C--:B------:R-:W-:Y:S01]  /*2470*/  MOV R74, R119.reuse ;  /* 0x00000077004a7202 */ /* 0x080fe20000000f00 */
[----:B------:R-:W1:Y:S01]  /*2480*/  MUFU.TANH R47, R47 ;  /* 0x0000002f002f7308 */ /* 0x000e620000002400 */
[----:B--2---:R-:W-:Y:S01]  /*2490*/  FSEL R77, R46, -INF , P2 ;  /* 0xff8000002e4d7808 */ /* 0x004fe20001000000 */
[--C-:B------:R-:W-:Y:S01]  /*24a0*/  IMAD.MOV.U32 R88, RZ, RZ, R119.reuse ;  /* 0x000000ffff587224 */ /* 0x100fe200078e0077 */
[----:B------:R-:W-:Y:S01]  /*24b0*/  MOV R38, R119 ;  /* 0x0000007700267202 */ /* 0x000fe20000000f00 */
[--C-:B------:R-:W-:Y:S01]  /*24c0*/  IMAD.MOV.U32 R84, RZ, RZ, R119.reuse ;  /* 0x000000ffff547224 */ /* 0x100fe200078e0077 */
[----:B------:R-:W-:Y:S01]  /*24d0*/  FMNMX.FTZ R4, R77, R4, !PT ;  /* 0x000000044d047209 */ /* 0x000fe20007810000 */
[----:B------:R-:W-:-:S02]  /*24e0*/  IMAD.MOV.U32 R82, RZ, RZ, R119 ;  /* 0x000000ffff527224 */ /* 0x000fc400078e0077 */
[----:B------:R-:W2:Y:S01]  /*24f0*/  MUFU.TANH R37, R37 ;  /* 0x0000002500257308 */ /* 0x000ea20000002400 */
[----:B0-----:R-:W-:Y:S01]  /*2500*/  FSEL R21, R36, -INF , P6 ;  /* 0xff80000024157808 */ /* 0x001fe20003000000 */
[--C-:B------:R-:W-:Y:S01]  /*2510*/  IMAD.MOV.U32 R78, RZ, RZ, R119.reuse ;  /* 0x000000ffff4e7224 */ /* 0x100fe200078e0077 */
[----:B------:R-:W-:Y:S01]  /*2520*/  ISETP.GT.AND P6, PT, R0, 0x30, PT ;  /* 0x000000300000780c */ /* 0x000fe20003fc4270 */
[--C-:B------:R-:W-:Y:S02]  /*2530*/  IMAD.MOV.U32 R76, RZ, RZ, R119.reuse ;  /* 0x000000ffff4c7224 */ /* 0x100fe400078e0077 */
[--C-:B------:R-:W-:Y:S02]  /*2540*/  IMAD.MOV.U32 R72, RZ, RZ, R119.reuse ;  /* 0x000000ffff487224 */ /* 0x100fe400078e0077 */
[----:B------:R-:W0:Y:S01]  /*2550*/  MUFU.TANH R50, R50 ;  /* 0x0000003200327308 */ /* 0x000e220000002400 */
[----:B-1----:R-:W-:Y:S01]  /*2560*/  FSEL R79, R47, -INF , P1 ;  /* 0xff8000002f4f7808 */ /* 0x002fe20000800000 */
[----:B------:R-:W-:-:S02]  /*2570*/  IMAD.MOV.U32 R46, RZ, RZ, R119 ;  /* 0x000000ffff2e7224 */ /* 0x000fc400078e0077 */
[----:B------:R-:W-:Y:S01]  /*2580*/  IMAD.MOV.U32 R42, RZ, RZ, R119 ;  /* 0x000000ffff2a7224 */ /* 0x000fe200078e0077 */
[----:B------:R-:W-:-:S03]  /*2590*/  FMNMX.FTZ R4, R79, R4, !PT ;  /* 0x000000044f047209 */ /* 0x000fc60007810000 */
[----:B------:R-:W1:Y:S01]  /*25a0*/  MUFU.TANH R40, R40 ;  /* 0x0000002800287308 */ /* 0x000e620000002400 */
[----:B--2---:R-:W-:Y:S02]  /*25b0*/  FSEL R37, R37, -INF , P5 ;  /* 0xff80000025257808 */ /* 0x004fe40002800000 */
[----:B------:R-:W-:-:S05]  /*25c0*/  ISETP.GT.AND P5, PT, R0, 0x31, PT ;  /* 0x000000310000780c */ /* 0x000fca0003fa4270 */
[----:B------:R-:W2:Y:S01]  /*25d0*/  MUFU.TANH R51, R51 ;  /* 0x0000003300337308 */ /* 0x000ea20000002400 */
[----:B0-----:R-:W-:Y:S02]  /*25e0*/  FSEL R81, R50, -INF , P6 ;  /* 0xff80000032517808 */ /* 0x001fe40003000000 */
[----:B------:R-:W-:Y:S02]  /*25f0*/  MOV R50, R119 ;  /* 0x0000007700327202 */ /* 0x000fe40000000f00 */
[----:B------:R-:W-:-:S03]  /*2600*/  FMNMX.FTZ R4, R81, R4, !PT ;  /* 0x0000000451047209 */ /* 0x000fc60007810000 */
[----:B------:R-:W0:Y:S01]  /*2610*/  MUFU.TANH R41, R41 ;  /* 0x0000002900297308 */ /* 0x000e220000002400 */
[----:B-1----:R-:W-:Y:S01]  /*2620*/  FSEL R43, R40, -INF , P4 ;  /* 0xff800000282b7808 */ /* 0x002fe20002000000 */
[----:B------:R-:W-:Y:S01]  /*2630*/  IMAD.MOV.U32 R40, RZ, RZ, R119 ;  /* 0x000000ffff287224 */ /* 0x000fe200078e0077 */
[----:B------:R-:W-:-:S05]  /*2640*/  ISETP.GT.AND P4, PT, R0, 0x38, PT ;  /* 0x000000380000780c */ /* 0x000fca0003f84270 */
[----:B------:R-:W1:Y:S01]  /*2650*/  MUFU.TANH R54, R54 ;  /* 0x0000003600367308 */ /* 0x000e620000002400 */
[----:B--2---:R-:W-:-:S04]  /*2660*/  FSEL R83, R51, -INF , P5 ;  /* 0xff80000033537808 */ /* 0x004fc80002800000 */
[----:B------:R-:W-:-:S03]  /*2670*/  FMNMX.FTZ R4, R83, R4, !PT ;  /* 0x0000000453047209 */ /* 0x000fc60007810000 */
[----:B------:R-:W2:Y:S01]  /*2680*/  MUFU.TANH R44, R44 ;  /* 0x0000002c002c7308 */ /* 0x000ea20000002400 */
[----:B0-----:R-:W-:Y:S02]  /*2690*/  FSEL R41, R41, -INF , P3 ;  /* 0xff80000029297808 */ /* 0x001fe40001800000 */
[----:B------:R-:W-:-:S05]  /*26a0*/  ISETP.GT.AND P3, PT, R0, 0x39, PT ;  /* 0x000000390000780c */ /* 0x000fca0003f64270 */
[----:B------:R-:W0:Y:S01]  /*26b0*/  MUFU.TANH R55, R55 ;  /* 0x0000003700377308 */ /* 0x000e220000002400 */
[----:B-1----:R-:W-:Y:S01]  /*26c0*/  FSEL R85, R54, -INF , P4 ;  /* 0xff80000036557808 */ /* 0x002fe20002000000 */
[----:B------:R-:W-:-:S03]  /*26d0*/  IMAD.MOV.U32 R54, RZ, RZ, R119 ;  /* 0x000000ffff367224 */ /* 0x000fc600078e0077 */
[----:B------:R-:W-:-:S03]  /*26e0*/  FMNMX.FTZ R4, R85, R4, !PT ;  /* 0x0000000455047209 */ /* 0x000fc60007810000 */
[----:B------:R-:W1:Y:S01]  /*26f0*/  MUFU.TANH R45, R45 ;  /* 0x0000002d002d7308 */ /* 0x000e620000002400 */
[----:B--2---:R-:W-:Y:S02]  /*2700*/  FSEL R47, R44, -INF , P2 ;  /* 0xff8000002c2f7808 */ /* 0x004fe40001000000 */
[----:B------:R-:W-:Y:S02]  /*2710*/  ISETP.GT.AND P2, PT, R0, 0x40, PT ;  /* 0x000000400000780c */ /* 0x000fe40003f44270 */
[----:B------:R-:W-:-:S03]  /*2720*/  MOV R44, R119 ;  /* 0x00000077002c7202 */ /* 0x000fc60000000f00 */
[----:B------:R-:W2:Y:S01]  /*2730*/  MUFU.TANH R58, R58 ;  /* 0x0000003a003a7308 */ /* 0x000ea20000002400 */
[----:B0-----:R-:W-:-:S04]  /*2740*/  FSEL R87, R55, -INF , P3 ;  /* 0xff80000037577808 */ /* 0x001fc80001800000 */
[----:B------:R-:W-:-:S03]  /*2750*/  FMNMX.FTZ R4, R87, R4, !PT ;  /* 0x0000000457047209 */ /* 0x000fc60007810000 */
[----:B------:R-:W0:Y:S01]  /*2760*/  MUFU.TANH R48, R48 ;  /* 0x0000003000307308 */ /* 0x000e220000002400 */
[----:B-1----:R-:W-:Y:S02]  /*2770*/  FSEL R45, R45, -INF , P1 ;  /* 0xff8000002d2d7808 */ /* 0x002fe40000800000 */
[----:B------:R-:W-:-:S05]  /*2780*/  ISETP.GT.AND P1, PT, R0, 0x41, PT ;  /* 0x000000410000780c */ /* 0x000fca0003f24270 */
[----:B------:R-:W1:Y:S01]  /*2790*/  MUFU.TANH R59, R59 ;  /* 0x0000003b003b7308 */ /* 0x000e620000002400 */
[----:B--2---:R-:W-:Y:S01]  /*27a0*/  FSEL R89, R58, -INF , P2 ;  /* 0xff8000003a597808 */ /* 0x004fe20001000000 */
[----:B------:R-:W-:-:S03]  /*27b0*/  IMAD.MOV.U32 R58, RZ, RZ, R119 ;  /* 0x000000ffff3a7224 */ /* 0x000fc600078e0077 */
[----:B------:R-:W-:-:S03]  /*27c0*/  FMNMX.FTZ R4, R89, R4, !PT ;  /* 0x0000000459047209 */ /* 0x000fc60007810000 */
[----:B------:R-:W2:Y:S01]  /*27d0*/  MUFU.TANH R49, R49 ;  /* 0x0000003100317308 */ /* 0x000ea20000002400 */
[----:B0-----:R-:W-:Y:S01]  /*27e0*/  FSEL R51, R48, -INF , P6 ;  /* 0xff80000030337808 */ /* 0x001fe20003000000 */
[----:B------:R-:W-:Y:S01]  /*27f0*/  IMAD.MOV.U32 R48, RZ, RZ, R119 ;  /* 0x000000ffff307224 */ /* 0x000fe200078e0077 */
[----:B------:R-:W-:-:S05]  /*2800*/  ISETP.GT.AND P6, PT, R0, 0x48, PT ;  /* 0x000000480000780c */ /* 0x000fca0003fc4270 */
[----:B------:R-:W0:Y:S01]  /*2810*/  MUFU.TANH R62, R62 ;  /* 0x0000003e003e7308 */ /* 0x000e220000002400 */
[----:B-1----:R-:W-:-:S04]  /*2820*/  FSEL R91, R59, -INF , P1 ;  /* 0xff8000003b5b7808 */ /* 0x002fc80000800000 */
        /* <DEDUP_REMOVED lines=32> */
[----:B------:R-:W-:Y:S01]  /*2a30*/  MUFU.TANH R60, R60 ;  /* 0x0000003c003c7308 */ /* 0x000fe20000002400 */
[----:B--2---:R-:W-:Y:S01]  /*2a40*/  FSEL R97, R70, -INF , P2 ;  /* 0xff80000046617808 */ /* 0x004fe20001000000 */
[----:B------:R-:W-:-:S03]  /*2a50*/  IMAD.MOV.U32 R70, RZ, RZ, R119 ;  /* 0x000000ffff467224 */ /* 0x000fc600078e0077 */
[----:B------:R-:W-:-:S03]  /*2a60*/  FMNMX.FTZ R4, R97, R4, !PT ;  /* 0x0000000461047209 */ /* 0x000fc60007810000 */
[----:B------:R-:W1:Y:S01]  /*2a70*/  MUFU.TANH R61, R61 ;  /* 0x0000003d003d7308 */ /* 0x000e620000002400 */
[----:B0-----:R-:W-:-:S04]  /*2a80*/  FSEL R71, R71, -INF , P1 ;  /* 0xff80000047477808 */ /* 0x001fc80000800000 */
[----:B------:R-:W-:Y:S01]  /*2a90*/  FMNMX.FTZ R0, R71, R4, !PT ;  /* 0x0000000447007209 */ /* 0x000fe20007810000 */
[----:B------:R-:W-:Y:S02]  /*2aa0*/  IMAD.U32 R4, RZ, RZ, UR5 ;  /* 0x00000005ff047e24 */ /* 0x000fe4000f8e00ff */
[----:B------:R-:W-:Y:S02]  /*2ab0*/  MUFU.TANH R64, R64 ;  /* 0x0000004000407308 */ /* 0x000fe40000002400 */
[----:B------:R-:W0:Y:S06]  /*2ac0*/  SHFL.BFLY PT, R5, R0, 0x2, 0x1f ;  /* 0x0c401f0000057f89 */ /* 0x000e2c00000e0000 */
[----:B------:R-:W2:Y:S01]  /*2ad0*/  MUFU.TANH R65, R65 ;  /* 0x0000004100417308 */ /* 0x000ea20000002400 */
[----:B-1----:R-:W-:-:S07]  /*2ae0*/  FSEL R61, R61, -INF , P5 ;  /* 0xff8000003d3d7808 */ /* 0x002fce0002800000 */
[----:B------:R-:W-:Y:S08]  /*2af0*/  MUFU.TANH R68, R68 ;  /* 0x0000004400447308 */ /* 0x000ff00000002400 */
[----:B------:R-:W1:Y:S01]  /*2b00*/  MUFU.TANH R69, R69 ;  /* 0x0000004500457308 */ /* 0x000e620000002400 */
[----:B--2---:R-:W-:Y:S02]  /*2b10*/  FSEL R65, R65, -INF , P3 ;  /* 0xff80000041417808 */ /* 0x004fe40001800000 */
[----:B0-----:R-:W-:-:S02]  /*2b20*/  FMNMX.FTZ R8, R0, R5, !PT ;  /* 0x0000000500087209 */ /* 0x001fc40007810000 */
[----:B------:R-:W-:-:S03]  /*2b30*/  FMNMX.FTZ R0, R11, R25, !PT ;  /* 0x000000190b007209 */ /* 0x000fc60007810000 */
[----:B------:R-:W0:Y:S01]  /*2b40*/  SHFL.BFLY PT, R5, R8, 0x1, 0x1f ;  /* 0x0c201f0008057f89 */ /* 0x000e2200000e0000 */
[----:B------:R-:W-:-:S04]  /*2b50*/  FMNMX.FTZ R0, R13, R0, !PT ;  /* 0x000000000d007209 */ /* 0x000fc80007810000 */
[----:B------:R-:W-:-:S04]  /*2b60*/  FMNMX.FTZ R0, R29, R0, !PT ;  /* 0x000000001d007209 */ /* 0x000fc80007810000 */
[----:B------:R-:W-:Y:S02]  /*2b70*/  FMNMX.FTZ R0, R15, R0, !PT ;  /* 0x000000000f007209 */ /* 0x000fe40007810000 */
[----:B-1----:R-:W-:Y:S02]  /*2b80*/  FSEL R69, R69, -INF , P1 ;  /* 0xff80000045457808 */ /* 0x002fe40000800000 */
[----:B------:R-:W-:-:S04]  /*2b90*/  FMNMX.FTZ R0, R33, R0, !PT ;  /* 0x0000000021007209 */ /* 0x000fc80007810000 */
[----:B------:R-:W-:-:S04]  /*2ba0*/  FMNMX.FTZ R0, R21, R0, !PT ;  /* 0x0000000015007209 */ /* 0x000fc80007810000 */
[----:B------:R-:W-:Y:S02]  /*2bb0*/  FMNMX.FTZ R0, R37, R0, !PT ;  /* 0x0000000025007209 */ /* 0x000fe40007810000 */
[----:B0-----:R-:W-:Y:S02]  /*2bc0*/  FMNMX.FTZ R5, R8, R5, !PT ;  /* 0x0000000508057209 */ /* 0x001fe40007810000 */
[----:B------:R-:W-:Y:S02]  /*2bd0*/  FMNMX.FTZ R0, R43, R0, !PT ;  /* 0x000000002b007209 */ /* 0x000fe40007810000 */
[C---:B------:R-:W-:Y:S01]  /*2be0*/  FSETP.NEU.FTZ.AND P0, PT, R5.reuse, -INF , PT ;  /* 0xff8000000500780b */ /* 0x040fe20003f1d000 */
[----:B------:R-:W-:Y:S01]  /*2bf0*/  FMUL.FTZ R10, R5, R4 ;  /* 0x00000004050a7220 */ /* 0x000fe20000410000 */
[----:B------:R-:W-:-:S04]  /*2c00*/  FMNMX.FTZ R0, R41, R0, !PT ;  /* 0x0000000029007209 */ /* 0x000fc80007810000 */
[----:B------:R-:W-:Y:S02]  /*2c10*/  FMNMX.FTZ R0, R47, R0, !PT ;  /* 0x000000002f007209 */ /* 0x000fe40007810000 */
[----:B------:R-:W-:Y:S02]  /*2c20*/  FSEL R10, R10, RZ, P0 ;  /* 0x000000ff0a0a7208 */ /* 0x000fe40000000000 */
[----:B------:R-:W-:Y:S02]  /*2c30*/  FMNMX.FTZ R0, R45, R0, !PT ;  /* 0x000000002d007209 */ /* 0x000fe40007810000 */
[----:B------:R-:W-:Y:S01]  /*2c40*/  ISETP.NE.AND P0, PT, R12, RZ, PT ;  /* 0x000000ff0c00720c */ /* 0x000fe20003f05270 */
[--C-:B------:R-:W-:Y:S01]  /*2c50*/  FFMA.FTZ R3, R3, R4, -R10.reuse ;  /* 0x0000000403037223 */ /* 0x100fe2000001080a */
[----:B------:R-:W-:Y:S01]  /*2c60*/  FMNMX.FTZ R0, R51, R0, !PT ;  /* 0x0000000033007209 */ /* 0x000fe20007810000 */
[-CC-:B------:R-:W-:Y:S01]  /*2c70*/  FFMA.FTZ R19, R19, R4.reuse, -R10.reuse ;  /* 0x0000000413137223 */ /* 0x180fe2000001080a */
[--C-:B------:R-:W-:Y:S01]  /*2c80*/  FFMA.FTZ R23, R23, R4, -R10.reuse ;  /* 0x0000000417177223 */ /* 0x100fe2000001080a */
[----:B------:R0:W-:Y:S01]  /*2c90*/  MUFU.EX2 R189, R3 ;  /* 0x0000000300bd7308 */ /* 0x0001e20000000800 */
[----:B------:R-:W-:Y:S01]  /*2ca0*/  FMNMX.FTZ R0, R49, R0, !PT ;  /* 0x0000000031007209 */ /* 0x000fe20007810000 */
[-CC-:B------:R-:W-:Y:S01]  /*2cb0*/  FFMA.FTZ R9, R9, R4.reuse, -R10.reuse ;  /* 0x0000000409097223 */ /* 0x180fe2000001080a */
[-CC-:B------:R-:W-:Y:S01]  /*2cc0*/  FFMA.FTZ R27, R27, R4.reuse, -R10.reuse ;  /* 0x000000041b1b7223 */ /* 0x180fe2000001080a */
[--C-:B------:R-:W-:Y:S01]  /*2cd0*/  FFMA.FTZ R31, R31, R4, -R10.reuse ;  /* 0x000000041f1f7223 */ /* 0x100fe2000001080a */
[----:B------:R-:W-:Y:S01]  /*2ce0*/  FMNMX.FTZ R0, R55, R0, !PT ;  /* 0x0000000037007209 */ /* 0x000fe20007810000 */
[-CC-:B------:R-:W-:Y:S01]  /*2cf0*/  FFMA.FTZ R35, R35, R4.reuse, -R10.reuse ;  /* 0x0000000423237223 */ /* 0x180fe2000001080a */
[--C-:B------:R-:W-:Y:S01]  /*2d00*/  FFMA.FTZ R39, R39, R4, -R10.reuse ;  /* 0x0000000427277223 */ /* 0x100fe2000001080a */
[----:B------:R1:W-:Y:S01]  /*2d10*/  MUFU.EX2 R185, R19 ;  /* 0x0000001300b97308 */ /* 0x0003e20000000800 */
[----:B------:R-:W-:Y:S01]  /*2d20*/  FMNMX.FTZ R0, R53, R0, !PT ;  /* 0x0000000035007209 */ /* 0x000fe20007810000 */
[-CC-:B------:R-:W-:Y:S01]  /*2d30*/  FFMA.FTZ R73, R73, R4.reuse, -R10.reuse ;  /* 0x0000000449497223 */ /* 0x180fe2000001080a */
[----:B0-----:R-:W-:Y:S01]  /*2d40*/  FSEL R3, R60, -INF , P6 ;  /* 0xff8000003c037808 */ /* 0x001fe20003000000 */
[--C-:B------:R-:W-:Y:S01]  /*2d50*/  FFMA.FTZ R75, R75, R4, -R10.reuse ;  /* 0x000000044b4b7223 */ /* 0x100fe2000001080a */
[----:B------:R-:W-:Y:S01]  /*2d60*/  FMNMX.FTZ R0, R59, R0, !PT ;  /* 0x000000003b007209 */ /* 0x000fe20007810000 */
[-CC-:B------:R-:W-:Y:S01]  /*2d70*/  FFMA.FTZ R77, R77, R4.reuse, -R10.reuse ;  /* 0x000000044d4d7223 */ /* 0x180fe2000001080a */
[--C-:B------:R-:W-:Y:S01]  /*2d80*/  FFMA.FTZ R79, R79, R4, -R10.reuse ;  /* 0x000000044f4f7223 */ /* 0x100fe2000001080a */
[----:B------:R0:W-:Y:S01]  /*2d90*/  MUFU.EX2 R187, R23 ;  /* 0x0000001700bb7308 */ /* 0x0001e20000000800 */
[----:B------:R-:W-:Y:S01]  /*2da0*/  FMNMX.FTZ R0, R57, R0, !PT ;  /* 0x0000000039007209 */ /* 0x000fe20007810000 */
[-CC-:B------:R-:W-:Y:S01]  /*2db0*/  FFMA.FTZ R81, R81, R4.reuse, -R10.reuse ;  /* 0x0000000451517223 */ /* 0x180fe2000001080a */
[----:B-1----:R-:W-:Y:S01]  /*2dc0*/  FSEL R19, R64, -INF , P4 ;  /* 0xff80000040137808 */ /* 0x002fe20002000000 */
        /* <DEDUP_REMOVED lines=12> */
[----:B------:R-:W0:Y:S01]  /*2e90*/  MUFU.EX2 R12, R27 ;  /* 0x0000001b000c7308 */ /* 0x000e220000000800 */
[----:B------:R-:W-:Y:S01]  /*2ea0*/  FMNMX.FTZ R0, R65, R0, !PT ;  /* 0x0000000041007209 */ /* 0x000fe20007810000 */
[-CC-:B------:R-:W-:Y:S01]  /*2eb0*/  FFMA.FTZ R95, R95, R4.reuse, -R10.reuse ;  /* 0x000000045f5f7223 */ /* 0x180fe2000001080a */
[-CC-:B------:R-:W-:Y:S01]  /*2ec0*/  FFMA.FTZ R67, R67, R4.reuse, -R10.reuse ;  /* 0x0000000443437223 */ /* 0x180fe2000001080a */
[--C-:B------:R-:W-:Y:S01]  /*2ed0*/  FFMA.FTZ R97, R97, R4, -R10.reuse ;  /* 0x0000000461617223 */ /* 0x100fe2000001080a */
[----:B------:R-:W-:Y:S01]  /*2ee0*/  FMNMX.FTZ R0, R23, R0, !PT ;  /* 0x0000000017007209 */ /* 0x000fe20007810000 */
[----:B------:R-:W-:Y:S01]  /*2ef0*/  FFMA.FTZ R10, R71, R4, -R10 ;  /* 0x00000004470a7223 */ /* 0x000fe2000001080a */
[-C--:B------:R-:W-:Y:S01]  /*2f00*/  MOV R71, R119.reuse ;  /* 0x0000007700477202 */ /* 0x080fe20000000f00 */
[----:B------:R2:W-:Y:S01]  /*2f10*/  MUFU.EX2 R14, R31 ;  /* 0x0000001f000e7308 */ /* 0x0005e20000000800 */
[----:B------:R-:W-:Y:S01]  /*2f20*/  FMNMX.FTZ R0, R69, R0, !PT ;  /* 0x0000000045007209 */ /* 0x000fe20007810000 */
[--C-:B------:R-:W-:Y:S01]  /*2f30*/  IMAD.MOV.U32 R64, RZ, RZ, R119.reuse ;  /* 0x000000ffff407224 */ /* 0x100fe200078e0077 */
[----:B------:R-:W-:Y:S01]  /*2f40*/  MOV R68, R119 ;  /* 0x0000007700447202 */ /* 0x000fe20000000f00 */
[----:B------:R-:W-:-:S02]  /*2f50*/  IMAD.MOV.U32 R60, RZ, RZ, R119 ;  /* 0x000000ffff3c7224 */ /* 0x000fc400078e0077 */
[----:B-1----:R-:W1:Y:S02]  /*2f60*/  SHFL.BFLY PT, R9, R0, 0x2, 0x1f ;  /* 0x0c401f0000097f89 */ /* 0x002e6400000e0000 */
[----:B------:R3:W-:Y:S01]  /*2f70*/  MUFU.EX2 R18, R35 ;  /* 0x0000002300127308 */ /* 0x0007e20000000800 */
[----:B0-----:R-:W-:Y:S01]  /*2f80*/  FADD.FTZ R34, R189, R12 ;  /* 0x0000000cbd227221 */ /* 0x001fe20000010000 */
[----:B------:R-:W-:Y:S01]  /*2f90*/  F2FP.F16.F32.PACK_AB R189, R12, R189 ;  /* 0x000000bd0cbd723e */ /* 0x000fe200000000ff */
[----:B--2---:R-:W-:-:S05]  /*2fa0*/  IMAD.MOV.U32 R31, RZ, RZ, R119 ;  /* 0x000000ffff1f7224 */ /* 0x004fca00078e0077 */
[----:B------:R0:W-:Y:S01]  /*2fb0*/  MUFU.EX2 R20, R39 ;  /* 0x0000002700147308 */ /* 0x0001e20000000800 */
[----:B---3--:R-:W-:-:S07]  /*2fc0*/  MOV R35, R119 ;  /* 0x0000007700237202 */ /* 0x008fce0000000f00 */
[----:B------:R-:W-:Y:S01]  /*2fd0*/  MUFU.EX2 R73, R73 ;  /* 0x0000004900497308 */ /* 0x000fe20000000800 */
[----:B0-----:R-:W-:Y:S01]  /*2fe0*/  IMAD.MOV.U32 R39, RZ, RZ, R119 ;  /* 0x000000ffff277224 */ /* 0x001fe200078e0077 */
[----:B-1----:R-:W-:-:S06]  /*2ff0*/  FMNMX.FTZ R8, R0, R9, !PT ;  /* 0x0000000900087209 */ /* 0x002fcc0007810000 */
[----:B------:R0:W1:Y:S01]  /*3000*/  MUFU.EX2 R22, R75 ;  /* 0x0000004b00167308 */ /* 0x0000620000000800 */
[----:B------:R-:W2:Y:S07]  /*3010*/  SHFL.BFLY PT, R9, R8, 0x1, 0x1f ;  /* 0x0c201f0008097f89 */ /* 0x000eae00000e0000 */
[----:B------:R-:W-:Y:S01]  /*3020*/  MUFU.EX2 R77, R77 ;  /* 0x0000004d004d7308 */ /* 0x000fe20000000800 */
[----:B0-----:R-:W-:-:S07]  /*3030*/  IMAD.MOV.U32 R75, RZ, RZ, R119 ;  /* 0x000000ffff4b7224 */ /* 0x001fce00078e0077 */
[----:B------:R0:W3:Y:S01]  /*3040*/  MUFU.EX2 R24, R79 ;  /* 0x0000004f00187308 */ /* 0x0000e20000000800 */
[----:B-1----:R-:W-:-:S07]  /*3050*/  F2FP.F16.F32.PACK_AB R181, R22, R73 ;  /* 0x0000004916b5723e */ /* 0x002fce00000000ff */
[----:B------:R-:W-:Y:S01]  /*3060*/  MUFU.EX2 R81, R81 ;  /* 0x0000005100517308 */ /* 0x000fe20000000800 */
[----:B0-----:R-:W-:Y:S01]  /*3070*/  IMAD.MOV.U32 R79, RZ, RZ, R119 ;  /* 0x000000ffff4f7224 */ /* 0x001fe200078e0077 */
[----:B--2---:R-:W-:-:S04]  /*3080*/  FMNMX.FTZ R9, R8, R9, !PT ;  /* 0x0000000908097209 */ /* 0x004fc80007810000 */
[C---:B------:R-:W-:Y:S01]  /*3090*/  FSETP.NEU.FTZ.AND P1, PT, R9.reuse, -INF , PT ;  /* 0xff8000000900780b */ /* 0x040fe20003f3d000 */
[----:B------:R-:W-:Y:S01]  /*30a0*/  FMUL.FTZ R0, R9, R4 ;  /* 0x0000000409007220 */ /* 0x000fe20000410000 */
[----:B------:R-:W0:Y:S01]  /*30b0*/  MUFU.EX2 R26, R83 ;  /* 0x00000053001a7308 */ /* 0x000e220000000800 */
[----:B---3--:R-:W-:-:S03]  /*30c0*/  F2FP.F16.F32.PACK_AB R183, R24, R77 ;  /* 0x0000004d18b7723e */ /* 0x008fc600000000ff */
[----:B------:R-:W-:Y:S02]  /*30d0*/  FSEL R0, R0, RZ, P1 ;  /* 0x000000ff00007208 */ /* 0x000fe40000800000 */
[----:B------:R-:W-:Y:S02]  /*30e0*/  PLOP3.LUT P1, PT, PT, PT, UP0, 0x80, 0x0 ;  /* 0x000000000000781c */ /* 0x000fe40003f2f008 */
[----:B------:R-:W-:Y:S01]  /*30f0*/  MUFU.EX2 R85, R85 ;  /* 0x0000005500557308 */ /* 0x000fe20000000800 */
[-CC-:B------:R-:W-:Y:S01]  /*3100*/  FFMA.FTZ R11, R11, R4.reuse, -R0.reuse ;  /* 0x000000040b0b7223 */ /* 0x180fe20000010800 */
[-CC-:B------:R-:W-:Y:S01]  /*3110*/  FFMA.FTZ R25, R25, R4.reuse, -R0.reuse ;  /* 0x0000000419197223 */ /* 0x180fe20000010800 */
[-CC-:B------:R-:W-:Y:S01]  /*3120*/  FFMA.FTZ R13, R13, R4.reuse, -R0.reuse ;  /* 0x000000040d0d7223 */ /* 0x180fe20000010800 */
[-CC-:B------:R-:W-:Y:S01]  /*3130*/  FFMA.FTZ R29, R29, R4.reuse, -R0.reuse ;  /* 0x000000041d1d7223 */ /* 0x180fe20000010800 */
[-CC-:B------:R-:W-:Y:S01]  /*3140*/  FFMA.FTZ R15, R15, R4.reuse, -R0.reuse ;  /* 0x000000040f0f7223 */ /* 0x180fe20000010800 */
[-CC-:B------:R-:W-:Y:S01]  /*3150*/  FFMA.FTZ R33, R33, R4.reuse, -R0.reuse ;  /* 0x0000000421217223 */ /* 0x180fe20000010800 */
[-CC-:B------:R-:W-:Y:S01]  /*3160*/  FFMA.FTZ R21, R21, R4.reuse, -R0.reuse ;  /* 0x0000000415157223 */ /* 0x180fe20000010800 */
        /* <DEDUP_REMOVED lines=8> */
[----:B------:R1:W2:Y:S01]  /*31f0*/  MUFU.EX2 R188, R25 ;  /* 0x0000001900bc7308 */ /* 0x0002a20000000800 */
[-CC-:B------:R-:W-:Y:S01]  /*3200*/  FFMA.FTZ R55, R55, R4.reuse, -R0.reuse ;  /* 0x0000000437377223 */ /* 0x180fe20000010800 */
[-CC-:B------:R-:W-:Y:S01]  /*3210*/  FFMA.FTZ R53, R53, R4.reuse, -R0.reuse ;  /* 0x0000000435357223 */ /* 0x180fe20000010800 */
[-CC-:B------:R-:W-:Y:S01]  /*3220*/  FFMA.FTZ R59, R59, R4.reuse, -R0.reuse ;  /* 0x000000043b3b7223 */ /* 0x180fe20000010800 */
[-CC-:B------:R-:W-:Y:S01]  /*3230*/  FFMA.FTZ R3, R3, R4.reuse, -R0.reuse ;  /* 0x0000000403037223 */ /* 0x180fe20000010800 */
[-CC-:B------:R-:W-:Y:S01]  /*3240*/  FFMA.FTZ R57, R57, R4.reuse, -R0.reuse ;  /* 0x0000000439397223 */ /* 0x180fe20000010800 */
[-CC-:B------:R-:W-:Y:S01]  /*3250*/  FFMA.FTZ R61, R61, R4.reuse, -R0.reuse ;  /* 0x000000043d3d7223 */ /* 0x180fe20000010800 */
[-C--:B------:R-:W-:Y:S01]  /*3260*/  FFMA.FTZ R19, R19, R4.reuse, -R0 ;  /* 0x0000000413137223 */ /* 0x080fe20000010800 */
[----:B------:R-:W3:Y:S01]  /*3270*/  MUFU.EX2 R13, R13 ;  /* 0x0000000d000d7308 */ /* 0x000ee20000000800 */
[----:B-1----:R-:W-:Y:S01]  /*3280*/  FADD.FTZ R25, R191, R34 ;  /* 0x00000022bf197221 */ /* 0x002fe20000010000 */
[C---:B------:R-:W-:Y:S01]  /*3290*/  F2FP.F16.F32.PACK_AB R191, R14.reuse, R191 ;  /* 0x000000bf0ebf723e */ /* 0x040fe200000000ff */
[-CC-:B------:R-:W-:Y:S01]  /*32a0*/  FFMA.FTZ R65, R65, R4.reuse, -R0.reuse ;  /* 0x0000000441417223 */ /* 0x180fe20000010800 */
[-CC-:B------:R-:W-:Y:S01]  /*32b0*/  FFMA.FTZ R23, R23, R4.reuse, -R0.reuse ;  /* 0x0000000417177223 */ /* 0x180fe20000010800 */
[----:B------:R-:W-:Y:S01]  /*32c0*/  FADD.FTZ R34, R14, R25 ;  /* 0x000000190e227221 */ /* 0x000fe20000010000 */
[----:B------:R-:W-:Y:S01]  /*32d0*/  FFMA.FTZ R0, R69, R4, -R0 ;  /* 0x0000000445007223 */ /* 0x000fe20000010800 */
[----:B0-----:R-:W-:Y:S01]  /*32e0*/  F2FP.F16.F32.PACK_AB R177, R26, R81 ;  /* 0x000000511ab1723e */ /* 0x001fe200000000ff */
[----:B------:R0:W1:Y:S01]  /*32f0*/  MUFU.EX2 R190, R29 ;  /* 0x0000001d00be7308 */ /* 0x0000620000000800 */
[----:B------:R-:W-:Y:S01]  /*3300*/  FADD.FTZ R25, R185, R34 ;  /* 0x00000022b9197221 */ /* 0x000fe20000010000 */
[----:B--2---:R-:W-:Y:S01]  /*3310*/  FADD.FTZ R34, R11, R188 ;  /* 0x000000bc0b227221 */ /* 0x004fe20000010000 */
[----:B------:R-:W-:Y:S01]  /*3320*/  F2FP.F16.F32.PACK_AB R188, R188, R11 ;  /* 0x0000000bbcbc723e */ /* 0x000fe200000000ff */
[----:B------:R-:W-:-:S02]  /*3330*/  IMAD.MOV.U32 R69, RZ, RZ, R119 ;  /* 0x000000ffff457224 */ /* 0x000fc400078e0077 */
[C---:B------:R-:W-:Y:S01]  /*3340*/  FADD.FTZ R36, R18.reuse, R25 ;  /* 0x0000001912247221 */ /* 0x040fe20000010000 */
[----:B------:R-:W-:Y:S01]  /*3350*/  F2FP.F16.F32.PACK_AB R185, R18, R185 ;  /* 0x000000b912b9723e */ /* 0x000fe200000000ff */
[----:B------:R-:W2:Y:S01]  /*3360*/  MUFU.EX2 R15, R15 ;  /* 0x0000000f000f7308 */ /* 0x000ea20000000800 */
[----:B---3--:R-:W-:Y:S01]  /*3370*/  FADD.FTZ R25, R13, R34 ;  /* 0x000000220d197221 */ /* 0x008fe20000010000 */
[----:B------:R-:W-:Y:S01]  /*3380*/  FADD.FTZ R27, R187, R36 ;  /* 0x00000024bb1b7221 */ /* 0x000fe20000010000 */
[C---:B------:R-:W-:Y:S02]  /*3390*/  F2FP.F16.F32.PACK_AB R187, R20.reuse, R187 ;  /* 0x000000bb14bb723e */ /* 0x040fe400000000ff */
[-C--:B------:R-:W-:Y:S01]  /*33a0*/  MOV R83, R119.reuse ;  /* 0x0000007700537202 */ /* 0x080fe20000000f00 */
[----:B------:R-:W-:Y:S01]  /*33b0*/  FADD.FTZ R36, R20, R27 ;  /* 0x0000001b14247221 */ /* 0x000fe20000010000 */
[----:B0-----:R-:W-:Y:S01]  /*33c0*/  MOV R29, R119 ;  /* 0x00000077001d7202 */ /* 0x001fe20000000f00 */
[----:B------:R0:W3:Y:S01]  /*33d0*/  MUFU.EX2 R184, R33 ;  /* 0x0000002100b87308 */ /* 0x0000e20000000800 */
[C---:B-1----:R-:W-:Y:S01]  /*33e0*/  FADD.FTZ R34, R190.reuse, R25 ;  /* 0x00000019be227221 */ /* 0x042fe20000010000 */
[----:B------:R-:W-:Y:S01]  /*33f0*/  FADD.FTZ R27, R73, R36 ;  /* 0x00000024491b7221 */ /* 0x000fe20000010000 */
[----:B------:R-:W-:Y:S01]  /*3400*/  F2FP.F16.F32.PACK_AB R190, R190, R13 ;  /* 0x0000000dbebe723e */ /* 0x000fe200000000ff */
[----:B------:R-:W-:-:S02]  /*3410*/  IMAD.MOV.U32 R73, RZ, RZ, R119 ;  /* 0x000000ffff497224 */ /* 0x000fc400078e0077 */
[----:B------:R-:W-:Y:S02]  /*3420*/  FADD.FTZ R36, R22, R27 ;  /* 0x0000001b16247221 */ /* 0x000fe40000010000 */
[----:B------:R-:W1:Y:S01]  /*3430*/  MUFU.EX2 R21, R21 ;  /* 0x0000001500157308 */ /* 0x000e620000000800 */
[----:B--2---:R-:W-:Y:S01]  /*3440*/  FADD.FTZ R25, R15, R34 ;  /* 0x000000220f197221 */ /* 0x004fe20000010000 */
[----:B------:R-:W-:Y:S01]  /*3450*/  FADD.FTZ R27, R77, R36 ;  /* 0x000000244d1b7221 */ /* 0x000fe20000010000 */
[----:B------:R-:W-:Y:S01]  /*3460*/  MOV R77, R119 ;  /* 0x00000077004d7202 */ /* 0x000fe20000000f00 */
[----:B0-----:R-:W-:Y:S02]  /*3470*/  IMAD.MOV.U32 R33, RZ, RZ, R119 ;  /* 0x000000ffff217224 */ /* 0x001fe400078e0077 */
[----:B------:R-:W-:Y:S01]  /*3480*/  FADD.FTZ R36, R24, R27 ;  /* 0x0000001b18247221 */ /* 0x000fe20000010000 */
[----:B------:R-:W-:Y:S01]  /*3490*/  IMAD.MOV.U32 R24, RZ, RZ, R119 ;  /* 0x000000ffff187224 */ /* 0x000fe200078e0077 */
[----:B------:R0:W2:Y:S01]  /*34a0*/  MUFU.EX2 R186, R37 ;  /* 0x0000002500ba7308 */ /* 0x0000a20000000800 */
[C---:B---3--:R-:W-:Y:S01]  /*34b0*/  FADD.FTZ R34, R184.reuse, R25 ;  /* 0x00000019b8227221 */ /* 0x048fe20000010000 */
[----:B------:R-:W-:Y:S01]  /*34c0*/  FADD.FTZ R27, R81, R36 ;  /* 0x00000024511b7221 */ /* 0x000fe20000010000 */
[----:B------:R-:W-:Y:S01]  /*34d0*/  F2FP.F16.F32.PACK_AB R184, R184, R15 ;  /* 0x0000000fb8b8723e */ /* 0x000fe200000000ff */
[----:B------:R-:W-:-:S02]  /*34e0*/  IMAD.MOV.U32 R81, RZ, RZ, R119 ;  /* 0x000000ffff517224 */ /* 0x000fc400078e0077 */
[----:B------:R-:W-:Y:S01]  /*34f0*/  FADD.FTZ R36, R26, R27 ;  /* 0x0000001b1a247221 */ /* 0x000fe20000010000 */
[----:B------:R-:W-:Y:S01]  /*3500*/  MOV R26, R119 ;  /* 0x00000077001a7202 */ /* 0x000fe20000000f00 */
[----:B------:R-:W3:Y:S01]  /*3510*/  MUFU.EX2 R43, R43 ;  /* 0x0000002b002b7308 */ /* 0x000ee20000000800 */
[----:B-1----:R-:W-:Y:S01]  /*3520*/  FADD.FTZ R25, R21, R34 ;  /* 0x0000002215197221 */ /* 0x002fe20000010000 */
[----:B------:R-:W-:Y:S01]  /*3530*/  FADD.FTZ R27, R85, R36 ;  /* 0x00000024551b7221 */ /* 0x000fe20000010000 */
[----:B0-----:R-:W-:-:S05]  /*3540*/  IMAD.MOV.U32 R37, RZ, RZ, R119 ;  /* 0x000000ffff257224 */ /* 0x001fca00078e0077 */
[----:B------:R0:W1:Y:S01]  /*3550*/  MUFU.EX2 R180, R41 ;  /* 0x0000002900b47308 */ /* 0x0000620000000800 */
[C---:B--2---:R-:W-:Y:S01]  /*3560*/  FADD.FTZ R34, R186.reuse, R25 ;  /* 0x00000019ba227221 */ /* 0x044fe20000010000 */
[----:B------:R-:W-:-:S06]  /*3570*/  F2FP.F16.F32.PACK_AB R186, R186, R21 ;  /* 0x00000015baba723e */ /* 0x000fcc00000000ff */
[----:B------:R-:W2:Y:S01]  /*3580*/  MUFU.EX2 R47, R47 ;  /* 0x0000002f002f7308 */ /* 0x000ea20000000800 */
[----:B---3--:R-:W-:Y:S01]  /*3590*/  FADD.FTZ R25, R43, R34 ;  /* 0x000000222b197221 */ /* 0x008fe20000010000 */
[----:B0-----:R-:W-:-:S06]  /*35a0*/  MOV R41, R119 ;  /* 0x0000007700297202 */ /* 0x001fcc0000000f00 */
[----:B------:R0:W3:Y:S01]  /*35b0*/  MUFU.EX2 R182, R45 ;  /* 0x0000002d00b67308 */ /* 0x0000e20000000800 */
[C---:B-1----:R-:W-:Y:S01]  /*35c0*/  FADD.FTZ R34, R180.reuse, R25 ;  /* 0x00000019b4227221 */ /* 0x042fe20000010000 */
[----:B------:R-:W-:Y:S01]  /*35d0*/  F2FP.F16.F32.PACK_AB R180, R180, R43 ;  /* 0x0000002bb4b4723e */ /* 0x000fe200000000ff */
[----:B------:R-:W-:-:S05]  /*35e0*/  IMAD.MOV.U32 R43, RZ, RZ, R119 ;  /* 0x000000ffff2b7224 */ /* 0x000fca00078e0077 */
[----:B------:R1:W4:Y:S01]  /*35f0*/  MUFU.EX2 R28, R87 ;  /* 0x00000057001c7308 */ /* 0x0003220000000800 */
[----:B--2---:R-:W-:Y:S01]  /*3600*/  FADD.FTZ R25, R47, R34 ;  /* 0x000000222f197221 */ /* 0x004fe20000010000 */
[----:B0-----:R-:W-:-:S06]  /*3610*/  IMAD.MOV.U32 R45, RZ, RZ, R119 ;  /* 0x000000ffff2d7224 */ /* 0x001fcc00078e0077 */
[----:B------:R-:W-:Y:S01]  /*3620*/  MUFU.EX2 R51, R51 ;  /* 0x0000003300337308 */ /* 0x000fe20000000800 */
[C---:B---3--:R-:W-:Y:S01]  /*3630*/  FADD.FTZ R34, R182.reuse, R25 ;  /* 0x00000019b6227221 */ /* 0x048fe20000010000 */
[----:B------:R-:W-:Y:S01]  /*3640*/  F2FP.F16.F32.PACK_AB R182, R182, R47 ;  /* 0x0000002fb6b6723e */ /* 0x000fe200000000ff */
[----:B-1----:R-:W-:Y:S01]  /*3650*/  IMAD.MOV.U32 R87, RZ, RZ, R119 ;  /* 0x000000ffff577224 */ /* 0x002fe200078e0077 */
[----:B------:R-:W-:-:S04]  /*3660*/  MOV R47, R119 ;  /* 0x00000077002f7202 */ /* 0x000fc80000000f00 */
[----:B------:R-:W0:Y:S01]  /*3670*/  MUFU.EX2 R89, R89 ;  /* 0x0000005900597308 */ /* 0x000e220000000800 */
[C---:B----4-:R-:W-:Y:S01]  /*3680*/  FADD.FTZ R36, R28.reuse, R27 ;  /* 0x0000001b1c247221 */ /* 0x050fe20000010000 */
[----:B------:R-:W-:Y:S01]  /*3690*/  F2FP.F16.F32.PACK_AB R179, R28, R85 ;  /* 0x000000551cb3723e */ /* 0x000fe200000000ff */
[--C-:B------:R-:W-:Y:S02]  /*36a0*/  IMAD.MOV.U32 R85, RZ, RZ, R119.reuse ;  /* 0x000000ffff557224 */ /* 0x100fe400078e0077 */
[--C-:B------:R-:W-:Y:S02]  /*36b0*/  IMAD.MOV.U32 R28, RZ, RZ, R119.reuse ;  /* 0x000000ffff1c7224 */ /* 0x100fe400078e0077 */
[--C-:B------:R-:W-:Y:S01]  /*36c0*/  IMAD.MOV.U32 R27, RZ, RZ, R119.reuse ;  /* 0x000000ffff1b7224 */ /* 0x100fe200078e0077 */
[----:B------:R1:W-:Y:S08]  /*36d0*/  MUFU.EX2 R176, R49 ;  /* 0x0000003100b07308 */ /* 0x0003f00000000800 */
[----:B------:R2:W3:Y:S01]  /*36e0*/  MUFU.EX2 R30, R91 ;  /* 0x0000005b001e7308 */ /* 0x0004e20000000800 */
[----:B0-----:R-:W-:Y:S01]  /*36f0*/  FADD.FTZ R25, R89, R36 ;  /* 0x0000002459197221 */ /* 0x001fe20000010000 */
[----:B-1----:R-:W-:-:S02]  /*3700*/  IMAD.MOV.U32 R49, RZ, RZ, R119 ;  /* 0x000000ffff317224 */ /* 0x002fc400078e0077 */
[----:B------:R-:W-:-:S04]  /*3710*/  IMAD.MOV.U32 R36, RZ, RZ, R119 ;  /* 0x000000ffff247224 */ /* 0x000fc800078e0077 */
[----:B------:R-:W-:Y:S01]  /*3720*/  MUFU.EX2 R55, R55 ;  /* 0x0000003700377308 */ /* 0x000fe20000000800 */
[----:B--2---:R-:W-:-:S07]  /*3730*/  IMAD.MOV.U32 R91, RZ, RZ, R119 ;  /* 0x000000ffff5b7224 */ /* 0x004fce00078e0077 */
[----:B------:R-:W0:Y:S01]  /*3740*/  MUFU.EX2 R93, R93 ;  /* 0x0000005d005d7308 */ /* 0x000e220000000800 */
[C---:B---3--:R-:W-:Y:S01]  /*3750*/  FADD.FTZ R14, R30.reuse, R25 ;  /* 0x000000191e0e7221 */ /* 0x048fe20000010000 */
[----:B------:R-:W-:Y:S01]  /*3760*/  F2FP.F16.F32.PACK_AB R173, R30, R89 ;  /* 0x000000591ead723e */ /* 0x000fe200000000ff */
[----:B------:R-:W-:Y:S01]  /*3770*/  IMAD.MOV.U32 R30, RZ, RZ, R119 ;  /* 0x000000ffff1e7224 */ /* 0x000fe200078e0077 */
[----:B------:R-:W-:-:S04]  /*3780*/  MOV R89, R119 ;  /* 0x0000007700597202 */ /* 0x000fc80000000f00 */
[----:B------:R1:W-:Y:S08]  /*3790*/  MUFU.EX2 R178, R53 ;  /* 0x0000003500b27308 */ /* 0x0003f00000000800 */
[----:B------:R2:W3:Y:S01]  /*37a0*/  MUFU.EX2 R32, R63 ;  /* 0x0000003f00207308 */ /* 0x0004e20000000800 */
[----:B0-----:R-:W-:Y:S01]  /*37b0*/  FADD.FTZ R25, R93, R14 ;  /* 0x0000000e5d197221 */ /* 0x001fe20000010000 */
[----:B-1----:R-:W-:-:S06]  /*37c0*/  MOV R53, R119 ;  /* 0x0000007700357202 */ /* 0x002fcc0000000f00 */
[----:B------:R-:W0:Y:S01]  /*37d0*/  MUFU.EX2 R59, R59 ;  /* 0x0000003b003b7308 */ /* 0x000e220000000800 */
[----:B--2---:R-:W-:-:S07]  /*37e0*/  IMAD.MOV.U32 R63, RZ, RZ, R119 ;  /* 0x000000ffff3f7224 */ /* 0x004fce00078e0077 */
[----:B------:R1:W-:Y:S01]  /*37f0*/  MUFU.EX2 R174, R3 ;  /* 0x0000000300ae7308 */ /* 0x0003e20000000800 */
[C---:B---3--:R-:W-:Y:S01]  /*3800*/  FADD.FTZ R14, R32.reuse, R25 ;  /* 0x00000019200e7221 */ /* 0x048fe20000010000 */
[----:B------:R-:W-:Y:S01]  /*3810*/  F2FP.F16.F32.PACK_AB R175, R32, R93 ;  /* 0x0000005d20af723e */ /* 0x000fe200000000ff */
[----:B------:R-:W-:Y:S01]  /*3820*/  IMAD.MOV.U32 R93, RZ, RZ, R119 ;  /* 0x000000ffff5d7224 */ /* 0x000fe200078e0077 */
[----:B------:R-:W-:-:S04]  /*3830*/  MOV R32, R119 ;  /* 0x0000007700207202 */ /* 0x000fc80000000f00 */
[----:B------:R-:W2:Y:S01]  /*3840*/  MUFU.EX2 R95, R95 ;  /* 0x0000005f005f7308 */ /* 0x000ea20000000800 */
[----:B-1----:R-:W-:Y:S01]  /*3850*/  FADD.FTZ R3, R51, R34 ;  /* 0x0000002233037221 */ /* 0x002fe20000010000 */
[----:B------:R-:W-:-:S03]  /*3860*/  IMAD.MOV.U32 R34, RZ, RZ, R119 ;  /* 0x000000ffff227224 */ /* 0x000fc600078e0077 */
[C---:B------:R-:W-:Y:S01]  /*3870*/  FADD.FTZ R12, R176.reuse, R3 ;  /* 0x00000003b00c7221 */ /* 0x040fe20000010000 */
[----:B------:R-:W-:Y:S01]  /*3880*/  F2FP.F16.F32.PACK_AB R176, R176, R51 ;  /* 0x00000033b0b0723e */ /* 0x000fe200000000ff */
[----:B------:R-:W-:Y:S01]  /*3890*/  IMAD.MOV.U32 R51, RZ, RZ, R119 ;  /* 0x000000ffff337224 */ /* 0x000fe200078e0077 */
[----:B------:R1:W3:Y:S01]  /*38a0*/  MUFU.EX2 R172, R57 ;  /* 0x0000003900ac7308 */ /* 0x0002e20000000800 */
[----:B------:R-:W-:-:S04]  /*38b0*/  FADD.FTZ R3, R55, R12 ;  /* 0x0000000c37037221 */ /* 0x000fc80000010000 */
[C---:B------:R-:W-:Y:S01]  /*38c0*/  FADD.FTZ R12, R178.reuse, R3 ;  /* 0x00000003b20c7221 */ /* 0x040fe20000010000 */
[----:B------:R-:W-:Y:S01]  /*38d0*/  F2FP.F16.F32.PACK_AB R178, R178, R55 ;  /* 0x00000037b2b2723e */ /* 0x000fe200000000ff */
[--C-:B------:R-:W-:Y:S01]  /*38e0*/  IMAD.MOV.U32 R55, RZ, RZ, R119.reuse ;  /* 0x000000ffff377224 */ /* 0x100fe200078e0077 */
[----:B------:R4:W5:Y:S01]  /*38f0*/  MUFU.EX2 R8, R67 ;  /* 0x0000004300087308 */ /* 0x0009620000000800 */
[----:B0-----:R-:W-:Y:S01]  /*3900*/  FADD.FTZ R3, R59, R12 ;  /* 0x0000000c3b037221 */ /* 0x001fe20000010000 */
[----:B--2---:R-:W-:Y:S01]  /*3910*/  FADD.FTZ R25, R95, R14 ;  /* 0x0000000e5f197221 */ /* 0x004fe20000010000 */
[----:B-1----:R-:W-:-:S05]  /*3920*/  IMAD.MOV.U32 R57, RZ, RZ, R119 ;  /* 0x000000ffff397224 */ /* 0x002fca00078e0077 */
[----:B------:R-:W0:Y:S01]  /*3930*/  MUFU.EX2 R61, R61 ;  /* 0x0000003d003d7308 */ /* 0x000e220000000800 */
[C---:B---3--:R-:W-:Y:S01]  /*3940*/  FADD.FTZ R3, R172.reuse, R3 ;  /* 0x00000003ac037221 */ /* 0x048fe20000010000 */
[----:B------:R-:W-:Y:S01]  /*3950*/  F2FP.F16.F32.PACK_AB R172, R172, R59 ;  /* 0x0000003bacac723e */ /* 0x000fe200000000ff */
[----:B----4-:R-:W-:Y:S01]  /*3960*/  IMAD.MOV.U32 R67, RZ, RZ, R119 ;  /* 0x000000ffff437224 */ /* 0x010fe200078e0077 */
[----:B------:R-:W-:-:S04]  /*3970*/  MOV R59, R119 ;  /* 0x00000077003b7202 */ /* 0x000fc80000000f00 */
[----:B------:R-:W1:Y:S01]  /*3980*/  MUFU.EX2 R19, R19 ;  /* 0x0000001300137308 */ /* 0x000e620000000800 */
[C---:B-----5:R-:W-:Y:S01]  /*3990*/  FADD.FTZ R12, R8.reuse, R25 ;  /* 0x00000019080c7221 */ /* 0x060fe20000010000 */
[----:B------:R-:W-:Y:S01]  /*39a0*/  F2FP.F16.F32.PACK_AB R169, R8, R95 ;  /* 0x0000005f08a9723e */ /* 0x000fe200000000ff */
[----:B------:R-:W-:Y:S01]  /*39b0*/  FADD.FTZ R8, R174, R3 ;  /* 0x00000003ae087221 */ /* 0x000fe20000010000 */
[----:B------:R-:W-:-:S04]  /*39c0*/  MOV R95, R119 ;  /* 0x00000077005f7202 */ /* 0x000fc80000000f00 */
[----:B------:R2:W3:Y:S01]  /*39d0*/  MUFU.EX2 R168, R65 ;  /* 0x0000004100a87308 */ /* 0x0004e20000000800 */
[C---:B0-----:R-:W-:Y:S01]  /*39e0*/  FADD.FTZ R8, R61.reuse, R8 ;  /* 0x000000083d087221 */ /* 0x041fe20000010000 */
[----:B------:R-:W-:Y:S01]  /*39f0*/  F2FP.F16.F32.PACK_AB R174, R61, R174 ;  /* 0x000000ae3dae723e */ /* 0x000fe200000000ff */
[----:B------:R-:W-:-:S05]  /*3a00*/  IMAD.MOV.U32 R61, RZ, RZ, R119 ;  /* 0x000000ffff3d7224 */ /* 0x000fca00078e0077 */
[----:B------:R-:W0:Y:S01]  /*3a10*/  MUFU.EX2 R97, R97 ;  /* 0x0000006100617308 */ /* 0x000e220000000800 */
[----:B-1----:R-:W-:Y:S01]  /*3a20*/  FADD.FTZ R11, R19, R8 ;  /* 0x00000008130b7221 */ /* 0x002fe20000010000 */
[----:B--2---:R-:W-:-:S06]  /*3a30*/  MOV R65, R119 ;  /* 0x0000007700417202 */ /* 0x004fcc0000000f00 */
[----:B------:R-:W1:Y:S01]  /*3a40*/  MUFU.EX2 R23, R23 ;  /* 0x0000001700177308 */ /* 0x000e620000000800 */
[C---:B---3--:R-:W-:Y:S01]  /*3a50*/  FADD.FTZ R8, R168.reuse, R11 ;  /* 0x0000000ba8087221 */ /* 0x048fe20000010000 */
[----:B------:R-:W-:-:S06]  /*3a60*/  F2FP.F16.F32.PACK_AB R168, R168, R19 ;  /* 0x00000013a8a8723e */ /* 0x000fcc00000000ff */
[----:B------:R-:W2:Y:S01]  /*3a70*/  MUFU.EX2 R10, R10 ;  /* 0x0000000a000a7308 */ /* 0x000ea20000000800 */
[----:B0-----:R-:W-:-:S07]  /*3a80*/  FADD.FTZ R25, R97, R12 ;  /* 0x0000000c61197221 */ /* 0x001fce0000010000 */
[----:B------:R-:W0:Y:S01]  /*3a90*/  MUFU.EX2 R0, R0 ;  /* 0x0000000000007308 */ /* 0x000e220000000800 */
[----:B-1----:R-:W-:Y:S01]  /*3aa0*/  FADD.FTZ R11, R23, R8 ;  /* 0x00000008170b7221 */ /* 0x002fe20000010000 */
[C---:B--2---:R-:W-:Y:S01]  /*3ab0*/  FADD.FTZ R3, R10.reuse, R25 ;  /* 0x000000190a037221 */ /* 0x044fe20000010000 */
[----:B------:R-:W-:Y:S01]  /*3ac0*/  F2FP.F16.F32.PACK_AB R171, R10, R97 ;  /* 0x000000610aab723e */ /* 0x000fe200000000ff */
[--C-:B------:R-:W-:Y:S02]  /*3ad0*/  IMAD.MOV.U32 R97, RZ, RZ, R119.reuse ;  /* 0x000000ffff617224 */ /* 0x100fe400078e0077 */
[----:B------:R-:W-:Y:S02]  /*3ae0*/  IMAD.MOV.U32 R25, RZ, RZ, R119 ;  /* 0x000000ffff197224 */ /* 0x000fe400078e0077 */
[C---:B0-----:R-:W-:Y:S01]  /*3af0*/  FADD.FTZ R8, R0.reuse, R11 ;  /* 0x0000000b00087221 */ /* 0x041fe20000010000 */
[----:B------:R-:W-:Y:S01]  /*3b00*/  F2FP.F16.F32.PACK_AB R170, R0, R23 ;  /* 0x0000001700aa723e */ /* 0x000fe200000000ff */
[----:B------:R-:W-:Y:S01]  /*3b10*/  IMAD.MOV.U32 R0, RZ, RZ, 0x3f800000 ;  /* 0x3f800000ff007424 */ /* 0x000fe200078e00ff */
[----:B------:R-:W-:Y:S01]  /*3b20*/  MOV R11, 0x3f800000 ;  /* 0x3f800000000b7802 */ /* 0x000fe20000000f00 */
[----:B------:R-:W-:Y:S06]  /*3b30*/  @!P1 BRA `(.L_x_18) ;  /* 0x0000002400c89947 */ /* 0x000fec0003800000 */
[----:B------:R-:W-:Y:S01]  /*3b40*/  MOV R12, R5 ;  /* 0x00000005000c7202 */ /* 0x000fe20000000f00 */
[----:B------:R-:W-:Y:S01]  /*3b50*/  IMAD.MOV.U32 R10, RZ, RZ, R9 ;  /* 0x000000ffff0a7224 */ /* 0x000fe200078e0009 */
[----:B------:R-:W-:Y:S01]  /*3b60*/  CS2R R118, SRZ ;  /* 0x0000000000767805 */ /* 0x000fe2000001ff00 */
[----:B------:R-:W-:Y:S01]  /*3b70*/  IMAD.MOV.U32 R0, RZ, RZ, 0x3f800000 ;  /* 0x3f800000ff007424 */ /* 0x000fe200078e00ff */
        /* <DEDUP_REMOVED lines=47> */
[----:B------:R-:W-:Y:S01]  /*3e70*/  UMOV UR56, URZ ;  /* 0x0000003f00387c82 */ /* 0x000fe20008000000 */
[----:B------:R-:W-:Y:S01]  /*3e80*/  UMOV UR57, URZ ;  /* 0x0000003f00397c82 */ /* 0x000fe20008000000 */
[----:B------:R-:W-:-:S05]  /*3e90*/  ULDC UR60, c[0x0][0x9d8] ;  /* 0x00027600003c7ab9 */ /* 0x000fca0000000800 */
.L_x_29:
[----:B------:R-:W-:-:S04]  /*3ea0*/  UISETP.NE.AND UP0, UPT, UR57, 0x1, UPT ;  /* 0x000000013900788c */ /* 0x000fc8000bf05270 */
[----:B------:R-:W-:-:S04]  /*3eb0*/  USEL UR39, URZ, 0x1, UP0 ;  /* 0x000000013f277887 */ /* 0x000fc80008000000 */
[----:B------:R-:W-:Y:S01]  /*3ec0*/  ULOP3.LUT UR39, UR56, UR39, URZ, 0x3c, !UPT ;  /* 0x0000002738277292 */ /* 0x000fe2000f8e3c3f */
[----:B------:R-:W-:Y:S11]  /*3ed0*/  @!P0 BRA `(.L_x_19) ;  /* 0x0000000000048947 */ /* 0x000ff60003800000 */
[----:B------:R-:W-:Y:S01]  /*3ee0*/  BPT.TRAP 0x1 ;  /* 0x000000040000795c */ /* 0x000fe20000300000 */
.L_x_19:
[----:B------:R-:W-:Y:S01]  /*3ef0*/  UIADD3 UR4, UR57, 0x1, URZ ;  /* 0x0000000139047890 */ /* 0x000fe2000fffe03f */
[----:B------:R-:W-:-:S03]  /*3f00*/  MOV R4, UR39 ;  /* 0x0000002700047c02 */ /* 0x000fc60008000f00 */
[----:B------:R-:W-:Y:S01]  /*3f10*/  UISETP.NE.AND UP0, UPT, UR4, 0x2, UPT ;  /* 0x000000020400788c */ /* 0x000fe2000bf05270 */
[----:B------:R-:W-:-:S03]  /*3f20*/  SHF.L.U32 R4, R4, 0x1f, RZ ;  /* 0x0000001f04047819 */ /* 0x000fc600000006ff */
[----:B------:R-:W-:-:S04]  /*3f30*/  USEL UR4, UR4, URZ, UP0 ;  /* 0x0000003f04047287 */ /* 0x000fc80008000000 */
[----:B------:R-:W-:Y:S02]  /*3f40*/  ULEA UR61, UR4, UR38, 0x3 ;  /* 0x00000026043d7291 */ /* 0x000fe4000f8e183f */
[----:B------:R-:W-:-:S07]  /*3f50*/  IMAD.U32 R2, RZ, RZ, UR4 ;  /* 0x00000004ff027e24 */ /* 0x000fce000f8e00ff */
[----:B------:R0:W1:Y:S01]  /*3f60*/  SYNCS.PHASECHK.TRANS64.TRYWAIT P1, [UR61+0x30830], R4 ;  /* 0x03083004ff0075a7 */ /* 0x000062000802017d */
[----:B------:R-:W-:Y:S05]  /*3f70*/  @!P0 BRA `(.L_x_20) ;  /* 0x0000000000048947 */ /* 0x000fea0003800000 */
[----:B------:R-:W-:Y:S01]  /*3f80*/  BPT.TRAP 0x1 ;  /* 0x000000040000795c */ /* 0x000fe20000300000 */
.L_x_20:
[----:B-1----:R-:W-:Y:S05]  /*3f90*/  @P1 BRA `(.L_x_21) ;  /* 0x0000000000081947 */ /* 0x002fea0003800000 */
[----:B------:R-:W1:Y:S02]  /*3fa0*/  SYNCS.PHASECHK.TRANS64.TRYWAIT P1, [UR61+0x30830], R4 ;  /* 0x03083004ff0075a7 */ /* 0x000e64000802017d */
[----:B-1----:R-:W-:Y:S05]  /*3fb0*/  @!P1 BRA `(.L_x_22) ;  /* 0x0000008c00cc9947 */ /* 0x002fea0003800000 */
.L_x_21:
[----:B------:R-:W-:Y:S01]  /*3fc0*/  R2UR UR6, R2 ;  /* 0x00000000020672ca */ /* 0x000fe200000e0000 */
[----:B------:R-:W-:Y:S01]  /*3fd0*/  WARPGROUP.ARRIVE ;  /* 0x00000000000079c5 */ /* 0x000fe20000000000 */
[----:B------:R-:W-:Y:S01]  /*3fe0*/  R2UR UR4, R6 ;  /* 0x00000000060472ca */ /* 0x000fe200000e0000 */
[----:B------:R-:W-:Y:S01]  /*3ff0*/  UMOV UR7, 0x40000040 ;  /* 0x4000004000077882 */ /* 0x000fe20000000000 */
[----:B------:R-:W-:Y:S01]  /*4000*/  R2UR UR5, R7 ;  /* 0x00000000070572ca */ /* 0x000fe200000e0000 */
[----:B------:R-:W-:Y:S01]  /*4010*/  UMOV UR11, 0x40000040 ;  /* 0x40000040000b7882 */ /* 0x000fe20000000000 */
[----:B------:R-:W-:Y:S01]  /*4020*/  UMOV UR15, 0x40000040 ;  /* 0x40000040000f7882 */ /* 0x000fe20000000000 */
[----:B------:R-:W-:Y:S01]  /*4030*/  UMOV UR19, 0x40000040 ;  /* 0x4000004000137882 */ /* 0x000fe20000000000 */
[----:B------:R-:W-:Y:S01]  /*4040*/  UMOV UR23, 0x40000040 ;  /* 0x4000004000177882 */ /* 0x000fe20000000000 */
[----:B------:R-:W-:Y:S01]  /*4050*/  UMOV UR27, 0x40000040 ;  /* 0x40000040001b7882 */ /* 0x000fe20000000000 */
[----:B------:R-:W-:Y:S01]  /*4060*/  UMOV UR31, 0x40000040 ;  /* 0x40000040001f7882 */ /* 0x000fe20000000000 */
[----:B------:R-:W-:Y:S01]  /*4070*/  UMOV UR35, 0x40000040 ;  /* 0x4000004000237882 */ /* 0x000fe20000000000 */
[----:B------:R-:W-:Y:S01]  /*4080*/  UMOV UR43, 0x40000040 ;  /* 0x40000040002b7882 */ /* 0x000fe20000000000 */
[----:B------:R-:W-:Y:S01]  /*4090*/  UIMAD UR6, UR6, 0x900, UR58 ;  /* 0x00000900060678a4 */ /* 0x000fe2000f8e023a */
[-C--:B------:R-:W-:Y:S01]  /*40a0*/  FMUL.FTZ R24, R24, R11.reuse ;  /* 0x0000000b18187220 */ /* 0x080fe20000410000 */
[----:B------:R-:W-:Y:S01]  /*40b0*/  UMOV UR47, 0x40000040 ;  /* 0x40000040002f7882 */ /* 0x000fe20000000000 */
[----:B------:R-:W-:Y:S01]  /*40c0*/  UMOV UR51, 0x40000040 ;  /* 0x4000004000337882 */ /* 0x000fe20000000000 */
[----:B------:R-:W-:Y:S01]  /*40d0*/  UIADD3 UR10, UR6, 0x2, URZ ;  /* 0x00000002060a7890 */ /* 0x000fe2000fffe03f */
[-C--:B------:R-:W-:Y:S01]  /*40e0*/  FMUL.FTZ R25, R25, R11.reuse ;  /* 0x0000000b19197220 */ /* 0x080fe20000410000 */
[----:B------:R-:W-:Y:S01]  /*40f0*/  UIADD3 UR14, UR6, 0x4, URZ ;  /* 0x00000004060e7890 */ /* 0x000fe2000fffe03f */
[----:B------:R-:W-:Y:S01]  /*4100*/  FMUL.FTZ R28, R28, R11 ;  /* 0x0000000b1c1c7220 */ /* 0x000fe20000410000 */
[----:B------:R-:W-:-:S02]  /*4110*/  UIADD3 UR18, UR6, 0x6, URZ ;  /* 0x0000000606127890 */ /* 0x000fc4000fffe03f */
[----:B------:R-:W-:Y:S01]  /*4120*/  HGMMA.64x96x16.F32 R120, gdesc[UR4], RZ, !UPT, gsb0 ;  /* 0x01600000047879f0 */ /* 0x000fe2000c0008ff */
[----:B------:R-:W-:Y:S01]  /*4130*/  UIADD3 UR22, UR6, 0x300, URZ ;  /* 0x0000030006167890 */ /* 0x000fe2000fffe03f */
[-C--:B------:R-:W-:Y:S01]  /*4140*/  FMUL.FTZ R29, R29, R11.reuse ;  /* 0x0000000b1d1d7220 */ /* 0x080fe20000410000 */
        /* <DEDUP_REMOVED lines=14> */
[----:B------:R-:W-:Y:S01]  /*4230*/  UMOV UR55, 0x40000040 ;  /* 0x4000004000377882 */ /* 0x000fe20000000000 */
[-C--:B------:R-:W-:Y:S01]  /*4240*/  FMUL.FTZ R45, R45, R11.reuse ;  /* 0x0000000b2d2d7220 */ /* 0x080fe20000410000 */
        /* <DEDUP_REMOVED lines=35> */
[----:B------:R-:W-:Y:S01]  /*4480*/  FMUL.FTZ R117, R117, R11 ;  /* 0x0000000b75757220 */ /* 0x000fe20000410000 */
        /* <DEDUP_REMOVED lines=47> */
[----:B------:R-:W-:-:S02]  /*4780*/  WARPGROUP.DEPBAR.LE gsb0, 0x0 ;  /* 0x00008000000079c5 */ /* 0x000fc40000010000 */
[----:B------:R-:W-:Y:S01]  /*4790*/  WARPGROUP.ARRIVE ;  /* 0x00000000000079c5 */ /* 0x000fe20000000000 */
[----:B------:R-:W-:-:S05]  /*47a0*/  FMUL.FTZ R119, R119, R0 ;  /* 0x0000000077777220 */ /* 0x000fca0000410000 */
        /* <DEDUP_REMOVED lines=32> */
[----:B------:R-:W-:Y:S05]  /*49b0*/  @!P0 BRA `(.L_x_23) ;  /* 0x0000000000048947 */ /* 0x000fea0003800000 */
[----:B------:R-:W-:Y:S01]  /*49c0*/  BPT.TRAP 0x1 ;  /* 0x000000040000795c */ /* 0x000fe20000300000 */
.L_x_23:
[----:B------:R-:W-:Y:S01]  /*49d0*/  ULEA UR4, UR57, UR38, 0x3 ;  /* 0x0000002639047291 */ /* 0x000fe2000f8e183f */
[----:B------:R-:W-:-:S05]  /*49e0*/  IMAD.U32 R0, RZ, RZ, UR56 ;  /* 0x00000038ff007e24 */ /* 0x000fca000f8e00ff */
[----:B------:R-:W-:-:S04]  /*49f0*/  SHF.L.U32 R0, R0, 0x1f, RZ ;  /* 0x0000001f00007819 */ /* 0x000fc800000006ff */
[----:B------:R2:W3:Y:S01]  /*4a00*/  SYNCS.PHASECHK.TRANS64.TRYWAIT P1, [UR4+0x30850], R0 ;  /* 0x03085000ff0075a7 */ /* 0x0004e20008020144 */
[----:B------:R-:W-:Y:S05]  /*4a10*/  @!P0 BRA `(.L_x_24) ;  /* 0x0000000000048947 */ /* 0x000fea0003800000 */
[----:B------:R-:W-:Y:S01]  /*4a20*/  BPT.TRAP 0x1 ;  /* 0x000000040000795c */ /* 0x000fe20000300000 */
.L_x_24:
[----:B---3--:R-:W-:Y:S05]  /*4a30*/  @P1 BRA `(.L_x_25) ;  /* 0x0000000000081947 */ /* 0x008fea0003800000 */
[----:B------:R-:W3:Y:S02]  /*4a40*/  SYNCS.PHASECHK.TRANS64.TRYWAIT P1, [UR4+0x30850], R0 ;  /* 0x03085000ff0075a7 */ /* 0x000ee40008020144 */
[----:B---3--:R-:W-:Y:S05]  /*4a50*/  @!P1 BRA `(.L_x_26) ;  /* 0x00000084003c9947 */ /* 0x008fea0003800000 */
.L_x_25:
[----:B------:R-:W-:Y:S01]  /*4a60*/  UIADD3 UR5, UR38, 0x400, URZ ;  /* 0x0000040026057890 */ /* 0x000fe2000fffe03f */
[----:B------:R-:W-:Y:S01]  /*4a70*/  WARPGROUP.ARRIVE ;  /* 0x00000000000079c5 */ /* 0x000fe20000000000 */
[----:B------:R-:W-:Y:S01]  /*4a80*/  UMOV UR7, 0x40000040 ;  /* 0x4000004000077882 */ /* 0x000fe20000000000 */
[----:B------:R-:W-:Y:S01]  /*4a90*/  UMOV UR11, 0x40000040 ;  /* 0x40000040000b7882 */ /* 0x000fe20000000000 */
[----:B------:R-:W-:-:S04]  /*4aa0*/  USHF.R.U32.HI UR5, URZ, 0x4, UR5 ;  /* 0x000000043f057899 */ /* 0x000fc80008011605 */
[----:B------:R-:W-:-:S04]  /*4ab0*/  ULOP3.LUT UR5, UR5, 0x3fff, URZ, 0xc0, !UPT ;  /* 0x00003fff05057892 */ /* 0x000fc8000f8ec03f */
[----:B------:R-:W-:-:S04]  /*4ac0*/  ULOP3.LUT UR5, UR5, 0x3000000, URZ, 0xfc, !UPT ;  /* 0x0300000005057892 */ /* 0x000fc8000f8efc3f */
[----:B------:R-:W-:-:S04]  /*4ad0*/  UIMAD UR6, UR57, 0x900, UR5 ;  /* 0x00000900390678a4 */ /* 0x000fc8000f8e0205 */
[----:B------:R-:W-:-:S05]  /*4ae0*/  UIADD3 UR10, UR6, 0x80, URZ ;  /* 0x00000080060a7890 */ /* 0x000fca000fffe03f */
[----:B------:R-:W-:Y:S01]  /*4af0*/  HGMMA.64x192x16.F32 R24, R188, gdesc[UR4].tnspB, R24, gsb0 ;  /* 0x42e00004bc187df0 */ /* 0x000fe20008000818 */
[----:B------:R-:W-:Y:S02]  /*4b00*/  UMOV UR7, 0x40000040 ;  /* 0x4000004000077882 */ /* 0x000fe40000000000 */
[----:B------:R-:W-:Y:S02]  /*4b10*/  WARPGROUP.DEPBAR.LE gsb0, 0x0 ;  /* 0x00008000000079c5 */ /* 0x000fe40000010000 */
[----:B------:R-:W-:-:S15]  /*4b20*/  WARPGROUP.ARRIVE ;  /* 0x00000000000079c5 */ /* 0x000fde0000000000 */
[----:B------:R-:W-:Y:S01]  /*4b30*/  HGMMA.64x192x16.F32 R24, R184, gdesc[UR8].tnspB, R24, gsb0 ;  /* 0x42e00008b8187df0 */ /* 0x000fe20008000818 */
[----:B------:R-:W-:Y:S01]  /*4b40*/  UIADD3 UR10, UR6, 0x100, URZ ;  /* 0x00000100060a7890 */ /* 0x000fe2000fffe03f */
[----:B------:R-:W-:Y:S01]  /*4b50*/  UMOV UR11, 0x40000040 ;  /* 0x40000040000b7882 */ /* 0x000fe20000000000 */
        /* <DEDUP_REMOVED lines=10> */
[----:B------:R-:W-:Y:S01]  /*4c00*/  UIADD3 UR6, UR6, 0x280, URZ ;  /* 0x0000028006067890 */ /* 0x000fe2000fffe03f */
[----:B------:R-:W-:Y:S02]  /*4c10*/  WARPGROUP.DEPBAR.LE gsb0, 0x0 ;  /* 0x00008000000079c5 */ /* 0x000fe40000010000 */
[----:B------:R-:W-:-:S14]  /*4c20*/  WARPGROUP.ARRIVE ;  /* 0x00000000000079c5 */ /* 0x000fdc0000000000 */
[----:B------:R-:W-:Y:S03]  /*4c30*/  HGMMA.64x192x16.F32 R24, R172, gdesc[UR8].tnspB, R24, gsb0 ;  /* 0x42e00008ac187df0 */ /* 0x000fe60008000818 */
[----:B------:R-:W-:Y:S02]  /*4c40*/  WARPGROUP.DEPBAR.LE gsb0, 0x0 ;  /* 0x00008000000079c5 */ /* 0x000fe40000010000 */
[----:B------:R-:W-:-:S15]  /*4c50*/  WARPGROUP.ARRIVE ;  /* 0x00000000000079c5 */ /* 0x000fde0000000000 */
[----:B------:R-:W-:Y:S03]  /*4c60*/  HGMMA.64x192x16.F32 R24, R168, gdesc[UR4].tnspB, R24, gsb0 ;  /* 0x42e00004a8187df0 */ /* 0x000fe60008000818 */
[----:B------:R-:W-:Y:S02]  /*4c70*/  WARPGROUP.DEPBAR.LE gsb0, 0x0 ;  /* 0x00008000000079c5 */ /* 0x000fe40000010000 */
[----:B------:R-:W-:Y:S05]  /*4c80*/  @!P0 BRA `(.L_x_27) ;  /* 0x0000000000048947 */ /* 0x000fea0003800000 */
[----:B------:R-:W-:Y:S01]  /*4c90*/  BPT.TRAP 0x1 ;  /* 0x000000040000795c */ /* 0x000fe20000300000 */
.L_x_27:
[----:B------:R-:W-:Y:S01]  /*4ca0*/  FMUL.FTZ R169, R120, UR60 ;  /* 0x0000003c78a97c20 */ /* 0x000fe20008410000 */
[----:B------:R-:W-:Y:S01]  /*4cb0*/  FMUL.FTZ R171, R121, UR60 ;  /* 0x0000003c79ab7c20 */ /* 0x000fe20008410000 */
[----:B------:R-:W-:Y:S01]  /*4cc0*/  FMUL.FTZ R13, R122, UR60 ;  /* 0x0000003c7a0d7c20 */ /* 0x000fe20008410000 */
[----:B------:R-:W-:Y:S01]  /*4cd0*/  FMUL.FTZ R173, R124, UR60 ;  /* 0x0000003c7cad7c20 */ /* 0x000fe20008410000 */
[----:B------:R-:W-:Y:S01]  /*4ce0*/  FMUL.FTZ R15, R123, UR60 ;  /* 0x0000003c7b0f7c20 */ /* 0x000fe20008410000 */
[----:B------:R-:W-:Y:S01]  /*4cf0*/  FMUL.FTZ R175, R125, UR60 ;  /* 0x0000003c7daf7c20 */ /* 0x000fe20008410000 */
[----:B------:R-:W1:Y:S01]  /*4d00*/  MUFU.TANH R169, R169 ;  /* 0x000000a900a97308 */ /* 0x000e620000002400 */
[----:B------:R-:W-:Y:S01]  /*4d10*/  FMUL.FTZ R19, R126, UR60 ;  /* 0x0000003c7e137c20 */ /* 0x000fe20008410000 */
[----:B------:R-:W-:Y:S01]  /*4d20*/  FMUL.FTZ R177, R128, UR60 ;  /* 0x0000003c80b17c20 */ /* 0x000fe20008410000 */
[----:B------:R-:W-:Y:S01]  /*4d30*/  FMUL.FTZ R21, R127, UR60 ;  /* 0x0000003c7f157c20 */ /* 0x000fe20008410000 */
[----:B------:R-:W-:Y:S01]  /*4d40*/  FMUL.FTZ R179, R129, UR60 ;  /* 0x0000003c81b37c20 */ /* 0x000fe20008410000 */
[----:B------:R-:W-:Y:S01]  /*4d50*/  FMUL.FTZ R23, R130, UR60 ;  /* 0x0000003c82177c20 */ /* 0x000fe20008410000 */
[----:B------:R-:W-:Y:S01]  /*4d60*/  FMUL.FTZ R181, R132, UR60 ;  /* 0x0000003c84b57c20 */ /* 0x000fe20008410000 */
[----:B------:R-:W-:Y:S01]  /*4d70*/  FMUL.FTZ R121, R131, UR60 ;  /* 0x0000003c83797c20 */ /* 0x000fe20008410000 */
[----:B------:R-:W3:Y:S01]  /*4d80*/  MUFU.TANH R171, R171 ;  /* 0x000000ab00ab7308 */ /* 0x000ee20000002400 */
[----:B------:R-:W-:Y:S01]  /*4d90*/  FMUL.FTZ R183, R133, UR60 ;  /* 0x0000003c85b77c20 */ /* 0x000fe20008410000 */
[----:B------:R-:W-:Y:S01]  /*4da0*/  FMUL.FTZ R123, R134, UR60 ;  /* 0x0000003c867b7c20 */ /* 0x000fe20008410000 */
[----:B------:R-:W-:Y:S01]  /*4db0*/  FMUL.FTZ R185, R136, UR60 ;  /* 0x0000003c88b97c20 */ /* 0x000fe20008410000 */
[----:B------:R-:W-:Y:S01]  /*4dc0*/  FMUL.FTZ R125, R135, UR60 ;  /* 0x0000003c877d7c20 */ /* 0x000fe20008410000 */
[----:B------:R-:W-:Y:S01]  /*4dd0*/  FMUL.FTZ R187, R137, UR60 ;  /* 0x0000003c89bb7c20 */ /* 0x000fe20008410000 */
[----:B------:R-:W-:Y:S01]  /*4de0*/  FMUL.FTZ R127, R138, UR60 ;  /* 0x0000003c8a7f7c20 */ /* 0x000fe20008410000 */
[----:B------:R-:W-:Y:S01]  /*4df0*/  FMUL.FTZ R189, R140, UR60 ;  /* 0x0000003c8cbd7c20 */ /* 0x000fe20008410000 */
[----:B------:R-:W0:Y:S01]  /*4e00*/  MUFU.TANH R13, R13 ;  /* 0x0000000d000d7308 */ /* 0x000e220000002400 */
[----:B-12---:R-:W-:Y:S01]  /*4e10*/  FMNMX.FTZ R0, R169, R10, !PT ;  /* 0x0000000aa9007209 */ /* 0x006fe20007810000 */
[----:B------:R-:W-:Y:S01]  /*4e20*/  FMUL.FTZ R129, R139, UR60 ;  /* 0x0000003c8b817c20 */ /* 0x000fe20008410000 */
[----:B------:R-:W-:Y:S01]  /*4e30*/  FMUL.FTZ R191, R141, UR60 ;  /* 0x0000003c8dbf7c20 */ /* 0x000fe20008410000 */
[----:B------:R-:W-:Y:S01]  /*4e40*/  FMUL.FTZ R131, R142, UR60 ;  /* 0x0000003c8e837c20 */ /* 0x000fe20008410000 */
[----:B------:R-:W-:Y:S01]  /*4e50*/  FMUL.FTZ R193, R144, UR60 ;  /* 0x0000003c90c17c20 */ /* 0x000fe20008410000 */
[----:B------:R-:W-:Y:S01]  /*4e60*/  FMUL.FTZ R133, R143, UR60 ;  /* 0x0000003c8f857c20 */ /* 0x000fe20008410000 */
[----:B------:R-:W-:Y:S01]  /*4e70*/  FMUL.FTZ R195, R145, UR60 ;  /* 0x0000003c91c37c20 */ /* 0x000fe20008410000 */
[----:B------:R-:W1:Y:S01]  /*4e80*/  MUFU.TANH R173, R173 ;  /* 0x000000ad00ad7308 */ /* 0x000e620000002400 */
[----:B---3--:R-:W-:Y:S01]  /*4e90*/  FMNMX.FTZ R0, R171, R0, !PT ;  /* 0x00000000ab007209 */ /* 0x008fe20007810000 */
[----:B------:R-:W-:Y:S01]  /*4ea0*/  FMUL.FTZ R135, R146, UR60 ;  /* 0x0000003c92877c20 */ /* 0x000fe20008410000 */
[----:B------:R-:W-:Y:S01]  /*4eb0*/  FMUL.FTZ R197, R148, UR60 ;  /* 0x0000003c94c57c20 */ /* 0x000fe20008410000 */
[----:B------:R-:W-:Y:S01]  /*4ec0*/  FMUL.FTZ R137, R147, UR60 ;  /* 0x0000003c93897c20 */ /* 0x000fe20008410000 */
[----:B------:R-:W-:Y:S01]  /*4ed0*/  FMUL.FTZ R199, R149, UR60 ;  /* 0x0000003c95c77c20 */ /* 0x000fe20008410000 */
[----:B------:R-:W-:Y:S01]  /*4ee0*/  FMUL.FTZ R139, R150, UR60 ;  /* 0x0000003c968b7c20 */ /* 0x000fe20008410000 */
[----:B------:R-:W-:Y:S01]  /*4ef0*/  FMUL.FTZ R141, R151, UR60 ;  /* 0x0000003c978d7c20 */ /* 0x000fe20008410000 */
[----:B------:R-:W2:Y:S01]  /*4f00*/  MUFU.TANH R15, R15 ;  /* 0x0000000f000f7308 */ /* 0x000ea20000002400 */
[----:B0-----:R-:W-:Y:S01]  /*4f10*/  FMNMX.FTZ R4, R13, R12, !PT ;  /* 0x0000000c0d047209 */ /* 0x001fe20007810000 */
[----:B------:R-:W-:Y:S01]  /*4f20*/  FMUL.FTZ R151, R152, UR60 ;  /* 0x0000003c98977c20 */ /* 0x000fe20008410000 */
[----:B------:R-:W-:Y:S01]  /*4f30*/  FMUL.FTZ R153, R153, UR60 ;  /* 0x0000003c99997c20 */ /* 0x000fe20008410000 */
[----:B------:R-:W-:Y:S01]  /*4f40*/  FMUL.FTZ R143, R154, UR60 ;  /* 0x0000003c9a8f7c20 */ /* 0x000fe20008410000 */
[----:B------:R-:W-:Y:S01]  /*4f50*/  FMUL.FTZ R145, R155, UR60 ;  /* 0x0000003c9b917c20 */ /* 0x000fe20008410000 */
[----:B------:R-:W-:Y:S01]  /*4f60*/  FMUL.FTZ R155, R156, UR60 ;  /* 0x0000003c9c9b7c20 */ /* 0x000fe20008410000 */
[----:B------:R-:W-:Y:S01]  /*4f70*/  FMUL.FTZ R157, R157, UR60 ;  /* 0x0000003c9d9d7c20 */ /* 0x000fe20008410000 */
[----:B------:R-:W0:Y:S01]  /*4f80*/  MUFU.TANH R175, R175 ;  /* 0x000000af00af7308 */ /* 0x000e220000002400 */
[----:B-1----:R-:W-:Y:S01]  /*4f90*/  FMNMX.FTZ R0, R173, R0, !PT ;  /* 0x00000000ad007209 */ /* 0x002fe20007810000 */
[----:B------:R-:W-:Y:S01]  /*4fa0*/  FMUL.FTZ R147, R158, UR60 ;  /* 0x0000003c9e937c20 */ /* 0x000fe20008410000 */
[----:B------:R-:W-:Y:S01]  /*4fb0*/  FMUL.FTZ R201, R160, UR60 ;  /* 0x0000003ca0c97c20 */ /* 0x000fe20008410000 */
[----:B------:R-:W-:Y:S01]  /*4fc0*/  FMUL.FTZ R149, R159, UR60 ;  /* 0x0000003c9f957c20 */ /* 0x000fe20008410000 */
[----:B------:R-:W-:Y:S01]  /*4fd0*/  FMUL.FTZ R203, R161, UR60 ;  /* 0x0000003ca1cb7c20 */ /* 0x000fe20008410000 */
[----:B------:R-:W-:Y:S01]  /*4fe0*/  FMUL.FTZ R159, R162, UR60 ;  /* 0x0000003ca29f7c20 */ /* 0x000fe20008410000 */
[----:B------:R-:W-:Y:S01]  /*4ff0*/  FMUL.FTZ R205, R164, UR60 ;  /* 0x0000003ca4cd7c20 */ /* 0x000fe20008410000 */
[----:B------:R-:W1:Y:S01]  /*5000*/  MUFU.TANH R19, R19 ;  /* 0x0000001300137308 */ /* 0x000e620000002400 */
[----:B--2---:R-:W-:Y:S01]  /*5010*/  FMNMX.FTZ R4, R15, R4, !PT ;  /* 0x000000040f047209 */ /* 0x004fe20007810000 */
[----:B------:R-:W-:Y:S01]  /*5020*/  FMUL.FTZ R161, R163, UR60 ;  /* 0x0000003ca3a17c20 */ /* 0x000fe20008410000 */
[----:B------:R-:W-:Y:S01]  /*5030*/  FMUL.FTZ R207, R165, UR60 ;  /* 0x0000003ca5cf7c20 */ /* 0x000fe20008410000 */
[----:B------:R-:W-:Y:S01]  /*5040*/  FMUL.FTZ R163, R166, UR60 ;  /* 0x0000003ca6a37c20 */ /* 0x000fe20008410000 */
[----:B------:R-:W-:Y:S01]  /*5050*/  FMUL.FTZ R165, R167, UR60 ;  /* 0x0000003ca7a57c20 */ /* 0x000fe20008410000 */
[----:B------:R-:W2:Y:S01]  /*5060*/  S2UR UR5, SR_CgaCtaId ;  /* 0x00000000000579c3 */ /* 0x000ea20000008800 */
[----:B------:R-:W-:Y:S01]  /*5070*/  UIADD3 UR61, UR61, 0x30840, URZ ;  /* 0x000308403d3d7890 */ /* 0x000fe2000fffe03f */
[----:B------:R-:W3:Y:S01]  /*5080*/  MUFU.TANH R177, R177 ;  /* 0x000000b100b17308 */ /* 0x000ee20000002400 */
[----:B0-----:R-:W-:-:S07]  /*5090*/  FMNMX.FTZ R0, R175, R0, !PT ;  /* 0x00000000af007209 */ /* 0x001fce0007810000 */
[----:B------:R-:W0:Y:S01]  /*50a0*/  MUFU.TANH R21, R21 ;  /* 0x0000001500157308 */ /* 0x000e220000002400 */
[----:B-1----:R-:W-:-:S07]  /*50b0*/  FMNMX.FTZ R4, R19, R4, !PT ;  /* 0x0000000413047209 */ /* 0x002fce0007810000 */
[----:B------:R-:W1:Y:S01]  /*50c0*/  MUFU.TANH R179, R179 ;  /* 0x000000b300b37308 */ /* 0x000e620000002400 */
[----:B---3--:R-:W-:Y:S01]  /*50d0*/  FMNMX.FTZ R0, R177, R0, !PT ;  /* 0x00000000b1007209 */ /* 0x008fe20007810000 */
[----:B--2---:R-:W-:-:S06]  /*50e0*/  UPRMT UR61, UR5, 0x654, UR61 ;  /* 0x00000654053d7896 */ /* 0x004fcc000800003d */
[----:B------:R-:W2:Y:S01]  /*50f0*/  MUFU.TANH R23, R23 ;  /* 0x0000001700177308 */ /* 0x000ea20000002400 */
[----:B0-----:R-:W-:Y:S02]  /*5100*/  FMNMX.FTZ R4, R21, R4, !PT ;  /* 0x0000000415047209 */ /* 0x001fe40007810000 */
[----:B------:R-:W-:Y:S05]  /*5110*/  SYNCS.ARRIVE.TRANS64.RED.A1T0 RZ, [UR61], RZ ;  /* 0x000000ffffff79a7 */ /* 0x000fea000810043d */
[----:B------:R-:W0:Y:S01]  /*5120*/  MUFU.TANH R181, R181 ;  /* 0x000000b500b57308 */ /* 0x000e220000002400 */
[----:B-1----:R-:W-:-:S07]  /*5130*/  FMNMX.FTZ R0, R179, R0, !PT ;  /* 0x00000000b3007209 */ /* 0x002fce0007810000 */
[----:B------:R-:W1:Y:S01]  /*5140*/  MUFU.TANH R121, R121 ;  /* 0x0000007900797308 */ /* 0x000e620000002400 */
[----:B--2---:R-:W-:-:S07]  /*5150*/  FMNMX.FTZ R4, R23, R4, !PT ;  /* 0x0000000417047209 */ /* 0x004fce0007810000 */
[----:B------:R-:W2:Y:S01]  /*5160*/  MUFU.TANH R183, R183 ;  /* 0x000000b700b77308 */ /* 0x000ea20000002400 */
[----:B0-----:R-:W-:-:S07]  /*5170*/  FMNMX.FTZ R0, R181, R0, !PT ;  /* 0x00000000b5007209 */ /* 0x001fce0007810000 */
        /* <DEDUP_REMOVED lines=67> */
[----:B-1----:R-:W-:-:S05]  /*55b0*/  FMNMX.FTZ R0, R207, R0, !PT ;  /* 0x00000000cf007209 */ /* 0x002fca0007810000 */
[----:B------:R-:W1:Y:S01]  /*55c0*/  SHFL.BFLY PT, R5, R0, 0x2, 0x1f ;  /* 0x0c401f0000057f89 */ /* 0x000e6200000e0000 */
[----:B--2---:R-:W-:-:S04]  /*55d0*/  FMNMX.FTZ R4, R163, R4, !PT ;  /* 0x00000004a3047209 */ /* 0x004fc80007810000 */
[----:B0-----:R-:W-:-:S05]  /*55e0*/  FMNMX.FTZ R11, R165, R4, !PT ;  /* 0x00000004a50b7209 */ /* 0x001fca0007810000 */
[----:B------:R-:W0:Y:S01]  /*55f0*/  SHFL.BFLY PT, R4, R11, 0x2, 0x1f ;  /* 0x0c401f000b047f89 */ /* 0x000e2200000e0000 */
[----:B-1----:R-:W-:-:S05]  /*5600*/  FMNMX.FTZ R14, R0, R5, !PT ;  /* 0x00000005000e7209 */ /* 0x002fca0007810000 */
[----:B------:R-:W1:Y:S01]  /*5610*/  SHFL.BFLY PT, R9, R14, 0x1, 0x1f ;  /* 0x0c201f000e097f89 */ /* 0x000e6200000e0000 */
[----:B0-----:R-:W-:Y:S02]  /*5620*/  FMNMX.FTZ R18, R11, R4, !PT ;  /* 0x000000040b127209 */ /* 0x001fe40007810000 */
[----:B------:R-:W0:Y:S03]  /*5630*/  LDC R4, c[0x0][0x988] ;  /* 0x00026200ff047b82 */ /* 0x000e260000000800 */
[----:B------:R-:W2:Y:S01]  /*5640*/  SHFL.BFLY PT, R5, R18, 0x1, 0x1f ;  /* 0x0c201f0012057f89 */ /* 0x000ea200000e0000 */
[----:B-1----:R-:W-:-:S05]  /*5650*/  FMNMX.FTZ R9, R14, R9, !PT ;  /* 0x000000090e097209 */ /* 0x002fca0007810000 */
[----:B------:R-:W-:-:S04]  /*5660*/  FADD.FTZ R167, -R9, R10 ;  /* 0x0000000a09a77221 */ /* 0x000fc80000010100 */
[----:B0-----:R-:W-:Y:S01]  /*5670*/  FMUL.FTZ R10, R167, R4 ;  /* 0x00000004a70a7220 */ /* 0x001fe20000410000 */
[----:B--2---:R-:W-:-:S03]  /*5680*/  FMNMX.FTZ R5, R18, R5, !PT ;  /* 0x0000000512057209 */ /* 0x004fc60007810000 */
[----:B------:R0:W-:Y:S02]  /*5690*/  MUFU.EX2 R11, R10 ;  /* 0x0000000a000b7308 */ /* 0x0001e40000000800 */
[----:B------:R-:W-:Y:S01]  /*56a0*/  FADD.FTZ R167, -R5, R12 ;  /* 0x0000000c05a77221 */ /* 0x000fe20000010100 */
[----:B------:R-:W-:-:S03]  /*56b0*/  FMUL.FTZ R12, R9, R4 ;  /* 0x00000004090c7220 */ /* 0x000fc60000410000 */
[-C--:B------:R-:W-:Y:S01]  /*56c0*/  FMUL.FTZ R0, R167, R4.reuse ;  /* 0x00000004a7007220 */ /* 0x080fe20000410000 */
[-C--:B0-----:R-:W-:Y:S01]  /*56d0*/  FMUL.FTZ R10, R5, R4.reuse ;  /* 0x00000004050a7220 */ /* 0x081fe20000410000 */
[-CC-:B------:R-:W-:Y:S01]  /*56e0*/  FFMA.FTZ R188, R169, R4.reuse, -R12.reuse ;  /* 0x00000004a9bc7223 */ /* 0x180fe2000001080c */
[-CC-:B------:R-:W-:Y:S01]  /*56f0*/  FFMA.FTZ R182, R189, R4.reuse, -R12.reuse ;  /* 0x00000004bdb67223 */ /* 0x180fe2000001080c */
[-C--:B------:R-:W-:Y:S01]  /*5700*/  FFMA.FTZ R172, R151, R4.reuse, -R12 ;  /* 0x0000000497ac7223 */ /* 0x080fe2000001080c */
[-C--:B------:R-:W-:Y:S01]  /*5710*/  FFMA.FTZ R189, R13, R4.reuse, -R10 ;  /* 0x000000040dbd7223 */ /* 0x080fe2000001080a */
[-CC-:B------:R-:W-:Y:S01]  /*5720*/  FFMA.FTZ R167, R171, R4.reuse, -R12.reuse ;  /* 0x00000004aba77223 */ /* 0x180fe2000001080c */
        /* <DEDUP_REMOVED lines=19> */
[-C--:B------:R-:W-:Y:S01]  /*5860*/  FFMA.FTZ R157, R207, R4.reuse, -R12 ;  /* 0x00000004cf9d7223 */ /* 0x080fe2000001080c */
[-CC-:B------:R-:W-:Y:S01]  /*5870*/  FFMA.FTZ R12, R15, R4.reuse, -R10.reuse ;  /* 0x000000040f0c7223 */ /* 0x180fe2000001080a */
[----:B------:R-:W0:Y:S01]  /*5880*/  MUFU.EX2 R188, R188 ;  /* 0x000000bc00bc7308 */ /* 0x000e220000000800 */
        /* <DEDUP_REMOVED lines=14> */
[----:B------:R-:W-:Y:S01]  /*5970*/  FFMA.FTZ R124, R141, R4, -R10 ;  /* 0x000000048d7c7223 */ /* 0x000fe2000001080a */
[----:B------:R-:W1:Y:S01]  /*5980*/  MUFU.EX2 R189, R189 ;  /* 0x000000bd00bd7308 */ /* 0x000e620000000800 */
[----:B0-----:R-:W-:Y:S01]  /*5990*/  FFMA.FTZ R8, R11, R8, R188 ;  /* 0x000000080b087223 */ /* 0x001fe200000100bc */
[-CC-:B------:R-:W-:Y:S01]  /*59a0*/  FFMA.FTZ R143, R143, R4.reuse, -R10.reuse ;  /* 0x000000048f8f7223 */ /* 0x180fe2000001080a */
[-CC-:B------:R-:W-:Y:S01]  /*59b0*/  FFMA.FTZ R145, R145, R4.reuse, -R10.reuse ;  /* 0x0000000491917223 */ /* 0x180fe2000001080a */
[-CC-:B------:R-:W-:Y:S01]  /*59c0*/  FFMA.FTZ R147, R147, R4.reuse, -R10.reuse ;  /* 0x0000000493937223 */ /* 0x180fe2000001080a */
[-CC-:B------:R-:W-:Y:S01]  /*59d0*/  FFMA.FTZ R149, R149, R4.reuse, -R10.reuse ;  /* 0x0000000495957223 */ /* 0x180fe2000001080a */
[-CC-:B------:R-:W-:Y:S01]  /*59e0*/  FFMA.FTZ R159, R159, R4.reuse, -R10.reuse ;  /* 0x000000049f9f7223 */ /* 0x180fe2000001080a */
[-CC-:B------:R-:W-:Y:S01]  /*59f0*/  FFMA.FTZ R161, R161, R4.reuse, -R10.reuse ;  /* 0x00000004a1a17223 */ /* 0x180fe2000001080a */
[----:B------:R-:W0:Y:S01]  /*5a00*/  MUFU.EX2 R167, R167 ;  /* 0x000000a700a77308 */ /* 0x000e220000000800 */
[-CC-:B------:R-:W-:Y:S01]  /*5a10*/  FFMA.FTZ R163, R163, R4.reuse, -R10.reuse ;  /* 0x00000004a3a37223 */ /* 0x180fe2000001080a */
[----:B------:R-:W-:-:S06]  /*5a20*/  FFMA.FTZ R10, R165, R4, -R10 ;  /* 0x00000004a50a7223 */ /* 0x000fcc000001080a */
[----:B------:R-:W2:Y:S01]  /*5a30*/  MUFU.EX2 R12, R12 ;  /* 0x0000000c000c7308 */ /* 0x000ea20000000800 */
[----:B-1----:R-:W-:-:S07]  /*5a40*/  FFMA.FTZ R3, R0, R3, R189 ;  /* 0x0000000300037223 */ /* 0x002fce00000100bd */
[----:B------:R-:W1:Y:S01]  /*5a50*/  MUFU.EX2 R190, R190 ;  /* 0x000000be00be7308 */ /* 0x000e620000000800 */
[----:B0-----:R-:W-:-:S07]  /*5a60*/  FADD.FTZ R19, R167, R8 ;  /* 0x00000008a7137221 */ /* 0x001fce0000010000 */
[----:B------:R-:W0:Y:S01]  /*5a70*/  MUFU.EX2 R191, R191 ;  /* 0x000000bf00bf7308 */ /* 0x000e220000000800 */
[----:B--2---:R-:W-:-:S07]  /*5a80*/  FADD.FTZ R8, R12, R3 ;  /* 0x000000030c087221 */ /* 0x004fce0000010000 */
[----:B------:R-:W2:Y:S01]  /*5a90*/  MUFU.EX2 R169, R169 ;  /* 0x000000a900a97308 */ /* 0x000ea20000000800 */
[----:B-1----:R-:W-:-:S07]  /*5aa0*/  FADD.FTZ R126, R190, R19 ;  /* 0x00000013be7e7221 */ /* 0x002fce0000010000 */
        /* <DEDUP_REMOVED lines=81> */
[----:B--2---:R-:W-:Y:S01]  /*5fc0*/  FADD.FTZ R3, R126, R3 ;  /* 0x000000037e037221 */ /* 0x004fe20000010000 */
[----:B-1----:R-:W-:-:S03]  /*5fd0*/  FADD.FTZ R8, R157, R8 ;  /* 0x000000089d087221 */ /* 0x002fc60000010000 */
[----:B0-----:R-:W-:Y:S01]  /*5fe0*/  FADD.FTZ R3, R10, R3 ;  /* 0x000000030a037221 */ /* 0x001fe20000010000 */
[----:B------:R-:W-:Y:S06]  /*5ff0*/  @!P0 BRA `(.L_x_28) ;  /* 0x0000000000048947 */ /* 0x000fec0003800000 */
[----:B------:R-:W-:Y:S01]  /*6000*/  BPT.TRAP 0x1 ;  /* 0x000000040000795c */ /* 0x000fe20000300000 */
.L_x_28:
[----:B------:R-:W0:Y:S01]  /*6010*/  S2UR UR6, SR_CgaCtaId ;  /* 0x00000000000679c3 */ /* 0x000e220000008800 */
[----:B------:R-:W-:Y:S01]  /*6020*/  R2UR UR5, R16 ;  /* 0x00000000100572ca */ /* 0x000fe200000e0000 */
[----:B------:R-:W-:Y:S01]  /*6030*/  UIADD3 UR4, UR4, 0x30860, URZ ;  /* 0x0003086004047890 */ /* 0x000fe2000fffe03f */
[----:B------:R-:W-:Y:S01]  /*6040*/  R2UR UR57, R2 ;  /* 0x00000000023972ca */ /* 0x000fe200000e0000 */
[----:B------:R-:W-:Y:S01]  /*6050*/  UMOV UR56, UR39 ;  /* 0x0000002700387c82 */ /* 0x000fe20008000000 */
[----:B------:R-:W-:Y:S02]  /*6060*/  F2FP.F16.F32.PACK_AB R184, R171, R184 ;  /* 0x000000b8abb8723e */ /* 0x000fe400000000ff */
[----:B------:R-:W-:Y:S02]  /*6070*/  F2FP.F16.F32.PACK_AB R189, R12, R189 ;  /* 0x000000bd0cbd723e */ /* 0x000fe400000000ff */
[----:B------:R-:W-:Y:S02]  /*6080*/  F2FP.F16.F32.PACK_AB R190, R169, R190 ;  /* 0x000000bea9be723e */ /* 0x000fe400000000ff */
[----:B------:R-:W-:-:S02]  /*6090*/  F2FP.F16.F32.PACK_AB R186, R173, R186 ;  /* 0x000000baadba723e */ /* 0x000fc400000000ff */
[----:B------:R-:W-:Y:S01]  /*60a0*/  F2FP.F16.F32.PACK_AB R180, R175, R180 ;  /* 0x000000b4afb4723e */ /* 0x000fe200000000ff */
[----:B------:R-:W-:Y:S01]  /*60b0*/  UISETP.GT.AND UP0, UPT, UR59, UR5, UPT ;  /* 0x000000053b00728c */ /* 0x000fe2000bf04270 */
[----:B------:R-:W-:Y:S01]  /*60c0*/  F2FP.F16.F32.PACK_AB R182, R177, R182 ;  /* 0x000000b6b1b6723e */ /* 0x000fe200000000ff */
[----:B------:R-:W-:Y:S01]  /*60d0*/  UIADD3 UR59, UR59, -0x1, URZ ;  /* 0xffffffff3b3b7890 */ /* 0x000fe2000fffe03f */
[----:B------:R-:W-:Y:S02]  /*60e0*/  F2FP.F16.F32.PACK_AB R176, R179, R176 ;  /* 0x000000b0b3b0723e */ /* 0x000fe400000000ff */
[----:B------:R-:W-:Y:S01]  /*60f0*/  F2FP.F16.F32.PACK_AB R171, R10, R126 ;  /* 0x0000007e0aab723e */ /* 0x000fe200000000ff */
[----:B------:R-:W-:Y:S01]  /*6100*/  IMAD.MOV.U32 R10, RZ, RZ, R9 ;  /* 0x000000ffff0a7224 */ /* 0x000fe200078e0009 */
[----:B------:R-:W-:Y:S02]  /*6110*/  PLOP3.LUT P1, PT, PT, PT, UP0, 0x80, 0x0 ;  /* 0x000000000000781c */ /* 0x000fe40003f2f008 */
[----:B------:R-:W-:Y:S01]  /*6120*/  F2FP.F16.F32.PACK_AB R188, R167, R188 ;  /* 0x000000bca7bc723e */ /* 0x000fe200000000ff */
[----:B0-----:R-:W-:Y:S01]  /*6130*/  UPRMT UR4, UR6, 0x654, UR4 ;  /* 0x0000065406047896 */ /* 0x001fe20008000004 */
[----:B------:R-:W-:-:S02]  /*6140*/  F2FP.F16.F32.PACK_AB R191, R14, R191 ;  /* 0x000000bf0ebf723e */ /* 0x000fc400000000ff */
[----:B------:R-:W-:Y:S02]  /*6150*/  F2FP.F16.F32.PACK_AB R185, R18, R185 ;  /* 0x000000b912b9723e */ /* 0x000fe400000000ff */
[----:B------:R-:W-:Y:S02]  /*6160*/  F2FP.F16.F32.PACK_AB R187, R20, R187 ;  /* 0x000000bb14bb723e */ /* 0x000fe400000000ff */
[----:B------:R-:W-:Y:S02]  /*6170*/  F2FP.F16.F32.PACK_AB R181, R22, R181 ;  /* 0x000000b516b5723e */ /* 0x000fe400000000ff */
[----:B------:R-:W-:Y:S01]  /*6180*/  SYNCS.ARRIVE.TRANS64.RED.A1T0 RZ, [UR4], RZ ;  /* 0x000000ffffff79a7 */ /* 0x000fe20008100404 */
[----:B------:R-:W-:Y:S02]  /*6190*/  F2FP.F16.F32.PACK_AB R183, R120, R183 ;  /* 0x000000b778b7723e */ /* 0x000fe400000000ff */
[----:B------:R-:W-:Y:S02]  /*61a0*/  F2FP.F16.F32.PACK_AB R177, R122, R13 ;  /* 0x0000000d7ab1723e */ /* 0x000fe400000000ff */
[----:B------:R-:W-:-:S02]  /*61b0*/  F2FP.F16.F32.PACK_AB R178, R193, R178 ;  /* 0x000000b2c1b2723e */ /* 0x000fc400000000ff */
[----:B------:R-:W-:Y:S02]  /*61c0*/  F2FP.F16.F32.PACK_AB R179, R124, R15 ;  /* 0x0000000f7cb3723e */ /* 0x000fe400000000ff */
[----:B------:R-:W-:Y:S02]  /*61d0*/  F2FP.F16.F32.PACK_AB R172, R151, R172 ;  /* 0x000000ac97ac723e */ /* 0x000fe400000000ff */
[----:B------:R-:W-:Y:S02]  /*61e0*/  F2FP.F16.F32.PACK_AB R173, R145, R128 ;  /* 0x0000008091ad723e */ /* 0x000fe400000000ff */
[----:B------:R-:W-:Y:S02]  /*61f0*/  F2FP.F16.F32.PACK_AB R174, R153, R174 ;  /* 0x000000ae99ae723e */ /* 0x000fe400000000ff */
[----:B------:R-:W-:Y:S02]  /*6200*/  F2FP.F16.F32.PACK_AB R175, R149, R130 ;  /* 0x0000008295af723e */ /* 0x000fe400000000ff */
[----:B------:R-:W-:-:S02]  /*6210*/  F2FP.F16.F32.PACK_AB R168, R155, R168 ;  /* 0x000000a89ba8723e */ /* 0x000fc400000000ff */
[----:B------:R-:W-:Y:S02]  /*6220*/  F2FP.F16.F32.PACK_AB R169, R161, R132 ;  /* 0x00000084a1a9723e */ /* 0x000fe400000000ff */
[----:B------:R-:W-:Y:S02]  /*6230*/  F2FP.F16.F32.PACK_AB R170, R157, R170 ;  /* 0x000000aa9daa723e */ /* 0x000fe400000000ff */
[----:B------:R-:W-:Y:S01]  /*6240*/  MOV R12, R5 ;  /* 0x00000005000c7202 */ /* 0x000fe20000000f00 */
[----:B------:R-:W-:Y:S06]  /*6250*/  @P1 BRA `(.L_x_29) ;  /* 0xffffffdc00101947 */ /* 0x000fec000383ffff */
.L_x_18:
[----:B------:R-:W-:Y:S06]  /*6260*/  BAR.ARV 0x8, 0x180 ;  /* 0x0206000000007b1d */ /* 0x000fec0000002000 */
        /* <DEDUP_REMOVED lines=96> */
[----:B------:R-:W-:Y:S06]  /*6870*/  @!P0 BRA `(.L_x_30) ;  /* 0x0000000000048947 */ /* 0x000fec0003800000 */
[----:B------:R-:W-:Y:S01]  /*6880*/  BPT.TRAP 0x1 ;  /* 0x000000040000795c */ /* 0x000fe20000300000 */
.L_x_30:
[----:B------:R-:W-:Y:S01]  /*6890*/  R2UR UR5, R2 ;  /* 0x00000000020572ca */ /* 0x000fe200000e0000 */
[----:B------:R-:W-:-:S05]  /*68a0*/  IMAD.U32 R0, RZ, RZ, UR39 ;  /* 0x00000027ff007e24 */ /* 0x000fca000f8e00ff */
[----:B------:R-:W-:-:S07]  /*68b0*/  SHF.L.U32 R0, R0, 0x1f, RZ ;  /* 0x0000001f00007819 */ /* 0x000fce00000006ff */
[----:B------:R-:W-:-:S09]  /*68c0*/  ULEA UR5, UR5, UR38, 0x3 ;  /* 0x0000002605057291 */ /* 0x000fd2000f8e183f */
[----:B------:R0:W1:Y:S01]  /*68d0*/  SYNCS.PHASECHK.TRANS64.TRYWAIT P1, [UR5+0x30850], R0 ;  /* 0x03085000ff0075a7 */ /* 0x0000620008020145 */
[----:B------:R-:W-:Y:S05]  /*68e0*/  @!P0 BRA `(.L_x_31) ;  /* 0x0000000000048947 */ /* 0x000fea0003800000 */
[----:B------:R-:W-:Y:S01]  /*68f0*/  BPT.TRAP 0x1 ;  /* 0x000000040000795c */ /* 0x000fe20000300000 */
.L_x_31:
[----:B-1----:R-:W-:Y:S05]  /*6900*/  @P1 BRA `(.L_x_32) ;  /* 0x0000000000081947 */ /* 0x002fea0003800000 */
[----:B------:R-:W1:Y:S02]  /*6910*/  SYNCS.PHASECHK.TRANS64.TRYWAIT P1, [UR5+0x30850], R0 ;  /* 0x03085000ff0075a7 */ /* 0x000e640008020145 */
[----:B-1----:R-:W-:Y:S05]  /*6920*/  @!P1 BRA `(.L_x_33) ;  /* 0x0000006400a09947 */ /* 0x002fea0003800000 */
.L_x_32:
[----:B------:R-:W-:Y:S01]  /*6930*/  UIADD3 UR38, UR38, 0x400, URZ ;  /* 0x0000040026267890 */ /* 0x000fe2000fffe03f */
[----:B------:R-:W-:Y:S01]  /*6940*/  R2UR UR6, R2 ;  /* 0x00000000020672ca */ /* 0x000fe200000e0000 */
[----:B------:R-:W-:Y:S01]  /*6950*/  WARPGROUP.ARRIVE ;  /* 0x00000000000079c5 */ /* 0x000fe20000000000 */
[----:B------:R-:W-:Y:S01]  /*6960*/  UMOV UR7, 0x40000040 ;  /* 0x4000004000077882 */ /* 0x000fe20000000000 */
[----:B------:R-:W-:Y:S01]  /*6970*/  USHF.R.U32.HI UR38, URZ, 0x4, UR38 ;  /* 0x000000043f267899 */ /* 0x000fe20008011626 */
[----:B-1----:R-:W1:Y:S03]  /*6980*/  SHFL.BFLY PT, R7, R8, 0x2, 0x1f ;  /* 0x0c401f0008077f89 */ /* 0x002e6600000e0000 */
[----:B------:R-:W-:Y:S01]  /*6990*/  ULOP3.LUT UR38, UR38, 0x3fff, URZ, 0xc0, !UPT ;  /* 0x00003fff26267892 */ /* 0x000fe2000f8ec03f */
[----:B0-----:R-:W0:Y:S03]  /*69a0*/  SHFL.BFLY PT, R0, R3, 0x2, 0x1f ;  /* 0x0c401f0003007f89 */ /* 0x001e2600000e0000 */
[----:B------:R-:W-:-:S04]  /*69b0*/  ULOP3.LUT UR4, UR38, 0x3000000, URZ, 0xfc, !UPT ;  /* 0x0300000026047892 */ /* 0x000fc8000f8efc3f */
[----:B------:R-:W-:-:S07]  /*69c0*/  UIMAD UR4, UR6, 0x900, UR4 ;  /* 0x00000900060478a4 */ /* 0x000fce000f8e0204 */
[----:B------:R-:W-:Y:S02]  /*69d0*/  UMOV UR6, UR4 ;  /* 0x0000000400067c82 */ /* 0x000fe40008000000 */
[----:B------:R-:W-:Y:S01]  /*69e0*/  HGMMA.64x192x16.F32 R24, R188, gdesc[UR4].tnspB, R24, gsb0 ;  /* 0x42e00004bc187df0 */ /* 0x000fe20008000818 */
[----:B------:R-:W-:Y:S01]  /*69f0*/  UIADD3 UR6, UR4, 0x80, URZ ;  /* 0x0000008004067890 */ /* 0x000fe2000fffe03f */
[----:B------:R-:W-:Y:S01]  /*6a00*/  UMOV UR7, 0x40000040 ;  /* 0x4000004000077882 */ /* 0x000fe20000000000 */
[----:B-1----:R-:W-:Y:S01]  /*6a10*/  FADD.FTZ R7, R7, R8 ;  /* 0x0000000807077221 */ /* 0x002fe20000010000 */
[----:B------:R-:W-:Y:S02]  /*6a20*/  IMAD.MOV.U32 R8, RZ, RZ, RZ ;  /* 0x000000ffff087224 */ /* 0x000fe400078e00ff */
[----:B0-----:R-:W-:Y:S01]  /*6a30*/  FADD.FTZ R2, R0, R3 ;  /* 0x0000000300027221 */ /* 0x001fe20000010000 */
[----:B------:R-:W-:Y:S01]  /*6a40*/  MOV R3, RZ ;  /* 0x000000ff00037202 */ /* 0x000fe20000000f00 */
[----:B------:R-:W0:Y:S04]  /*6a50*/  SHFL.BFLY PT, R0, R7, 0x1, 0x1f ;  /* 0x0c201f0007007f89 */ /* 0x000e2800000e0000 */
[----:B------:R-:W1:Y:S01]  /*6a60*/  SHFL.BFLY PT, R11, R2, 0x1, 0x1f ;  /* 0x0c201f00020b7f89 */ /* 0x000e6200000e0000 */
[----:B0-----:R-:W-:Y:S01]  /*6a70*/  FADD.FTZ R12, R7, R0 ;  /* 0x00000000070c7221 */ /* 0x001fe20000010000 */
[----:B------:R-:W-:Y:S01]  /*6a80*/  MOV R0, 0xff800000 ;  /* 0xff80000000007802 */ /* 0x000fe20000000f00 */
[----:B-1----:R-:W-:-:S03]  /*6a90*/  FADD.FTZ R13, R2, R11 ;  /* 0x0000000b020d7221 */ /* 0x002fc60000010000 */
[----:B------:R-:W-:Y:S01]  /*6aa0*/  FSETP.NE.FTZ.AND P1, PT, R12, RZ, PT ;  /* 0x000000ff0c00720b */ /* 0x000fe20003f35000 */
[----:B------:R-:W-:Y:S01]  /*6ab0*/  IMAD.MOV.U32 R2, RZ, RZ, -0x800000 ;  /* 0xff800000ff027424 */ /* 0x000fe200078e00ff */
[----:B------:R-:W-:-:S11]  /*6ac0*/  FSETP.NE.FTZ.AND P2, PT, R13, RZ, PT ;  /* 0x000000ff0d00720b */ /* 0x000fd60003f55000 */
[----:B------:R-:W0:Y:S01]  /*6ad0*/  @P1 MUFU.LG2 R10, R12 ;  /* 0x0000000c000a1308 */ /* 0x000e220000000c00 */
[C---:B------:R-:W-:Y:S01]  /*6ae0*/  @P1 FMUL.FTZ R6, R4.reuse, 0.69314718246459960938 ;  /* 0x3f31721804061820 */ /* 0x040fe20000410000 */
[----:B------:R-:W-:-:S06]  /*6af0*/  @P2 FMUL.FTZ R15, R4, 0.69314718246459960938 ;  /* 0x3f317218040f2820 */ /* 0x000fcc0000410000 */
[----:B------:R-:W1:Y:S08]  /*6b00*/  @P2 MUFU.LG2 R11, R13 ;  /* 0x0000000d000b2308 */ /* 0x000e700000000c00 */
[----:B------:R2:W3:Y:S01]  /*6b10*/  @P1 MUFU.RCP R3, R12 ;  /* 0x0000000c00031308 */ /* 0x0004e20000001000 */
[----:B0-----:R-:W-:-:S04]  /*6b20*/  @P1 FMUL.FTZ R7, R10, 0.69314718246459960938 ;  /* 0x3f3172180a071820 */ /* 0x001fc80000410000 */
[----:B------:R-:W-:-:S03]  /*6b30*/  @P1 FFMA.FTZ R2, R6, R9, R7 ;  /* 0x0000000906021223 */ /* 0x000fc60000010007 */
[----:B------:R2:W0:Y:S01]  /*6b40*/  @P2 MUFU.RCP R8, R13 ;  /* 0x0000000d00082308 */ /* 0x0004220000001000 */
[----:B-1----:R-:W-:-:S04]  /*6b50*/  @P2 FMUL.FTZ R4, R11, 0.69314718246459960938 ;  /* 0x3f3172180b042820 */ /* 0x002fc80000410000 */
[----:B------:R-:W-:Y:S01]  /*6b60*/  @P2 FFMA.FTZ R0, R15, R5, R4 ;  /* 0x000000050f002223 */ /* 0x000fe20000010004 */
[----:B------:R-:W-:Y:S02]  /*6b70*/  WARPGROUP.DEPBAR.LE gsb0, 0x0 ;  /* 0x00008000000079c5 */ /* 0x000fe40000010000 */
[----:B------:R-:W-:-:S06]  /*6b80*/  WARPGROUP.ARRIVE ;  /* 0x00000000000079c5 */ /* 0x000fcc0000000000 */
        /* <DEDUP_REMOVED lines=16> */
[----:B------:R-:W-:Y:S01]  /*6c90*/  HGMMA.64x192x16.F32 R24, R172, gdesc[UR4].tnspB, R24, gsb0 ;  /* 0x42e00004ac187df0 */ /* 0x000fe20008000818 */
[----:B------:R-:W-:Y:S01]  /*6ca0*/  UMOV UR6, UR4 ;  /* 0x0000000400067c82 */ /* 0x000fe20008000000 */
[----:B------:R-:W-:Y:S01]  /*6cb0*/  UMOV UR7, 0x40000040 ;  /* 0x4000004000077882 */ /* 0x000fe20000000000 */
[----:B------:R-:W-:Y:S02]  /*6cc0*/  WARPGROUP.DEPBAR.LE gsb0, 0x0 ;  /* 0x00008000000079c5 */ /* 0x000fe40000010000 */
[----:B------:R-:W-:-:S15]  /*6cd0*/  WARPGROUP.ARRIVE ;  /* 0x00000000000079c5 */ /* 0x000fde0000000000 */
[----:B------:R-:W-:Y:S03]  /*6ce0*/  HGMMA.64x192x16.F32 R24, R168, gdesc[UR4].tnspB, R24, gsb0 ;  /* 0x42e00004a8187df0 */ /* 0x000fe60008000818 */
[----:B------:R-:W-:Y:S02]  /*6cf0*/  WARPGROUP.DEPBAR.LE gsb0, 0x0 ;  /* 0x00008000000079c5 */ /* 0x000fe40000010000 */
[----:B0-23--:R-:W-:Y:S05]  /*6d00*/  @!P0 BRA `(.L_x_34) ;  /* 0x0000000000048947 */ /* 0x00dfea0003800000 */
[----:B------:R-:W-:Y:S01]  /*6d10*/  BPT.TRAP 0x1 ;  /* 0x000000040000795c */ /* 0x000fe20000300000 */
.L_x_34:
[----:B------:R-:W0:Y:S01]  /*6d20*/  S2UR UR6, SR_CgaCtaId ;  /* 0x00000000000679c3 */ /* 0x000e220000008800 */
[----:B------:R-:W-:Y:S01]  /*6d30*/  UIADD3 UR4, UR5, 0x30860, URZ ;  /* 0x0003086005047890 */ /* 0x000fe2000fffe03f */
        /* <DEDUP_REMOVED lines=22> */
[----:B0-----:R-:W-:Y:S01]  /*6ea0*/  UPRMT UR4, UR6, 0x654, UR4 ;  /* 0x0000065406047896 */ /* 0x001fe20008000004 */
        /* <DEDUP_REMOVED lines=8> */
[----:B------:R-:W-:Y:S01]  /*6f30*/  SYNCS.ARRIVE.TRANS64.RED.A1T0 RZ, [UR4], RZ ;  /* 0x000000ffffff79a7 */ /* 0x000fe20008100404 */
        /* <DEDUP_REMOVED lines=18> */
[----:B------:R-:W-:Y:S01]  /*7060*/  PLOP3.LUT P0, PT, PT, PT, PT, 0x8, 0x0 ;  /* 0x000000000000781c */ /* 0x000fe20003f0e170 */
        /* <DEDUP_REMOVED lines=47> */
[----:B------:R-:W-:-:S07]  /*7360*/  FMUL.FTZ R119, R119, R8 ;  /* 0x0000000877777220 */ /* 0x000fce0000410000 */
.L_x_10:
[----:B------:R-:W-:Y:S05]  /*7370*/  @P0 BRA `(.L_x_35) ;  /* 0x0000001800d00947 */ /* 0x000fea0003800000 */
[----:B------:R-:W0:Y:S01]  /*7380*/  S2R R3, SR_TID.X ;  /* 0x0000000000037919 */ /* 0x000e220000002100 */
[----:B------:R-:W1:Y:S01]  /*7390*/  LDC R19, c[0x0][0xbe8] ;  /* 0x0002fa00ff137b82 */ /* 0x000e620000000800 */
[----:B------:R-:W-:Y:S01]  /*73a0*/  R2UR UR13, R17 ;  /* 0x00000000110d72ca */ /* 0x000fe200000e0000 */
[----:B------:R-:W-:Y:S01]  /*73b0*/  ULDC.64 UR8, c[0x0][0xbd0] ;  /* 0x0002f40000087ab9 */ /* 0x000fe20000000a00 */
[----:B------:R-:W2:Y:S01]  /*73c0*/  S2R R14, SR_CTAID.X ;  /* 0x00000000000e7919 */ /* 0x000ea20000002500 */
[----:B------:R-:W-:Y:S04]  /*73d0*/  BSSY B0, `(.L_x_36) ;  /* 0x000011a000007945 */ /* 0x000fe80003800000 */
[----:B------:R-:W3:Y:S06]  /*73e0*/  S2UR UR12, SR_CTAID.Z ;  /* 0x00000000000c79c3 */ /* 0x000eec0000002700 */
[----:B------:R-:W-:-:S02]  /*73f0*/  USHF.R.S32.HI UR7, URZ, 0x1f, UR13 ;  /* 0x0000001f3f077899 */ /* 0x000fc4000801140d */
[----:B------:R-:W-:Y:S01]  /*7400*/  IMAD R15, RZ, RZ, -UR13 ;  /* 0x8000000dff0f7e24 */ /* 0x000fe2000f8e02ff */
[----:B------:R-:W4:Y:S01]  /*7410*/  LDC.64 R10, c[0x0][0xbd8] ;  /* 0x0002f600ff0a7b82 */ /* 0x000f220000000a00 */
[----:B------:R-:W-:Y:S02]  /*7420*/  UIMAD.WIDE.U32 UR4, UR13, UR8, URZ ;  /* 0x000000080d0472a5 */ /* 0x000fe4000f8e003f */
[----:B------:R-:W-:-:S04]  /*7430*/  UIMAD UR6, UR7, UR8, URZ ;  /* 0x00000008070672a4 */ /* 0x000fc8000f8e023f */
[----:B------:R-:W-:Y:S01]  /*7440*/  UIMAD UR6, UR13, UR9, UR6 ;  /* 0x000000090d0672a4 */ /* 0x000fe2000f8e0206 */
[----:B-1----:R-:W-:Y:S01]  /*7450*/  ISETP.NE.AND P0, PT, R19, 0x1, PT ;  /* 0x000000011300780c */ /* 0x002fe20003f05270 */
[----:B------:R-:W1:Y:S01]  /*7460*/  S2UR UR11, SR_CTAID.Y ;  /* 0x00000000000b79c3 */ /* 0x000e620000002600 */
[----:B------:R-:W-:Y:S01]  /*7470*/  ULDC.64 UR8, c[0x0][0xb38] ;  /* 0x0002ce0000087ab9 */ /* 0x000fe20000000a00 */
[----:B------:R-:W-:Y:S02]  /*7480*/  UIADD3 UR6, UR5, UR6, URZ ;  /* 0x0000000605067290 */ /* 0x000fe4000fffe03f */
[----:B------:R-:W-:Y:S01]  /*7490*/  UIMAD UR7, UR7, UR8, URZ ;  /* 0x00000008070772a4 */ /* 0x000fe2000f8e023f */
[----:B0-----:R-:W-:Y:S01]  /*74a0*/  VIADD R7, R3, 0xffffff80 ;  /* 0xffffff8003077836 */ /* 0x001fe20000000000 */
[----:B---3--:R-:W-:Y:S02]  /*74b0*/  USHF.R.S32.HI UR10, URZ, 0x1f, UR12 ;  /* 0x0000001f3f0a7899 */ /* 0x008fe4000801140c */
[----:B------:R-:W1:Y:S02]  /*74c0*/  LDC R16, c[0x0][0xc50] ;  /* 0x00031400ff107b82 */ /* 0x000e640000000800 */
[----:B------:R-:W-:-:S04]  /*74d0*/  SHF.R.S32.HI R6, RZ, 0x1f, R7 ;  /* 0x0000001fff067819 */ /* 0x000fc80000011407 */
[CC--:B------:R-:W-:Y:S02]  /*74e0*/  LEA.HI R3, R6.reuse, R7.reuse, RZ, 0x7 ;  /* 0x0000000706037211 */ /* 0x0c0fe400078f38ff */
[----:B------:R-:W0:Y:S01]  /*74f0*/  LDC.64 R20, c[0x0][0xb40] ;  /* 0x0002d000ff147b82 */ /* 0x000e220000000a00 */
[----:B------:R-:W-:Y:S02]  /*7500*/  LEA.HI R6, R6, R7, RZ, 0x2 ;  /* 0x0000000706067211 */ /* 0x000fe400078f10ff */
[----:B------:R-:W-:Y:S02]  /*7510*/  LOP3.LUT R4, R3, 0xffffff80, RZ, 0xc0, !PT ;  /* 0xffffff8003047812 */ /* 0x000fe400078ec0ff */
[----:B------:R-:W-:Y:S02]  /*7520*/  LOP3.LUT R6, R6, 0xfffffffc, RZ, 0xc0, !PT ;  /* 0xfffffffc06067812 */ /* 0x000fe400078ec0ff */
[----:B------:R-:W-:Y:S01]  /*7530*/  SHF.R.S32.HI R8, RZ, 0x7, R3 ;  /* 0x00000007ff087819 */ /* 0x000fe20000011403 */
[C---:B------:R-:W-:Y:S01]  /*7540*/  IMAD.IADD R18, R7.reuse, 0x1, -R4 ;  /* 0x0000000107127824 */ /* 0x040fe200078e0a04 */
[----:B------:R-:W-:Y:S01]  /*7550*/  IADD3 R6, R7, -R6, RZ ;  /* 0x8000000607067210 */ /* 0x000fe20007ffe0ff */
[----:B------:R-:W3:Y:S01]  /*7560*/  @P0 LDC R13, c[0x0][0xbf0] ;  /* 0x0002fc00ff0d0b82 */ /* 0x000ee20000000800 */
[----:B------:R-:W-:-:S02]  /*7570*/  LEA.HI R3, R3, R8, RZ, 0x1 ;  /* 0x0000000803037211 */ /* 0x000fc400078f08ff */
[----:B------:R-:W-:Y:S02]  /*7580*/  SHF.R.S32.HI R9, RZ, 0x1f, R18 ;  /* 0x0000001fff097819 */ /* 0x000fe40000011412 */
[----:B------:R-:W-:Y:S01]  /*7590*/  LEA.HI R7, R6, R6, RZ, 0x1 ;  /* 0x0000000606077211 */ /* 0x000fe200078f08ff */
[----:B-1----:R-:W-:Y:S01]  /*75a0*/  IMAD R23, R16, R15, UR11 ;  /* 0x0000000b10177e24 */ /* 0x002fe2000f8e020f */
[----:B------:R-:W-:Y:S01]  /*75b0*/  LEA.HI R22, R9, R18, RZ, 0x2 ;  /* 0x0000001209167211 */ /* 0x000fe200078f10ff */
[----:B------:R-:W1:Y:S01]  /*75c0*/  @P0 LDC R121, c[0x0][0xbec] ;  /* 0x0002fb00ff790b82 */ /* 0x000e620000000800 */
[----:B------:R-:W-:Y:S02]  /*75d0*/  LOP3.LUT R3, R3, 0x3fffffe, RZ, 0xc0, !PT ;  /* 0x03fffffe03037812 */ /* 0x000fe400078ec0ff */
[--C-:B------:R-:W-:Y:S02]  /*75e0*/  SHF.R.S32.HI R4, RZ, 0x2, R22.reuse ;  /* 0x00000002ff047819 */ /* 0x100fe40000011416 */
[----:B------:R-:W-:Y:S01]  /*75f0*/  SHF.R.S32.HI R5, RZ, 0x1f, R22 ;  /* 0x0000001fff057819 */ /* 0x000fe20000011416 */
[----:B------:R-:W-:Y:S01]  /*7600*/  IMAD.IADD R3, R8, 0x1, -R3 ;  /* 0x0000000108037824 */ /* 0x000fe200078e0a03 */
[----:B------:R-:W-:Y:S01]  /*7610*/  LOP3.LUT R7, R7, 0x1ffffffe, RZ, 0xc0, !PT ;  /* 0x1ffffffe07077812 */ /* 0x000fe200078ec0ff */
[----:B------:R-:W5:Y:S01]  /*7620*/  @P0 LDC R120, c[0x0][0xbf0] ;  /* 0x0002fc00ff780b82 */ /* 0x000f620000000800 */
[----:B------:R-:W-:Y:S01]  /*7630*/  LEA.HI R5, R5, R4, RZ, 0x3 ;  /* 0x0000000405057211 */ /* 0x000fe200078f18ff */
[----:B0-----:R-:W-:Y:S01]  /*7640*/  IMAD R12, R20, UR10, RZ ;  /* 0x0000000a140c7c24 */ /* 0x001fe2000f8e02ff */
[----:B------:R-:W-:-:S02]  /*7650*/  IADD3 R8, R6, -R7, RZ ;  /* 0x8000000706087210 */ /* 0x000fc40007ffe0ff */
[----:B------:R-:W-:-:S05]  /*7660*/  LOP3.LUT R5, R5, 0xfffffff8, RZ, 0xc0, !PT ;  /* 0xfffffff805057812 */ /* 0x000fca00078ec0ff */
[----:B------:R-:W-:Y:S01]  /*7670*/  IMAD.IADD R5, R4, 0x1, -R5 ;  /* 0x0000000104057824 */ /* 0x000fe200078e0a05 */
[----:B------:R-:W-:Y:S02]  /*7680*/  LEA.HI R4, R9, R18, RZ, 0x5 ;  /* 0x0000001209047211 */ /* 0x000fe400078f28ff */
[----:B------:R-:W0:Y:S02]  /*7690*/  @P0 LDC R9, c[0x0][0xbec] ;  /* 0x0002fb00ff090b82 */ /* 0x000e240000000800 */
[----:B------:R-:W-:-:S05]  /*76a0*/  SHF.R.S32.HI R4, RZ, 0x5, R4 ;  /* 0x00000005ff047819 */ /* 0x000fca0000011404 */
[----:B------:R-:W-:Y:S01]  /*76b0*/  IMAD R6, R4, 0x10, R5 ;  /* 0x0000001004067824 */ /* 0x000fe200078e0205 */
[----:B------:R-:W-:Y:S01]  /*76c0*/  MOV R5, UR5 ;  /* 0x0000000500057c02 */ /* 0x000fe20008000f00 */
[----:B------:R-:W-:Y:S01]  /*76d0*/  IMAD.U32 R4, RZ, RZ, UR4 ;  /* 0x00000004ff047e24 */ /* 0x000fe2000f8e00ff */
[----:B------:R-:W-:Y:S01]  /*76e0*/  UIMAD.WIDE.U32 UR4, UR13, UR8, URZ ;  /* 0x000000080d0472a5 */ /* 0x000fe2000f8e003f */
[----:B------:R-:W-:Y:S02]  /*76f0*/  IMAD R3, R3, 0x40, R6 ;  /* 0x0000004003037824 */ /* 0x000fe400078e0206 */
[----:B------:R-:W-:Y:S01]  /*7700*/  IMAD.U32 R5, RZ, RZ, UR6 ;  /* 0x00000006ff057e24 */ /* 0x000fe2000f8e00ff */
[----:B------:R-:W-:Y:S01]  /*7710*/  UIMAD UR6, UR13, UR9, UR7 ;  /* 0x000000090d0672a4 */ /* 0x000fe2000f8e0207 */
[----:B----4-:R-:W-:Y:S01]  /*7720*/  IMAD R6, R10, UR10, RZ ;  /* 0x0000000a0a067c24 */ /* 0x010fe2000f8e02ff */
[----:B------:R-:W-:Y:S01]  /*7730*/  LEA R8, R8, R3, 0x3 ;  /* 0x0000000308087211 */ /* 0x000fe200078e18ff */
[----:B------:R-:W-:Y:S01]  /*7740*/  IMAD.WIDE.U32 R4, R10, UR12, R4 ;  /* 0x0000000c0a047c25 */ /* 0x000fe2000f8e0004 */
[----:B------:R-:W-:-:S02]  /*7750*/  UIADD3 UR6, UR5, UR6, URZ ;  /* 0x0000000605067290 */ /* 0x000fc4000fffe03f */
[----:B------:R-:W-:Y:S01]  /*7760*/  MOV R7, UR5 ;  /* 0x0000000500077c02 */ /* 0x000fe20008000f00 */
[----:B------:R-:W-:Y:S01]  /*7770*/  ULDC.64 UR8, c[0x0][0xb28] ;  /* 0x0002ca0000087ab9 */ /* 0x000fe20000000a00 */
[----:B--2---:R-:W-:Y:S02]  /*7780*/  IMAD R8, R14, 0x80, R8 ;  /* 0x000000800e087824 */ /* 0x004fe400078e0208 */
[----:B------:R-:W-:Y:S02]  /*7790*/  IMAD R11, R11, UR12, R6 ;  /* 0x0000000c0b0b7c24 */ /* 0x000fe4000f8e0206 */
[----:B0-----:R-:W-:Y:S01]  /*77a0*/  @P0 IMAD.HI.U32 R10, R8, R9, RZ ;  /* 0x00000009080a0227 */ /* 0x001fe200078e00ff */
[----:B------:R-:W-:-:S03]  /*77b0*/  MOV R9, R8 ;  /* 0x0000000800097202 */ /* 0x000fc60000000f00 */
[----:B------:R-:W-:Y:S01]  /*77c0*/  IMAD.U32 R6, RZ, RZ, UR4 ;  /* 0x00000004ff067e24 */ /* 0x000fe2000f8e00ff */
[----:B---3--:R-:W-:Y:S01]  /*77d0*/  @P0 SHF.R.U32.HI R9, RZ, R13, R10 ;  /* 0x0000000dff090219 */ /* 0x008fe2000001160a */
[----:B------:R-:W-:Y:S01]  /*77e0*/  IMAD.U32 R7, RZ, RZ, UR6 ;  /* 0x00000006ff077e24 */ /* 0x000fe2000f8e00ff */
[----:B------:R-:W-:Y:S01]  /*77f0*/  ULDC.64 UR4, c[0x0][0xbe0] ;  /* 0x0002f80000047ab9 */ /* 0x000fe20000000a00 */
[----:B------:R-:W-:Y:S01]  /*7800*/  IMAD R13, R21, UR12, R12 ;  /* 0x0000000c150d7c24 */ /* 0x000fe2000f8e020c */
[----:B------:R-:W-:Y:S01]  /*7810*/  SHF.R.S32.HI R12, RZ, 0x1f, R23 ;  /* 0x0000001fff0c7819 */ /* 0x000fe20000011417 */
[----:B------:R-:W-:Y:S01]  /*7820*/  IMAD.WIDE.U32 R6, R20, UR12, R6 ;  /* 0x0000000c14067c25 */ /* 0x000fe2000f8e0006 */
[----:B------:R-:W-:-:S03]  /*7830*/  ULDC.64 UR6, c[0x0][0xb48] ;  /* 0x0002d20000067ab9 */ /* 0x000fc60000000a00 */
[----:B------:R-:W-:Y:S01]  /*7840*/  IMAD.IADD R5, R5, 0x1, R11 ;  /* 0x0000000105057824 */ /* 0x000fe200078e020b */
[----:B------:R-:W-:Y:S01]  /*7850*/  IADD3 R7, R7, R13, RZ ;  /* 0x0000000d07077210 */ /* 0x000fe20007ffe0ff */
[----:B-1----:R-:W-:-:S04]  /*7860*/  @P0 IMAD.HI.U32 R121, R8, R121, RZ ;  /* 0x0000007908790227 */ /* 0x002fc800078e00ff */
[----:B------:R-:W-:Y:S02]  /*7870*/  IMAD R13, R12, UR6, RZ ;  /* 0x000000060c0d7c24 */ /* 0x000fe4000f8e02ff */
[----:B------:R-:W-:-:S04]  /*7880*/  IMAD.WIDE.U32 R4, R23, UR4, R4 ;  /* 0x0000000417047c25 */ /* 0x000fc8000f8e0004 */
[----:B------:R-:W-:Y:S01]  /*7890*/  IMAD.MOV.U32 R11, RZ, RZ, R8 ;  /* 0x000000ffff0b7224 */ /* 0x000fe200078e0008 */
[----:B-----5:R-:W-:Y:S01]  /*78a0*/  @P0 SHF.R.U32.HI R11, RZ, R120, R121 ;  /* 0x00000078ff0b0219 */ /* 0x020fe20000011679 */
[----:B------:R-:W-:Y:S01]  /*78b0*/  IMAD R10, R12, UR4, RZ ;  /* 0x000000040c0a7c24 */ /* 0x000fe2000f8e02ff */
[----:B------:R-:W-:Y:S01]  /*78c0*/  BAR.SYNC.DEFER_BLOCKING 0x1, 0x100 ;  /* 0x0044000000007b1d */ /* 0x000fe20000010000 */
[C---:B------:R-:W-:Y:S01]  /*78d0*/  IMAD R15, R23.reuse, UR7, R13 ;  /* 0x00000007170f7c24 */ /* 0x040fe2000f8e020d */
[--C-:B------:R-:W-:Y:S01]  /*78e0*/  SHF.R.S32.HI R13, RZ, 0x1f, R9.reuse ;  /* 0x0000001fff0d7819 */ /* 0x100fe20000011409 */
[----:B------:R-:W-:Y:S01]  /*78f0*/  IMAD R12, R23, UR5, R10 ;  /* 0x00000005170c7c24 */ /* 0x000fe2000f8e020a */
[----:B------:R-:W-:Y:S01]  /*7900*/  IADD3 R4, P0, R9, R4, RZ ;  /* 0x0000000409047210 */ /* 0x000fe20007f1e0ff */
[----:B------:R-:W-:Y:S01]  /*7910*/  IMAD.MOV R9, RZ, RZ, -R9 ;  /* 0x000000ffff097224 */ /* 0x000fe200078e0a09 */
[----:B------:R-:W-:Y:S01]  /*7920*/  SHF.R.S32.HI R10, RZ, 0x1f, R11 ;  /* 0x0000001fff0a7819 */ /* 0x000fe2000001140b */
[----:B------:R-:W-:Y:S01]  /*7930*/  IMAD.WIDE.U32 R6, R23, UR6, R6 ;  /* 0x0000000617067c25 */ /* 0x000fe2000f8e0006 */
[----:B------:R-:W-:Y:S01]  /*7940*/  ULDC.64 UR4, c[0x0][0xb30] ;  /* 0x0002cc0000047ab9 */ /* 0x000fe20000000a00 */
[----:B------:R-:W-:Y:S01]  /*7950*/  IADD3.X R5, R13, R5, R12, P0, !PT ;  /* 0x000000050d057210 */ /* 0x000fe200007fe40c */
[----:B------:R-:W-:Y:S01]  /*7960*/  ULDC.64 UR6, c[0x0][0xbc8] ;  /* 0x0002f20000067ab9 */ /* 0x000fe20000000a00 */
[----:B------:R-:W-:Y:S01]  /*7970*/  IMAD.MOV R16, RZ, RZ, -R11 ;  /* 0x000000ffff107224 */ /* 0x000fe200078e0a0b */
[----:B------:R-:W-:Y:S01]  /*7980*/  IADD3 R7, R7, R15, RZ ;  /* 0x0000000f07077210 */ /* 0x000fe20007ffe0ff */
[----:B------:R-:W-:-:S02]  /*7990*/  IMAD R9, R19, R9, R8 ;  /* 0x0000000913097224 */ /* 0x000fc400078e0208 */
[----:B------:R-:W-:Y:S02]  /*79a0*/  IMAD R10, R10, UR4, RZ ;  /* 0x000000040a0a7c24 */ /* 0x000fe4000f8e02ff */
[----:B------:R-:W-:Y:S01]  /*79b0*/  IMAD R13, R19, R16, R8 ;  /* 0x00000010130d7224 */ /* 0x000fe200078e0208 */
[----:B------:R-:W-:Y:S01]  /*79c0*/  SHF.R.S32.HI R8, RZ, 0x1f, R9 ;  /* 0x0000001fff087819 */ /* 0x000fe20000011409 */
[C---:B------:R-:W-:Y:S01]  /*79d0*/  IMAD R15, R11.reuse, UR5, R10 ;  /* 0x000000050b0f7c24 */ /* 0x040fe2000f8e020a */
[----:B------:R-:W0:Y:S01]  /*79e0*/  S2UR UR5, SR_CgaCtaId ;  /* 0x00000000000579c3 */ /* 0x000e220000008800 */
[----:B------:R-:W-:Y:S01]  /*79f0*/  IMAD.WIDE.U32 R6, R11, UR4, R6 ;  /* 0x000000040b067c25 */ /* 0x000fe2000f8e0006 */
[----:B------:R-:W-:Y:S01]  /*7a00*/  SHF.R.S32.HI R10, RZ, 0x1f, R13 ;  /* 0x0000001fff0a7819 */ /* 0x000fe2000001140d */
[----:B------:R-:W-:Y:S02]  /*7a10*/  UMOV UR4, 0x400 ;  /* 0x0000040000047882 */ /* 0x000fe40000000000 */
[----:B------:R-:W-:-:S02]  /*7a20*/  IMAD R8, R8, UR6, RZ ;  /* 0x0000000608087c24 */ /* 0x000fc4000f8e02ff */
[----:B------:R-:W-:Y:S02]  /*7a30*/  IMAD.IADD R7, R7, 0x1, R15 ;  /* 0x0000000107077824 */ /* 0x000fe400078e020f */
[----:B------:R-:W-:Y:S02]  /*7a40*/  IMAD R10, R10, UR8, RZ ;  /* 0x000000080a0a7c24 */ /* 0x000fe4000f8e02ff */
[C---:B------:R-:W-:Y:S02]  /*7a50*/  IMAD R11, R9.reuse, UR7, R8 ;  /* 0x00000007090b7c24 */ /* 0x040fe4000f8e0208 */
[----:B------:R-:W-:Y:S01]  /*7a60*/  IMAD.WIDE.U32 R4, R9, UR6, R4 ;  /* 0x0000000609047c25 */ /* 0x000fe2000f8e0004 */
[----:B------:R-:W-:-:S03]  /*7a70*/  ULDC.64 UR6, c[0x0][0xba8] ;  /* 0x0002ea0000067ab9 */ /* 0x000fc60000000a00 */
[C---:B------:R-:W-:Y:S01]  /*7a80*/  IMAD R15, R13.reuse, UR9, R10 ;  /* 0x000000090d0f7c24 */ /* 0x040fe2000f8e020a */
[----:B------:R-:W-:Y:S01]  /*7a90*/  LEA R16, P0, R4, UR6, 0x2 ;  /* 0x0000000604107c11 */ /* 0x000fe2000f8010ff */
[----:B------:R-:W-:Y:S01]  /*7aa0*/  IMAD.WIDE.U32 R8, R13, UR8, R6 ;  /* 0x000000080d087c25 */ /* 0x000fe2000f8e0006 */
[----:B------:R-:W-:Y:S01]  /*7ab0*/  ULDC.64 UR8, c[0x0][0xb00] ;  /* 0x0002c00000087ab9 */ /* 0x000fe20000000a00 */
[----:B------:R-:W-:Y:S02]  /*7ac0*/  ULDC UR6, c[0x0][0xa88] ;  /* 0x0002a20000067ab9 */ /* 0x000fe40000000800 */
[----:B------:R-:W-:Y:S01]  /*7ad0*/  IMAD.IADD R5, R5, 0x1, R11 ;  /* 0x0000000105057824 */ /* 0x000fe200078e020b */
[----:B------:R-:W-:Y:S01]  /*7ae0*/  IADD3 R9, R9, R15, RZ ;  /* 0x0000000f09097210 */ /* 0x000fe20007ffe0ff */
[----:B------:R-:W-:Y:S01]  /*7af0*/  SHFL.IDX PT, R10, R16, RZ, 0x1c1f ;  /* 0x001c1fff100a7589 */ /* 0x000fe200000e0000 */
[----:B------:R-:W-:Y:S01]  /*7b00*/  LEA R6, P1, R8, UR8, 0x2 ;  /* 0x0000000808067c11 */ /* 0x000fe2000f8210ff */
[----:B------:R-:W-:Y:S01]  /*7b10*/  IMAD R14, R14, 0x80, R3 ;  /* 0x000000800e0e7824 */ /* 0x000fe200078e0203 */
[----:B------:R-:W-:Y:S01]  /*7b20*/  LEA.HI.X R15, R4, UR7, R5, 0x2, P0 ;  /* 0x00000007040f7c11 */ /* 0x000fe200080f1405 */
[----:B------:R-:W-:Y:S01]  /*7b30*/  SHFL.IDX PT, R12, R16, 0x1, 0x1c1f ;  /* 0x003c1f00100c7f89 */ /* 0x000fe200000e0000 */
[----:B------:R-:W-:Y:S01]  /*7b40*/  LEA.HI.X R9, R8, UR9, R9, 0x2, P1 ;  /* 0x0000000908097c11 */ /* 0x000fe200088f1409 */
[----:B0-----:R-:W-:Y:S01]  /*7b50*/  ULEA UR4, UR5, UR4, 0x18 ;  /* 0x0000000405047291 */ /* 0x001fe2000f8ec03f */
[----:B------:R-:W-:Y:S01]  /*7b60*/  IMAD R7, R19, UR6, RZ ;  /* 0x0000000613077c24 */ /* 0x000fe2000f8e02ff */
[----:B------:R-:W0:Y:S01]  /*7b70*/  SHFL.IDX PT, R11, R15, RZ, 0x1c1f ;  /* 0x001c1fff0f0b7589 */ /* 0x000e2200000e0000 */
[----:B------:R-:W-:Y:S01]  /*7b80*/  LOP3.LUT P0, RZ, R18, 0x3, RZ, 0xc0, !PT ;  /* 0x0000000312ff7812 */ /* 0x000fe2000780c0ff */
[C---:B------:R-:W-:Y:S01]  /*7b90*/  VIADD R8, R14.reuse, 0x8 ;  /* 0x000000080e087836 */ /* 0x040fe20000000000 */
[----:B------:R-:W-:Y:S01]  /*7ba0*/  UIADD3 UR4, UR4, 0x30820, URZ ;  /* 0x0003082004047890 */ /* 0x000fe2000fffe03f */
[----:B------:R-:W1:Y:S01]  /*7bb0*/  SHFL.IDX PT, R13, R15, 0x1, 0x1c1f ;  /* 0x003c1f000f0d7f89 */ /* 0x000e6200000e0000 */
[----:B------:R-:W-:-:S02]  /*7bc0*/  ISETP.GE.OR P1, PT, R14, R7, P0 ;  /* 0x000000070e00720c */ /* 0x000fc40000726670 */
[-C--:B------:R-:W-:Y:S01]  /*7bd0*/  ISETP.GE.OR P0, PT, R8, R7.reuse, P0 ;  /* 0x000000070800720c */ /* 0x080fe20000706670 */
[----:B------:R-:W-:Y:S01]  /*7be0*/  UPRMT UR4, URZ, 0x654, UR4 ;  /* 0x000006543f047896 */ /* 0x000fe20008000004 */
[----:B------:R-:W-:Y:S01]  /*7bf0*/  ISETP.GE.AND P2, PT, R14, R7, PT ;  /* 0x000000070e00720c */ /* 0x000fe20003f46270 */
[----:B------:R2:W3:Y:S01]  /*7c00*/  SHFL.IDX PT, R4, R6, RZ, 0x1c1f ;  /* 0x001c1fff06047589 */ /* 0x0004e200000e0000 */
[----:B------:R-:W-:-:S03]  /*7c10*/  LOP3.LUT R3, R22, 0x7ffffffc, RZ, 0xc0, !PT ;  /* 0x7ffffffc16037812 */ /* 0x000fc600078ec0ff */
[----:B------:R2:W4:Y:S01]  /*7c20*/  SHFL.IDX PT, R5, R9, RZ, 0x1c1f ;  /* 0x001c1fff09057589 */ /* 0x00052200000e0000 */
[----:B------:R-:W-:Y:S02]  /*7c30*/  IADD3 R3, R18, -R3, RZ ;  /* 0x8000000312037210 */ /* 0x000fe40007ffe0ff */
[----:B------:R-:W-:Y:S03]  /*7c40*/  SYNCS.ARRIVE.TRANS64.RED.A1T0 RZ, [UR4], RZ ;  /* 0x000000ffffff79a7 */ /* 0x000fe60008100404 */
[----:B------:R-:W-:Y:S01]  /*7c50*/  IMAD.SHL.U32 R3, R3, 0x2, RZ ;  /* 0x0000000203037824 */ /* 0x000fe200078e00ff */
[----:B0-----:R2:W-:Y:S04]  /*7c60*/  @!P1 ST.E desc[UR36][R10.64], R2 ;  /* 0x000000020a009985 */ /* 0x0015e8000c101924 */
[----:B-1----:R2:W-:Y:S01]  /*7c70*/  @!P0 ST.E desc[UR36][R12.64], R0 ;  /* 0x000000000c008985 */ /* 0x0025e2000c101924 */
[----:B------:R-:W-:Y:S05]  /*7c80*/  @P2 BRA `(.L_x_37) ;  /* 0x0000000800382947 */ /* 0x000fea0003800000 */
[C---:B--2---:R-:W-:Y:S01]  /*7c90*/  VIADD R0, R3.reuse, 0x8 ;  /* 0x0000000803007836 */ /* 0x044fe20000000000 */
[C---:B------:R-:W-:Y:S01]  /*7ca0*/  IADD3 R2, R3.reuse, 0x10, RZ ;  /* 0x0000001003027810 */ /* 0x040fe20007ffe0ff */
[----:B------:R-:W-:Y:S01]  /*7cb0*/  ULDC UR4, c[0x0][0xac8] ;  /* 0x0002b20000047ab9 */ /* 0x000fe20000000800 */
[C---:B------:R-:W-:Y:S01]  /*7cc0*/  VIADD R16, R3.reuse, 0x18 ;  /* 0x0000001803107836 */ /* 0x040fe20000000000 */
[C---:B------:R-:W-:Y:S01]  /*7cd0*/  ISETP.GE.AND P0, PT, R3.reuse, UR4, PT ;  /* 0x0000000403007c0c */ /* 0x040fe2000bf06270 */
[C---:B------:R-:W-:Y:S01]  /*7ce0*/  VIADD R18, R3.reuse, 0x20 ;  /* 0x0000002003127836 */ /* 0x040fe20000000000 */
[----:B------:R-:W-:Y:S01]  /*7cf0*/  ISETP.GE.AND P1, PT, R0, UR4, PT ;  /* 0x0000000400007c0c */ /* 0x000fe2000bf26270 */
[C---:B------:R-:W-:Y:S01]  /*7d00*/  VIADD R19, R3.reuse, 0x38 ;  /* 0x0000003803137836 */ /* 0x040fe20000000000 */
[----:B------:R-:W-:Y:S01]  /*7d10*/  ISETP.GE.AND P2, PT, R2, UR4, PT ;  /* 0x0000000402007c0c */ /* 0x000fe2000bf46270 */
[C---:B------:R-:W-:Y:S01]  /*7d20*/  VIADD R21, R3.reuse, 0x48 ;  /* 0x0000004803157836 */ /* 0x040fe20000000000 */
[----:B------:R-:W-:Y:S01]  /*7d30*/  ISETP.GE.AND P5, PT, R16, UR4, PT ;  /* 0x0000000410007c0c */ /* 0x000fe2000bfa6270 */
[----:B------:R-:W-:Y:S01]  /*7d40*/  VIADD R22, R3, 0x50 ;  /* 0x0000005003167836 */ /* 0x000fe20000000000 */
[----:B------:R-:W-:-:S02]  /*7d50*/  ISETP.GE.AND P6, PT, R18, UR4, PT ;  /* 0x0000000412007c0c */ /* 0x000fc4000bfc6270 */
[----:B------:R-:W-:Y:S02]  /*7d60*/  IADD3 R20, R3, 0x40, RZ ;  /* 0x0000004003147810 */ /* 0x000fe40007ffe0ff */
[----:B------:R-:W-:Y:S01]  /*7d70*/  ISETP.GE.AND P3, PT, R19, UR4, PT ;  /* 0x0000000413007c0c */ /* 0x000fe2000bf66270 */
[C-C-:B---34-:R-:W-:Y:S02]  /*7d80*/  @!P0 IMAD.WIDE R10, R3.reuse, 0x4, R4.reuse ;  /* 0x00000004030a8825 */ /* 0x158fe400078e0204 */
[----:B------:R-:W-:Y:S02]  /*7d90*/  @!P1 LEA.HI R0, R0, R0, RZ, 0x1 ;  /* 0x0000000000009211 */ /* 0x000fe400078f08ff */
[----:B------:R-:W-:Y:S01]  /*7da0*/  @!P2 LEA.HI R2, R2, R2, RZ, 0x1 ;  /* 0x000000020202a211 */ /* 0x000fe200078f08ff */
[----:B------:R0:W-:Y:S01]  /*7db0*/  @!P0 ST.E.64 desc[UR36][R10.64], R24 ;  /* 0x000000180a008985 */ /* 0x0001e2000c101b24 */
[----:B------:R-:W-:Y:S02]  /*7dc0*/  @!P1 LOP3.LUT R13, R0, 0xfffffffe, RZ, 0xc0, !PT ;  /* 0xfffffffe000d9812 */ /* 0x000fe400078ec0ff */
[----:B------:R-:W-:Y:S01]  /*7dd0*/  @!P2 LOP3.LUT R15, R2, 0xfffffffe, RZ, 0xc0, !PT ;  /* 0xfffffffe020fa812 */ /* 0x000fe200078ec0ff */
[C---:B------:R-:W-:Y:S01]  /*7de0*/  VIADD R2, R3.reuse, 0x30 ;  /* 0x0000003003027836 */ /* 0x040fe20000000000 */
[----:B------:R-:W-:Y:S01]  /*7df0*/  IADD3 R0, R3, 0x28, RZ ;  /* 0x0000002803007810 */ /* 0x000fe20007ffe0ff */
[----:B------:R-:W-:Y:S01]  /*7e00*/  @!P1 IMAD.WIDE R12, R13, 0x4, R4 ;  /* 0x000000040d0c9825 */ /* 0x000fe200078e0204 */
[----:B------:R-:W-:-:S02]  /*7e10*/  @!P5 LEA.HI R16, R16, R16, RZ, 0x1 ;  /* 0x000000101010d211 */ /* 0x000fc400078f08ff */
[----:B------:R-:W-:Y:S01]  /*7e20*/  ISETP.GE.AND P0, PT, R0, UR4, PT ;  /* 0x0000000400007c0c */ /* 0x000fe2000bf06270 */
[----:B------:R-:W-:Y:S01]  /*7e30*/  @!P2 IMAD.WIDE R14, R15, 0x4, R4 ;  /* 0x000000040f0ea825 */ /* 0x000fe200078e0204 */
[----:B------:R1:W-:Y:S01]  /*7e40*/  @!P1 ST.E.64 desc[UR36][R12.64], R28 ;  /* 0x0000001c0c009985 */ /* 0x0003e2000c101b24 */
[----:B------:R-:W-:Y:S02]  /*7e50*/  ISETP.GE.AND P4, PT, R2, UR4, PT ;  /* 0x0000000402007c0c */ /* 0x000fe4000bf86270 */
[----:B------:R-:W-:Y:S01]  /*7e60*/  ISETP.GE.AND P1, PT, R21, UR4, PT ;  /* 0x0000000415007c0c */ /* 0x000fe2000bf26270 */
[----:B------:R2:W-:Y:S01]  /*7e70*/  @!P2 ST.E.64 desc[UR36][R14.64], R32 ;  /* 0x000000200e00a985 */ /* 0x0005e2000c101b24 */
[----:B------:R-:W-:Y:S02]  /*7e80*/  ISETP.GE.AND P2, PT, R20, UR4, PT ;  /* 0x0000000414007c0c */ /* 0x000fe4000bf46270 */
[----:B------:R-:W-:Y:S02]  /*7e90*/  @!P6 LEA.HI R18, R18, R18, RZ, 0x1 ;  /* 0x000000121212e211 */ /* 0x000fe400078f08ff */
[----:B0-----:R-:W-:-:S02]  /*7ea0*/  @!P5 LOP3.LUT R11, R16, 0xfffffffe, RZ, 0xc0, !PT ;  /* 0xfffffffe100bd812 */ /* 0x001fc400078ec0ff */
[----:B------:R-:W-:Y:S02]  /*7eb0*/  @!P0 LEA.HI R0, R0, R0, RZ, 0x1 ;  /* 0x0000000000008211 */ /* 0x000fe400078f08ff */
[----:B------:R-:W-:Y:S01]  /*7ec0*/  IADD3 R24, R3, 0x58, RZ ;  /* 0x0000005803187810 */ /* 0x000fe20007ffe0ff */
[--C-:B------:R-:W-:Y:S01]  /*7ed0*/  @!P5 IMAD.WIDE R10, R11, 0x4, R4.reuse ;  /* 0x000000040b0ad825 */ /* 0x100fe200078e0204 */
[----:B-1----:R-:W-:Y:S02]  /*7ee0*/  @!P6 LOP3.LUT R13, R18, 0xfffffffe, RZ, 0xc0, !PT ;  /* 0xfffffffe120de812 */ /* 0x002fe400078ec0ff */
[----:B------:R-:W-:Y:S02]  /*7ef0*/  @!P4 LEA.HI R2, R2, R2, RZ, 0x1 ;  /* 0x000000020202c211 */ /* 0x000fe400078f08ff */
[----:B--2---:R-:W-:Y:S01]  /*7f00*/  @!P3 LEA.HI R14, R19, R19, RZ, 0x1 ;  /* 0x00000013130eb211 */ /* 0x004fe200078f08ff */
[----:B------:R-:W-:Y:S01]  /*7f10*/  @!P6 IMAD.WIDE R12, R13, 0x4, R4 ;  /* 0x000000040d0ce825 */ /* 0x000fe200078e0204 */
[----:B------:R-:W-:Y:S01]  /*7f20*/  @!P2 LEA.HI R20, R20, R20, RZ, 0x1 ;  /* 0x000000141414a211 */ /* 0x000fe200078f08ff */
[----:B------:R0:W-:Y:S01]  /*7f30*/  @!P5 ST.E.64 desc[UR36][R10.64], R36 ;  /* 0x000000240a00d985 */ /* 0x0001e2000c101b24 */
[----:B------:R-:W-:-:S02]  /*7f40*/  @!P1 LEA.HI R16, R21, R21, RZ, 0x1 ;  /* 0x0000001515109211 */ /* 0x000fc400078f08ff */
[----:B------:R-:W-:Y:S01]  /*7f50*/  @!P0 LOP3.LUT R15, R0, 0xfffffffe, RZ, 0xc0, !PT ;  /* 0xfffffffe000f8812 */ /* 0x000fe200078ec0ff */
[----:B------:R1:W-:Y:S01]  /*7f60*/  @!P6 ST.E.64 desc[UR36][R12.64], R40 ;  /* 0x000000280c00e985 */ /* 0x0003e2000c101b24 */
[----:B------:R-:W-:Y:S01]  /*7f70*/  @!P4 LOP3.LUT R19, R2, 0xfffffffe, RZ, 0xc0, !PT ;  /* 0xfffffffe0213c812 */ /* 0x000fe200078ec0ff */
[C---:B------:R-:W-:Y:S01]  /*7f80*/  VIADD R0, R3.reuse, 0x60 ;  /* 0x0000006003007836 */ /* 0x040fe20000000000 */
[----:B------:R-:W-:Y:S01]  /*7f90*/  @!P3 LOP3.LUT R21, R14, 0xfffffffe, RZ, 0xc0, !PT ;  /* 0xfffffffe0e15b812 */ /* 0x000fe200078ec0ff */
[----:B------:R-:W-:Y:S01]  /*7fa0*/  VIADD R2, R3, 0x68 ;  /* 0x0000006803027836 */ /* 0x000fe20000000000 */
[----:B------:R-:W-:Y:S02]  /*7fb0*/  @!P2 LOP3.LUT R23, R20, 0xfffffffe, RZ, 0xc0, !PT ;  /* 0xfffffffe1417a812 */ /* 0x000fe400078ec0ff */
[----:B------:R-:W-:Y:S02]  /*7fc0*/  @!P1 LOP3.LUT R25, R16, 0xfffffffe, RZ, 0xc0, !PT ;  /* 0xfffffffe10199812 */ /* 0x000fe400078ec0ff */
[----:B------:R-:W-:Y:S01]  /*7fd0*/  ISETP.GE.AND P5, PT, R22, UR4, PT ;  /* 0x0000000416007c0c */ /* 0x000fe2000bfa6270 */
[----:B0-----:R-:W-:Y:S01]  /*7fe0*/  @!P0 IMAD.WIDE R10, R15, 0x4, R4 ;  /* 0x000000040f0a8825 */ /* 0x001fe200078e0204 */
[----:B------:R-:W-:-:S02]  /*7ff0*/  ISETP.GE.AND P6, PT, R24, UR4, PT ;  /* 0x0000000418007c0c */ /* 0x000fc4000bfc6270 */
[----:B------:R-:W-:Y:S01]  /*8000*/  IADD3 R16, R3, 0x70, RZ ;  /* 0x0000007003107810 */ /* 0x000fe20007ffe0ff */
[--C-:B-1----:R-:W-:Y:S01]  /*8010*/  @!P4 IMAD.WIDE R12, R19, 0x4, R4.reuse ;  /* 0x00000004130cc825 */ /* 0x102fe200078e0204 */
[----:B------:R0:W-:Y:S01]  /*8020*/  @!P0 ST.E.64 desc[UR36][R10.64], R44 ;  /* 0x0000002c0a008985 */ /* 0x0001e2000c101b24 */
[----:B------:R-:W-:Y:S02]  /*8030*/  ISETP.GE.AND P0, PT, R0, UR4, PT ;  /* 0x0000000400007c0c */ /* 0x000fe4000bf06270 */
[--C-:B------:R-:W-:Y:S01]  /*8040*/  @!P3 IMAD.WIDE R14, R21, 0x4, R4.reuse ;  /* 0x00000004150eb825 */ /* 0x100fe200078e0204 */
[----:B------:R1:W-:Y:S03]  /*8050*/  @!P4 ST.E.64 desc[UR36][R12.64], R48 ;  /* 0x000000300c00c985 */ /* 0x0003e6000c101b24 */
[----:B------:R-:W-:Y:S01]  /*8060*/  @!P2 IMAD.WIDE R18, R23, 0x4, R4 ;  /* 0x000000041712a825 */ /* 0x000fe200078e0204 */
[----:B------:R2:W-:Y:S01]  /*8070*/  @!P3 ST.E.64 desc[UR36][R14.64], R52 ;  /* 0x000000340e00b985 */ /* 0x0005e2000c101b24 */
[----:B------:R-:W-:-:S02]  /*8080*/  @!P5 LEA.HI R22, R22, R22, RZ, 0x1 ;  /* 0x000000161616d211 */ /* 0x000fc400078f08ff */
[----:B------:R-:W-:Y:S01]  /*8090*/  @!P1 IMAD.WIDE R20, R25, 0x4, R4 ;  /* 0x0000000419149825 */ /* 0x000fe200078e0204 */
[----:B------:R3:W-:Y:S01]  /*80a0*/  @!P2 ST.E.64 desc[UR36][R18.64], R56 ;  /* 0x000000381200a985 */ /* 0x0007e2000c101b24 */
[----:B------:R-:W-:Y:S02]  /*80b0*/  ISETP.GE.AND P2, PT, R16, UR4, PT ;  /* 0x0000000410007c0c */ /* 0x000fe4000bf46270 */
[C---:B------:R-:W-:Y:S01]  /*80c0*/  VIADD R23, R3.reuse, 0x78 ;  /* 0x0000007803177836 */ /* 0x040fe20000000000 */
[----:B------:R4:W-:Y:S01]  /*80d0*/  @!P1 ST.E.64 desc[UR36][R20.64], R60 ;  /* 0x0000003c14009985 */ /* 0x0009e2000c101b24 */
[----:B------:R-:W-:Y:S01]  /*80e0*/  VIADD R25, R3, 0x80 ;  /* 0x0000008003197836 */ /* 0x000fe20000000000 */
[----:B------:R-:W-:Y:S02]  /*80f0*/  ISETP.GE.AND P1, PT, R2, UR4, PT ;  /* 0x0000000402007c0c */ /* 0x000fe4000bf26270 */
[----:B------:R-:W-:Y:S02]  /*8100*/  ISETP.GE.AND P3, PT, R23, UR4, PT ;  /* 0x0000000417007c0c */ /* 0x000fe4000bf66270 */
[----:B------:R-:W-:-:S02]  /*8110*/  ISETP.GE.AND P4, PT, R25, UR4, PT ;  /* 0x0000000419007c0c */ /* 0x000fc4000bf86270 */
[----:B------:R-:W-:Y:S02]  /*8120*/  @!P6 LEA.HI R24, R24, R24, RZ, 0x1 ;  /* 0x000000181818e211 */ /* 0x000fe400078f08ff */
[----:B0-----:R-:W-:Y:S02]  /*8130*/  @!P5 LOP3.LUT R11, R22, 0xfffffffe, RZ, 0xc0, !PT ;  /* 0xfffffffe160bd812 */ /* 0x001fe400078ec0ff */
[----:B------:R-:W-:Y:S02]  /*8140*/  @!P0 LEA.HI R0, R0, R0, RZ, 0x1 ;  /* 0x0000000000008211 */ /* 0x000fe400078f08ff */
[----:B-1----:R-:W-:Y:S01]  /*8150*/  @!P6 LOP3.LUT R13, R24, 0xfffffffe, RZ, 0xc0, !PT ;  /* 0xfffffffe180de812 */ /* 0x002fe200078ec0ff */
[--C-:B------:R-:W-:Y:S01]  /*8160*/  @!P5 IMAD.WIDE R10, R11, 0x4, R4.reuse ;  /* 0x000000040b0ad825 */ /* 0x100fe200078e0204 */
[----:B------:R-:W-:Y:S02]  /*8170*/  @!P1 LEA.HI R2, R2, R2, RZ, 0x1 ;  /* 0x0000000202029211 */ /* 0x000fe400078f08ff */
[----:B------:R-:W-:Y:S01]  /*8180*/  @!P2 LEA.HI R16, R16, R16, RZ, 0x1 ;  /* 0x000000101010a211 */ /* 0x000fe200078f08ff */
[----:B------:R-:W-:Y:S01]  /*8190*/  @!P6 IMAD.WIDE R12, R13, 0x4, R4 ;  /* 0x000000040d0ce825 */ /* 0x000fe200078e0204 */
[----:B--2---:R-:W-:Y:S01]  /*81a0*/  @!P0 LOP3.LUT R15, R0, 0xfffffffe, RZ, 0xc0, !PT ;  /* 0xfffffffe000f8812 */ /* 0x004fe200078ec0ff */
[----:B------:R0:W-:Y:S01]  /*81b0*/  @!P5 ST.E.64 desc[UR36][R10.64], R64 ;  /* 0x000000400a00d985 */ /* 0x0001e2000c101b24 */
[----:B------:R-:W-:-:S02]  /*81c0*/  @!P3 LEA.HI R23, R23, R23, RZ, 0x1 ;  /* 0x000000171717b211 */ /* 0x000fc400078f08ff */
[----:B---3--:R-:W-:Y:S01]  /*81d0*/  @!P1 LOP3.LUT R19, R2, 0xfffffffe, RZ, 0xc0, !PT ;  /* 0xfffffffe02139812 */ /* 0x008fe200078ec0ff */
[--C-:B------:R-:W-:Y:S01]  /*81e0*/  @!P0 IMAD.WIDE R14, R15, 0x4, R4.reuse ;  /* 0x000000040f0e8825 */ /* 0x100fe200078e0204 */
[----:B------:R-:W-:Y:S01]  /*81f0*/  @!P4 LEA.HI R25, R25, R25, RZ, 0x1 ;  /* 0x000000191919c211 */ /* 0x000fe200078f08ff */
[----:B------:R1:W-:Y:S01]  /*8200*/  @!P6 ST.E.64 desc[UR36][R12.64], R68 ;  /* 0x000000440c00e985 */ /* 0x0003e2000c101b24 */
[----:B----4-:R-:W-:Y:S01]  /*8210*/  @!P2 LOP3.LUT R21, R16, 0xfffffffe, RZ, 0xc0, !PT ;  /* 0xfffffffe1015a812 */ /* 0x010fe200078ec0ff */
[----:B------:R-:W-:Y:S01]  /*8220*/  VIADD R2, R3, 0x90 ;  /* 0x0000009003027836 */ /* 0x000fe20000000000 */
[----:B------:R-:W-:Y:S01]  /*8230*/  @!P3 LOP3.LUT R23, R23, 0xfffffffe, RZ, 0xc0, !PT ;  /* 0xfffffffe1717b812 */ /* 0x000fe200078ec0ff */
[----:B------:R2:W-:Y:S01]  /*8240*/  @!P0 ST.E.64 desc[UR36][R14.64], R72 ;  /* 0x000000480e008985 */ /* 0x0005e2000c101b24 */
[----:B------:R-:W-:Y:S01]  /*8250*/  @!P4 LOP3.LUT R25, R25, 0xfffffffe, RZ, 0xc0, !PT ;  /* 0xfffffffe1919c812 */ /* 0x000fe200078ec0ff */
[C---:B------:R-:W-:Y:S01]  /*8260*/  VIADD R16, R3.reuse, 0x98 ;  /* 0x0000009803107836 */ /* 0x040fe20000000000 */
[----:B------:R-:W-:Y:S01]  /*8270*/  IADD3 R0, R3, 0x88, RZ ;  /* 0x0000008803007810 */ /* 0x000fe20007ffe0ff */
[----:B0-----:R-:W-:Y:S01]  /*8280*/  @!P1 IMAD.WIDE R10, R19, 0x4, R4 ;  /* 0x00000004130a9825 */ /* 0x001fe200078e0204 */
[----:B------:R-:W-:-:S02]  /*8290*/  IADD3 R22, R3, 0xa0, RZ ;  /* 0x000000a003167810 */ /* 0x000fc40007ffe0ff */
[----:B------:R-:W-:Y:S01]  /*82a0*/  ISETP.GE.AND P0, PT, R0, UR4, PT ;  /* 0x0000000400007c0c */ /* 0x000fe2000bf06270 */
[--C-:B------:R-:W-:Y:S01]  /*82b0*/  @!P3 IMAD.WIDE R18, R23, 0x4, R4.reuse ;  /* 0x000000041712b825 */ /* 0x100fe200078e0204 */
[----:B------:R0:W-:Y:S01]  /*82c0*/  @!P1 ST.E.64 desc[UR36][R10.64], R76 ;  /* 0x0000004c0a009985 */ /* 0x0001e2000c101b24 */
[----:B------:R-:W-:Y:S02]  /*82d0*/  ISETP.GE.AND P1, PT, R2, UR4, PT ;  /* 0x0000000402007c0c */ /* 0x000fe4000bf26270 */
[----:B-1----:R-:W-:-:S04]  /*82e0*/  @!P2 IMAD.WIDE R12, R21, 0x4, R4 ;  /* 0x00000004150ca825 */ /* 0x002fc800078e0204 */
[----:B------:R-:W-:Y:S01]  /*82f0*/  @!P4 IMAD.WIDE R20, R25, 0x4, R4 ;  /* 0x000000041914c825 */ /* 0x000fe200078e0204 */
[----:B------:R1:W-:Y:S01]  /*8300*/  @!P2 ST.E.64 desc[UR36][R12.64], R80 ;  /* 0x000000500c00a985 */ /* 0x0003e2000c101b24 */
[----:B------:R-:W-:Y:S02]  /*8310*/  ISETP.GE.AND P2, PT, R16, UR4, PT ;  /* 0x0000000410007c0c */ /* 0x000fe4000bf46270 */
[C---:B--2---:R-:W-:Y:S01]  /*8320*/  VIADD R14, R3.reuse, 0xa8 ;  /* 0x000000a8030e7836 */ /* 0x044fe20000000000 */
[----:B------:R2:W-:Y:S01]  /*8330*/  @!P3 ST.E.64 desc[UR36][R18.64], R84 ;  /* 0x000000541200b985 */ /* 0x0005e2000c101b24 */
[C---:B------:R-:W-:Y:S01]  /*8340*/  VIADD R15, R3.reuse, 0xb0 ;  /* 0x000000b0030f7836 */ /* 0x040fe20000000000 */
[----:B0-----:R-:W-:Y:S02]  /*8350*/  IADD3 R11, R3, 0xb8, RZ ;  /* 0x000000b8030b7810 */ /* 0x001fe40007ffe0ff */
[----:B------:R0:W-:Y:S01]  /*8360*/  @!P4 ST.E.64 desc[UR36][R20.64], R88 ;  /* 0x000000581400c985 */ /* 0x0001e2000c101b24 */
[----:B------:R-:W-:-:S02]  /*8370*/  ISETP.GE.AND P3, PT, R22, UR4, PT ;  /* 0x0000000416007c0c */ /* 0x000fc4000bf66270 */
[----:B------:R-:W-:Y:S02]  /*8380*/  ISETP.GE.AND P6, PT, R11, UR4, PT ;  /* 0x000000040b007c0c */ /* 0x000fe4000bfc6270 */
[----:B------:R-:W-:Y:S02]  /*8390*/  ISETP.GE.AND P4, PT, R14, UR4, PT ;  /* 0x000000040e007c0c */ /* 0x000fe4000bf86270 */
[----:B------:R-:W-:Y:S02]  /*83a0*/  ISETP.GE.AND P5, PT, R15, UR4, PT ;  /* 0x000000040f007c0c */ /* 0x000fe4000bfa6270 */
[----:B------:R-:W-:Y:S02]  /*83b0*/  @!P0 LEA.HI R0, R0, R0, RZ, 0x1 ;  /* 0x0000000000008211 */ /* 0x000fe400078f08ff */
[----:B------:R-:W-:Y:S02]  /*83c0*/  @!P1 LEA.HI R2, R2, R2, RZ, 0x1 ;  /* 0x0000000202029211 */ /* 0x000fe400078f08ff */
[----:B------:R-:W-:-:S02]  /*83d0*/  @!P2 LEA.HI R16, R16, R16, RZ, 0x1 ;  /* 0x000000101010a211 */ /* 0x000fc400078f08ff */
[----:B------:R-:W-:Y:S02]  /*83e0*/  @!P3 LEA.HI R22, R22, R22, RZ, 0x1 ;  /* 0x000000161616b211 */ /* 0x000fe400078f08ff */
[----:B-1----:R-:W-:Y:S02]  /*83f0*/  @!P6 LEA.HI R12, R11, R11, RZ, 0x1 ;  /* 0x0000000b0b0ce211 */ /* 0x002fe400078f08ff */
[----:B------:R-:W-:Y:S02]  /*8400*/  @!P4 LEA.HI R14, R14, R14, RZ, 0x1 ;  /* 0x0000000e0e0ec211 */ /* 0x000fe400078f08ff */
[----:B------:R-:W-:Y:S02]  /*8410*/  @!P5 LEA.HI R10, R15, R15, RZ, 0x1 ;  /* 0x0000000f0f0ad211 */ /* 0x000fe400078f08ff */
[----:B------:R-:W-:Y:S02]  /*8420*/  @!P0 LOP3.LUT R11, R0, 0xfffffffe, RZ, 0xc0, !PT ;  /* 0xfffffffe000b8812 */ /* 0x000fe400078ec0ff */
[----:B------:R-:W-:-:S02]  /*8430*/  @!P1 LOP3.LUT R13, R2, 0xfffffffe, RZ, 0xc0, !PT ;  /* 0xfffffffe020d9812 */ /* 0x000fc400078ec0ff */
[----:B------:R-:W-:Y:S02]  /*8440*/  @!P2 LOP3.LUT R15, R16, 0xfffffffe, RZ, 0xc0, !PT ;  /* 0xfffffffe100fa812 */ /* 0x000fe400078ec0ff */
[----:B--2---:R-:W-:Y:S02]  /*8450*/  @!P3 LOP3.LUT R19, R22, 0xfffffffe, RZ, 0xc0, !PT ;  /* 0xfffffffe1613b812 */ /* 0x004fe400078ec0ff */
[----:B0-----:R-:W-:Y:S01]  /*8460*/  @!P4 LOP3.LUT R21, R14, 0xfffffffe, RZ, 0xc0, !PT ;  /* 0xfffffffe0e15c812 */ /* 0x001fe200078ec0ff */
[--C-:B------:R-:W-:Y:S01]  /*8470*/  @!P2 IMAD.WIDE R14, R15, 0x4, R4.reuse ;  /* 0x000000040f0ea825 */ /* 0x100fe200078e0204 */
[----:B------:R-:W-:Y:S02]  /*8480*/  @!P5 LOP3.LUT R23, R10, 0xfffffffe, RZ, 0xc0, !PT ;  /* 0xfffffffe0a17d812 */ /* 0x000fe400078ec0ff */
[----:B------:R-:W-:Y:S01]  /*8490*/  @!P6 LOP3.LUT R25, R12, 0xfffffffe, RZ, 0xc0, !PT ;  /* 0xfffffffe0c19e812 */ /* 0x000fe200078ec0ff */
[----:B------:R-:W-:-:S04]  /*84a0*/  @!P0 IMAD.WIDE R10, R11, 0x4, R4 ;  /* 0x000000040b0a8825 */ /* 0x000fc800078e0204 */
[--C-:B------:R-:W-:Y:S01]  /*84b0*/  @!P1 IMAD.WIDE R12, R13, 0x4, R4.reuse ;  /* 0x000000040d0c9825 */ /* 0x100fe200078e0204 */
[----:B------:R0:W-:Y:S03]  /*84c0*/  @!P0 ST.E.64 desc[UR36][R10.64], R92 ;  /* 0x0000005c0a008985 */ /* 0x0001e6000c101b24 */
[--C-:B------:R-:W-:Y:S01]  /*84d0*/  @!P3 IMAD.WIDE R18, R19, 0x4, R4.reuse ;  /* 0x000000041312b825 */ /* 0x100fe200078e0204 */
[----:B------:R0:W-:Y:S03]  /*84e0*/  @!P1 ST.E.64 desc[UR36][R12.64], R96 ;  /* 0x000000600c009985 */ /* 0x0001e6000c101b24 */
[--C-:B------:R-:W-:Y:S01]  /*84f0*/  @!P4 IMAD.WIDE R20, R21, 0x4, R4.reuse ;  /* 0x000000041514c825 */ /* 0x100fe200078e0204 */
[----:B------:R0:W-:Y:S03]  /*8500*/  @!P2 ST.E.64 desc[UR36][R14.64], R100 ;  /* 0x000000640e00a985 */ /* 0x0001e6000c101b24 */
[--C-:B------:R-:W-:Y:S01]  /*8510*/  @!P5 IMAD.WIDE R22, R23, 0x4, R4.reuse ;  /* 0x000000041716d825 */ /* 0x100fe200078e0204 */
[----:B------:R0:W-:Y:S03]  /*8520*/  @!P3 ST.E.64 desc[UR36][R18.64], R104 ;  /* 0x000000681200b985 */ /* 0x0001e6000c101b24 */
[----:B------:R-:W-:Y:S01]  /*8530*/  @!P6 IMAD.WIDE R4, R25, 0x4, R4 ;  /* 0x000000041904e825 */ /* 0x000fe200078e0204 */
[----:B------:R0:W-:Y:S04]  /*8540*/  @!P4 ST.E.64 desc[UR36][R20.64], R108 ;  /* 0x0000006c1400c985 */ /* 0x0001e8000c101b24 */
[----:B------:R0:W-:Y:S04]  /*8550*/  @!P5 ST.E.64 desc[UR36][R22.64], R112 ;  /* 0x000000701600d985 */ /* 0x0001e8000c101b24 */
[----:B------:R0:W-:Y:S02]  /*8560*/  @!P6 ST.E.64 desc[UR36][R4.64], R116 ;  /* 0x000000740400e985 */ /* 0x0001e4000c101b24 */
.L_x_37:
[----:B------:R-:W-:Y:S05]  /*8570*/  BSYNC B0 ;  /* 0x0000000000007941 */ /* 0x000fea0003800000 */
.L_x_36:
[----:B------:R-:W-:Y:S01]  /*8580*/  ISETP.GE.AND P0, PT, R8, R7, PT ;  /* 0x000000070800720c */ /* 0x000fe20003f06270 */
[----:B0---4-:R4:W0:Y:S04]  /*8590*/  SHFL.IDX PT, R5, R9, 0x1, 0x1c1f ;  /* 0x003c1f0009057f89 */ /* 0x01182800000e0000 */
[----:B---3--:R4:W1:Y:S08]  /*85a0*/  SHFL.IDX PT, R4, R6, 0x1, 0x1c1f ;  /* 0x003c1f0006047f89 */ /* 0x00887000000e0000 */
[----:B----4-:R-:W-:Y:S05]  /*85b0*/  @P0 BRA `(.L_x_8) ;  /* 0x0000004800140947 */ /* 0x010fea0003800000 */
[C---:B--2---:R-:W-:Y:S01]  /*85c0*/  VIADD R0, R3.reuse, 0x8 ;  /* 0x0000000803007836 */ /* 0x044fe20000000000 */
[----:B------:R-:W-:Y:S01]  /*85d0*/  ULDC UR4, c[0x0][0xac8] ;  /* 0x0002b20000047ab9 */ /* 0x000fe20000000800 */
[C---:B------:R-:W-:Y:S01]  /*85e0*/  VIADD R2, R3.reuse, 0x10 ;  /* 0x0000001003027836 */ /* 0x040fe20000000000 */
[C---:B------:R-:W-:Y:S01]  /*85f0*/  ISETP.GE.AND P2, PT, R3.reuse, UR4, PT ;  /* 0x0000000403007c0c */ /* 0x040fe2000bf46270 */
[C---:B------:R-:W-:Y:S01]  /*8600*/  VIADD R11, R3.reuse, 0x28 ;  /* 0x00000028030b7836 */ /* 0x040fe20000000000 */
[----:B------:R-:W-:Y:S01]  /*8610*/  ISETP.GE.AND P3, PT, R0, UR4, PT ;  /* 0x0000000400007c0c */ /* 0x000fe2000bf66270 */
[C---:B------:R-:W-:Y:S01]  /*8620*/  VIADD R13, R3.reuse, 0x38 ;  /* 0x00000038030d7836 */ /* 0x040fe20000000000 */
[C---:B------:R-:W-:Y:S01]  /*8630*/  IADD3 R10, R3.reuse, 0x18, RZ ;  /* 0x00000018030a7810 */ /* 0x040fe20007ffe0ff */
[C---:B------:R-:W-:Y:S01]  /*8640*/  VIADD R14, R3.reuse, 0x40 ;  /* 0x00000040030e7836 */ /* 0x040fe20000000000 */
[----:B------:R-:W-:Y:S01]  /*8650*/  ISETP.GE.AND P0, PT, R2, UR4, PT ;  /* 0x0000000402007c0c */ /* 0x000fe2000bf06270 */
[C---:B------:R-:W-:Y:S01]  /*8660*/  VIADD R18, R3.reuse, 0x50 ;  /* 0x0000005003127836 */ /* 0x040fe20000000000 */
[----:B------:R-:W-:Y:S01]  /*8670*/  ISETP.GE.AND P1, PT, R10, UR4, PT ;  /* 0x000000040a007c0c */ /* 0x000fe2000bf26270 */
[C---:B------:R-:W-:Y:S01]  /*8680*/  VIADD R20, R3.reuse, 0x70 ;  /* 0x0000007003147836 */ /* 0x040fe20000000000 */
[----:B------:R-:W-:-:S02]  /*8690*/  IADD3 R12, R3, 0x30, RZ ;  /* 0x00000030030c7810 */ /* 0x000fc40007ffe0ff */
[----:B------:R-:W-:Y:S01]  /*86a0*/  ISETP.GE.AND P5, PT, R13, UR4, PT ;  /* 0x000000040d007c0c */ /* 0x000fe2000bfa6270 */
[C---:B01----:R-:W-:Y:S01]  /*86b0*/  @!P2 IMAD.WIDE R6, R3.reuse, 0x4, R4 ;  /* 0x000000040306a825 */ /* 0x043fe200078e0204 */
[----:B------:R-:W-:Y:S02]  /*86c0*/  ISETP.GE.AND P4, PT, R12, UR4, PT ;  /* 0x000000040c007c0c */ /* 0x000fe4000bf86270 */
[----:B------:R-:W-:Y:S02]  /*86d0*/  @!P3 LEA.HI R0, R0, R0, RZ, 0x1 ;  /* 0x000000000000b211 */ /* 0x000fe400078f08ff */
[----:B------:R0:W-:Y:S01]  /*86e0*/  @!P2 ST.E.64 desc[UR36][R6.64], R26 ;  /* 0x0000001a0600a985 */ /* 0x0001e2000c101b24 */
[----:B------:R-:W-:Y:S02]  /*86f0*/  ISETP.GE.AND P6, PT, R14, UR4, PT ;  /* 0x000000040e007c0c */ /* 0x000fe4000bfc6270 */
[----:B------:R-:W-:Y:S01]  /*8700*/  @!P3 LOP3.LUT R9, R0, 0xfffffffe, RZ, 0xc0, !PT ;  /* 0xfffffffe0009b812 */ /* 0x000fe200078ec0ff */
[----:B------:R-:W-:Y:S01]  /*8710*/  VIADD R0, R3, 0x20 ;  /* 0x0000002003007836 */ /* 0x000fe20000000000 */
[----:B------:R-:W-:-:S02]  /*8720*/  @!P0 LEA.HI R2, R2, R2, RZ, 0x1 ;  /* 0x0000000202028211 */ /* 0x000fc400078f08ff */
[----:B------:R-:W-:Y:S01]  /*8730*/  @!P1 LEA.HI R10, R10, R10, RZ, 0x1 ;  /* 0x0000000a0a0a9211 */ /* 0x000fe200078f08ff */
[----:B------:R-:W-:Y:S01]  /*8740*/  @!P3 IMAD.WIDE R8, R9, 0x4, R4 ;  /* 0x000000040908b825 */ /* 0x000fe200078e0204 */
[----:B------:R-:W-:Y:S02]  /*8750*/  ISETP.GE.AND P2, PT, R0, UR4, PT ;  /* 0x0000000400007c0c */ /* 0x000fe4000bf46270 */
[----:B------:R-:W-:Y:S02]  /*8760*/  @!P4 LEA.HI R12, R12, R12, RZ, 0x1 ;  /* 0x0000000c0c0cc211 */ /* 0x000fe400078f08ff */
[----:B------:R1:W-:Y:S01]  /*8770*/  @!P3 ST.E.64 desc[UR36][R8.64], R30 ;  /* 0x0000001e0800b985 */ /* 0x0003e2000c101b24 */
[----:B------:R-:W-:Y:S02]  /*8780*/  ISETP.GE.AND P3, PT, R11, UR4, PT ;  /* 0x000000040b007c0c */ /* 0x000fe4000bf66270 */
[----:B0-----:R-:W-:Y:S02]  /*8790*/  @!P0 LOP3.LUT R7, R2, 0xfffffffe, RZ, 0xc0, !PT ;  /* 0xfffffffe02078812 */ /* 0x001fe400078ec0ff */
[----:B------:R-:W-:-:S02]  /*87a0*/  @!P6 LEA.HI R14, R14, R14, RZ, 0x1 ;  /* 0x0000000e0e0ee211 */ /* 0x000fc400078f08ff */
[----:B------:R-:W-:Y:S01]  /*87b0*/  @!P4 LOP3.LUT R15, R12, 0xfffffffe, RZ, 0xc0, !PT ;  /* 0xfffffffe0c0fc812 */ /* 0x000fe200078ec0ff */
[--C-:B------:R-:W-:Y:S01]  /*87c0*/  @!P0 IMAD.WIDE R6, R7, 0x4, R4.reuse ;  /* 0x0000000407068825 */ /* 0x100fe200078e0204 */
[----:B------:R-:W-:Y:S02]  /*87d0*/  @!P2 LEA.HI R0, R0, R0, RZ, 0x1 ;  /* 0x000000000000a211 */ /* 0x000fe400078f08ff */
[----:B------:R-:W-:Y:S02]  /*87e0*/  IADD3 R16, R3, 0x48, RZ ;  /* 0x0000004803107810 */ /* 0x000fe40007ffe0ff */
[----:B------:R0:W-:Y:S01]  /*87f0*/  @!P0 ST.E.64 desc[UR36][R6.64], R34 ;  /* 0x0000002206008985 */ /* 0x0001e2000c101b24 */
[----:B-1----:R-:W-:Y:S02]  /*8800*/  @!P1 LOP3.LUT R9, R10, 0xfffffffe, RZ, 0xc0, !PT ;  /* 0xfffffffe0a099812 */ /* 0x002fe400078ec0ff */
[----:B------:R-:W-:Y:S02]  /*8810*/  @!P3 LEA.HI R2, R11, R11, RZ, 0x1 ;  /* 0x0000000b0b02b211 */ /* 0x000fe400078f08ff */
[----:B------:R-:W-:Y:S01]  /*8820*/  @!P5 LEA.HI R10, R13, R13, RZ, 0x1 ;  /* 0x0000000d0d0ad211 */ /* 0x000fe200078f08ff */
[----:B------:R-:W-:Y:S01]  /*8830*/  @!P1 IMAD.WIDE R8, R9, 0x4, R4 ;  /* 0x0000000409089825 */ /* 0x000fe200078e0204 */
[----:B------:R-:W-:-:S02]  /*8840*/  @!P2 LOP3.LUT R11, R0, 0xfffffffe, RZ, 0xc0, !PT ;  /* 0xfffffffe000ba812 */ /* 0x000fc400078ec0ff */
[----:B------:R-:W-:Y:S01]  /*8850*/  @!P3 LOP3.LUT R13, R2, 0xfffffffe, RZ, 0xc0, !PT ;  /* 0xfffffffe020db812 */ /* 0x000fe200078ec0ff */
[----:B------:R-:W-:Y:S01]  /*8860*/  VIADD R0, R3, 0x58 ;  /* 0x0000005803007836 */ /* 0x000fe20000000000 */
[----:B------:R-:W-:Y:S01]  /*8870*/  @!P5 LOP3.LUT R19, R10, 0xfffffffe, RZ, 0xc0, !PT ;  /* 0xfffffffe0a13d812 */ /* 0x000fe200078ec0ff */
[----:B------:R1:W-:Y:S01]  /*8880*/  @!P1 ST.E.64 desc[UR36][R8.64], R38 ;  /* 0x0000002608009985 */ /* 0x0003e2000c101b24 */
[----:B------:R-:W-:Y:S01]  /*8890*/  @!P6 LOP3.LUT R21, R14, 0xfffffffe, RZ, 0xc0, !PT ;  /* 0xfffffffe0e15e812 */ /* 0x000fe200078ec0ff */
[--C-:B0-----:R-:W-:Y:S01]  /*88a0*/  @!P2 IMAD.WIDE R6, R11, 0x4, R4.reuse ;  /* 0x000000040b06a825 */ /* 0x101fe200078e0204 */
[----:B------:R-:W-:Y:S02]  /*88b0*/  ISETP.GE.AND P1, PT, R16, UR4, PT ;  /* 0x0000000410007c0c */ /* 0x000fe4000bf26270 */
[----:B------:R-:W-:Y:S01]  /*88c0*/  ISETP.GE.AND P0, PT, R18, UR4, PT ;  /* 0x0000000412007c0c */ /* 0x000fe2000bf06270 */
[----:B------:R-:W-:Y:S01]  /*88d0*/  @!P4 IMAD.WIDE R10, R15, 0x4, R4 ;  /* 0x000000040f0ac825 */ /* 0x000fe200078e0204 */
[----:B------:R0:W-:Y:S01]  /*88e0*/  @!P2 ST.E.64 desc[UR36][R6.64], R42 ;  /* 0x0000002a0600a985 */ /* 0x0001e2000c101b24 */
[----:B------:R-:W-:-:S02]  /*88f0*/  IADD3 R2, R3, 0x60, RZ ;  /* 0x0000006003027810 */ /* 0x000fc40007ffe0ff */
[--C-:B------:R-:W-:Y:S01]  /*8900*/  @!P6 IMAD.WIDE R14, R21, 0x4, R4.reuse ;  /* 0x00000004150ee825 */ /* 0x100fe200078e0204 */
[----:B------:R-:W-:Y:S02]  /*8910*/  IADD3 R21, R3, 0x78, RZ ;  /* 0x0000007803157810 */ /* 0x000fe40007ffe0ff */
[----:B------:R-:W-:Y:S01]  /*8920*/  ISETP.GE.AND P2, PT, R0, UR4, PT ;  /* 0x0000000400007c0c */ /* 0x000fe2000bf46270 */
[--C-:B-1----:R-:W-:Y:S02]  /*8930*/  @!P3 IMAD.WIDE R8, R13, 0x4, R4.reuse ;  /* 0x000000040d08b825 */ /* 0x102fe400078e0204 */
[----:B------:R-:W-:Y:S02]  /*8940*/  @!P1 LEA.HI R16, R16, R16, RZ, 0x1 ;  /* 0x0000001010109211 */ /* 0x000fe400078f08ff */
[----:B------:R-:W-:Y:S01]  /*8950*/  @!P5 IMAD.WIDE R12, R19, 0x4, R4 ;  /* 0x00000004130cd825 */ /* 0x000fe200078e0204 */
[----:B------:R1:W-:Y:S01]  /*8960*/  @!P3 ST.E.64 desc[UR36][R8.64], R46 ;  /* 0x0000002e0800b985 */ /* 0x0003e2000c101b24 */
[----:B------:R-:W-:-:S02]  /*8970*/  ISETP.GE.AND P3, PT, R21, UR4, PT ;  /* 0x0000000415007c0c */ /* 0x000fc4000bf66270 */
[----:B------:R-:W-:Y:S01]  /*8980*/  VIADD R19, R3, 0x68 ;  /* 0x0000006803137836 */ /* 0x000fe20000000000 */
[----:B------:R2:W-:Y:S01]  /*8990*/  @!P4 ST.E.64 desc[UR36][R10.64], R50 ;  /* 0x000000320a00c985 */ /* 0x0005e2000c101b24 */
[----:B------:R-:W-:Y:S02]  /*89a0*/  ISETP.GE.AND P4, PT, R20, UR4, PT ;  /* 0x0000000414007c0c */ /* 0x000fe4000bf86270 */
[----:B------:R-:W-:Y:S01]  /*89b0*/  @!P0 LEA.HI R18, R18, R18, RZ, 0x1 ;  /* 0x0000001212128211 */ /* 0x000fe200078f08ff */
[----:B------:R3:W-:Y:S01]  /*89c0*/  @!P5 ST.E.64 desc[UR36][R12.64], R54 ;  /* 0x000000360c00d985 */ /* 0x0007e2000c101b24 */
[----:B------:R-:W-:Y:S02]  /*89d0*/  ISETP.GE.AND P5, PT, R19, UR4, PT ;  /* 0x0000000413007c0c */ /* 0x000fe4000bfa6270 */
[----:B0-----:R-:W-:Y:S01]  /*89e0*/  @!P1 LOP3.LUT R7, R16, 0xfffffffe, RZ, 0xc0, !PT ;  /* 0xfffffffe10079812 */ /* 0x001fe200078ec0ff */
[----:B------:R0:W-:Y:S01]  /*89f0*/  @!P6 ST.E.64 desc[UR36][R14.64], R58 ;  /* 0x0000003a0e00e985 */ /* 0x0001e2000c101b24 */
[----:B------:R-:W-:Y:S01]  /*8a00*/  ISETP.GE.AND P6, PT, R2, UR4, PT ;  /* 0x0000000402007c0c */ /* 0x000fe2000bfc6270 */
[----:B------:R-:W-:Y:S01]  /*8a10*/  VIADD R16, R3, 0x80 ;  /* 0x0000008003107836 */ /* 0x000fe20000000000 */
[----:B-1----:R-:W-:Y:S01]  /*8a20*/  @!P0 LOP3.LUT R9, R18, 0xfffffffe, RZ, 0xc0, !PT ;  /* 0xfffffffe12098812 */ /* 0x002fe200078ec0ff */
[----:B------:R-:W-:Y:S01]  /*8a30*/  @!P1 IMAD.WIDE R6, R7, 0x4, R4 ;  /* 0x0000000407069825 */ /* 0x000fe200078e0204 */
[----:B------:R-:W-:-:S02]  /*8a40*/  @!P2 LEA.HI R0, R0, R0, RZ, 0x1 ;  /* 0x000000000000a211 */ /* 0x000fc400078f08ff */
[----:B------:R-:W-:Y:S01]  /*8a50*/  @!P4 LEA.HI R20, R20, R20, RZ, 0x1 ;  /* 0x000000141414c211 */ /* 0x000fe200078f08ff */
[----:B------:R-:W-:Y:S01]  /*8a60*/  @!P0 IMAD.WIDE R8, R9, 0x4, R4 ;  /* 0x0000000409088825 */ /* 0x000fe200078e0204 */
[----:B------:R-:W-:Y:S01]  /*8a70*/  @!P3 LEA.HI R21, R21, R21, RZ, 0x1 ;  /* 0x000000151515b211 */ /* 0x000fe200078f08ff */
[----:B------:R1:W-:Y:S01]  /*8a80*/  @!P1 ST.E.64 desc[UR36][R6.64], R62 ;  /* 0x0000003e06009985 */ /* 0x0003e2000c101b24 */
[----:B------:R-:W-:Y:S01]  /*8a90*/  @!P5 LEA.HI R19, R19, R19, RZ, 0x1 ;  /* 0x000000131313d211 */ /* 0x000fe200078f08ff */
[----:B------:R-:W-:Y:S01]  /*8aa0*/  VIADD R18, R3, 0x88 ;  /* 0x0000008803127836 */ /* 0x000fe20000000000 */
[----:B--2---:R-:W-:Y:S01]  /*8ab0*/  @!P2 LOP3.LUT R11, R0, 0xfffffffe, RZ, 0xc0, !PT ;  /* 0xfffffffe000ba812 */ /* 0x004fe200078ec0ff */
[----:B------:R2:W-:Y:S01]  /*8ac0*/  @!P0 ST.E.64 desc[UR36][R8.64], R66 ;  /* 0x0000004208008985 */ /* 0x0005e2000c101b24 */
[----:B------:R-:W-:Y:S02]  /*8ad0*/  @!P6 LEA.HI R2, R2, R2, RZ, 0x1 ;  /* 0x000000020202e211 */ /* 0x000fe400078f08ff */
[----:B------:R-:W-:-:S02]  /*8ae0*/  @!P5 LOP3.LUT R19, R19, 0xfffffffe, RZ, 0xc0, !PT ;  /* 0xfffffffe1313d812 */ /* 0x000fc400078ec0ff */
[----:B---3--:R-:W-:Y:S01]  /*8af0*/  @!P6 LOP3.LUT R13, R2, 0xfffffffe, RZ, 0xc0, !PT ;  /* 0xfffffffe020de812 */ /* 0x008fe200078ec0ff */
[----:B------:R-:W-:Y:S01]  /*8b00*/  VIADD R2, R3, 0x98 ;  /* 0x0000009803027836 */ /* 0x000fe20000000000 */
[----:B0-----:R-:W-:Y:S02]  /*8b10*/  @!P4 LOP3.LUT R15, R20, 0xfffffffe, RZ, 0xc0, !PT ;  /* 0xfffffffe140fc812 */ /* 0x001fe400078ec0ff */
[----:B------:R-:W-:Y:S01]  /*8b20*/  @!P3 LOP3.LUT R21, R21, 0xfffffffe, RZ, 0xc0, !PT ;  /* 0xfffffffe1515b812 */ /* 0x000fe200078ec0ff */
[--C-:B-1----:R-:W-:Y:S01]  /*8b30*/  @!P2 IMAD.WIDE R6, R11, 0x4, R4.reuse ;  /* 0x000000040b06a825 */ /* 0x102fe200078e0204 */
[----:B------:R-:W-:Y:S02]  /*8b40*/  ISETP.GE.AND P0, PT, R16, UR4, PT ;  /* 0x0000000410007c0c */ /* 0x000fe4000bf06270 */
[----:B------:R-:W-:Y:S01]  /*8b50*/  ISETP.GE.AND P1, PT, R18, UR4, PT ;  /* 0x0000000412007c0c */ /* 0x000fe2000bf26270 */
[----:B--2---:R-:W-:Y:S01]  /*8b60*/  @!P6 IMAD.WIDE R8, R13, 0x4, R4 ;  /* 0x000000040d08e825 */ /* 0x004fe200078e0204 */
[----:B------:R0:W-:Y:S01]  /*8b70*/  @!P2 ST.E.64 desc[UR36][R6.64], R70 ;  /* 0x000000460600a985 */ /* 0x0001e2000c101b24 */
[----:B------:R-:W-:-:S02]  /*8b80*/  IADD3 R0, R3, 0x90, RZ ;  /* 0x0000009003007810 */ /* 0x000fc40007ffe0ff */
[--C-:B------:R-:W-:Y:S01]  /*8b90*/  @!P5 IMAD.WIDE R10, R19, 0x4, R4.reuse ;  /* 0x00000004130ad825 */ /* 0x100fe200078e0204 */
[----:B------:R1:W-:Y:S01]  /*8ba0*/  @!P6 ST.E.64 desc[UR36][R8.64], R74 ;  /* 0x0000004a0800e985 */ /* 0x0003e2000c101b24 */
[----:B------:R-:W-:Y:S02]  /*8bb0*/  IADD3 R20, R3, 0xa8, RZ ;  /* 0x000000a803147810 */ /* 0x000fe40007ffe0ff */
[--C-:B------:R-:W-:Y:S01]  /*8bc0*/  @!P4 IMAD.WIDE R12, R15, 0x4, R4.reuse ;  /* 0x000000040f0cc825 */ /* 0x100fe200078e0204 */
[----:B------:R2:W-:Y:S01]  /*8bd0*/  @!P5 ST.E.64 desc[UR36][R10.64], R78 ;  /* 0x0000004e0a00d985 */ /* 0x0005e2000c101b24 */
[----:B------:R-:W-:Y:S02]  /*8be0*/  ISETP.GE.AND P2, PT, R0, UR4, PT ;  /* 0x0000000400007c0c */ /* 0x000fe4000bf46270 */
[----:B------:R-:W-:Y:S01]  /*8bf0*/  @!P3 IMAD.WIDE R14, R21, 0x4, R4 ;  /* 0x00000004150eb825 */ /* 0x000fe200078e0204 */
[----:B------:R3:W-:Y:S01]  /*8c00*/  @!P4 ST.E.64 desc[UR36][R12.64], R82 ;  /* 0x000000520c00c985 */ /* 0x0007e2000c101b24 */
[----:B------:R-:W-:-:S02]  /*8c10*/  ISETP.GE.AND P5, PT, R20, UR4, PT ;  /* 0x0000000414007c0c */ /* 0x000fc4000bfa6270 */
[C---:B------:R-:W-:Y:S01]  /*8c20*/  VIADD R19, R3.reuse, 0xa0 ;  /* 0x000000a003137836 */ /* 0x040fe20000000000 */
[----:B------:R4:W-:Y:S01]  /*8c30*/  @!P3 ST.E.64 desc[UR36][R14.64], R86 ;  /* 0x000000560e00b985 */ /* 0x0009e2000c101b24 */
[C---:B------:R-:W-:Y:S01]  /*8c40*/  VIADD R21, R3.reuse, 0xb0 ;  /* 0x000000b003157836 */ /* 0x040fe20000000000 */
[----:B------:R-:W-:Y:S01]  /*8c50*/  ISETP.GE.AND P3, PT, R2, UR4, PT ;  /* 0x0000000402007c0c */ /* 0x000fe2000bf66270 */
[----:B------:R-:W-:Y:S01]  /*8c60*/  VIADD R3, R3, 0xb8 ;  /* 0x000000b803037836 */ /* 0x000fe20000000000 */
[----:B------:R-:W-:Y:S02]  /*8c70*/  ISETP.GE.AND P4, PT, R19, UR4, PT ;  /* 0x0000000413007c0c */ /* 0x000fe4000bf86270 */
[----:B------:R-:W-:Y:S02]  /*8c80*/  ISETP.GE.AND P6, PT, R21, UR4, PT ;  /* 0x0000000415007c0c */ /* 0x000fe4000bfc6270 */
[----:B------:R-:W-:Y:S02]  /*8c90*/  @!P0 LEA.HI R16, R16, R16, RZ, 0x1 ;  /* 0x0000001010108211 */ /* 0x000fe400078f08ff */
[----:B------:R-:W-:-:S02]  /*8ca0*/  @!P1 LEA.HI R18, R18, R18, RZ, 0x1 ;  /* 0x0000001212129211 */ /* 0x000fc400078f08ff */
[----:B0-----:R-:W-:Y:S02]  /*8cb0*/  @!P0 LOP3.LUT R7, R16, 0xfffffffe, RZ, 0xc0, !PT ;  /* 0xfffffffe10078812 */ /* 0x001fe400078ec0ff */
[----:B-1----:R-:W-:Y:S02]  /*8cc0*/  @!P1 LOP3.LUT R9, R18, 0xfffffffe, RZ, 0xc0, !PT ;  /* 0xfffffffe12099812 */ /* 0x002fe400078ec0ff */
[----:B------:R-:W-:Y:S01]  /*8cd0*/  @!P2 LEA.HI R0, R0, R0, RZ, 0x1 ;  /* 0x000000000000a211 */ /* 0x000fe200078f08ff */
[--C-:B------:R-:W-:Y:S01]  /*8ce0*/  @!P0 IMAD.WIDE R6, R7, 0x4, R4.reuse ;  /* 0x0000000407068825 */ /* 0x100fe200078e0204 */
[----:B------:R-:W-:Y:S02]  /*8cf0*/  @!P3 LEA.HI R2, R2, R2, RZ, 0x1 ;  /* 0x000000020202b211 */ /* 0x000fe400078f08ff */
[----:B------:R-:W-:Y:S01]  /*8d00*/  @!P4 LEA.HI R19, R19, R19, RZ, 0x1 ;  /* 0x000000131313c211 */ /* 0x000fe200078f08ff */
[----:B------:R-:W-:Y:S01]  /*8d10*/  @!P1 IMAD.WIDE R8, R9, 0x4, R4 ;  /* 0x0000000409089825 */ /* 0x000fe200078e0204 */
[----:B------:R-:W-:Y:S01]  /*8d20*/  @!P5 LEA.HI R20, R20, R20, RZ, 0x1 ;  /* 0x000000141414d211 */ /* 0x000fe200078f08ff */
[----:B------:R0:W-:Y:S01]  /*8d30*/  @!P0 ST.E.64 desc[UR36][R6.64], R90 ;  /* 0x0000005a06008985 */ /* 0x0001e2000c101b24 */
[----:B------:R-:W-:-:S02]  /*8d40*/  @!P6 LEA.HI R21, R21, R21, RZ, 0x1 ;  /* 0x000000151515e211 */ /* 0x000fc400078f08ff */
[----:B--2---:R-:W-:Y:S01]  /*8d50*/  @!P2 LOP3.LUT R11, R0, 0xfffffffe, RZ, 0xc0, !PT ;  /* 0xfffffffe000ba812 */ /* 0x004fe200078ec0ff */
[----:B------:R1:W-:Y:S01]  /*8d60*/  @!P1 ST.E.64 desc[UR36][R8.64], R94 ;  /* 0x0000005e08009985 */ /* 0x0003e2000c101b24 */
[----:B---3--:R-:W-:Y:S02]  /*8d70*/  @!P3 LOP3.LUT R13, R2, 0xfffffffe, RZ, 0xc0, !PT ;  /* 0xfffffffe020db812 */ /* 0x008fe400078ec0ff */
[----:B------:R-:W-:Y:S02]  /*8d80*/  @!P4 LOP3.LUT R19, R19, 0xfffffffe, RZ, 0xc0, !PT ;  /* 0xfffffffe1313c812 */ /* 0x000fe400078ec0ff */
[----:B----4-:R-:W-:Y:S02]  /*8d90*/  @!P5 LOP3.LUT R15, R20, 0xfffffffe, RZ, 0xc0, !PT ;  /* 0xfffffffe140fd812 */ /* 0x010fe400078ec0ff */
[----:B------:R-:W-:Y:S02]  /*8da0*/  @!P6 LOP3.LUT R21, R21, 0xfffffffe, RZ, 0xc0, !PT ;  /* 0xfffffffe1515e812 */ /* 0x000fe400078ec0ff */
[----:B------:R-:W-:Y:S01]  /*8db0*/  ISETP.GE.AND P0, PT, R3, UR4, PT ;  /* 0x0000000403007c0c */ /* 0x000fe2000bf06270 */
[----:B0-----:R-:W-:-:S04]  /*8dc0*/  @!P2 IMAD.WIDE R6, R11, 0x4, R4 ;  /* 0x000000040b06a825 */ /* 0x001fc800078e0204 */
[--C-:B-1----:R-:W-:Y:S01]  /*8dd0*/  @!P3 IMAD.WIDE R8, R13, 0x4, R4.reuse ;  /* 0x000000040d08b825 */ /* 0x102fe200078e0204 */
[----:B------:R4:W-:Y:S03]  /*8de0*/  @!P2 ST.E.64 desc[UR36][R6.64], R98 ;  /* 0x000000620600a985 */ /* 0x0009e6000c101b24 */
[--C-:B------:R-:W-:Y:S01]  /*8df0*/  @!P4 IMAD.WIDE R10, R19, 0x4, R4.reuse ;  /* 0x00000004130ac825 */ /* 0x100fe200078e0204 */
[----:B------:R4:W-:Y:S03]  /*8e00*/  @!P3 ST.E.64 desc[UR36][R8.64], R102 ;  /* 0x000000660800b985 */ /* 0x0009e6000c101b24 */
[--C-:B------:R-:W-:Y:S01]  /*8e10*/  @!P5 IMAD.WIDE R12, R15, 0x4, R4.reuse ;  /* 0x000000040f0cd825 */ /* 0x100fe200078e0204 */
[----:B------:R4:W-:Y:S03]  /*8e20*/  @!P4 ST.E.64 desc[UR36][R10.64], R106 ;  /* 0x0000006a0a00c985 */ /* 0x0009e6000c101b24 */
[----:B------:R-:W-:Y:S01]  /*8e30*/  @!P6 IMAD.WIDE R14, R21, 0x4, R4 ;  /* 0x00000004150ee825 */ /* 0x000fe200078e0204 */
[----:B------:R4:W-:Y:S04]  /*8e40*/  @!P5 ST.E.64 desc[UR36][R12.64], R110 ;  /* 0x0000006e0c00d985 */ /* 0x0009e8000c101b24 */
[----:B------:R4:W-:Y:S01]  /*8e50*/  @!P6 ST.E.64 desc[UR36][R14.64], R114 ;  /* 0x000000720e00e985 */ /* 0x0009e2000c101b24 */
[----:B------:R-:W-:Y:S05]  /*8e60*/  @P0 BRA `(.L_x_8) ;  /* 0x0000003c00e80947 */ /* 0x000fea0003800000 */
[----:B------:R-:W-:-:S04]  /*8e70*/  LEA.HI R3, R3, R3, RZ, 0x1 ;  /* 0x0000000303037211 */ /* 0x000fc800078f08ff */
[----:B------:R-:W-:-:S05]  /*8e80*/  LOP3.LUT R3, R3, 0xfffffffe, RZ, 0xc0, !PT ;  /* 0xfffffffe03037812 */ /* 0x000fca00078ec0ff */
[----:B------:R-:W-:-:S05]  /*8e90*/  IMAD.WIDE R4, R3, 0x4, R4 ;  /* 0x0000000403047825 */ /* 0x000fca00078e0204 */
[----:B------:R0:W-:Y:S01]  /*8ea0*/  ST.E.64 desc[UR36][R4.64], R118 ;  /* 0x0000007604007985 */ /* 0x0001e2000c101b24 */
[----:B------:R-:W-:Y:S05]  /*8eb0*/  BRA `(.L_x_8) ;  /* 0x0000003c00d47947 */ /* 0x000fea0003800000 */
.L_x_35:
[----:B------:R-:W0:Y:S02]  /*8ec0*/  S2R R0, SR_TID.X ;  /* 0x0000000000007919 */ /* 0x000e240000002100 */
[----:B0-----:R-:W-:-:S04]  /*8ed0*/  IADD3 R2, R0, -0x80, RZ ;  /* 0xffffff8000027810 */ /* 0x001fc80007ffe0ff */
[----:B------:R-:W-:-:S13]  /*8ee0*/  ISETP.GT.AND P0, PT, R2, 0x7f, PT ;  /* 0x0000007f0200780c */ /* 0x000fda0003f04270 */
[----:B------:R-:W-:Y:S05]  /*8ef0*/  @P0 BRA `(.L_x_8) ;  /* 0x0000003c00c40947 */ /* 0x000fea0003800000 */
[----:B------:R-:W0:Y:S01]  /*8f00*/  S2R R3, SR_CTAID.X ;  /* 0x0000000000037919 */ /* 0x000e220000002500 */
[----:B------:R-:W1:Y:S01]  /*8f10*/  LDC R6, c[0x0][0xbe8] ;  /* 0x0002fa00ff067b82 */ /* 0x000e620000000800 */
[----:B------:R-:W-:Y:S01]  /*8f20*/  ULDC UR4, c[0x0][0xa88] ;  /* 0x0002a20000047ab9 */ /* 0x000fe20000000800 */
[----:B0-----:R-:W-:Y:S02]  /*8f30*/  IMAD R0, R3, 0x80, R0 ;  /* 0x0000008003007824 */ /* 0x001fe400078e0200 */
[----:B-1----:R-:W-:Y:S02]  /*8f40*/  IMAD R3, R6, UR4, RZ ;  /* 0x0000000406037c24 */ /* 0x002fe4000f8e02ff */
[----:B------:R-:W-:-:S05]  /*8f50*/  VIADD R0, R0, 0xffffff80 ;  /* 0xffffff8000007836 */ /* 0x000fca0000000000 */
[----:B------:R-:W-:-:S13]  /*8f60*/  ISETP.GE.AND P0, PT, R0, R3, PT ;  /* 0x000000030000720c */ /* 0x000fda0003f06270 */
[----:B------:R-:W-:Y:S05]  /*8f70*/  @P0 BRA `(.L_x_8) ;  /* 0x0000003c00a40947 */ /* 0x000fea0003800000 */
[----:B------:R-:W-:Y:S01]  /*8f80*/  ISETP.NE.AND P0, PT, R6, 0x1, PT ;  /* 0x000000010600780c */ /* 0x000fe20003f05270 */
[----:B------:R-:W0:Y:S01]  /*8f90*/  S2UR UR7, SR_CTAID.Z ;  /* 0x00000000000779c3 */ /* 0x000e220000002700 */
[----:B------:R-:W-:Y:S01]  /*8fa0*/  R2UR UR11, R17 ;  /* 0x00000000110b72ca */ /* 0x000fe200000e0000 */
[----:B------:R-:W-:Y:S01]  /*8fb0*/  ULDC.64 UR8, c[0x0][0xbd0] ;  /* 0x0002f40000087ab9 */ /* 0x000fe20000000a00 */
[----:B------:R-:W-:-:S05]  /*8fc0*/  MOV R5, R0 ;  /* 0x0000000000057202 */ /* 0x000fca0000000f00 */
[----:B------:R-:W1:Y:S06]  /*8fd0*/  LDC.64 R10, c[0x0][0xbd8] ;  /* 0x0002f600ff0a7b82 */ /* 0x000e6c0000000a00 */
[----:B------:R-:W-:Y:S02]  /*8fe0*/  USHF.R.S32.HI UR6, URZ, 0x1f, UR11 ;  /* 0x0000001f3f067899 */ /* 0x000fe4000801140b */
[----:B------:R-:W2:Y:S01]  /*8ff0*/  @P0 LDC R7, c[0x0][0xbec] ;  /* 0x0002fb00ff070b82 */ /* 0x000ea20000000800 */
[----:B------:R-:W-:Y:S02]  /*9000*/  UIMAD.WIDE.U32 UR4, UR11, UR8, URZ ;  /* 0x000000080b0472a5 */ /* 0x000fe4000f8e003f */
[----:B------:R-:W-:-:S04]  /*9010*/  UIMAD UR6, UR6, UR8, URZ ;  /* 0x00000008060672a4 */ /* 0x000fc8000f8e023f */
[----:B------:R-:W-:Y:S01]  /*9020*/  UIMAD UR6, UR11, UR9, UR6 ;  /* 0x000000090b0672a4 */ /* 0x000fe2000f8e0206 */
[----:B------:R-:W3:Y:S01]  /*9030*/  @P0 LDC R9, c[0x0][0xbf0] ;  /* 0x0002fc00ff090b82 */ /* 0x000ee20000000800 */
[----:B0-----:R-:W-:Y:S01]  /*9040*/  USHF.R.S32.HI UR8, URZ, 0x1f, UR7 ;  /* 0x0000001f3f087899 */ /* 0x001fe20008011407 */
[----:B------:R-:W-:Y:S01]  /*9050*/  IMAD.U32 R3, RZ, RZ, UR5 ;  /* 0x00000005ff037e24 */ /* 0x000fe2000f8e00ff */
[----:B------:R-:W-:Y:S01]  /*9060*/  UIADD3 UR6, UR5, UR6, URZ ;  /* 0x0000000605067290 */ /* 0x000fe2000fffe03f */
[----:B------:R-:W-:Y:S02]  /*9070*/  IMAD.U32 R2, RZ, RZ, UR4 ;  /* 0x00000004ff027e24 */ /* 0x000fe4000f8e00ff */
[----:B------:R-:W-:Y:S02]  /*9080*/  ULDC.64 UR4, c[0x0][0xbe0] ;  /* 0x0002f80000047ab9 */ /* 0x000fe40000000a00 */
[----:B------:R-:W0:Y:S01]  /*9090*/  S2UR UR10, SR_CTAID.Y ;  /* 0x00000000000a79c3 */ /* 0x000e220000002600 */
[----:B------:R-:W-:Y:S01]  /*90a0*/  MOV R3, UR6 ;  /* 0x0000000600037c02 */ /* 0x000fe20008000f00 */
[----:B-1----:R-:W-:-:S04]  /*90b0*/  IMAD R12, R10, UR8, RZ ;  /* 0x000000080a0c7c24 */ /* 0x002fc8000f8e02ff */
[----:B------:R-:W-:Y:S02]  /*90c0*/  IMAD R11, R11, UR7, R12 ;  /* 0x000000070b0b7c24 */ /* 0x000fe4000f8e020c */
[----:B------:R-:W0:Y:S01]  /*90d0*/  LDC R8, c[0x0][0xc50] ;  /* 0x00031400ff087b82 */ /* 0x000e220000000800 */
[----:B--2---:R-:W-:-:S04]  /*90e0*/  @P0 IMAD.HI.U32 R4, R0, R7, RZ ;  /* 0x0000000700040227 */ /* 0x004fc800078e00ff */
[----:B------:R-:W-:Y:S02]  /*90f0*/  IMAD R7, RZ, RZ, -UR11 ;  /* 0x8000000bff077e24 */ /* 0x000fe4000f8e02ff */
[----:B------:R-:W-:Y:S01]  /*9100*/  IMAD.WIDE.U32 R2, R10, UR7, R2 ;  /* 0x000000070a027c25 */ /* 0x000fe2000f8e0002 */
[----:B---3--:R-:W-:-:S04]  /*9110*/  @P0 SHF.R.U32.HI R5, RZ, R9, R4 ;  /* 0x00000009ff050219 */ /* 0x008fc80000011604 */
[----:B------:R-:W-:Y:S01]  /*9120*/  IADD3 R3, R11, R3, RZ ;  /* 0x000000030b037210 */ /* 0x000fe20007ffe0ff */
[----:B0-----:R-:W-:Y:S02]  /*9130*/  IMAD R9, R8, R7, UR10 ;  /* 0x0000000a08097e24 */ /* 0x001fe4000f8e0207 */
[----:B------:R-:W-:Y:S02]  /*9140*/  IMAD.MOV R7, RZ, RZ, -R5 ;  /* 0x000000ffff077224 */ /* 0x000fe400078e0a05 */
[----:B------:R-:W-:Y:S01]  /*9150*/  IMAD.WIDE.U32 R2, R9, UR4, R2 ;  /* 0x0000000409027c25 */ /* 0x000fe2000f8e0002 */
[----:B------:R-:W-:-:S03]  /*9160*/  SHF.R.S32.HI R4, RZ, 0x1f, R9 ;  /* 0x0000001fff047819 */ /* 0x000fc60000011409 */
[----:B------:R-:W-:Y:S01]  /*9170*/  IMAD R7, R6, R7, R0 ;  /* 0x0000000706077224 */ /* 0x000fe200078e0200 */
[----:B------:R-:W-:Y:S01]  /*9180*/  IADD3 R2, P0, R5, R2, RZ ;  /* 0x0000000205027210 */ /* 0x000fe20007f1e0ff */
[----:B------:R-:W-:-:S03]  /*9190*/  IMAD R4, R4, UR4, RZ ;  /* 0x0000000404047c24 */ /* 0x000fc6000f8e02ff */
[----:B------:R-:W-:Y:S01]  /*91a0*/  SHF.R.S32.HI R0, RZ, 0x1f, R7 ;  /* 0x0000001fff007819 */ /* 0x000fe20000011407 */
[----:B------:R-:W-:Y:S01]  /*91b0*/  IMAD R4, R9, UR5, R4 ;  /* 0x0000000509047c24 */ /* 0x000fe2000f8e0204 */
[----:B------:R-:W-:Y:S01]  /*91c0*/  SHF.R.S32.HI R9, RZ, 0x1f, R5 ;  /* 0x0000001fff097819 */ /* 0x000fe20000011405 */
[----:B------:R-:W-:Y:S02]  /*91d0*/  ULDC.64 UR4, c[0x0][0xbc8] ;  /* 0x0002f20000047ab9 */ /* 0x000fe40000000a00 */
[----:B------:R-:W-:Y:S01]  /*91e0*/  IMAD R0, R0, UR4, RZ ;  /* 0x0000000400007c24 */ /* 0x000fe2000f8e02ff */
[----:B------:R-:W-:-:S03]  /*91f0*/  IADD3.X R3, R9, R3, R4, P0, !PT ;  /* 0x0000000309037210 */ /* 0x000fc600007fe404 */
[C---:B------:R-:W-:Y:S02]  /*9200*/  IMAD R5, R7.reuse, UR5, R0 ;  /* 0x0000000507057c24 */ /* 0x040fe4000f8e0200 */
[----:B------:R-:W-:Y:S01]  /*9210*/  IMAD.WIDE.U32 R2, R7, UR4, R2 ;  /* 0x0000000407027c25 */ /* 0x000fe2000f8e0002 */
[----:B------:R-:W-:-:S03]  /*9220*/  ULDC.64 UR4, c[0x0][0xba8] ;  /* 0x0002ea0000047ab9 */ /* 0x000fc60000000a00 */
[----:B------:R-:W-:Y:S01]  /*9230*/  IMAD.IADD R3, R3, 0x1, R5 ;  /* 0x0000000103037824 */ /* 0x000fe200078e0205 */
[----:B------:R-:W-:-:S04]  /*9240*/  LEA R4, P0, R2, UR4, 0x2 ;  /* 0x0000000402047c11 */ /* 0x000fc8000f8010ff */
[----:B------:R-:W-:Y:S01]  /*9250*/  LEA.HI.X R5, R2, UR5, R3, 0x2, P0 ;  /* 0x0000000502057c11 */ /* 0x000fe200080f1403 */
[----:B------:R-:W-:-:S05]  /*9260*/  IMAD.MOV.U32 R3, RZ, RZ, -0x800000 ;  /* 0xff800000ff037424 */ /* 0x000fca00078e00ff */
[----:B------:R0:W-:Y:S01]  /*9270*/  STG.E desc[UR36][R4.64], R3 ;  /* 0x0000000304007986 */ /* 0x0001e2000c101924 */
[----:B------:R-:W-:Y:S05]  /*9280*/  BRA `(.L_x_8) ;  /* 0x0000003800e07947 */ /* 0x000fea0003800000 */
.L_x_6:
[----:B------:R-:W-:-:S08]  /*9290*/  NOP ;  /* 0x0000000000007918 */ /* 0x000fd00000000000 */
[----:B0-----:R-:W0:-:S00]  /*92a0*/  USETMAXREG.DEALLOC.CTAPOOL 0x28 ;  /* 0x00000028000079c8 */ /* 0x001e0000080e0500 */
[----:B0-----:R-:W-:Y:S01]  /*92b0*/  LOP3.LUT R18, R0, 0x3, RZ, 0xc0, !PT ;  /* 0x0000000300127812 */ /* 0x001fe200078ec0ff */
[----:B------:R-:W0:Y:S05]  /*92c0*/  S2R R26, SR_CTAID.Z ;  /* 0x00000000001a7919 */ /* 0x000e2a0000002700 */
[----:B------:R-:W1:Y:S01]  /*92d0*/  S2UR UR6, SR_CTAID.Y ;  /* 0x00000000000679c3 */ /* 0x000e620000002600 */
[----:B------:R-:W2:Y:S02]  /*92e0*/  SHFL.IDX PT, R0, R18, RZ, 0x1f ;  /* 0x00001fff12007589 */ /* 0x000ea400000e0000 */
[----:B--2---:R-:W-:-:S13]  /*92f0*/  ISETP.NE.AND P0, PT, R0, RZ, PT ;  /* 0x000000ff0000720c */ /* 0x004fda0003f05270 */
[----:B01----:R-:W-:Y:S05]  /*9300*/  @!P0 BRA `(.L_x_38) ;  /* 0x0000000000288947 */ /* 0x003fea0003800000 */
[----:B------:R-:W-:Y:S01]  /*9310*/  ULDC UR7, c[0x0][0xc50] ;  /* 0x0003140000077ab9 */ /* 0x000fe20000000800 */
[----:B------:R-:W-:Y:S01]  /*9320*/  UMOV UR41, UR6 ;  /* 0x0000000600297c82 */ /* 0x000fe20008000000 */
[----:B------:R-:W-:-:S06]  /*9330*/  UISETP.NE.AND UP0, UPT, UR7, 0x1, UPT ;  /* 0x000000010700788c */ /* 0x000fcc000bf05270 */
[----:B------:R-:W-:-:S13]  /*9340*/  PLOP3.LUT P0, PT, PT, PT, UP0, 0x80, 0x0 ;  /* 0x000000000000781c */ /* 0x000fda0003f0f008 */
[----:B------:R-:W-:Y:S05]  /*9350*/  @!P0 BRA `(.L_x_39) ;  /* 0x0000000000308947 */ /* 0x000fea0003800000 */
[----:B------:R-:W-:Y:S01]  /*9360*/  ULDC UR4, c[0x0][0xc54] ;  /* 0x0003150000047ab9 */ /* 0x000fe20000000800 */
[----:B------:R-:W-:Y:S01]  /*9370*/  ULDC UR41, c[0x0][0xc58] ;  /* 0x0003160000297ab9 */ /* 0x000fe20000000800 */
[----:B------:R-:W-:-:S04]  /*9380*/  UIMAD.WIDE.U32 UR4, UR6, UR4, URZ ;  /* 0x00000004060472a5 */ /* 0x000fc8000f8e003f */
[----:B------:R-:W-:Y:S01]  /*9390*/  USHF.R.U32.HI UR41, URZ, UR41, UR5 ;  /* 0x000000293f297299 */ /* 0x000fe20008011605 */
[----:B------:R-:W-:Y:S11]  /*93a0*/  BRA `(.L_x_39) ;  /* 0x00000000001c7947 */ /* 0x000ff60003800000 */
.L_x_38:
[----:B------:R-:W-:Y:S01]  /*93b0*/  ULDC UR7, c[0x0][0xc50] ;  /* 0x0003140000077ab9 */ /* 0x000fe20000000800 */
[----:B------:R-:W-:Y:S01]  /*93c0*/  UMOV UR41, UR6 ;  /* 0x0000000600297c82 */ /* 0x000fe20008000000 */
[----:B------:R-:W-:-:S11]  /*93d0*/  UISETP.NE.AND UP0, UPT, UR7, 0x1, UPT ;  /* 0x000000010700788c */ /* 0x000fd6000bf05270 */
[----:B------:R-:W-:Y:S01]  /*93e0*/  @UP0 ULDC UR4, c[0x0][0xc54] ;  /* 0x0003150000040ab9 */ /* 0x000fe20000000800 */
[----:B------:R-:W-:Y:S01]  /*93f0*/  @UP0 ULDC UR8, c[0x0][0xc58] ;  /* 0x0003160000080ab9 */ /* 0x000fe20000000800 */
[----:B------:R-:W-:-:S04]  /*9400*/  UIMAD.WIDE.U32 UR4, UR6, UR4, URZ ;  /* 0x00000004060472a5 */ /* 0x000fc8000f8e003f */
[----:B------:R-:W-:-:S12]  /*9410*/  @UP0 USHF.R.U32.HI UR41, URZ, UR8, UR5 ;  /* 0x000000083f290299 */ /* 0x000fd80008011605 */
.L_x_39:
[----:B------:R-:W-:Y:S01]  /*9420*/  ISETP.GE.AND P0, PT, R26, RZ, PT ;  /* 0x000000ff1a00720c */ /* 0x000fe20003f06270 */
[----:B------:R-:W-:Y:S01]  /*9430*/  UIADD3 UR4, -UR41, URZ, URZ ;  /* 0x0000003f29047290 */ /* 0x000fe2000fffe13f */
[----:B------:R-:W-:Y:S01]  /*9440*/  MOV R28, 0x1 ;  /* 0x00000001001c7802 */ /* 0x000fe20000000f00 */
[----:B------:R-:W-:Y:S02]  /*9450*/  IMAD.MOV.U32 R0, RZ, RZ, RZ ;  /* 0x000000ffff007224 */ /* 0x000fe400078e00ff */
[----:B------:R-:W-:Y:S01]  /*9460*/  UIMAD UR6, UR7, UR4, UR6 ;  /* 0x00000004070672a4 */ /* 0x000fe2000f8e0206 */
[----:B------:R-:W-:-:S07]  /*9470*/  IMAD.MOV.U32 R6, RZ, RZ, 0x1 ;  /* 0x00000001ff067424 */ /* 0x000fce00078e00ff */
[----:B------:R-:W-:Y:S05]  /*9480*/  @!P0 BRA `(.L_x_40) ;  /* 0x0000003400988947 */ /* 0x000fea0003800000 */
[----:B------:R-:W0:Y:S01]  /*9490*/  LDC.64 R2, c[0x0][0xa28] ;  /* 0x00028a00ff027b82 */ /* 0x000e220000000a00 */
[----:B------:R-:W-:Y:S01]  /*94a0*/  ULDC.64 UR4, c[0x0][0x418] ;  /* 0x0001060000047ab9 */ /* 0x000fe20000000a00 */
[----:B------:R-:W-:Y:S01]  /*94b0*/  ULDC UR42, c[0x0][0x2f0] ;  /* 0x0000bc00002a7ab9 */ /* 0x000fe20000000800 */
[----:B------:R-:W-:Y:S02]  /*94c0*/  MOV R19, RZ ;  /* 0x000000ff00137202 */ /* 0x000fe40000000f00 */
[----:B0-----:R-:W-:-:S04]  /*94d0*/  ISETP.NE.U32.AND P0, PT, R2, RZ, PT ;  /* 0x000000ff0200720c */ /* 0x001fc80003f05070 */
[----:B------:R-:W-:Y:S01]  /*94e0*/  ISETP.NE.AND.EX P0, PT, R3, RZ, PT, P0 ;  /* 0x000000ff0300720c */ /* 0x000fe20003f05300 */
[----:B------:R-:W-:-:S03]  /*94f0*/  UISETP.NE.U32.AND UP0, UPT, UR4, URZ, UPT ;  /* 0x0000003f0400728c */ /* 0x000fc6000bf05070 */
[----:B------:R-:W-:-:S09]  /*9500*/  ULDC UR4, c[0x0][0x424] ;  /* 0x0001090000047ab9 */ /* 0x000fd20000000800 */
[----:B------:R-:W0:Y:S01]  /*9510*/  @P0 LDC.64 R2, c[0x0][0xa28] ;  /* 0x00028a00ff020b82 */ /* 0x000e220000000a00 */
[----:B------:R-:W-:-:S04]  /*9520*/  UISETP.NE.AND.EX UP0, UPT, UR5, URZ, UPT, UP0 ;  /* 0x0000003f0500728c */ /* 0x000fc8000bf05300 */
[----:B------:R-:W-:-:S04]  /*9530*/  USEL UR4, UR4, 0x1, UP0 ;  /* 0x0000000104047887 */ /* 0x000fc80008000000 */
[----:B------:R-:W-:Y:S01]  /*9540*/  UIMAD UR42, UR4, UR42, URZ ;  /* 0x0000002a042a72a4 */ /* 0x000fe2000f8e023f */
[----:B------:R-:W1:Y:S03]  /*9550*/  S2R R22, SR_CTAID.X ;  /* 0x0000000000167919 */ /* 0x000e660000002500 */
[----:B------:R-:W-:Y:S02]  /*9560*/  UISETP.GE.AND UP0, UPT, UR42, 0x1, UPT ;  /* 0x000000012a00788c */ /* 0x000fe4000bf06270 */
[----:B------:R-:W-:Y:S01]  /*9570*/  UIADD3 UR4, UR42, 0x5f, URZ ;  /* 0x0000005f2a047890 */ /* 0x000fe2000fffe03f */
[----:B0-----:R-:W-:-:S05]  /*9580*/  @P0 IMAD.WIDE R2, R26, 0x4, R2 ;  /* 0x000000041a020825 */ /* 0x001fca00078e0202 */
[----:B------:R0:W5:Y:S01]  /*9590*/  @P0 LDG.E R19, desc[UR36][R2.64] ;  /* 0x0000002402130981 */ /* 0x000162000c1e1900 */
[----:B------:R-:W-:Y:S01]  /*95a0*/  PLOP3.LUT P0, PT, PT, PT, UP0, 0x80, 0x0 ;  /* 0x000000000000781c */ /* 0x000fe20003f0f008 */
[----:B------:R-:W-:Y:S02]  /*95b0*/  UIMAD.WIDE UR4, UR4, 0x2aaaaaab, URZ ;  /* 0x2aaaaaab040478a5 */ /* 0x000fe4000f8e023f */
[----:B------:R-:W-:Y:S02]  /*95c0*/  ULOP3.LUT UR46, UR6, 0xffff, URZ, 0xc0, !UPT ;  /* 0x0000ffff062e7892 */ /* 0x000fe4000f8ec03f */
[----:B------:R-:W-:Y:S01]  /*95d0*/  USHF.R.U32.HI UR43, URZ, 0x1f, UR5 ;  /* 0x0000001f3f2b7899 */ /* 0x000fe20008011605 */
[----:B------:R-:W-:-:S03]  /*95e0*/  UMOV UR40, URZ ;  /* 0x0000003f00287c82 */ /* 0x000fc60008000000 */
[----:B------:R-:W-:-:S04]  /*95f0*/  ULEA.HI.SX32 UR43, UR5, UR43, 0x1c ;  /* 0x0000002b052b7291 */ /* 0x000fc8000f8fe23f */
[----:B01----:R-:W-:Y:S08]  /*9600*/  @!P0 BRA `(.L_x_41) ;  /* 0x0000000000848947 */ /* 0x003ff00003800000 */
[----:B------:R-:W-:Y:S01]  /*9610*/  USHF.R.U32.HI UR6, URZ, 0x10, UR6 ;  /* 0x000000103f067899 */ /* 0x000fe20008011606 */
[----:B------:R-:W-:-:S03]  /*9620*/  UMOV UR4, URZ ;  /* 0x0000003f00047c82 */ /* 0x000fc60008000000 */
[----:B------:R-:W-:-:S11]  /*9630*/  UISETP.NE.AND UP0, UPT, UR6, URZ, UPT ;  /* 0x0000003f0600728c */ /* 0x000fd6000bf05270 */
[----:B------:R-:W-:Y:S02]  /*9640*/  @!UP0 ULDC UR6, c[0x0][0x9f0] ;  /* 0x00027c0000068ab9 */ /* 0x000fe40000000800 */
[----:B------:R-:W-:Y:S01]  /*9650*/  IABS R0, UR6 ;  /* 0x0000000600007c13 */ /* 0x000fe20008000000 */
[----:B------:R-:W-:Y:S02]  /*9660*/  UIADD3 UR7, UR43, -0x1, UR6 ;  /* 0xffffffff2b077890 */ /* 0x000fe4000fffe006 */
[----:B------:R-:W-:Y:S02]  /*9670*/  IABS R4, UR6 ;  /* 0x0000000600047c13 */ /* 0x000fe40008000000 */
[----:B------:R-:W-:Y:S02]  /*9680*/  R2UR UR10, R0 ;  /* 0x00000000000a72ca */ /* 0x000fe400000e0000 */
[----:B------:R-:W-:Y:S01]  /*9690*/  IABS R3, UR7 ;  /* 0x0000000700037c13 */ /* 0x000fe20008000000 */
[----:B------:R-:W-:-:S03]  /*96a0*/  ULOP3.LUT UR7, UR7, UR6, URZ, 0x3c, !UPT ;  /* 0x0000000607077292 */ /* 0x000fc6000f8e3c3f */
[----:B------:R-:W-:-:S07]  /*96b0*/  R2UR UR9, R3 ;  /* 0x00000000030972ca */ /* 0x000fce00000e0000 */
[----:B------:R-:W0:Y:S08]  /*96c0*/  I2F.RP R0, UR10 ;  /* 0x0000000a00007d06 */ /* 0x000e300008209400 */
[----:B0-----:R-:W0:Y:S02]  /*96d0*/  MUFU.RCP R0, R0 ;  /* 0x0000000000007308 */ /* 0x001e240000001000 */
        /* <DEDUP_REMOVED lines=16> */
[----:B------:R-:W-:Y:S02]  /*97e0*/  UISETP.NE.AND UP1, UPT, UR6, URZ, UPT ;  /* 0x0000003f0600728c */ /* 0x000fe4000bf25270 */
[----:B------:R-:W-:-:S09]  /*97f0*/  @!UP0 UIADD3 UR5, -UR5, URZ, URZ ;  /* 0x0000003f05058290 */ /* 0x000fd2000fffe13f */
[----:B------:R-:W-:-:S07]  /*9800*/  @!UP1 ULOP3.LUT UR5, URZ, UR6, URZ, 0x33, !UPT ;  /* 0x000000063f059292 */ /* 0x000fce000f8e333f */
[----:B------:R-:W-:-:S05]  /*9810*/  UMOV UR40, UR5 ;  /* 0x0000000500287c82 */ /* 0x000fca0008000000 */
.L_x_41:
[----:B------:R-:W-:Y:S02]  /*9820*/  UIMAD UR47, UR46, UR40, URZ ;  /* 0x000000282e2f72a4 */ /* 0x000fe4000f8e023f */
[----:B------:R-:W-:Y:S02]  /*9830*/  MOV R3, UR40 ;  /* 0x0000002800037c02 */ /* 0x000fe40008000f00 */
[----:B------:R-:W-:Y:S02]  /*9840*/  MOV R6, 0x1 ;  /* 0x0000000100067802 */ /* 0x000fe40000000f00 */
[----:B------:R-:W-:-:S05]  /*9850*/  IMAD.U32 R0, RZ, RZ, UR47 ;  /* 0x0000002fff007e24 */ /* 0x000fca000f8e00ff */
[----:B------:R-:W-:-:S04]  /*9860*/  VIADDMNMX R0, R0, R3, UR43, PT ;  /* 0x0000002b00007e46 */ /* 0x000fc8000b800103 */
[----:B------:R-:W-:Y:S01]  /*9870*/  R2UR UR48, R0 ;  /* 0x00000000003072ca */ /* 0x000fe200000e0000 */
[----:B------:R-:W-:-:S12]  /*9880*/  IMAD.MOV.U32 R0, RZ, RZ, RZ ;  /* 0x000000ffff007224 */ /* 0x000fd800078e00ff */
[----:B------:R-:W-:-:S06]  /*9890*/  UISETP.GT.AND UP0, UPT, UR48, UR47, UPT ;  /* 0x0000002f3000728c */ /* 0x000fcc000bf04270 */
[----:B------:R-:W-:-:S13]  /*98a0*/  PLOP3.LUT P0, PT, PT, PT, UP0, 0x80, 0x0 ;  /* 0x000000000000781c */ /* 0x000fda0003f0f008 */
[----:B------:R-:W-:Y:S05]  /*98b0*/  @!P0 BRA `(.L_x_40) ;  /* 0x00000030008c8947 */ /* 0x000fea0003800000 */
[----:B------:R-:W0:Y:S01]  /*98c0*/  S2UR UR4, SR_CgaCtaId ;  /* 0x00000000000479c3 */ /* 0x000e220000008800 */
[----:B------:R-:W-:Y:S02]  /*98d0*/  UMOV UR44, 0x400 ;  /* 0x00000400002c7882 */ /* 0x000fe40000000000 */
[----:B0-----:R-:W-:-:S04]  /*98e0*/  ULEA UR44, UR4, UR44, 0x18 ;  /* 0x0000002c042c7291 */ /* 0x001fc8000f8ec03f */
[----:B------:R-:W-:-:S04]  /*98f0*/  UIADD3 UR4, UR44, 0x1e400, URZ ;  /* 0x0001e4002c047890 */ /* 0x000fc8000fffe03f */
[----:B------:R-:W-:-:S06]  /*9900*/  ULOP3.LUT UP0, URZ, UR4, 0x3ff, URZ, 0xc0, !UPT ;  /* 0x000003ff043f7892 */ /* 0x000fcc000f80c03f */
[----:B------:R-:W-:-:S13]  /*9910*/  PLOP3.LUT P0, PT, PT, PT, UP0, 0x80, 0x0 ;  /* 0x000000000000781c */ /* 0x000fda0003f0f008 */
[----:B------:R-:W-:Y:S05]  /*9920*/  @!P0 BRA `(.L_x_42) ;  /* 0x0000000000408947 */ /* 0x000fea0003800000 */
[----:B------:R-:W-:Y:S01]  /*9930*/  MOV R2, 0x0 ;  /* 0x0000000000027802 */ /* 0x000fe20000000f00 */
[----:B------:R-:W-:Y:S01]  /*9940*/  ULDC.64 UR4, c[0x4][0x88] ;  /* 0x0100220000047ab9 */ /* 0x000fe20000000a00 */
[----:B------:R-:W-:Y:S01]  /*9950*/  ULDC.64 UR6, c[0x4][0x90] ;  /* 0x0100240000067ab9 */ /* 0x000fe20000000a00 */
[----:B------:R-:W-:Y:S01]  /*9960*/  IMAD.U32 R4, RZ, RZ, UR4 ;  /* 0x00000004ff047e24 */ /* 0x000fe2000f8e00ff */
[----:B------:R-:W-:Y:S01]  /*9970*/  MOV R6, UR6 ;  /* 0x0000000600067c02 */ /* 0x000fe20008000f00 */
[----:B------:R-:W-:Y:S01]  /*9980*/  IMAD.U32 R5, RZ, RZ, UR5 ;  /* 0x00000005ff057e24 */ /* 0x000fe2000f8e00ff */
[----:B------:R-:W0:Y:S01]  /*9990*/  LDC.64 R2, c[0x4][R2] ;  /* 0x0100000002027b82 */ /* 0x000e220000000a00 */
[----:B------:R-:W-:Y:S01]  /*99a0*/  ULDC.64 UR4, c[0x4][0x8] ;  /* 0x0100020000047ab9 */ /* 0x000fe20000000a00 */
[----:B------:R-:W-:Y:S01]  /*99b0*/  IMAD.U32 R7, RZ, RZ, UR7 ;  /* 0x00000007ff077e24 */ /* 0x000fe2000f8e00ff */
[----:B------:R-:W-:Y:S01]  /*99c0*/  MOV R11, UR5 ;  /* 0x00000005000b7c02 */ /* 0x000fe20008000f00 */
[----:B------:R-:W-:Y:S01]  /*99d0*/  IMAD.U32 R10, RZ, RZ, UR4 ;  /* 0x00000004ff0a7e24 */ /* 0x000fe2000f8e00ff */
[----:B------:R-:W-:Y:S01]  /*99e0*/  MOV R13, RZ ;  /* 0x000000ff000d7202 */ /* 0x000fe20000000f00 */
[----:B------:R-:W-:-:S02]  /*99f0*/  IMAD.MOV.U32 R8, RZ, RZ, 0x70 ;  /* 0x00000070ff087424 */ /* 0x000fc400078e00ff */
[----:B------:R-:W-:-:S07]  /*9a00*/  IMAD.MOV.U32 R12, RZ, RZ, 0x1 ;  /* 0x00000001ff0c7424 */ /* 0x000fce00078e00ff */
[----:B------:R-:W-:-:S07]  /*9a10*/  LEPC R20, `(.L_x_42) ;  /* 0x000000001014794e */ /* 0x000fce0000000000 */
[----:B0----5:R-:W-:Y:S05]  /*9a20*/  CALL.ABS.NOINC R2 ;  /* 0x0000000002007343 */ /* 0x021fea0003c00000 */
.L_x_42:
        /* <DEDUP_REMOVED lines=8> */
[----:B------:R0:W1:Y:S01]  /*9ab0*/  LDC.64 R2, c[0x4][R16] ;  /* 0x0100000010027b82 */ /* 0x0000620000000a00 */
[----:B------:R-:W-:Y:S01]  /*9ac0*/  IMAD.U32 R5, RZ, RZ, UR5 ;  /* 0x00000005ff057e24 */ /* 0x000fe2000f8e00ff */
[----:B------:R-:W-:Y:S01]  /*9ad0*/  ULDC.64 UR4, c[0x4][0x10] ;  /* 0x0100040000047ab9 */ /* 0x000fe20000000a00 */
[----:B------:R-:W-:Y:S01]  /*9ae0*/  MOV R6, UR6 ;  /* 0x0000000600067c02 */ /* 0x000fe20008000f00 */
[----:B------:R-:W-:Y:S01]  /*9af0*/  IMAD.U32 R7, RZ, RZ, UR7 ;  /* 0x00000007ff077e24 */ /* 0x000fe2000f8e00ff */
[----:B------:R-:W-:Y:S01]  /*9b00*/  MOV R11, UR5 ;  /* 0x00000005000b7c02 */ /* 0x000fe20008000f00 */
[----:B------:R-:W-:Y:S01]  /*9b10*/  IMAD.U32 R10, RZ, RZ, UR4 ;  /* 0x00000004ff0a7e24 */ /* 0x000fe2000f8e00ff */
[----:B------:R-:W-:Y:S01]  /*9b20*/  MOV R13, RZ ;  /* 0x000000ff000d7202 */ /* 0x000fe20000000f00 */
[----:B------:R-:W-:-:S02]  /*9b30*/  IMAD.MOV.U32 R8, RZ, RZ, 0x70 ;  /* 0x00000070ff087424 */ /* 0x000fc400078e00ff */
[----:B0-----:R-:W-:-:S07]  /*9b40*/  IMAD.MOV.U32 R12, RZ, RZ, 0x1 ;  /* 0x00000001ff0c7424 */ /* 0x001fce00078e00ff */
[----:B------:R-:W-:-:S07]  /*9b50*/  LEPC R20, `(.L_x_44) ;  /* 0x000000001014794e */ /* 0x000fce0000000000 */
[----:B-1---5:R-:W-:Y:S05]  /*9b60*/  CALL.ABS.NOINC R2 ;  /* 0x0000000002007343 */ /* 0x022fea0003c00000 */
.L_x_44:
[----:B------:R0:W1:Y:S01]  /*9b70*/  LDC.64 R2, c[0x4][R16] ;  /* 0x0100000010027b82 */ /* 0x0000620000000a00 */
[----:B------:R-:W-:Y:S01]  /*9b80*/  ULDC.64 UR4, c[0x4][0x88] ;  /* 0x0100220000047ab9 */ /* 0x000fe20000000a00 */
[----:B------:R-:W-:Y:S01]  /*9b90*/  ULDC.64 UR6, c[0x4][0x90] ;  /* 0x0100240000067ab9 */ /* 0x000fe20000000a00 */
[----:B------:R-:W-:Y:S01]  /*9ba0*/  IMAD.U32 R4, RZ, RZ, UR4 ;  /* 0x00000004ff047e24 */ /* 0x000fe2000f8e00ff */
[----:B------:R-:W-:Y:S01]  /*9bb0*/  MOV R6, UR6 ;  /* 0x0000000600067c02 */ /* 0x000fe20008000f00 */
[----:B------:R-:W-:Y:S01]  /*9bc0*/  IMAD.U32 R5, RZ, RZ, UR5 ;  /* 0x00000005ff057e24 */ /* 0x000fe2000f8e00ff */
[----:B------:R-:W-:Y:S01]  /*9bd0*/  ULDC.64 UR4, c[0x4][0x18] ;  /* 0x0100060000047ab9 */ /* 0x000fe20000000a00 */
[----:B------:R-:W-:Y:S01]  /*9be0*/  IMAD.U32 R7, RZ, RZ, UR7 ;  /* 0x00000007ff077e24 */ /* 0x000fe2000f8e00ff */
[----:B------:R-:W-:Y:S01]  /*9bf0*/  MOV R11, UR5 ;  /* 0x00000005000b7c02 */ /* 0x000fe20008000f00 */
[----:B------:R-:W-:Y:S01]  /*9c00*/  IMAD.U32 R10, RZ, RZ, UR4 ;  /* 0x00000004ff0a7e24 */ /* 0x000fe2000f8e00ff */
[----:B------:R-:W-:Y:S01]  /*9c10*/  MOV R13, RZ ;  /* 0x000000ff000d7202 */ /* 0x000fe20000000f00 */
[----:B------:R-:W-:-:S02]  /*9c20*/  IMAD.MOV.U32 R8, RZ, RZ, 0x70 ;  /* 0x00000070ff087424 */ /* 0x000fc400078e00ff */
[----:B0-----:R-:W-:-:S07]  /*9c30*/  IMAD.MOV.U32 R12, RZ, RZ, 0x1 ;  /* 0x00000001ff0c7424 */ /* 0x001fce00078e00ff */
[----:B------:R-:W-:-:S07]  /*9c40*/  LEPC R20, `(.L_x_43) ;  /* 0x000000001014794e */ /* 0x000fce0000000000 */
[----:B-1----:R-:W-:Y:S05]  /*9c50*/  CALL.ABS.NOINC R2 ;  /* 0x0000000002007343 */ /* 0x002fea0003c00000 */
.L_x_43:
[----:B------:R-:W0:Y:S01]  /*9c60*/  LDC.64 R2, c[0x0][0x9f8] ;  /* 0x00027e00ff027b82 */ /* 0x000e220000000a00 */
[----:B------:R-:W-:Y:S01]  /*9c70*/  IMAD.SHL.U32 R6, R25, 0x8, RZ ;  /* 0x0000000819067824 */ /* 0x000fe200078e00ff */
[----:B------:R-:W-:Y:S01]  /*9c80*/  ULDC UR4, c[0x0][0x2f4] ;  /* 0x0000bd0000047ab9 */ /* 0x000fe20000000800 */
[----:B------:R-:W-:-:S05]  /*9c90*/  IMAD.MOV.U32 R36, RZ, RZ, R26 ;  /* 0x000000ffff247224 */ /* 0x000fca00078e001a */
[----:B------:R-:W1:Y:S01]  /*9ca0*/  LDC R17, c[0x0][0x430] ;  /* 0x00010c00ff117b82 */ /* 0x000e620000000800 */
[----:B0-----:R-:W-:-:S04]  /*9cb0*/  ISETP.NE.U32.AND P0, PT, R2, RZ, PT ;  /* 0x000000ff0200720c */ /* 0x001fc80003f05070 */
[----:B------:R-:W-:Y:S02]  /*9cc0*/  ISETP.NE.AND.EX P0, PT, R3, RZ, PT, P0 ;  /* 0x000000ff0300720c */ /* 0x000fe40003f05300 */
[----:B------:R-:W-:-:S11]  /*9cd0*/  LOP3.LUT R23, R6, 0x38, RZ, 0xc0, !PT ;  /* 0x0000003806177812 */ /* 0x000fd600078ec0ff */
[----:B------:R-:W0:Y:S01]  /*9ce0*/  @P0 LDC.64 R2, c[0x0][0x9f8] ;  /* 0x00027e00ff020b82 */ /* 0x000e220000000a00 */
[C---:B------:R-:W-:Y:S02]  /*9cf0*/  ISETP.GE.AND P2, PT, R23.reuse, UR4, PT ;  /* 0x0000000417007c0c */ /* 0x040fe4000bf46270 */
[C---:B------:R-:W-:Y:S02]  /*9d00*/  LOP3.LUT R34, R23.reuse, 0x40, RZ, 0xfc, !PT ;  /* 0x0000004017227812 */ /* 0x040fe400078efcff */
[----:B------:R-:W-:Y:S02]  /*9d10*/  LOP3.LUT R16, R16, 0xfffffffb, RZ, 0xc0, !PT ;  /* 0xfffffffb10107812 */ /* 0x000fe400078ec0ff */
[----:B------:R-:W-:Y:S02]  /*9d20*/  LOP3.LUT R33, R23, 0x80, RZ, 0xfc, !PT ;  /* 0x0000008017217812 */ /* 0x000fe400078efcff */
[----:B------:R-:W-:-:S05]  /*9d30*/  ISETP.GE.AND P1, PT, R34, UR4, PT ;  /* 0x0000000422007c0c */ /* 0x000fca000bf26270 */
[----:B------:R-:W-:Y:S01]  /*9d40*/  @P2 LOP3.LUT R16, R16, 0x4, RZ, 0xfc, !PT ;  /* 0x0000000410102812 */ /* 0x000fe200078efcff */
[----:B0-----:R-:W-:-:S03]  /*9d50*/  @P0 IMAD.WIDE R2, R26, 0x4, R2 ;  /* 0x000000041a020825 */ /* 0x001fc600078e0202 */
[----:B------:R-:W-:Y:S02]  /*9d60*/  LOP3.LUT R16, R16, 0xfffffffe, RZ, 0xc0, !PT ;  /* 0xfffffffe10107812 */ /* 0x000fe400078ec0ff */
[----:B------:R0:W5:Y:S01]  /*9d70*/  @P0 LDG.E R36, desc[UR36][R2.64] ;  /* 0x0000002402240981 */ /* 0x000162000c1e1900 */
[----:B------:R-:W-:Y:S01]  /*9d80*/  ISETP.GE.AND P0, PT, R33, UR4, PT ;  /* 0x0000000421007c0c */ /* 0x000fe2000bf06270 */
[----:B------:R-:W-:Y:S01]  /*9d90*/  UMOV UR5, 0xffffffff ;  /* 0xffffffff00057882 */ /* 0x000fe20000000000 */
[----:B------:R-:W-:Y:S02]  /*9da0*/  LOP3.LUT R16, R16, 0xfffffffd, RZ, 0xc0, !PT ;  /* 0xfffffffd10107812 */ /* 0x000fe400078ec0ff */
[C---:B------:R-:W-:Y:S02]  /*9db0*/  SHF.L.U32 R24, R25.reuse, 0x4, RZ ;  /* 0x0000000419187819 */ /* 0x040fe400000006ff */
[----:B------:R-:W-:Y:S02]  /*9dc0*/  @P1 LOP3.LUT R16, R16, 0x2, RZ, 0xfc, !PT ;  /* 0x0000000210101812 */ /* 0x000fe400078efcff */
[----:B------:R-:W-:-:S02]  /*9dd0*/  LOP3.LUT R10, R25, 0x7f, RZ, 0xc0, !PT ;  /* 0x0000007f190a7812 */ /* 0x000fc400078ec0ff */
[----:B------:R-:W-:-:S03]  /*9de0*/  LOP3.LUT R24, R24, 0x70, RZ, 0xc0, !PT ;  /* 0x0000007018187812 */ /* 0x000fc600078ec0ff */
[----:B------:R-:W-:Y:S01]  /*9df0*/  @P0 LOP3.LUT R16, R16, 0x1, RZ, 0xfc, !PT ;  /* 0x0000000110100812 */ /* 0x000fe200078efcff */
[----:B01----:R-:W-:Y:S06]  /*9e00*/  BRA.DIV UR5, `(.L_x_45) ;  /* 0x0000003205807947 */ /* 0x003fec000b800000 */
.L_x_87:
[----:B------:R-:W2:Y:S01]  /*9e10*/  LDL R0, [R1+0x4] ;  /* 0x0000040001007983 */ /* 0x000ea20000100800 */
[----:B------:R-:W-:Y:S01]  /*9e20*/  UIADD3 UR4, UR48, -0x1, URZ ;  /* 0xffffffff30047890 */ /* 0x000fe2000fffe03f */
[----:B------:R-:W-:Y:S02]  /*9e30*/  ISETP.NE.AND P1, PT, R17, 0x1, PT ;  /* 0x000000011100780c */ /* 0x000fe40003f25270 */
[----:B-----5:R-:W-:Y:S02]  /*9e40*/  SHF.R.S32.HI R12, RZ, 0x1f, R36 ;  /* 0x0000001fff0c7819 */ /* 0x020fe40000011424 */
[----:B------:R-:W-:Y:S01]  /*9e50*/  LOP3.LUT R16, R16, 0xffffffdf, RZ, 0xc0, !PT ;  /* 0xffffffdf10107812 */ /* 0x000fe200078ec0ff */
[----:B------:R-:W-:Y:S02]  /*9e60*/  IMAD.U32 R2, RZ, RZ, UR4 ;  /* 0x00000004ff027e24 */ /* 0x000fe4000f8e00ff */
[----:B------:R0:W-:Y:S06]  /*9e70*/  STL [R1], R12 ;  /* 0x0000000c01007387 */ /* 0x0001ec0000100800 */
[----:B------:R-:W1:Y:S01]  /*9e80*/  @P1 LDC R3, c[0x0][0x438] ;  /* 0x00010e00ff031b82 */ /* 0x000e620000000800 */
[----:B------:R-:W-:-:S04]  /*9e90*/  @P1 LOP3.LUT R16, R16, 0x20, RZ, 0xfc, !PT ;  /* 0x0000002010101812 */ /* 0x000fc800078efcff */
[----:B------:R-:W-:-:S04]  /*9ea0*/  LOP3.LUT R16, R16, 0xffffffef, RZ, 0xc0, !PT ;  /* 0xffffffef10107812 */ /* 0x000fc800078ec0ff */
[----:B------:R-:W-:Y:S01]  /*9eb0*/  LOP3.LUT R16, R16, 0xfffffff7, RZ, 0xc0, !PT ;  /* 0xfffffff710107812 */ /* 0x000fe200078ec0ff */
[----:B------:R-:W-:Y:S01]  /*9ec0*/  IMAD.U32 R32, RZ, RZ, UR4 ;  /* 0x00000004ff207e24 */ /* 0x000fe2000f8e00ff */
[----:B------:R-:W-:-:S04]  /*9ed0*/  MOV R35, UR41 ;  /* 0x0000002900237c02 */ /* 0x000fc80008000f00 */
[----:B------:R-:W-:Y:S02]  /*9ee0*/  SHF.R.S32.HI R35, RZ, 0x1f, R35 ;  /* 0x0000001fff237819 */ /* 0x000fe40000011423 */
[----:B--2---:R-:W-:Y:S02]  /*9ef0*/  R2UR UR5, R0 ;  /* 0x00000000000572ca */ /* 0x004fe400000e0000 */
[----:B------:R-:W-:-:S04]  /*9f00*/  SHF.R.U32.HI R0, RZ, 0x3, R10 ;  /* 0x00000003ff007819 */ /* 0x000fc8000001160a */
[----:B------:R-:W-:Y:S02]  /*9f10*/  LOP3.LUT R37, R24, R0, RZ, 0xfc, !PT ;  /* 0x0000000018257212 */ /* 0x000fe400078efcff */
[----:B------:R-:W2:Y:S03]  /*9f20*/  @P1 LDC R0, c[0x0][0x434] ;  /* 0x00010d00ff001b82 */ /* 0x000ea60000000800 */
[----:B------:R-:W-:-:S04]  /*9f30*/  IMAD R2, R2, 0x60, R37 ;  /* 0x0000006002027824 */ /* 0x000fc800078e0225 */
[C---:B------:R-:W-:Y:S01]  /*9f40*/  IMAD.IADD R7, R2.reuse, 0x1, R19 ;  /* 0x0000000102077824 */ /* 0x040fe200078e0213 */
[----:B------:R-:W-:-:S04]  /*9f50*/  ISETP.GE.AND P0, PT, R2, UR42, PT ;  /* 0x0000002a02007c0c */ /* 0x000fc8000bf06270 */
[----:B------:R-:W-:Y:S02]  /*9f60*/  ISETP.GT.U32.OR P0, PT, R37, 0x5f, P0 ;  /* 0x0000005f2500780c */ /* 0x000fe40000704470 */
[----:B------:R-:W-:Y:S01]  /*9f70*/  MOV R11, R7 ;  /* 0x00000007000b7202 */ /* 0x000fe20000000f00 */
[----:B--2---:R-:W-:-:S10]  /*9f80*/  @P1 IMAD.HI.U32 R0, R7, R0, RZ ;  /* 0x0000000007001227 */ /* 0x004fd400078e00ff */
[----:B------:R-:W2:Y:S01]  /*9f90*/  @!P0 LDC.64 R8, c[0x0][0x428] ;  /* 0x00010a00ff088b82 */ /* 0x000ea20000000a00 */
[----:B-1----:R-:W-:-:S07]  /*9fa0*/  @P1 SHF.R.U32.HI R11, RZ, R3, R0 ;  /* 0x00000003ff0b1219 */ /* 0x002fce0000011600 */
[----:B------:R-:W1:Y:S01]  /*9fb0*/  @!P0 LDC.64 R4, c[0x0][0x418] ;  /* 0x00010600ff048b82 */ /* 0x000e620000000a00 */
[--C-:B------:R-:W-:Y:S01]  /*9fc0*/  @!P0 SHF.R.S32.HI R3, RZ, 0x1f, R11.reuse ;  /* 0x0000001fff038819 */ /* 0x100fe2000001140b */
[----:B------:R-:W-:Y:S01]  /*9fd0*/  @!P0 IMAD.MOV.U32 R2, RZ, RZ, R11 ;  /* 0x000000ffff028224 */ /* 0x000fe200078e000b */
[----:B------:R-:W-:Y:S01]  /*9fe0*/  ULOP3.LUT UR5, UR5, 0x2, URZ, 0xfc, !UPT ;  /* 0x0000000205057892 */ /* 0x000fe2000f8efc3f */
[-C--:B--2---:R-:W-:Y:S02]  /*9ff0*/  @!P0 IMAD R0, R12, R8.reuse, RZ ;  /* 0x000000080c008224 */ /* 0x084fe400078e02ff */
[----:B------:R-:W-:-:S04]  /*a000*/  @!P0 IMAD.WIDE.U32 R2, R36, R8, R2 ;  /* 0x0000000824028225 */ /* 0x000fc800078e0002 */
[----:B------:R-:W-:Y:S01]  /*a010*/  @!P0 IMAD R9, R36, R9, R0 ;  /* 0x0000000924098224 */ /* 0x000fe200078e0200 */
[----:B-1----:R-:W-:-:S03]  /*a020*/  @!P0 LEA R4, P1, R2, R4, 0x2 ;  /* 0x0000000402048211 */ /* 0x002fc600078210ff */
[----:B------:R-:W-:-:S05]  /*a030*/  @!P0 IMAD.IADD R0, R3, 0x1, R9 ;  /* 0x0000000103008824 */ /* 0x000fca00078e0209 */
[----:B------:R-:W-:Y:S02]  /*a040*/  @!P0 LEA.HI.X R5, R2, R5, R0, 0x2, P1 ;  /* 0x0000000502058211 */ /* 0x000fe400008f1400 */
[----:B------:R-:W-:Y:S01]  /*a050*/  MOV R0, RZ ;  /* 0x000000ff00007202 */ /* 0x000fe20000000f00 */
[----:B------:R-:W-:-:S05]  /*a060*/  IMAD.U32 R2, RZ, RZ, UR5 ;  /* 0x00000005ff027e24 */ /* 0x000fca000f8e00ff */
[----:B------:R0:W5:Y:S01]  /*a070*/  @!P0 LDG.E R0, desc[UR36][R4.64] ;  /* 0x0000002404008981 */ /* 0x000162000c1e1900 */
[----:B------:R-:W-:Y:S02]  /*a080*/  ISETP.GT.U32.AND P0, PT, R37, 0x5f, PT ;  /* 0x0000005f2500780c */ /* 0x000fe40003f04070 */
[----:B------:R-:W-:Y:S01]  /*a090*/  ISETP.NE.AND P2, PT, R2, 0x3, PT ;  /* 0x000000030200780c */ /* 0x000fe20003f45270 */
[----:B------:R-:W-:-:S04]  /*a0a0*/  IMAD.MOV R2, RZ, RZ, -R11 ;  /* 0x000000ffff027224 */ /* 0x000fc800078e0a0b */
[----:B------:R-:W-:-:S06]  /*a0b0*/  IMAD R7, R17, R2, R7 ;  /* 0x0000000211077224 */ /* 0x000fcc00078e0207 */
[----:B------:R-:W-:-:S04]  /*a0c0*/  @P0 LOP3.LUT R16, R16, 0x8, RZ, 0xfc, !PT ;  /* 0x0000000810100812 */ /* 0x000fc800078efcff */
[----:B------:R-:W-:Y:S01]  /*a0d0*/  @P2 LOP3.LUT R16, R16, 0x10, RZ, 0xfc, !PT ;  /* 0x0000001010102812 */ /* 0x000fe200078efcff */
[----:B0-----:R-:W-:Y:S06]  /*a0e0*/  @!P2 BRA `(.L_x_46) ;  /* 0x000000000004a947 */ /* 0x001fec0003800000 */
[----:B------:R-:W-:Y:S01]  /*a0f0*/  BPT.TRAP 0x1 ;  /* 0x000000040000795c */ /* 0x000fe20000300000 */
.L_x_46:
[----:B------:R-:W-:Y:S01]  /*a100*/  SHF.R.S32.HI R5, RZ, 0x1f, R7 ;  /* 0x0000001fff057819 */ /* 0x000fe20000011407 */
[----:B------:R-:W-:Y:S01]  /*a110*/  ULDC.64 UR4, c[0x0][0x328] ;  /* 0x0000ca0000047ab9 */ /* 0x000fe20000000a00 */
[----:B-----5:R-:W-:Y:S02]  /*a120*/  SHF.R.S32.HI R4, RZ, 0x1f, R0 ;  /* 0x0000001fff047819 */ /* 0x020fe40000011400 */
[----:B------:R-:W-:Y:S01]  /*a130*/  R2UR UR6, R35 ;  /* 0x00000000230672ca */ /* 0x000fe200000e0000 */
[----:B------:R-:W-:-:S04]  /*a140*/  IMAD R2, R5, UR4, RZ ;  /* 0x0000000405027c24 */ /* 0x000fc8000f8e02ff */
[C---:B------:R-:W-:Y:S02]  /*a150*/  IMAD R9, R7.reuse, UR5, R2 ;  /* 0x0000000507097c24 */ /* 0x040fe4000f8e0202 */
[----:B------:R-:W-:Y:S01]  /*a160*/  IMAD.WIDE.U32 R2, R7, UR4, RZ ;  /* 0x0000000407027c25 */ /* 0x000fe2000f8e00ff */
[----:B------:R-:W-:-:S03]  /*a170*/  ULDC.64 UR4, c[0x0][0x338] ;  /* 0x0000ce0000047ab9 */ /* 0x000fc60000000a00 */
[----:B------:R-:W-:Y:S02]  /*a180*/  IMAD.IADD R3, R3, 0x1, R9 ;  /* 0x0000000103037824 */ /* 0x000fe400078e0209 */
[----:B------:R-:W-:Y:S02]  /*a190*/  IMAD R9, R4, UR4, RZ ;  /* 0x0000000404097c24 */ /* 0x000fe4000f8e02ff */
[----:B------:R-:W-:-:S04]  /*a1a0*/  IMAD.WIDE.U32 R2, R0, UR4, R2 ;  /* 0x0000000400027c25 */ /* 0x000fc8000f8e0002 */
[----:B------:R-:W-:Y:S01]  /*a1b0*/  IMAD R9, R0, UR5, R9 ;  /* 0x0000000500097c24 */ /* 0x000fe2000f8e0209 */
[----:B------:R-:W-:-:S04]  /*a1c0*/  ULDC.64 UR4, c[0x0][0x330] ;  /* 0x0000cc0000047ab9 */ /* 0x000fc80000000a00 */
[----:B------:R-:W-:Y:S01]  /*a1d0*/  IADD3 R3, R3, R9, RZ ;  /* 0x0000000903037210 */ /* 0x000fe20007ffe0ff */
[----:B------:R-:W-:Y:S01]  /*a1e0*/  IMAD.U32 R9, RZ, RZ, UR4 ;  /* 0x00000004ff097e24 */ /* 0x000fe2000f8e00ff */
[----:B------:R-:W-:-:S03]  /*a1f0*/  UIMAD UR4, UR6, UR4, URZ ;  /* 0x00000004060472a4 */ /* 0x000fc6000f8e023f */
[----:B------:R-:W-:Y:S01]  /*a200*/  IMAD.WIDE.U32 R2, R9, UR41, R2 ;  /* 0x0000002909027c25 */ /* 0x000fe2000f8e0002 */
[----:B------:R-:W-:Y:S01]  /*a210*/  UIMAD UR4, UR41, UR5, UR4 ;  /* 0x00000005290472a4 */ /* 0x000fe2000f8e0204 */
[----:B------:R-:W-:Y:S02]  /*a220*/  ULDC.64 UR6, c[0x0][0x318] ;  /* 0x0000c60000067ab9 */ /* 0x000fe40000000a00 */
[----:B------:R-:W-:-:S03]  /*a230*/  LEA R17, P0, R2, UR6, 0x1 ;  /* 0x0000000602117c11 */ /* 0x000fc6000f8008ff */
[----:B------:R-:W-:-:S05]  /*a240*/  VIADD R3, R3, UR4 ;  /* 0x0000000403037c36 */ /* 0x000fca0008000000 */
[----:B------:R-:W-:Y:S02]  /*a250*/  LEA.HI.X R18, R2, UR7, R3, 0x1, P0 ;  /* 0x0000000702127c11 */ /* 0x000fe400080f0c03 */
[----:B------:R-:W-:-:S04]  /*a260*/  MOV R2, 0x1 ;  /* 0x0000000100027802 */ /* 0x000fc80000000f00 */
[----:B------:R-:W-:-:S04]  /*a270*/  SHF.L.U32 R2, R2, 0x1f, RZ ;  /* 0x0000001f02027819 */ /* 0x000fc800000006ff */
[----:B------:R-:W0:Y:S02]  /*a280*/  SYNCS.PHASECHK.TRANS64.TRYWAIT P0, [UR44+0x30840], R2 ;  /* 0x03084002ff0075a7 */ /* 0x000e24000800016c */
[----:B0-----:R-:W-:Y:S05]  /*a290*/  @!P0 BRA `(.L_x_47) ;  /* 0x0000002c007c8947 */ /* 0x001fea0003800000 */
.L_x_88:
[----:B------:R-:W-:Y:S01]  /*a2a0*/  ULDC.64 UR4, c[0x0][0x300] ;  /* 0x0000c00000047ab9 */ /* 0x000fe20000000a00 */
[----:B------:R-:W-:Y:S01]  /*a2b0*/  R2UR UR6, R35 ;  /* 0x00000000230672ca */ /* 0x000fe200000e0000 */
[----:B0-----:R-:W-:Y:S01]  /*a2c0*/  IMAD R2, R5, UR4, RZ ;  /* 0x0000000405027c24 */ /* 0x001fe2000f8e02ff */
[----:B------:R-:W-:Y:S01]  /*a2d0*/  SHF.R.U32.HI R27, RZ, 0x3, R10 ;  /* 0x00000003ff1b7819 */ /* 0x000fe2000001160a */
[----:B------:R-:W-:Y:S01]  /*a2e0*/  IMAD.SHL.U32 R30, R10, 0x8, RZ ;  /* 0x000000080a1e7824 */ /* 0x000fe200078e00ff */
[C---:B------:R-:W-:Y:S01]  /*a2f0*/  LOP3.LUT P3, RZ, R16.reuse, 0x4, RZ, 0xc0, !PT ;  /* 0x0000000410ff7812 */ /* 0x040fe2000786c0ff */
[C---:B------:R-:W-:Y:S01]  /*a300*/  IMAD R5, R7.reuse, UR5, R2 ;  /* 0x0000000507057c24 */ /* 0x040fe2000f8e0202 */
[C---:B------:R-:W-:Y:S01]  /*a310*/  LOP3.LUT P2, RZ, R16.reuse, 0x2, RZ, 0xc0, !PT ;  /* 0x0000000210ff7812 */ /* 0x040fe2000784c0ff */
[----:B------:R-:W-:Y:S01]  /*a320*/  IMAD.WIDE.U32 R2, R7, UR4, RZ ;  /* 0x0000000407027c25 */ /* 0x000fe2000f8e00ff */
[----:B------:R-:W-:Y:S01]  /*a330*/  ULDC.64 UR4, c[0x0][0x310] ;  /* 0x0000c40000047ab9 */ /* 0x000fe20000000a00 */
[----:B------:R-:W-:-:S02]  /*a340*/  LOP3.LUT P1, RZ, R16, 0x1, RZ, 0xc0, !PT ;  /* 0x0000000110ff7812 */ /* 0x000fc4000782c0ff */
[----:B------:R-:W-:Y:S02]  /*a350*/  IMAD.IADD R3, R3, 0x1, R5 ;  /* 0x0000000103037824 */ /* 0x000fe400078e0205 */
[----:B------:R-:W-:Y:S02]  /*a360*/  IMAD R5, R4, UR4, RZ ;  /* 0x0000000404057c24 */ /* 0x000fe4000f8e02ff */
[----:B------:R-:W-:-:S04]  /*a370*/  IMAD.WIDE.U32 R2, R0, UR4, R2 ;  /* 0x0000000400027c25 */ /* 0x000fc8000f8e0002 */
[----:B------:R-:W-:Y:S01]  /*a380*/  IMAD R5, R0, UR5, R5 ;  /* 0x0000000500057c24 */ /* 0x000fe2000f8e0205 */
[----:B------:R-:W-:-:S03]  /*a390*/  ULDC.64 UR4, c[0x0][0x308] ;  /* 0x0000c20000047ab9 */ /* 0x000fc60000000a00 */
[----:B------:R-:W-:Y:S01]  /*a3a0*/  IMAD.IADD R3, R3, 0x1, R5 ;  /* 0x0000000103037824 */ /* 0x000fe200078e0205 */
[----:B------:R-:W-:Y:S01]  /*a3b0*/  MOV R5, UR4 ;  /* 0x0000000400057c02 */ /* 0x000fe20008000f00 */
[----:B------:R-:W-:-:S03]  /*a3c0*/  UIMAD UR4, UR6, UR4, URZ ;  /* 0x00000004060472a4 */ /* 0x000fc6000f8e023f */
[----:B------:R-:W-:Y:S01]  /*a3d0*/  ULDC.64 UR6, c[0x0][0x2e8] ;  /* 0x0000ba0000067ab9 */ /* 0x000fe20000000a00 */
[----:B------:R-:W-:Y:S02]  /*a3e0*/  UIMAD UR4, UR41, UR5, UR4 ;  /* 0x00000005290472a4 */ /* 0x000fe4000f8e0204 */
[----:B------:R-:W-:-:S04]  /*a3f0*/  IMAD.WIDE.U32 R2, R5, UR41, R2 ;  /* 0x0000002905027c25 */ /* 0x000fc8000f8e0002 */
[----:B------:R-:W-:Y:S01]  /*a400*/  VIADD R7, R3, UR4 ;  /* 0x0000000403077c36 */ /* 0x000fe20008000000 */
[C---:B------:R-:W-:Y:S01]  /*a410*/  LEA R0, P0, R2.reuse, UR6, 0x1 ;  /* 0x0000000602007c11 */ /* 0x040fe2000f8008ff */
[----:B------:R-:W-:Y:S01]  /*a420*/  IMAD.MOV.U32 R3, RZ, RZ, -0x60 ;  /* 0xffffffa0ff037424 */ /* 0x000fe200078e00ff */
[----:B------:R-:W-:Y:S02]  /*a430*/  UMOV UR4, 0xffffffff ;  /* 0xffffffff00047882 */ /* 0x000fe40000000000 */
[----:B------:R-:W-:Y:S01]  /*a440*/  LEA.HI.X R7, R2, UR7, R7, 0x1, P0 ;  /* 0x0000000702077c11 */ /* 0x000fe200080f0c07 */
[----:B------:R-:W-:Y:S01]  /*a450*/  IMAD R4, R32, R3, UR42 ;  /* 0x0000002a20047e24 */ /* 0x000fe2000f8e0203 */
[----:B------:R-:W-:-:S04]  /*a460*/  LOP3.LUT R3, R6, 0x1c0, RZ, 0xc0, !PT ;  /* 0x000001c006037812 */ /* 0x000fc800078ec0ff */
[----:B------:R-:W-:Y:S02]  /*a470*/  LOP3.LUT R2, R3, 0x38, R6, 0xf8, !PT ;  /* 0x0000003803027812 */ /* 0x000fe400078ef806 */
[----:B------:R-:W-:Y:S02]  /*a480*/  IADD3 R6, -R27, R4, RZ ;  /* 0x000000041b067210 */ /* 0x000fe40007ffe1ff */
[----:B------:R-:W-:Y:S02]  /*a490*/  LOP3.LUT R25, R2, 0x38, R25, 0x78, !PT ;  /* 0x0000003802197812 */ /* 0x000fe400078e7819 */
[----:B------:R-:W-:Y:S02]  /*a4a0*/  ISETP.GE.AND P0, PT, R6, 0x1, PT ;  /* 0x000000010600780c */ /* 0x000fe40003f06270 */
[----:B------:R-:W-:Y:S01]  /*a4b0*/  LOP3.LUT R30, R25, 0x200, R30, 0xf8, !PT ;  /* 0x00000200191e7812 */ /* 0x000fe200078ef81e */
[----:B------:R-:W-:Y:S10]  /*a4c0*/  BRA.DIV UR4, `(.L_x_48) ;  /* 0x0000002e04087947 */ /* 0x000ff4000b800000 */
[----:B------:R-:W-:Y:S01]  /*a4d0*/  SHFL.IDX PT, R3, R7, RZ, 0x181f ;  /* 0x00181fff07037589 */ /* 0x000fe200000e0000 */
[----:B------:R-:W-:-:S03]  /*a4e0*/  @P0 LEA R9, R30, UR44, 0x1 ;  /* 0x0000002c1e090c11 */ /* 0x000fc6000f8e08ff */
[----:B------:R-:W0:Y:S04]  /*a4f0*/  SHFL.IDX PT, R2, R0, RZ, 0x181f ;  /* 0x00181fff00027589 */ /* 0x000e2800000e0000 */
[----:B------:R-:W-:Y:S04]  /*a500*/  SHFL.IDX PT, R5, R7, 0x1, 0x181f ;  /* 0x00381f0007057f89 */ /* 0x000fe800000e0000 */
[----:B------:R-:W-:Y:S04]  /*a510*/  SHFL.IDX PT, R4, R0, 0x1, 0x181f ;  /* 0x00381f0000047f89 */ /* 0x000fe800000e0000 */
[----:B------:R-:W1:Y:S04]  /*a520*/  SHFL.IDX PT, R8, R7, 0x2, 0x181f ;  /* 0x00581f0007087f89 */ /* 0x000e6800000e0000 */
[----:B------:R-:W2:Y:S04]  /*a530*/  SHFL.IDX PT, R14, R0, 0x2, 0x181f ;  /* 0x00581f00000e7f89 */ /* 0x000ea800000e0000 */
[----:B------:R-:W3:Y:S01]  /*a540*/  SHFL.IDX PT, R10, R0, 0x3, 0x181f ;  /* 0x00781f00000a7f89 */ /* 0x000ee200000e0000 */
[----:B0-----:R-:W-:-:S05]  /*a550*/  @P0 IMAD.WIDE.U32 R2, R23, 0x2, R2 ;  /* 0x0000000217020825 */ /* 0x001fca00078e0002 */
[----:B------:R-:W-:Y:S04]  /*a560*/  @P0 LDGSTS.E.BYPASS.LTC128B.128 [R9+0x1e400], desc[UR36][R2.64], !P3 ;  /* 0x1e40000002090fae */ /* 0x000fe8000d901d64 */
[----:B------:R-:W-:Y:S04]  /*a570*/  @P0 LDGSTS.E.BYPASS.LTC128B.128 [R9+0x21400], desc[UR36][R2.64+0x80], !P2 ;  /* 0x2140008002090fae */ /* 0x000fe8000d101d64 */
[----:B------:R0:W-:Y:S01]  /*a580*/  @P0 LDGSTS.E.BYPASS.LTC128B.128 [R9+0x24400], desc[UR36][R2.64+0x100], !P1 ;  /* 0x2440010002090fae */ /* 0x0001e2000c901d64 */
[----:B------:R-:W-:-:S03]  /*a590*/  ISETP.GE.AND P0, PT, R6, 0x11, PT ;  /* 0x000000110600780c */ /* 0x000fc60003f06270 */
[----:B0-----:R-:W0:Y:S01]  /*a5a0*/  SHFL.IDX PT, R9, R7, 0x3, 0x181f ;  /* 0x00781f0007097f89 */ /* 0x001e2200000e0000 */
[----:B-1----:R-:W-:-:S09]  /*a5b0*/  MOV R3, R8 ;  /* 0x0000000800037202 */ /* 0x002fd20000000f00 */
[----:B------:R-:W-:Y:S01]  /*a5c0*/  @P0 IMAD.WIDE.U32 R4, R23, 0x2, R4 ;  /* 0x0000000217040825 */ /* 0x000fe200078e0004 */
[----:B------:R-:W-:Y:S01]  /*a5d0*/  @P0 LEA R21, R30, UR44, 0x1 ;  /* 0x0000002c1e150c11 */ /* 0x000fe2000f8e08ff */
[----:B------:R-:W-:Y:S02]  /*a5e0*/  SHFL.IDX PT, R8, R7, 0x4, 0x181f ;  /* 0x00981f0007087f89 */ /* 0x000fe400000e0000 */
[----:B--2---:R-:W-:Y:S02]  /*a5f0*/  IMAD.MOV.U32 R2, RZ, RZ, R14 ;  /* 0x000000ffff027224 */ /* 0x004fe400078e000e */
[----:B------:R-:W-:Y:S04]  /*a600*/  @P0 LDGSTS.E.BYPASS.LTC128B.128 [R21+0x1ec00], desc[UR36][R4.64], !P3 ;  /* 0x1ec0000004150fae */ /* 0x000fe8000d901d64 */
[----:B------:R-:W-:Y:S04]  /*a610*/  @P0 LDGSTS.E.BYPASS.LTC128B.128 [R21+0x21c00], desc[UR36][R4.64+0x80], !P2 ;  /* 0x21c0008004150fae */ /* 0x000fe8000d101d64 */
[----:B------:R3:W-:Y:S01]  /*a620*/  @P0 LDGSTS.E.BYPASS.LTC128B.128 [R21+0x24c00], desc[UR36][R4.64+0x100], !P1 ;  /* 0x24c0010004150fae */ /* 0x0007e2000c901d64 */
[----:B------:R-:W-:-:S03]  /*a630*/  ISETP.GE.AND P0, PT, R6, 0x21, PT ;  /* 0x000000210600780c */ /* 0x000fc60003f06270 */
[----:B------:R-:W1:Y:S04]  /*a640*/  SHFL.IDX PT, R14, R0, 0x4, 0x181f ;  /* 0x00981f00000e7f89 */ /* 0x000e6800000e0000 */
[----:B------:R-:W2:Y:S01]  /*a650*/  SHFL.IDX PT, R7, R7, 0x5, 0x181f ;  /* 0x00b81f0007077f89 */ /* 0x000ea200000e0000 */
[----:B---3--:R-:W-:-:S05]  /*a660*/  IMAD.MOV.U32 R4, RZ, RZ, R10 ;  /* 0x000000ffff047224 */ /* 0x008fca00078e000a */
[----:B------:R-:W-:Y:S01]  /*a670*/  @P0 IMAD.WIDE.U32 R2, R23, 0x2, R2 ;  /* 0x0000000217020825 */ /* 0x000fe200078e0002 */
[----:B------:R-:W-:-:S03]  /*a680*/  @P0 LEA R25, R30, UR44, 0x1 ;  /* 0x0000002c1e190c11 */ /* 0x000fc6000f8e08ff */
[----:B0-----:R-:W-:Y:S02]  /*a690*/  IMAD.MOV.U32 R5, RZ, RZ, R9 ;  /* 0x000000ffff057224 */ /* 0x001fe400078e0009 */
[----:B------:R-:W-:Y:S04]  /*a6a0*/  @P0 LDGSTS.E.BYPASS.LTC128B.128 [R25+0x1f400], desc[UR36][R2.64], !P3 ;  /* 0x1f40000002190fae */ /* 0x000fe8000d901d64 */
[----:B------:R-:W-:Y:S04]  /*a6b0*/  @P0 LDGSTS.E.BYPASS.LTC128B.128 [R25+0x22400], desc[UR36][R2.64+0x80], !P2 ;  /* 0x2240008002190fae */ /* 0x000fe8000d101d64 */
[----:B------:R1:W-:Y:S01]  /*a6c0*/  @P0 LDGSTS.E.BYPASS.LTC128B.128 [R25+0x25400], desc[UR36][R2.64+0x100], !P1 ;  /* 0x2540010002190fae */ /* 0x0003e2000c901d64 */
[----:B------:R-:W-:-:S02]  /*a6d0*/  ISETP.GE.AND P0, PT, R6, 0x31, PT ;  /* 0x000000310600780c */ /* 0x000fc40003f06270 */
[----:B-1----:R-:W-:Y:S01]  /*a6e0*/  MOV R2, R14 ;  /* 0x0000000e00027202 */ /* 0x002fe20000000f00 */
[----:B------:R-:W-:-:S10]  /*a6f0*/  IMAD.MOV.U32 R3, RZ, RZ, R8 ;  /* 0x000000ffff037224 */ /* 0x000fd400078e0008 */
[----:B------:R-:W-:Y:S01]  /*a700*/  @P0 LEA R9, R30, UR44, 0x1 ;  /* 0x0000002c1e090c11 */ /* 0x000fe2000f8e08ff */
[----:B------:R-:W-:Y:S01]  /*a710*/  @P0 IMAD.WIDE.U32 R4, R23, 0x2, R4 ;  /* 0x0000000217040825 */ /* 0x000fe200078e0004 */
[----:B------:R0:W1:Y:S04]  /*a720*/  SHFL.IDX PT, R14, R0, 0x5, 0x181f ;  /* 0x00b81f00000e7f89 */ /* 0x00006800000e0000 */
[----:B------:R0:W-:Y:S04]  /*a730*/  @P0 LDGSTS.E.BYPASS.LTC128B.128 [R9+0x1fc00], desc[UR36][R4.64], !P3 ;  /* 0x1fc0000004090fae */ /* 0x0001e8000d901d64 */
[----:B------:R0:W-:Y:S04]  /*a740*/  @P0 LDGSTS.E.BYPASS.LTC128B.128 [R9+0x22c00], desc[UR36][R4.64+0x80], !P2 ;  /* 0x22c0008004090fae */ /* 0x0001e8000d101d64 */
[----:B------:R0:W-:Y:S01]  /*a750*/  @P0 LDGSTS.E.BYPASS.LTC128B.128 [R9+0x25c00], desc[UR36][R4.64+0x100], !P1 ;  /* 0x25c0010004090fae */ /* 0x0001e2000c901d64 */
[----:B------:R-:W-:-:S13]  /*a760*/  ISETP.GE.AND P0, PT, R6, 0x41, PT ;  /* 0x000000410600780c */ /* 0x000fda0003f06270 */
[----:B------:R-:W-:Y:S01]  /*a770*/  @P0 IMAD.WIDE.U32 R2, R23, 0x2, R2 ;  /* 0x0000000217020825 */ /* 0x000fe200078e0002 */
[----:B------:R-:W-:-:S05]  /*a780*/  @P0 LEA R21, R30, UR44, 0x1 ;  /* 0x0000002c1e150c11 */ /* 0x000fca000f8e08ff */
[----:B------:R0:W-:Y:S04]  /*a790*/  @P0 LDGSTS.E.BYPASS.LTC128B.128 [R21+0x20400], desc[UR36][R2.64], !P3 ;  /* 0x2040000002150fae */ /* 0x0001e8000d901d64 */
[----:B------:R0:W-:Y:S04]  /*a7a0*/  @P0 LDGSTS.E.BYPASS.LTC128B.128 [R21+0x23400], desc[UR36][R2.64+0x80], !P2 ;  /* 0x2340008002150fae */ /* 0x0001e8000d101d64 */
[----:B-12---:R0:W-:Y:S02]  /*a7b0*/  @P0 LDGSTS.E.BYPASS.LTC128B.128 [R21+0x26400], desc[UR36][R2.64+0x100], !P1 ;  /* 0x2640010002150fae */ /* 0x0061e4000c901d64 */
.L_x_102:
[----:B------:R-:W-:Y:S01]  /*a7c0*/  ISETP.GE.AND P0, PT, R6, 0x51, PT ;  /* 0x000000510600780c */ /* 0x000fe20003f06270 */
[----:B0-----:R-:W-:Y:S01]  /*a7d0*/  IMAD.MOV.U32 R2, RZ, RZ, R14 ;  /* 0x000000ffff027224 */ /* 0x001fe200078e000e */
[----:B------:R-:W-:-:S11]  /*a7e0*/  MOV R3, R7 ;  /* 0x0000000700037202 */ /* 0x000fd60000000f00 */
[----:B------:R-:W-:Y:S01]  /*a7f0*/  @P0 IMAD.WIDE.U32 R2, R23, 0x2, R2 ;  /* 0x0000000217020825 */ /* 0x000fe200078e0002 */
[----:B------:R-:W-:-:S05]  /*a800*/  @P0 LEA R5, R30, UR44, 0x1 ;  /* 0x0000002c1e050c11 */ /* 0x000fca000f8e08ff */
[----:B------:R-:W-:Y:S01]  /*a810*/  @!PT LDS RZ, [RZ] ;  /* 0x00000000fffff984 */ /* 0x000fe20000000800 */
[----:B------:R-:W-:Y:S01]  /*a820*/  @!PT LDS RZ, [RZ] ;  /* 0x00000000fffff984 */ /* 0x000fe20000000800 */
[----:B------:R-:W-:Y:S01]  /*a830*/  @!PT LDS RZ, [RZ] ;  /* 0x00000000fffff984 */ /* 0x000fe20000000800 */
[----:B------:R0:W-:Y:S04]  /*a840*/  @P0 LDGSTS.E.BYPASS.LTC128B.128 [R5+0x20c00], desc[UR36][R2.64], !P3 ;  /* 0x20c0000002050fae */ /* 0x0001e8000d901d64 */
[----:B------:R0:W-:Y:S04]  /*a850*/  @P0 LDGSTS.E.BYPASS.LTC128B.128 [R5+0x23c00], desc[UR36][R2.64+0x80], !P2 ;  /* 0x23c0008002050fae */ /* 0x0001e8000d101d64 */
[----:B------:R0:W-:Y:S01]  /*a860*/  @P0 LDGSTS.E.BYPASS.LTC128B.128 [R5+0x26c00], desc[UR36][R2.64+0x100], !P1 ;  /* 0x26c0010002050fae */ /* 0x0001e2000c901d64 */
[----:B------:R-:W-:Y:S01]  /*a870*/  NOP ;  /* 0x0000000000007918 */ /* 0x000fe20000000000 */
[----:B------:R-:W-:Y:S02]  /*a880*/  SYNCS.ARRIVE.TRANS64.RED.A0T1 RZ, [UR44+0x30830], RZ ;  /* 0x030830ffffff79a7 */ /* 0x000fe4000820042c */
[----:B------:R-:W-:Y:S01]  /*a890*/  ARRIVES.LDGSTSBAR.64.TRANSCNT [UR44+0x30830] ;  /* 0x03083000ff0079b0 */ /* 0x000fe20008000aac */
[----:B------:R-:W-:Y:S01]  /*a8a0*/  NOP ;  /* 0x0000000000007918 */ /* 0x000fe20000000000 */
[----:B------:R-:W-:-:S13]  /*a8b0*/  LOP3.LUT P1, RZ, R16, 0x10, RZ, 0xc0, !PT ;  /* 0x0000001010ff7812 */ /* 0x000fda000782c0ff */
[----:B0-----:R-:W-:Y:S05]  /*a8c0*/  @!P1 BRA `(.L_x_49) ;  /* 0x0000000000049947 */ /* 0x001fea0003800000 */
[----:B------:R-:W-:Y:S01]  /*a8d0*/  BPT.TRAP 0x1 ;  /* 0x000000040000795c */ /* 0x000fe20000300000 */
.L_x_49:
[----:B------:R-:W-:Y:S01]  /*a8e0*/  SYNCS.ARRIVE.TRANS64.A1T0 RZ, [UR44+0x30830], RZ ;  /* 0x030830ffffff79a7 */ /* 0x000fe2000810002c */
[----:B------:R-:W-:Y:S05]  /*a8f0*/  WARPSYNC.ALL ;  /* 0x0000000000007948 */ /* 0x000fea0003800000 */
[----:B------:R-:W-:Y:S01]  /*a900*/  UIADD3 UR5, UR44, 0x12400, URZ ;  /* 0x000124002c057890 */ /* 0x000fe2000fffe03f */
[----:B------:R-:W-:Y:S01]  /*a910*/  R2UR UR4, R35 ;  /* 0x00000000230472ca */ /* 0x000fe200000e0000 */
[----:B------:R-:W-:Y:S01]  /*a920*/  ULDC.64 UR6, c[0x0][0x2d8] ;  /* 0x0000b60000067ab9 */ /* 0x000fe20000000a00 */
[----:B------:R-:W-:Y:S01]  /*a930*/  SHF.R.S32.HI R25, RZ, 0x1f, R26 ;  /* 0x0000001fff197819 */ /* 0x000fe2000001141a */
[----:B------:R-:W-:Y:S02]  /*a940*/  ULOP3.LUT UP0, URZ, UR5, 0x3ff, URZ, 0xc0, !UPT ;  /* 0x000003ff053f7892 */ /* 0x000fe4000f80c03f */
[----:B------:R-:W-:Y:S01]  /*a950*/  UIMAD.WIDE.U32 UR38, UR41, UR6, URZ ;  /* 0x00000006292672a5 */ /* 0x000fe2000f8e003f */
[----:B------:R-:W-:Y:S03]  /*a960*/  BAR.SYNC.DEFER_BLOCKING 0x8, 0x180 ;  /* 0x0206000000007b1d */ /* 0x000fe60000010000 */
[----:B------:R-:W-:-:S04]  /*a970*/  PLOP3.LUT P0, PT, PT, PT, UP0, 0x80, 0x0 ;  /* 0x000000000000781c */ /* 0x000fc80003f0f008 */
[----:B------:R-:W-:-:S04]  /*a980*/  UIMAD UR4, UR4, UR6, URZ ;  /* 0x00000006040472a4 */ /* 0x000fc8000f8e023f */
[----:B------:R-:W-:-:S04]  /*a990*/  UIMAD UR4, UR41, UR7, UR4 ;  /* 0x00000007290472a4 */ /* 0x000fc8000f8e0204 */
[----:B------:R-:W-:Y:S01]  /*a9a0*/  UIADD3 UR45, UR39, UR4, URZ ;  /* 0x00000004272d7290 */ /* 0x000fe2000fffe03f */
[----:B------:R-:W-:Y:S11]  /*a9b0*/  @!P0 BRA `(.L_x_50) ;  /* 0x0000000000408947 */ /* 0x000ff60003800000 */
[----:B------:R-:W-:Y:S01]  /*a9c0*/  MOV R2, 0x0 ;  /* 0x0000000000027802 */ /* 0x000fe20000000f00 */
[----:B------:R-:W-:Y:S01]  /*a9d0*/  ULDC.64 UR6, c[0x4][0x88] ;  /* 0x0100220000067ab9 */ /* 0x000fe20000000a00 */
[----:B------:R-:W-:Y:S01]  /*a9e0*/  ULDC.64 UR8, c[0x4][0x90] ;  /* 0x0100240000087ab9 */ /* 0x000fe20000000a00 */
[----:B------:R-:W-:Y:S01]  /*a9f0*/  ULDC.64 UR4, c[0x4][0x20] ;  /* 0x0100080000047ab9 */ /* 0x000fe20000000a00 */
[----:B------:R-:W-:Y:S01]  /*aa00*/  IMAD.U32 R4, RZ, RZ, UR6 ;  /* 0x00000006ff047e24 */ /* 0x000fe2000f8e00ff */
[----:B------:R-:W-:Y:S01]  /*aa10*/  MOV R6, UR8 ;  /* 0x0000000800067c02 */ /* 0x000fe20008000f00 */
[----:B------:R-:W0:Y:S01]  /*aa20*/  LDC.64 R2, c[0x4][R2] ;  /* 0x0100000002027b82 */ /* 0x000e220000000a00 */
[----:B------:R-:W-:Y:S01]  /*aa30*/  IMAD.U32 R5, RZ, RZ, UR7 ;  /* 0x00000007ff057e24 */ /* 0x000fe2000f8e00ff */
[----:B------:R-:W-:Y:S01]  /*aa40*/  MOV R11, UR5 ;  /* 0x00000005000b7c02 */ /* 0x000fe20008000f00 */
[----:B------:R-:W-:Y:S01]  /*aa50*/  IMAD.U32 R7, RZ, RZ, UR9 ;  /* 0x00000009ff077e24 */ /* 0x000fe2000f8e00ff */
[----:B------:R-:W-:Y:S01]  /*aa60*/  MOV R13, RZ ;  /* 0x000000ff000d7202 */ /* 0x000fe20000000f00 */
[----:B------:R-:W-:-:S02]  /*aa70*/  IMAD.U32 R10, RZ, RZ, UR4 ;  /* 0x00000004ff0a7e24 */ /* 0x000fc4000f8e00ff */
[----:B------:R-:W-:Y:S02]  /*aa80*/  IMAD.MOV.U32 R8, RZ, RZ, 0x70 ;  /* 0x00000070ff087424 */ /* 0x000fe400078e00ff */
[----:B------:R-:W-:-:S07]  /*aa90*/  IMAD.MOV.U32 R12, RZ, RZ, 0x1 ;  /* 0x00000001ff0c7424 */ /* 0x000fce00078e00ff */
[----:B------:R-:W-:-:S07]  /*aaa0*/  LEPC R20, `(.L_x_50) ;  /* 0x000000001014794e */ /* 0x000fce0000000000 */
[----:B0-----:R-:W-:Y:S05]  /*aab0*/  CALL.ABS.NOINC R2 ;  /* 0x0000000002007343 */ /* 0x001fea0003c00000 */
.L_x_50:
[----:B------:R-:W0:Y:S01]  /*aac0*/  LDC R6, c[0x0][0x448] ;  /* 0x00011200ff067b82 */ /* 0x000e220000000800 */
[----:B------:R-:W-:Y:S01]  /*aad0*/  IMAD R7, R22, 0x80, R37 ;  /* 0x0000008016077824 */ /* 0x000fe200078e0225 */
[----:B------:R-:W-:Y:S01]  /*aae0*/  MOV R4, UR38 ;  /* 0x0000002600047c02 */ /* 0x000fe20008000f00 */
[----:B------:R-:W-:Y:S01]  /*aaf0*/  IMAD.U32 R5, RZ, RZ, UR39 ;  /* 0x00000027ff057e24 */ /* 0x000fe2000f8e00ff */
[----:B------:R-:W-:Y:S01]  /*ab00*/  ULDC.64 UR4, c[0x0][0x2e0] ;  /* 0x0000b80000047ab9 */ /* 0x000fe20000000a00 */
[----:B------:R-:W-:Y:S01]  /*ab10*/  IMAD.U32 R3, RZ, RZ, UR45 ;  /* 0x0000002dff037e24 */ /* 0x000fe2000f8e00ff */
[----:B------:R-:W-:Y:S01]  /*ab20*/  MOV R5, R7 ;  /* 0x0000000700057202 */ /* 0x000fe20000000f00 */
[----:B------:R-:W-:Y:S02]  /*ab30*/  IMAD R25, R25, UR4, RZ ;  /* 0x0000000419197c24 */ /* 0x000fe4000f8e02ff */
[----:B------:R-:W-:Y:S02]  /*ab40*/  IMAD.MOV.U32 R2, RZ, RZ, R4 ;  /* 0x000000ffff027224 */ /* 0x000fe400078e0004 */
[----:B------:R-:W-:-:S02]  /*ab50*/  IMAD R25, R26, UR5, R25 ;  /* 0x000000051a197c24 */ /* 0x000fc4000f8e0219 */
[----:B------:R-:W-:Y:S01]  /*ab60*/  IMAD.WIDE.U32 R2, R26, UR4, R2 ;  /* 0x000000041a027c25 */ /* 0x000fe2000f8e0002 */
[----:B------:R-:W-:-:S03]  /*ab70*/  ULDC.64 UR4, c[0x0][0x2d0] ;  /* 0x0000b40000047ab9 */ /* 0x000fc60000000a00 */
[----:B------:R-:W-:Y:S01]  /*ab80*/  IMAD.IADD R3, R3, 0x1, R25 ;  /* 0x0000000103037824 */ /* 0x000fe200078e0219 */
[----:B0-----:R-:W-:-:S13]  /*ab90*/  ISETP.NE.AND P0, PT, R6, 0x1, PT ;  /* 0x000000010600780c */ /* 0x001fda0003f05270 */
[----:B------:R-:W0:Y:S08]  /*aba0*/  @P0 LDC R0, c[0x0][0x44c] ;  /* 0x00011300ff000b82 */ /* 0x000e300000000800 */
[----:B------:R-:W1:Y:S01]  /*abb0*/  @P0 LDC R9, c[0x0][0x450] ;  /* 0x00011400ff090b82 */ /* 0x000e620000000800 */
[----:B0-----:R-:W-:-:S05]  /*abc0*/  @P0 IMAD.HI.U32 R0, R7, R0, RZ ;  /* 0x0000000007000227 */ /* 0x001fca00078e00ff */
[----:B-1----:R-:W-:-:S05]  /*abd0*/  @P0 SHF.R.U32.HI R5, RZ, R9, R0 ;  /* 0x00000009ff050219 */ /* 0x002fca0000011600 */
[----:B------:R-:W-:Y:S02]  /*abe0*/  IMAD.MOV R0, RZ, RZ, -R5 ;  /* 0x000000ffff007224 */ /* 0x000fe400078e0a05 */
[----:B------:R-:W-:-:S04]  /*abf0*/  IMAD.WIDE.U32 R2, R5, UR4, R2 ;  /* 0x0000000405027c25 */ /* 0x000fc8000f8e0002 */
[----:B------:R-:W-:Y:S01]  /*ac00*/  IMAD R7, R6, R0, R7 ;  /* 0x0000000006077224 */ /* 0x000fe200078e0207 */
[----:B------:R-:W-:-:S05]  /*ac10*/  SHF.R.S32.HI R0, RZ, 0x1f, R5 ;  /* 0x0000001fff007819 */ /* 0x000fca0000011405 */
[----:B------:R-:W-:-:S04]  /*ac20*/  IMAD R0, R0, UR4, RZ ;  /* 0x0000000400007c24 */ /* 0x000fc8000f8e02ff */
[----:B------:R-:W-:Y:S01]  /*ac30*/  IMAD R5, R5, UR5, R0 ;  /* 0x0000000505057c24 */ /* 0x000fe2000f8e0200 */
[----:B------:R-:W-:Y:S01]  /*ac40*/  SHF.R.S32.HI R0, RZ, 0x1f, R7 ;  /* 0x0000001fff007819 */ /* 0x000fe20000011407 */
[----:B------:R-:W-:-:S03]  /*ac50*/  ULDC.64 UR4, c[0x0][0x2c8] ;  /* 0x0000b20000047ab9 */ /* 0x000fc60000000a00 */
[----:B------:R-:W-:Y:S01]  /*ac60*/  IADD3 R3, R3, R5, RZ ;  /* 0x0000000503037210 */ /* 0x000fe20007ffe0ff */
[----:B------:R-:W-:-:S04]  /*ac70*/  IMAD R0, R0, UR4, RZ ;  /* 0x0000000400007c24 */ /* 0x000fc8000f8e02ff */
[C---:B------:R-:W-:Y:S02]  /*ac80*/  IMAD R5, R7.reuse, UR5, R0 ;  /* 0x0000000507057c24 */ /* 0x040fe4000f8e0200 */
[----:B------:R-:W-:Y:S01]  /*ac90*/  IMAD.WIDE.U32 R2, R7, UR4, R2 ;  /* 0x0000000407027c25 */ /* 0x000fe2000f8e0002 */
[----:B------:R-:W-:-:S03]  /*aca0*/  ULDC.64 UR4, c[0x0][0x280] ;  /* 0x0000a00000047ab9 */ /* 0x000fc60000000a00 */
[----:B------:R-:W-:Y:S01]  /*acb0*/  IMAD.IADD R3, R3, 0x1, R5 ;  /* 0x0000000103037824 */ /* 0x000fe200078e0205 */
[C---:B------:R-:W-:Y:S01]  /*acc0*/  LEA R0, P0, R2.reuse, UR4, 0x1 ;  /* 0x0000000402007c11 */ /* 0x040fe2000f8008ff */
[----:B------:R-:W-:Y:S02]  /*acd0*/  ULDC UR4, c[0x0][0x2b8] ;  /* 0x0000ae0000047ab9 */ /* 0x000fe40000000800 */
[----:B------:R-:W-:Y:S02]  /*ace0*/  ISETP.GE.AND P3, PT, R23, UR4, PT ;  /* 0x0000000417007c0c */ /* 0x000fe4000bf66270 */
[----:B------:R-:W-:Y:S01]  /*acf0*/  LEA.HI.X R8, R2, UR5, R3, 0x1, P0 ;  /* 0x0000000502087c11 */ /* 0x000fe200080f0c03 */
[----:B------:R-:W-:Y:S01]  /*ad00*/  UMOV UR5, 0xffffffff ;  /* 0xffffffff00057882 */ /* 0x000fe20000000000 */
[----:B------:R-:W-:Y:S02]  /*ad10*/  ISETP.GE.AND P2, PT, R34, UR4, PT ;  /* 0x0000000422007c0c */ /* 0x000fe4000bf46270 */
[----:B------:R-:W-:Y:S01]  /*ad20*/  ISETP.GE.AND P0, PT, R33, UR4, PT ;  /* 0x0000000421007c0c */ /* 0x000fe2000bf06270 */
[----:B------:R-:W-:-:S12]  /*ad30*/  BRA.DIV UR5, `(.L_x_51) ;  /* 0x0000002a05d07947 */ /* 0x000fd8000b800000 */
[----:B------:R-:W-:Y:S01]  /*ad40*/  SHFL.IDX PT, R3, R8, RZ, 0x181f ;  /* 0x00181fff08037589 */ /* 0x000fe200000e0000 */
[----:B------:R-:W-:Y:S01]  /*ad50*/  ULDC UR4, c[0x0][0x288] ;  /* 0x0000a20000047ab9 */ /* 0x000fe20000000800 */
[----:B------:R-:W-:Y:S02]  /*ad60*/  IMAD R7, R22, 0x80, R27 ;  /* 0x0000008016077824 */ /* 0x000fe400078e021b */
[----:B------:R-:W0:Y:S01]  /*ad70*/  SHFL.IDX PT, R2, R0, RZ, 0x181f ;  /* 0x00181fff00027589 */ /* 0x000e2200000e0000 */
[----:B------:R-:W-:Y:S02]  /*ad80*/  IMAD R6, R6, UR4, RZ ;  /* 0x0000000406067c24 */ /* 0x000fe4000f8e02ff */
[C---:B------:R-:W-:Y:S01]  /*ad90*/  IADD3 R11, R7.reuse, 0x10, RZ ;  /* 0x00000010070b7810 */ /* 0x040fe20007ffe0ff */
[----:B------:R-:W-:Y:S02]  /*ada0*/  SHFL.IDX PT, R5, R8, 0x1, 0x181f ;  /* 0x00381f0008057f89 */ /* 0x000fe400000e0000 */
[----:B------:R-:W-:-:S02]  /*adb0*/  ISETP.GE.AND P1, PT, R7, R6, PT ;  /* 0x000000060700720c */ /* 0x000fc40003f26270 */
[----:B------:R-:W1:Y:S04]  /*adc0*/  SHFL.IDX PT, R4, R0, 0x1, 0x181f ;  /* 0x00381f0000047f89 */ /* 0x000e6800000e0000 */
[----:B------:R-:W-:Y:S07]  /*add0*/  SHFL.IDX PT, R14, R0, 0x7, 0x181f ;  /* 0x00f81f00000e7f89 */ /* 0x000fee00000e0000 */
[----:B------:R-:W-:Y:S01]  /*ade0*/  @!P1 LEA R9, R30, UR44, 0x1 ;  /* 0x0000002c1e099c11 */ /* 0x000fe2000f8e08ff */
[----:B0-----:R-:W-:-:S05]  /*adf0*/  @!P1 IMAD.WIDE.U32 R2, R23, 0x2, R2 ;  /* 0x0000000217029825 */ /* 0x001fca00078e0002 */
[----:B------:R-:W-:Y:S04]  /*ae00*/  @!P1 LDGSTS.E.BYPASS.LTC128B.128 [R9+0x12400], desc[UR36][R2.64], !P3 ;  /* 0x1240000002099fae */ /* 0x000fe8000d901d64 */
[----:B------:R-:W-:Y:S04]  /*ae10*/  @!P1 LDGSTS.E.BYPASS.LTC128B.128 [R9+0x16400], desc[UR36][R2.64+0x80], !P2 ;  /* 0x1640008002099fae */ /* 0x000fe8000d101d64 */
[----:B------:R0:W-:Y:S01]  /*ae20*/  @!P1 LDGSTS.E.BYPASS.LTC128B.128 [R9+0x1a400], desc[UR36][R2.64+0x100], !P0 ;  /* 0x1a40010002099fae */ /* 0x0001e2000c101d64 */
[----:B------:R-:W-:Y:S01]  /*ae30*/  ISETP.GE.AND P1, PT, R11, R6, PT ;  /* 0x000000060b00720c */ /* 0x000fe20003f26270 */
[----:B------:R-:W-:-:S02]  /*ae40*/  VIADD R11, R7, 0x30 ;  /* 0x00000030070b7836 */ /* 0x000fc40000000000 */
[----:B0-----:R-:W-:Y:S01]  /*ae50*/  SHFL.IDX PT, R3, R8, 0x2, 0x181f ;  /* 0x00581f0008037f89 */ /* 0x001fe200000e0000 */
[----:B------:R-:W-:-:S09]  /*ae60*/  VIADD R9, R7, 0x20 ;  /* 0x0000002007097836 */ /* 0x000fd20000000000 */
[----:B------:R-:W-:Y:S01]  /*ae70*/  @!P1 LEA R21, R30, UR44, 0x1 ;  /* 0x0000002c1e159c11 */ /* 0x000fe2000f8e08ff */
[----:B-1----:R-:W-:Y:S01]  /*ae80*/  @!P1 IMAD.WIDE.U32 R4, R23, 0x2, R4 ;  /* 0x0000000217049825 */ /* 0x002fe200078e0004 */
[----:B------:R-:W0:Y:S04]  /*ae90*/  SHFL.IDX PT, R2, R0, 0x2, 0x181f ;  /* 0x00581f0000027f89 */ /* 0x000e2800000e0000 */
[----:B------:R-:W-:Y:S04]  /*aea0*/  @!P1 LDGSTS.E.BYPASS.LTC128B.128 [R21+0x12c00], desc[UR36][R4.64], !P3 ;  /* 0x12c0000004159fae */ /* 0x000fe8000d901d64 */
[----:B------:R-:W-:Y:S04]  /*aeb0*/  @!P1 LDGSTS.E.BYPASS.LTC128B.128 [R21+0x16c00], desc[UR36][R4.64+0x80], !P2 ;  /* 0x16c0008004159fae */ /* 0x000fe8000d101d64 */
[----:B------:R1:W-:Y:S01]  /*aec0*/  @!P1 LDGSTS.E.BYPASS.LTC128B.128 [R21+0x1ac00], desc[UR36][R4.64+0x100], !P0 ;  /* 0x1ac0010004159fae */ /* 0x0003e2000c101d64 */
[----:B------:R-:W-:-:S03]  /*aed0*/  ISETP.GE.AND P1, PT, R9, R6, PT ;  /* 0x000000060900720c */ /* 0x000fc60003f26270 */
[----:B-1----:R-:W-:Y:S10]  /*aee0*/  SHFL.IDX PT, R5, R8, 0x3, 0x181f ;  /* 0x00781f0008057f89 */ /* 0x002ff400000e0000 */
[----:B0-----:R-:W-:Y:S01]  /*aef0*/  @!P1 IMAD.WIDE.U32 R2, R23, 0x2, R2 ;  /* 0x0000000217029825 */ /* 0x001fe200078e0002 */
[----:B------:R-:W-:Y:S01]  /*af00*/  @!P1 LEA R9, R30, UR44, 0x1 ;  /* 0x0000002c1e099c11 */ /* 0x000fe2000f8e08ff */
[----:B------:R-:W0:Y:S04]  /*af10*/  SHFL.IDX PT, R4, R0, 0x3, 0x181f ;  /* 0x00781f0000047f89 */ /* 0x000e2800000e0000 */
[----:B------:R-:W-:Y:S04]  /*af20*/  @!P1 LDGSTS.E.BYPASS.LTC128B.128 [R9+0x13400], desc[UR36][R2.64], !P3 ;  /* 0x1340000002099fae */ /* 0x000fe8000d901d64 */
[----:B------:R-:W-:Y:S04]  /*af30*/  @!P1 LDGSTS.E.BYPASS.LTC128B.128 [R9+0x17400], desc[UR36][R2.64+0x80], !P2 ;  /* 0x1740008002099fae */ /* 0x000fe8000d101d64 */
[----:B------:R1:W-:Y:S01]  /*af40*/  @!P1 LDGSTS.E.BYPASS.LTC128B.128 [R9+0x1b400], desc[UR36][R2.64+0x100], !P0 ;  /* 0x1b40010002099fae */ /* 0x0003e2000c101d64 */
[----:B------:R-:W-:Y:S01]  /*af50*/  ISETP.GE.AND P1, PT, R11, R6, PT ;  /* 0x000000060b00720c */ /* 0x000fe20003f26270 */
[----:B------:R-:W-:-:S02]  /*af60*/  VIADD R11, R7, 0x50 ;  /* 0x00000050070b7836 */ /* 0x000fc40000000000 */
[----:B-1----:R-:W-:Y:S01]  /*af70*/  SHFL.IDX PT, R3, R8, 0x4, 0x181f ;  /* 0x00981f0008037f89 */ /* 0x002fe200000e0000 */
[----:B------:R-:W-:-:S09]  /*af80*/  IADD3 R9, R7, 0x40, RZ ;  /* 0x0000004007097810 */ /* 0x000fd20007ffe0ff */
[----:B0-----:R-:W-:Y:S01]  /*af90*/  @!P1 IMAD.WIDE.U32 R4, R23, 0x2, R4 ;  /* 0x0000000217049825 */ /* 0x001fe200078e0004 */
[----:B------:R-:W-:Y:S01]  /*afa0*/  @!P1 LEA R21, R30, UR44, 0x1 ;  /* 0x0000002c1e159c11 */ /* 0x000fe2000f8e08ff */
        /* <DEDUP_REMOVED lines=12> */
[----:B------:R-:W-:-:S03]  /*b070*/  ISETP.GE.AND P1, PT, R11, R6, PT ;  /* 0x000000060b00720c */ /* 0x000fc60003f26270 */
[----:B-1----:R-:W-:Y:S01]  /*b080*/  SHFL.IDX PT, R3, R8, 0x6, 0x181f ;  /* 0x00d81f0008037f89 */ /* 0x002fe200000e0000 */
[----:B------:R-:W-:-:S09]  /*b090*/  VIADD R9, R7, 0x60 ;  /* 0x0000006007097836 */ /* 0x000fd20000000000 */
[----:B------:R-:W-:Y:S01]  /*b0a0*/  @!P1 LEA R21, R30, UR44, 0x1 ;  /* 0x0000002c1e159c11 */ /* 0x000fe2000f8e08ff */
[----:B0-----:R-:W-:Y:S01]  /*b0b0*/  @!P1 IMAD.WIDE.U32 R4, R23, 0x2, R4 ;  /* 0x0000000217049825 */ /* 0x001fe200078e0004 */
[----:B------:R-:W0:Y:S04]  /*b0c0*/  SHFL.IDX PT, R2, R0, 0x6, 0x181f ;  /* 0x00d81f0000027f89 */ /* 0x000e2800000e0000 */
[----:B------:R-:W-:Y:S04]  /*b0d0*/  @!P1 LDGSTS.E.BYPASS.LTC128B.128 [R21+0x14c00], desc[UR36][R4.64], !P3 ;  /* 0x14c0000004159fae */ /* 0x000fe8000d901d64 */
[----:B------:R-:W-:Y:S04]  /*b0e0*/  @!P1 LDGSTS.E.BYPASS.LTC128B.128 [R21+0x18c00], desc[UR36][R4.64+0x80], !P2 ;  /* 0x18c0008004159fae */ /* 0x000fe8000d101d64 */
[----:B------:R1:W-:Y:S01]  /*b0f0*/  @!P1 LDGSTS.E.BYPASS.LTC128B.128 [R21+0x1cc00], desc[UR36][R4.64+0x100], !P0 ;  /* 0x1cc0010004159fae */ /* 0x0003e2000c101d64 */
[----:B------:R-:W-:-:S03]  /*b100*/  ISETP.GE.AND P1, PT, R9, R6, PT ;  /* 0x000000060900720c */ /* 0x000fc60003f26270 */
[----:B-1----:R1:W2:Y:S10]  /*b110*/  SHFL.IDX PT, R4, R8, 0x7, 0x181f ;  /* 0x00f81f0008047f89 */ /* 0x0022b400000e0000 */
[----:B0-----:R-:W-:Y:S01]  /*b120*/  @!P1 IMAD.WIDE.U32 R2, R23, 0x2, R2 ;  /* 0x0000000217029825 */ /* 0x001fe200078e0002 */
[----:B------:R-:W-:-:S05]  /*b130*/  @!P1 LEA R9, R30, UR44, 0x1 ;  /* 0x0000002c1e099c11 */ /* 0x000fca000f8e08ff */
[----:B------:R1:W-:Y:S04]  /*b140*/  @!P1 LDGSTS.E.BYPASS.LTC128B.128 [R9+0x15400], desc[UR36][R2.64], !P3 ;  /* 0x1540000002099fae */ /* 0x0003e8000d901d64 */
[----:B------:R1:W-:Y:S04]  /*b150*/  @!P1 LDGSTS.E.BYPASS.LTC128B.128 [R9+0x19400], desc[UR36][R2.64+0x80], !P2 ;  /* 0x1940008002099fae */ /* 0x0003e8000d101d64 */
[----:B------:R1:W-:Y:S02]  /*b160*/  @!P1 LDGSTS.E.BYPASS.LTC128B.128 [R9+0x1d400], desc[UR36][R2.64+0x100], !P0 ;  /* 0x1d40010002099fae */ /* 0x0003e4000c101d64 */
.L_x_119:
[----:B------:R-:W-:Y:S01]  /*b170*/  IADD3 R7, R7, 0x70, RZ ;  /* 0x0000007007077810 */ /* 0x000fe20007ffe0ff */
[----:B------:R-:W-:Y:S01]  /*b180*/  BSSY B0, `(.L_x_52) ;  /* 0x000000d000007945 */ /* 0x000fe20003800000 */
[----:B-1----:R-:W-:Y:S02]  /*b190*/  IMAD.MOV.U32 R2, RZ, RZ, R14 ;  /* 0x000000ffff027224 */ /* 0x002fe400078e000e */
[----:B------:R-:W-:Y:S01]  /*b1a0*/  ISETP.GE.AND P1, PT, R7, R6, PT ;  /* 0x000000060700720c */ /* 0x000fe20003f26270 */
[----:B--2---:R-:W-:-:S12]  /*b1b0*/  IMAD.MOV.U32 R3, RZ, RZ, R4 ;  /* 0x000000ffff037224 */ /* 0x004fd800078e0004 */
[----:B------:R-:W-:Y:S05]  /*b1c0*/  @P1 BRA `(.L_x_53) ;  /* 0x0000000000201947 */ /* 0x000fea0003800000 */
[----:B------:R-:W-:Y:S01]  /*b1d0*/  IMAD.WIDE.U32 R2, R23, 0x2, R2 ;  /* 0x0000000217027825 */ /* 0x000fe200078e0002 */
[----:B------:R-:W-:-:S05]  /*b1e0*/  LEA R5, R30, UR44, 0x1 ;  /* 0x0000002c1e057c11 */ /* 0x000fca000f8e08ff */
[----:B------:R-:W-:Y:S01]  /*b1f0*/  @!PT LDS RZ, [RZ] ;  /* 0x00000000fffff984 */ /* 0x000fe20000000800 */
[----:B------:R-:W-:Y:S01]  /*b200*/  @!PT LDS RZ, [RZ] ;  /* 0x00000000fffff984 */ /* 0x000fe20000000800 */
[----:B------:R-:W-:Y:S01]  /*b210*/  @!PT LDS RZ, [RZ] ;  /* 0x00000000fffff984 */ /* 0x000fe20000000800 */
[----:B------:R0:W-:Y:S04]  /*b220*/  LDGSTS.E.BYPASS.LTC128B.128 [R5+0x15c00], desc[UR36][R2.64], !P3 ;  /* 0x15c0000002057fae */ /* 0x0001e8000d901d64 */
[----:B------:R0:W-:Y:S04]  /*b230*/  LDGSTS.E.BYPASS.LTC128B.128 [R5+0x19c00], desc[UR36][R2.64+0x80], !P2 ;  /* 0x19c0008002057fae */ /* 0x0001e8000d101d64 */
[----:B------:R0:W-:Y:S02]  /*b240*/  LDGSTS.E.BYPASS.LTC128B.128 [R5+0x1dc00], desc[UR36][R2.64+0x100], !P0 ;  /* 0x1dc0010002057fae */ /* 0x0001e4000c101d64 */
.L_x_53:
[----:B------:R-:W-:Y:S05]  /*b250*/  BSYNC B0 ;  /* 0x0000000000007941 */ /* 0x000fea0003800000 */
.L_x_52:
[----:B------:R-:W-:Y:S01]  /*b260*/  NOP ;  /* 0x0000000000007918 */ /* 0x000fe20000000000 */
[----:B------:R-:W-:Y:S01]  /*b270*/  SYNCS.ARRIVE.TRANS64.RED.A0T1 RZ, [UR44+0x30800], RZ ;  /* 0x030800ffffff79a7 */ /* 0x000fe2000820042c */
[----:B------:R-:W-:Y:S01]  /*b280*/  MOV R0, 0x1 ;  /* 0x0000000100007802 */ /* 0x000fe20000000f00 */
[----:B------:R-:W-:Y:S03]  /*b290*/  ARRIVES.LDGSTSBAR.64.TRANSCNT [UR44+0x30800] ;  /* 0x03080000ff0079b0 */ /* 0x000fe60008000aac */
[----:B------:R-:W-:Y:S01]  /*b2a0*/  SHF.L.U32 R0, R0, 0x1f, RZ ;  /* 0x0000001f00007819 */ /* 0x000fe200000006ff */
[----:B------:R-:W-:Y:S01]  /*b2b0*/  NOP ;  /* 0x0000000000007918 */ /* 0x000fe20000000000 */
[----:B------:R-:W-:Y:S02]  /*b2c0*/  SYNCS.ARRIVE.TRANS64.A1T0 RZ, [UR44+0x30800], RZ ;  /* 0x030800ffffff79a7 */ /* 0x000fe4000810002c */
[----:B------:R-:W1:Y:S02]  /*b2d0*/  SYNCS.PHASECHK.TRANS64.TRYWAIT P0, [UR44+0x30820], R0 ;  /* 0x03082000ff0075a7 */ /* 0x000e64000800016c */
[----:B-1----:R-:W-:Y:S05]  /*b2e0*/  @!P0 BRA `(.L_x_54) ;  /* 0x0000002c00ec8947 */ /* 0x002fea0003800000 */
.L_x_120:
[----:B------:R-:W-:Y:S01]  /*b2f0*/  UIADD3 UR4, UR48, -0x2, URZ ;  /* 0xfffffffe30047890 */ /* 0x000fe2000fffe03f */
[----:B------:R-:W-:Y:S02]  /*b300*/  IMAD.MOV.U32 R28, RZ, RZ, 0x1 ;  /* 0x00000001ff1c7424 */ /* 0x000fe400078e00ff */
[----:B------:R-:W-:Y:S01]  /*b310*/  IMAD.MOV.U32 R26, RZ, RZ, RZ ;  /* 0x000000ffff1a7224 */ /* 0x000fe200078e00ff */
[----:B------:R-:W-:-:S06]  /*b320*/  UISETP.GE.AND UP0, UPT, UR4, UR47, UPT ;  /* 0x0000002f0400728c */ /* 0x000fcc000bf06270 */
[----:B------:R-:W-:-:S13]  /*b330*/  PLOP3.LUT P0, PT, PT, PT, UP0, 0x80, 0x0 ;  /* 0x000000000000781c */ /* 0x000fda0003f0f008 */
[----:B------:R-:W-:Y:S05]  /*b340*/  @!P0 BRA `(.L_x_55) ;  /* 0x0000001000348947 */ /* 0x000fea0003800000 */
[----:B0-----:R-:W0:Y:S01]  /*b350*/  S2R R2, SR_TID.X ;  /* 0x0000000000027919 */ /* 0x001e220000002100 */
[----:B------:R-:W-:Y:S01]  /*b360*/  UIADD3 UR4, UR46, 0x1, URZ ;  /* 0x000000012e047890 */ /* 0x000fe2000fffe03f */
[----:B------:R-:W-:Y:S01]  /*b370*/  LOP3.LUT R3, RZ, UR43, RZ, 0x33, !PT ;  /* 0x0000002bff037c12 */ /* 0x000fe2000f8e33ff */
[----:B------:R-:W-:Y:S01]  /*b380*/  BSSY B0, `(.L_x_55) ;  /* 0x0000109000007945 */ /* 0x000fe20003800000 */
[----:B------:R-:W-:Y:S01]  /*b390*/  IMAD.MOV.U32 R27, RZ, RZ, 0x1 ;  /* 0x00000001ff1b7424 */ /* 0x000fe200078e00ff */
[----:B------:R-:W-:Y:S01]  /*b3a0*/  UIMAD UR4, UR4, UR40, URZ ;  /* 0x00000028040472a4 */ /* 0x000fe2000f8e023f */
[----:B------:R-:W-:-:S05]  /*b3b0*/  MOV R25, RZ ;  /* 0x000000ff00197202 */ /* 0x000fca0000000f00 */
[----:B------:R-:W-:Y:S01]  /*b3c0*/  LOP3.LUT R0, RZ, UR4, RZ, 0x33, !PT ;  /* 0x00000004ff007c12 */ /* 0x000fe2000f8e33ff */
[----:B------:R-:W-:Y:S02]  /*b3d0*/  ULDC UR4, c[0x0][0x2f4] ;  /* 0x0000bd0000047ab9 */ /* 0x000fe40000000800 */
[----:B------:R-:W-:Y:S02]  /*b3e0*/  ISETP.GE.AND P3, PT, R23, UR4, PT ;  /* 0x0000000417007c0c */ /* 0x000fe4000bf66270 */
[----:B------:R-:W-:Y:S02]  /*b3f0*/  VIMNMX R0, R0, R3, !PT ;  /* 0x0000000300007248 */ /* 0x000fe40007fe0100 */
[----:B------:R-:W-:Y:S02]  /*b400*/  ISETP.GE.AND P2, PT, R34, UR4, PT ;  /* 0x0000000422007c0c */ /* 0x000fe4000bf46270 */
[----:B------:R-:W-:Y:S02]  /*b410*/  IADD3 R32, -R0, -0x2, RZ ;  /* 0xfffffffe00207810 */ /* 0x000fe40007ffe1ff */
[----:B------:R-:W-:-:S02]  /*b420*/  ISETP.GE.AND P1, PT, R33, UR4, PT ;  /* 0x0000000421007c0c */ /* 0x000fc4000bf26270 */
[----:B0-----:R-:W-:-:S04]  /*b430*/  LOP3.LUT R2, R2, 0x7f, RZ, 0xc0, !PT ;  /* 0x0000007f02027812 */ /* 0x001fc800078ec0ff */
[----:B------:R-:W-:-:S04]  /*b440*/  SHF.R.U32.HI R2, RZ, 0x3, R2 ;  /* 0x00000003ff027819 */ /* 0x000fc80000011602 */
[----:B------:R-:W-:Y:S02]  /*b450*/  IADD3 R19, R24, R19, R2 ;  /* 0x0000001318137210 */ /* 0x000fe40007ffe002 */
[----:B------:R-:W-:Y:S02]  /*b460*/  IADD3 R5, -R2, UR42, RZ ;  /* 0x0000002a02057c10 */ /* 0x000fe4000fffe1ff */
[----:B------:R-:W-:Y:S01]  /*b470*/  SHF.L.U32 R2, R23, 0x1, RZ ;  /* 0x0000000117027819 */ /* 0x000fe200000006ff */
[----:B------:R-:W-:Y:S02]  /*b480*/  VIADD R19, R19, 0xfffffee0 ;  /* 0xfffffee013137836 */ /* 0x000fe40000000000 */
[C---:B------:R-:W-:Y:S02]  /*b490*/  IMAD R5, R0.reuse, 0x60, R5 ;  /* 0x0000006000057824 */ /* 0x040fe400078e0205 */
[----:B------:R-:W-:Y:S02]  /*b4a0*/  IMAD R20, R0, -0x60, R19 ;  /* 0xffffffa000147824 */ /* 0x000fe400078e0213 */
[----:B------:R-:W-:-:S07]  /*b4b0*/  VIADD R0, R5, 0xc0 ;  /* 0x000000c005007836 */ /* 0x000fce0000000000 */
.L_x_68:
[----:B------:R-:W2:Y:S01]  /*b4c0*/  LDL R8, [R1] ;  /* 0x0000000001087983 */ /* 0x000ea20000100800 */
[----:B------:R-:W0:Y:S01]  /*b4d0*/  LDC R2, c[0x0][0x430] ;  /* 0x00010c00ff027b82 */ /* 0x000e220000000800 */
[----:B------:R-:W-:-:S13]  /*b4e0*/  ISETP.GT.U32.AND P5, PT, R37, 0x5f, PT ;  /* 0x0000005f2500780c */ /* 0x000fda0003fa4070 */
[----:B------:R-:W2:Y:S01]  /*b4f0*/  @!P5 LDC.64 R4, c[0x0][0x428] ;  /* 0x00010a00ff04db82 */ /* 0x000ea20000000a00 */
[----:B0-----:R-:W-:-:S13]  /*b500*/  ISETP.NE.AND P0, PT, R2, 0x1, PT ;  /* 0x000000010200780c */ /* 0x001fda0003f05270 */
[----:B------:R-:W0:Y:S08]  /*b510*/  @P0 LDC R3, c[0x0][0x434] ;  /* 0x00010d00ff030b82 */ /* 0x000e300000000800 */
[----:B------:R-:W1:Y:S01]  /*b520*/  @P0 LDC R7, c[0x0][0x438] ;  /* 0x00010e00ff070b82 */ /* 0x000e620000000800 */
[----:B------:R-:W-:Y:S02]  /*b530*/  IMAD.MOV.U32 R9, RZ, RZ, R20 ;  /* 0x000000ffff097224 */ /* 0x000fe400078e0014 */
[----:B0-----:R-:W-:-:S05]  /*b540*/  @P0 IMAD.HI.U32 R2, R20, R3, RZ ;  /* 0x0000000314020227 */ /* 0x001fca00078e00ff */
[----:B-1----:R-:W-:Y:S02]  /*b550*/  @P0 SHF.R.U32.HI R9, RZ, R7, R2 ;  /* 0x00000007ff090219 */ /* 0x002fe40000011602 */
[----:B------:R-:W0:Y:S02]  /*b560*/  @!P5 LDC.64 R6, c[0x0][0x418] ;  /* 0x00010600ff06db82 */ /* 0x000e240000000a00 */
[----:B------:R-:W-:Y:S01]  /*b570*/  @!P5 SHF.R.S32.HI R3, RZ, 0x1f, R9 ;  /* 0x0000001fff03d819 */ /* 0x000fe20000011409 */
[----:B--2---:R-:W-:-:S04]  /*b580*/  @!P5 IMAD R2, R8, R4, RZ ;  /* 0x000000040802d224 */ /* 0x004fc800078e02ff */
[----:B------:R-:W-:Y:S01]  /*b590*/  @!P5 IMAD R5, R36, R5, R2 ;  /* 0x000000052405d224 */ /* 0x000fe200078e0202 */
[----:B------:R-:W-:-:S05]  /*b5a0*/  @!P5 MOV R2, R9 ;  /* 0x000000090002d202 */ /* 0x000fca0000000f00 */
[----:B------:R-:W-:-:S04]  /*b5b0*/  @!P5 IMAD.WIDE.U32 R2, R36, R4, R2 ;  /* 0x000000042402d225 */ /* 0x000fc800078e0002 */
[----:B------:R-:W-:Y:S01]  /*b5c0*/  @!P5 IMAD.IADD R3, R5, 0x1, R3 ;  /* 0x000000010503d824 */ /* 0x000fe200078e0203 */
[C---:B0-----:R-:W-:Y:S02]  /*b5d0*/  @!P5 LEA R6, P0, R2.reuse, R6, 0x2 ;  /* 0x000000060206d211 */ /* 0x041fe400078010ff */
[----:B------:R-:W-:Y:S02]  /*b5e0*/  MOV R4, RZ ;  /* 0x000000ff00047202 */ /* 0x000fe40000000f00 */
[----:B------:R-:W-:-:S05]  /*b5f0*/  @!P5 LEA.HI.X R7, R2, R7, R3, 0x2, P0 ;  /* 0x000000070207d211 */ /* 0x000fca00000f1403 */
[----:B------:R0:W5:Y:S01]  /*b600*/  @!P5 LDG.E R4, desc[UR36][R6.64] ;  /* 0x000000240604d981 */ /* 0x000162000c1e1900 */
[----:B------:R-:W-:Y:S01]  /*b610*/  LOP3.LUT P4, RZ, R16, 0x10, RZ, 0xc0, !PT ;  /* 0x0000001010ff7812 */ /* 0x000fe2000788c0ff */
[----:B------:R-:W-:-:S05]  /*b620*/  VIADD R26, R25, 0x1 ;  /* 0x00000001191a7836 */ /* 0x000fca0000000000 */
[----:B------:R-:W-:-:S04]  /*b630*/  ISETP.NE.AND P0, PT, R26, 0x2, PT ;  /* 0x000000021a00780c */ /* 0x000fc80003f05270 */
[----:B------:R-:W-:Y:S02]  /*b640*/  SEL R28, RZ, 0x1, P0 ;  /* 0x00000001ff1c7807 */ /* 0x000fe40000000000 */
[----:B------:R-:W-:Y:S02]  /*b650*/  SEL R26, R26, RZ, P0 ;  /* 0x000000ff1a1a7207 */ /* 0x000fe40000000000 */
[----:B------:R-:W-:Y:S01]  /*b660*/  LOP3.LUT R28, R27, R28, RZ, 0x3c, !PT ;  /* 0x0000001c1b1c7212 */ /* 0x000fe200078e3cff */
[----:B0-----:R-:W-:Y:S06]  /*b670*/  @!P4 BRA `(.L_x_56) ;  /* 0x000000000004c947 */ /* 0x001fec0003800000 */
[----:B------:R-:W-:Y:S01]  /*b680*/  BPT.TRAP 0x1 ;  /* 0x000000040000795c */ /* 0x000fe20000300000 */
.L_x_56:
[----:B------:R-:W-:Y:S01]  /*b690*/  LEA R19, R26, UR44, 0x3 ;  /* 0x0000002c1a137c11 */ /* 0x000fe2000f8e18ff */
[----:B------:R-:W-:Y:S01]  /*b6a0*/  BSSY B1, `(.L_x_57) ;  /* 0x0000004000017945 */ /* 0x000fe20003800000 */
[----:B------:R-:W-:-:S04]  /*b6b0*/  SHF.L.U32 R2, R28, 0x1f, RZ ;  /* 0x0000001f1c027819 */ /* 0x000fc800000006ff */
[----:B------:R-:W0:Y:S02]  /*b6c0*/  SYNCS.PHASECHK.TRANS64.TRYWAIT P0, [R19+URZ+0x30840], R2 ;  /* 0x03084002130075a7 */ /* 0x000e24000800017f */
[----:B0-----:R-:W-:Y:S05]  /*b6d0*/  @!P0 BRA `(.L_x_58) ;  /* 0x0000002c00088947 */ /* 0x001fea0003800000 */
.L_x_121:
[----:B------:R-:W-:Y:S05]  /*b6e0*/  BSYNC B1 ;  /* 0x0000000000017941 */ /* 0x000fea0003800000 */
.L_x_57:
[----:B------:R-:W-:Y:S01]  /*b6f0*/  ULDC UR4, c[0x0][0x430] ;  /* 0x00010c0000047ab9 */ /* 0x000fe20000000800 */
[----:B-----5:R-:W-:Y:S01]  /*b700*/  SHF.R.S32.HI R31, RZ, 0x1f, R4 ;  /* 0x0000001fff1f7819 */ /* 0x020fe20000011404 */
[----:B------:R-:W-:Y:S01]  /*b710*/  UIADD3 UR4, -UR4, URZ, URZ ;  /* 0x0000003f04047290 */ /* 0x000fe2000fffe13f */
[----:B------:R-:W-:Y:S01]  /*b720*/  R2UR UR6, R35 ;  /* 0x00000000230672ca */ /* 0x000fe200000e0000 */
[----:B------:R-:W-:Y:S01]  /*b730*/  IMAD R22, R26, 0x4800, R30 ;  /* 0x000048001a167824 */ /* 0x000fe200078e021e */
[C---:B------:R-:W-:Y:S02]  /*b740*/  LOP3.LUT P5, RZ, R16.reuse, 0x2, RZ, 0xc0, !PT ;  /* 0x0000000210ff7812 */ /* 0x040fe400078ac0ff */
[----:B------:R-:W-:Y:S01]  /*b750*/  LOP3.LUT P4, RZ, R16, 0x1, RZ, 0xc0, !PT ;  /* 0x0000000110ff7812 */ /* 0x000fe2000788c0ff */
[----:B------:R-:W-:Y:S01]  /*b760*/  IMAD R5, R9, UR4, R20 ;  /* 0x0000000409057c24 */ /* 0x000fe2000f8e0214 */
[----:B------:R-:W-:-:S04]  /*b770*/  ULDC.64 UR4, c[0x0][0x300] ;  /* 0x0000c00000047ab9 */ /* 0x000fc80000000a00 */
[----:B------:R-:W-:-:S05]  /*b780*/  SHF.R.S32.HI R29, RZ, 0x1f, R5 ;  /* 0x0000001fff1d7819 */ /* 0x000fca0000011405 */
[----:B0-----:R-:W-:-:S04]  /*b790*/  IMAD R2, R29, UR4, RZ ;  /* 0x000000041d027c24 */ /* 0x001fc8000f8e02ff */
[C---:B------:R-:W-:Y:S02]  /*b7a0*/  IMAD R7, R5.reuse, UR5, R2 ;  /* 0x0000000505077c24 */ /* 0x040fe4000f8e0202 */
[----:B------:R-:W-:Y:S01]  /*b7b0*/  IMAD.WIDE.U32 R2, R5, UR4, RZ ;  /* 0x0000000405027c25 */ /* 0x000fe2000f8e00ff */
[----:B------:R-:W-:-:S03]  /*b7c0*/  ULDC.64 UR4, c[0x0][0x310] ;  /* 0x0000c40000047ab9 */ /* 0x000fc60000000a00 */
        /* <DEDUP_REMOVED lines=12> */
[----:B------:R-:W-:Y:S01]  /*b890*/  LEA R21, P0, R2, UR6, 0x1 ;  /* 0x0000000602157c11 */ /* 0x000fe2000f8008ff */
[----:B------:R-:W-:-:S03]  /*b8a0*/  UMOV UR4, 0xffffffff ;  /* 0xffffffff00047882 */ /* 0x000fc60000000000 */
[----:B------:R-:W-:Y:S01]  /*b8b0*/  LEA.HI.X R24, R2, UR7, R3, 0x1, P0 ;  /* 0x0000000702187c11 */ /* 0x000fe200080f0c03 */
[----:B------:R-:W-:Y:S08]  /*b8c0*/  BRA.DIV UR4, `(.L_x_59) ;  /* 0x0000002a04a07947 */ /* 0x000ff0000b800000 */
[----:B------:R-:W0:Y:S01]  /*b8d0*/  SHFL.IDX PT, R14, R21, RZ, 0x181f ;  /* 0x00181fff150e7589 */ /* 0x000e2200000e0000 */
[----:B------:R-:W-:Y:S01]  /*b8e0*/  IMAD.SHL.U32 R12, R23, 0x2, RZ ;  /* 0x00000002170c7824 */ /* 0x000fe200078e00ff */
[----:B------:R-:W-:Y:S02]  /*b8f0*/  LOP3.LUT P6, RZ, R16, 0x4, RZ, 0xc0, !PT ;  /* 0x0000000410ff7812 */ /* 0x000fe400078cc0ff */
[----:B------:R-:W1:Y:S01]  /*b900*/  SHFL.IDX PT, R3, R24, RZ, 0x181f ;  /* 0x00181fff18037589 */ /* 0x000e6200000e0000 */
[----:B------:R-:W-:-:S03]  /*b910*/  LEA R22, R22, UR44, 0x1 ;  /* 0x0000002c16167c11 */ /* 0x000fc6000f8e08ff */
[----:B------:R-:W-:Y:S04]  /*b920*/  SHFL.IDX PT, R7, R24, 0x1, 0x181f ;  /* 0x00381f0018077f89 */ /* 0x000fe800000e0000 */
[----:B------:R-:W-:Y:S01]  /*b930*/  SHFL.IDX PT, R10, R21, 0x2, 0x181f ;  /* 0x00581f00150a7f89 */ /* 0x000fe200000e0000 */
[----:B0-----:R-:W-:-:S03]  /*b940*/  IADD3 R2, P0, R14, R12, RZ ;  /* 0x0000000c0e027210 */ /* 0x001fc60007f1e0ff */
[----:B------:R-:W0:Y:S01]  /*b950*/  SHFL.IDX PT, R14, R21, 0x1, 0x181f ;  /* 0x00381f00150e7f89 */ /* 0x000e2200000e0000 */
[----:B-1----:R-:W-:-:S05]  /*b960*/  IADD3.X R3, RZ, R3, RZ, P0, !PT ;  /* 0x00000003ff037210 */ /* 0x002fca00007fe4ff */
[----:B------:R-:W-:Y:S04]  /*b970*/  LDGSTS.E.BYPASS.LTC128B.128 [R22+0x1e400], desc[UR36][R2.64], !P6 ;  /* 0x1e40000002167fae */ /* 0x000fe8000f101d64 */
[----:B------:R-:W-:Y:S04]  /*b980*/  LDGSTS.E.BYPASS.LTC128B.128 [R22+0x21400], desc[UR36][R2.64+0x80], !P5 ;  /* 0x2140008002167fae */ /* 0x000fe8000e901d64 */
[----:B------:R1:W-:Y:S01]  /*b990*/  LDGSTS.E.BYPASS.LTC128B.128 [R22+0x24400], desc[UR36][R2.64+0x100], !P4 ;  /* 0x2440010002167fae */ /* 0x0003e2000e101d64 */
[----:B0-----:R-:W-:-:S03]  /*b9a0*/  IADD3 R8, P0, R14, R12, RZ ;  /* 0x0000000c0e087210 */ /* 0x001fc60007f1e0ff */
[----:B------:R-:W-:Y:S02]  /*b9b0*/  SHFL.IDX PT, R14, R21, 0x5, 0x181f ;  /* 0x00b81f00150e7f89 */ /* 0x000fe400000e0000 */
[----:B------:R-:W-:Y:S02]  /*b9c0*/  IMAD.X R9, RZ, RZ, R7, P0 ;  /* 0x000000ffff097224 */ /* 0x000fe400000e0607 */
[----:B-1----:R-:W-:Y:S01]  /*b9d0*/  SHFL.IDX PT, R2, R21, 0x3, 0x181f ;  /* 0x00781f0015027f89 */ /* 0x002fe200000e0000 */
[----:B------:R-:W-:-:S03]  /*b9e0*/  IADD3 R10, P0, R10, R12, RZ ;  /* 0x0000000c0a0a7210 */ /* 0x000fc60007f1e0ff */
[----:B------:R-:W0:Y:S04]  /*b9f0*/  SHFL.IDX PT, R7, R24, 0x2, 0x181f ;  /* 0x00581f0018077f89 */ /* 0x000e2800000e0000 */
[----:B------:R-:W1:Y:S04]  /*ba00*/  SHFL.IDX PT, R3, R24, 0x3, 0x181f ;  /* 0x00781f0018037f89 */ /* 0x000e6800000e0000 */
[----:B------:R2:W-:Y:S04]  /*ba10*/  LDGSTS.E.BYPASS.LTC128B.128 [R22+0x1ec00], desc[UR36][R8.64], !P6 ;  /* 0x1ec0000008167fae */ /* 0x0005e8000f101d64 */
[----:B------:R2:W-:Y:S04]  /*ba20*/  LDGSTS.E.BYPASS.LTC128B.128 [R22+0x21c00], desc[UR36][R8.64+0x80], !P5 ;  /* 0x21c0008008167fae */ /* 0x0005e8000e901d64 */
[----:B------:R2:W-:Y:S01]  /*ba30*/  LDGSTS.E.BYPASS.LTC128B.128 [R22+0x24c00], desc[UR36][R8.64+0x100], !P4 ;  /* 0x24c0010008167fae */ /* 0x0005e2000e101d64 */
[----:B0-----:R-:W-:Y:S01]  /*ba40*/  IMAD.X R11, RZ, RZ, R7, P0 ;  /* 0x000000ffff0b7224 */ /* 0x001fe200000e0607 */
[----:B------:R-:W-:-:S02]  /*ba50*/  IADD3 R6, P0, R2, R12, RZ ;  /* 0x0000000c02067210 */ /* 0x000fc40007f1e0ff */
[----:B------:R-:W0:Y:S02]  /*ba60*/  SHFL.IDX PT, R2, R21, 0x4, 0x181f ;  /* 0x00981f0015027f89 */ /* 0x000e2400000e0000 */
[----:B-1----:R-:W-:Y:S02]  /*ba70*/  IADD3.X R7, RZ, R3, RZ, P0, !PT ;  /* 0x00000003ff077210 */ /* 0x002fe400007fe4ff */
[----:B------:R-:W1:Y:S04]  /*ba80*/  SHFL.IDX PT, R3, R24, 0x4, 0x181f ;  /* 0x00981f0018037f89 */ /* 0x000e6800000e0000 */
[----:B------:R2:W-:Y:S04]  /*ba90*/  LDGSTS.E.BYPASS.LTC128B.128 [R22+0x1f400], desc[UR36][R10.64], !P6 ;  /* 0x1f4000000a167fae */ /* 0x0005e8000f101d64 */
[----:B------:R2:W-:Y:S04]  /*baa0*/  LDGSTS.E.BYPASS.LTC128B.128 [R22+0x22400], desc[UR36][R10.64+0x80], !P5 ;  /* 0x224000800a167fae */ /* 0x0005e8000e901d64 */
[----:B------:R2:W-:Y:S04]  /*bab0*/  LDGSTS.E.BYPASS.LTC128B.128 [R22+0x25400], desc[UR36][R10.64+0x100], !P4 ;  /* 0x254001000a167fae */ /* 0x0005e8000e101d64 */
[----:B------:R2:W-:Y:S01]  /*bac0*/  LDGSTS.E.BYPASS.LTC128B.128 [R22+0x1fc00], desc[UR36][R6.64], !P6 ;  /* 0x1fc0000006167fae */ /* 0x0005e2000f101d64 */
[----:B0-----:R-:W-:-:S03]  /*bad0*/  IADD3 R2, P0, R2, R12, RZ ;  /* 0x0000000c02027210 */ /* 0x001fc60007f1e0ff */
[----:B------:R2:W-:Y:S02]  /*bae0*/  LDGSTS.E.BYPASS.LTC128B.128 [R22+0x22c00], desc[UR36][R6.64+0x80], !P5 ;  /* 0x22c0008006167fae */ /* 0x0005e4000e901d64 */
[----:B-1----:R-:W-:Y:S02]  /*baf0*/  IMAD.X R3, RZ, RZ, R3, P0 ;  /* 0x000000ffff037224 */ /* 0x002fe400000e0603 */
[----:B------:R2:W-:Y:S04]  /*bb00*/  LDGSTS.E.BYPASS.LTC128B.128 [R22+0x25c00], desc[UR36][R6.64+0x100], !P4 ;  /* 0x25c0010006167fae */ /* 0x0005e8000e101d64 */
[----:B------:R2:W-:Y:S04]  /*bb10*/  LDGSTS.E.BYPASS.LTC128B.128 [R22+0x20400], desc[UR36][R2.64], !P6 ;  /* 0x2040000002167fae */ /* 0x0005e8000f101d64 */
[----:B------:R2:W-:Y:S04]  /*bb20*/  LDGSTS.E.BYPASS.LTC128B.128 [R22+0x23400], desc[UR36][R2.64+0x80], !P5 ;  /* 0x2340008002167fae */ /* 0x0005e8000e901d64 */
[----:B------:R2:W-:Y:S04]  /*bb30*/  LDGSTS.E.BYPASS.LTC128B.128 [R22+0x26400], desc[UR36][R2.64+0x100], !P4 ;  /* 0x2640010002167fae */ /* 0x0005e8000e101d64 */
[----:B------:R-:W0:Y:S02]  /*bb40*/  SHFL.IDX PT, R24, R24, 0x5, 0x181f ;  /* 0x00b81f0018187f89 */ /* 0x000e2400000e0000 */
.L_x_135:
[----:B--2---:R-:W-:Y:S01]  /*bb50*/  IMAD.SHL.U32 R2, R23, 0x2, RZ ;  /* 0x0000000217027824 */ /* 0x004fe200078e00ff */
[----:B------:R-:W-:-:S04]  /*bb60*/  LOP3.LUT P6, RZ, R16, 0x4, RZ, 0xc0, !PT ;  /* 0x0000000410ff7812 */ /* 0x000fc800078cc0ff */
[----:B------:R-:W-:-:S04]  /*bb70*/  IADD3 R2, P0, R14, R2, RZ ;  /* 0x000000020e027210 */ /* 0x000fc80007f1e0ff */
[----:B0-----:R-:W-:Y:S02]  /*bb80*/  IADD3.X R3, RZ, R24, RZ, P0, !PT ;  /* 0x00000018ff037210 */ /* 0x001fe400007fe4ff */
[----:B------:R-:W-:-:S03]  /*bb90*/  PLOP3.LUT P0, PT, PT, PT, PT, 0x80, 0x0 ;  /* 0x000000000000781c */ /* 0x000fc60003f0f070 */
[----:B------:R-:W-:Y:S01]  /*bba0*/  @!PT LDS RZ, [RZ] ;  /* 0x00000000fffff984 */ /* 0x000fe20000000800 */
[----:B------:R-:W-:Y:S01]  /*bbb0*/  @!PT LDS RZ, [RZ] ;  /* 0x00000000fffff984 */ /* 0x000fe20000000800 */
[----:B------:R-:W-:Y:S01]  /*bbc0*/  @!PT LDS RZ, [RZ] ;  /* 0x00000000fffff984 */ /* 0x000fe20000000800 */
[----:B------:R0:W-:Y:S04]  /*bbd0*/  LDGSTS.E.BYPASS.LTC128B.128 [R22+0x20c00], desc[UR36][R2.64], !P6 ;  /* 0x20c0000002167fae */ /* 0x0001e8000f101d64 */
[----:B------:R0:W-:Y:S04]  /*bbe0*/  LDGSTS.E.BYPASS.LTC128B.128 [R22+0x23c00], desc[UR36][R2.64+0x80], !P5 ;  /* 0x23c0008002167fae */ /* 0x0001e8000e901d64 */
[----:B------:R0:W-:Y:S01]  /*bbf0*/  LDGSTS.E.BYPASS.LTC128B.128 [R22+0x26c00], desc[UR36][R2.64+0x100], !P4 ;  /* 0x26c0010002167fae */ /* 0x0001e2000e101d64 */
[----:B------:R-:W-:Y:S01]  /*bc00*/  NOP ;  /* 0x0000000000007918 */ /* 0x000fe20000000000 */
.L_x_60:
[----:B------:R-:W-:Y:S02]  /*bc10*/  PLOP3.LUT P4, PT, P4, P0, PT, 0xa2, 0x0 ;  /* 0x000000000000781c */ /* 0x000fe40002781472 */
[----:B------:R-:W-:-:S08]  /*bc20*/  @P0 R2UR P4, UR4, R19 ;  /* 0x00000000130402ca */ /* 0x000fd00000080000 */
[----:B------:R-:W-:-:S05]  /*bc30*/  @P0 PLOP3.LUT P0, PT, P4, PT, PT, 0x80, 0x0 ;  /* 0x000000000000081c */ /* 0x000fca000270f070 */
[----:B------:R-:W-:Y:S01]  /*bc40*/  @!P4 SYNCS.ARRIVE.TRANS64.RED.A0T1 RZ, [UR4+0x30830], RZ ;  /* 0x030830ffffffc9a7 */ /* 0x000fe20008200404 */
[----:B------:R-:W-:Y:S07]  /*bc50*/  @!P4 ARRIVES.LDGSTSBAR.64.TRANSCNT [UR4+0x30830] ;  /* 0x03083000ff00c9b0 */ /* 0x000fee0008000a84 */
[----:B------:R-:W-:Y:S05]  /*bc60*/  @P0 BRA.U.ANY `(.L_x_60) ;  /* 0xfffffffd00e80947 */ /* 0x000fea000393ffff */
[----:B------:R-:W-:Y:S01]  /*bc70*/  NOP ;  /* 0x0000000000007918 */ /* 0x000fe20000000000 */
[----:B------:R-:W-:-:S13]  /*bc80*/  LOP3.LUT P5, RZ, R16, 0x10, RZ, 0xc0, !PT ;  /* 0x0000001010ff7812 */ /* 0x000fda00078ac0ff */
[----:B------:R-:W-:Y:S05]  /*bc90*/  @!P5 BRA `(.L_x_61) ;  /* 0x000000000004d947 */ /* 0x000fea0003800000 */
[----:B------:R-:W-:Y:S01]  /*bca0*/  BPT.TRAP 0x1 ;  /* 0x000000040000795c */ /* 0x000fe20000300000 */
.L_x_61:
[----:B------:R1:W-:Y:S01]  /*bcb0*/  SYNCS.ARRIVE.TRANS64.A1T0 RZ, [R19+URZ+0x30830], RZ ;  /* 0x030830ff13ff79a7 */ /* 0x0003e2000810003f */
[----:B------:R-:W-:Y:S05]  /*bcc0*/  @!P5 BRA `(.L_x_62) ;  /* 0x000000000004d947 */ /* 0x000fea0003800000 */
[----:B------:R-:W-:Y:S01]  /*bcd0*/  BPT.TRAP 0x1 ;  /* 0x000000040000795c */ /* 0x000fe20000300000 */
.L_x_62:
[----:B0-----:R-:W-:Y:S01]  /*bce0*/  SHF.L.U32 R3, R27, 0x1f, RZ ;  /* 0x0000001f1b037819 */ /* 0x001fe200000006ff */
[----:B------:R-:W-:Y:S01]  /*bcf0*/  BSSY B1, `(.L_x_63) ;  /* 0x0000004000017945 */ /* 0x000fe20003800000 */
[----:B------:R-:W-:-:S04]  /*bd00*/  LEA R6, R25, UR44, 0x3 ;  /* 0x0000002c19067c11 */ /* 0x000fc8000f8e18ff */
[----:B------:R-:W0:Y:S02]  /*bd10*/  SYNCS.PHASECHK.TRANS64.TRYWAIT P0, [R6+URZ+0x30860], R3 ;  /* 0x03086003060075a7 */ /* 0x000e24000800017f */
[----:B0-----:R-:W-:Y:S05]  /*bd20*/  @!P0 BRA `(.L_x_64) ;  /* 0x0000002c00588947 */ /* 0x001fea0003800000 */
.L_x_136:
[----:B------:R-:W-:Y:S05]  /*bd30*/  BSYNC B1 ;  /* 0x0000000000017941 */ /* 0x000fea0003800000 */
.L_x_63:
[----:B------:R-:W-:Y:S01]  /*bd40*/  UMOV UR4, 0xffffffff ;  /* 0xffffffff00047882 */ /* 0x000fe20000000000 */
[----:B------:R-:W-:Y:S02]  /*bd50*/  IMAD R7, R25, 0x4800, R30 ;  /* 0x0000480019077824 */ /* 0x000fe400078e021e */
[----:B------:R-:W-:Y:S01]  /*bd60*/  IMAD.SHL.U32 R9, R23, 0x2, RZ ;  /* 0x0000000217097824 */ /* 0x000fe200078e00ff */
[----:B------:R-:W-:Y:S06]  /*bd70*/  BRA.DIV UR4, `(.L_x_65) ;  /* 0x0000002e04587947 */ /* 0x000fec000b800000 */
[----:B------:R-:W2:Y:S01]  /*bd80*/  SHFL.IDX PT, R14, R17, RZ, 0x181f ;  /* 0x00181fff110e7589 */ /* 0x000ea200000e0000 */
[----:B------:R-:W-:-:S03]  /*bd90*/  LEA R7, R7, UR44, 0x1 ;  /* 0x0000002c07077c11 */ /* 0x000fc6000f8e08ff */
[----:B0-----:R-:W0:Y:S04]  /*bda0*/  SHFL.IDX PT, R3, R18, RZ, 0x181f ;  /* 0x00181fff12037589 */ /* 0x001e2800000e0000 */
[----:B------:R-:W-:Y:S01]  /*bdb0*/  SHFL.IDX PT, R8, R18, 0x1, 0x181f ;  /* 0x00381f0012087f89 */ /* 0x000fe200000e0000 */
[----:B--2---:R-:W-:-:S03]  /*bdc0*/  IADD3 R2, P0, R14, R9, RZ ;  /* 0x000000090e027210 */ /* 0x004fc60007f1e0ff */
[----:B------:R-:W2:Y:S02]  /*bdd0*/  SHFL.IDX PT, R14, R17, 0x1, 0x181f ;  /* 0x00381f00110e7f89 */ /* 0x000ea400000e0000 */
[----:B0-----:R-:W-:Y:S01]  /*bde0*/  IMAD.X R3, RZ, RZ, R3, P0 ;  /* 0x000000ffff037224 */ /* 0x001fe200000e0603 */
[----:B------:R-:W-:-:S13]  /*bdf0*/  ISETP.LT.OR P0, PT, R0, 0x1, P3 ;  /* 0x000000010000780c */ /* 0x000fda0001f01670 */
[----:B------:R-:W-:Y:S01]  /*be00*/  LDGSTS.E.BYPASS.LTC128B.128 [R7+0x400], desc[UR36][R2.64], !P0 ;  /* 0x0040000002077fae */ /* 0x000fe2000c101d64 */
[----:B------:R-:W-:-:S13]  /*be10*/  ISETP.LT.OR P0, PT, R0, 0x1, P2 ;  /* 0x000000010000780c */ /* 0x000fda0001701670 */
[----:B------:R-:W-:Y:S01]  /*be20*/  LDGSTS.E.BYPASS.LTC128B.128 [R7+0x3400], desc[UR36][R2.64+0x80], !P0 ;  /* 0x0340008002077fae */ /* 0x000fe2000c101d64 */
[----:B------:R-:W-:-:S13]  /*be30*/  ISETP.LT.OR P0, PT, R0, 0x1, P1 ;  /* 0x000000010000780c */ /* 0x000fda0000f01670 */
[----:B------:R2:W-:Y:S02]  /*be40*/  LDGSTS.E.BYPASS.LTC128B.128 [R7+0x6400], desc[UR36][R2.64+0x100], !P0 ;  /* 0x0640010002077fae */ /* 0x0005e4000c101d64 */
[----:B--2---:R-:W-:Y:S02]  /*be50*/  IADD3 R2, P0, R14, R9, RZ ;  /* 0x000000090e027210 */ /* 0x004fe40007f1e0ff */
[----:B------:R-:W0:Y:S02]  /*be60*/  SHFL.IDX PT, R14, R17, 0x2, 0x181f ;  /* 0x00581f00110e7f89 */ /* 0x000e2400000e0000 */
[----:B------:R-:W-:Y:S02]  /*be70*/  IADD3.X R3, RZ, R8, RZ, P0, !PT ;  /* 0x00000008ff037210 */ /* 0x000fe400007fe4ff */
[----:B------:R-:W-:Y:S01]  /*be80*/  ISETP.LT.OR P0, PT, R0, 0x11, P3 ;  /* 0x000000110000780c */ /* 0x000fe20001f01670 */
[----:B------:R-:W2:-:S12]  /*be90*/  SHFL.IDX PT, R8, R18, 0x2, 0x181f ;  /* 0x00581f0012087f89 */ /* 0x000e9800000e0000 */
[----:B------:R-:W-:Y:S01]  /*bea0*/  LDGSTS.E.BYPASS.LTC128B.128 [R7+0xc00], desc[UR36][R2.64], !P0 ;  /* 0x00c0000002077fae */ /* 0x000fe2000c101d64 */
[----:B------:R-:W-:-:S13]  /*beb0*/  ISETP.LT.OR P0, PT, R0, 0x11, P2 ;  /* 0x000000110000780c */ /* 0x000fda0001701670 */
[----:B------:R-:W-:Y:S01]  /*bec0*/  LDGSTS.E.BYPASS.LTC128B.128 [R7+0x3c00], desc[UR36][R2.64+0x80], !P0 ;  /* 0x03c0008002077fae */ /* 0x000fe2000c101d64 */
[----:B------:R-:W-:-:S13]  /*bed0*/  ISETP.LT.OR P0, PT, R0, 0x11, P1 ;  /* 0x000000110000780c */ /* 0x000fda0000f01670 */
[----:B------:R0:W-:Y:S02]  /*bee0*/  LDGSTS.E.BYPASS.LTC128B.128 [R7+0x6c00], desc[UR36][R2.64+0x100], !P0 ;  /* 0x06c0010002077fae */ /* 0x0001e4000c101d64 */
[----:B0-----:R-:W-:Y:S02]  /*bef0*/  IADD3 R2, P0, R14, R9, RZ ;  /* 0x000000090e027210 */ /* 0x001fe40007f1e0ff */
[----:B------:R-:W0:Y:S03]  /*bf00*/  SHFL.IDX PT, R14, R17, 0x3, 0x181f ;  /* 0x00781f00110e7f89 */ /* 0x000e2600000e0000 */
[----:B--2---:R-:W-:Y:S01]  /*bf10*/  IMAD.X R3, RZ, RZ, R8, P0 ;  /* 0x000000ffff037224 */ /* 0x004fe200000e0608 */
        /* <DEDUP_REMOVED lines=18> */
[----:B------:R0:W3:Y:S02]  /*c040*/  SHFL.IDX PT, R14, R17, 0x5, 0x181f ;  /* 0x00b81f00110e7f89 */ /* 0x0000e400000e0000 */
[----:B--2---:R-:W-:Y:S02]  /*c050*/  IADD3.X R3, RZ, R8, RZ, P0, !PT ;  /* 0x00000008ff037210 */ /* 0x004fe400007fe4ff */
[----:B------:R-:W-:Y:S01]  /*c060*/  ISETP.LT.OR P0, PT, R0, 0x41, P3 ;  /* 0x000000410000780c */ /* 0x000fe20001f01670 */
[----:B------:R0:W2:-:S12]  /*c070*/  SHFL.IDX PT, R8, R18, 0x5, 0x181f ;  /* 0x00b81f0012087f89 */ /* 0x00009800000e0000 */
[----:B------:R0:W-:Y:S01]  /*c080*/  LDGSTS.E.BYPASS.LTC128B.128 [R7+0x2400], desc[UR36][R2.64], !P0 ;  /* 0x0240000002077fae */ /* 0x0001e2000c101d64 */
[----:B------:R-:W-:-:S13]  /*c090*/  ISETP.LT.OR P0, PT, R0, 0x41, P2 ;  /* 0x000000410000780c */ /* 0x000fda0001701670 */
[----:B------:R0:W-:Y:S01]  /*c0a0*/  LDGSTS.E.BYPASS.LTC128B.128 [R7+0x5400], desc[UR36][R2.64+0x80], !P0 ;  /* 0x0540008002077fae */ /* 0x0001e2000c101d64 */
[----:B------:R-:W-:-:S13]  /*c0b0*/  ISETP.LT.OR P0, PT, R0, 0x41, P1 ;  /* 0x000000410000780c */ /* 0x000fda0000f01670 */
[----:B--23--:R0:W-:Y:S02]  /*c0c0*/  LDGSTS.E.BYPASS.LTC128B.128 [R7+0x8400], desc[UR36][R2.64+0x100], !P0 ;  /* 0x0840010002077fae */ /* 0x00c1e4000c101d64 */
.L_x_150:
[----:B0-2---:R-:W-:Y:S01]  /*c0d0*/  IADD3 R2, P0, R14, R9, RZ ;  /* 0x000000090e027210 */ /* 0x005fe20007f1e0ff */
[----:B------:R-:W-:-:S04]  /*c0e0*/  ULDC.64 UR4, c[0x0][0x328] ;  /* 0x0000ca0000047ab9 */ /* 0x000fc80000000a00 */
[----:B------:R-:W-:Y:S01]  /*c0f0*/  IMAD.X R3, RZ, RZ, R8, P0 ;  /* 0x000000ffff037224 */ /* 0x000fe200000e0608 */
[----:B------:R-:W-:Y:S01]  /*c100*/  ISETP.LT.OR P0, PT, R0, 0x51, P3 ;  /* 0x000000510000780c */ /* 0x000fe20001f01670 */
[----:B------:R-:W-:-:S04]  /*c110*/  IMAD R8, R29, UR4, RZ ;  /* 0x000000041d087c24 */ /* 0x000fc8000f8e02ff */
[----:B------:R-:W-:-:S08]  /*c120*/  IMAD R9, R5, UR5, R8 ;  /* 0x0000000505097c24 */ /* 0x000fd0000f8e0208 */
[----:B------:R-:W-:Y:S01]  /*c130*/  @!PT LDS RZ, [RZ] ;  /* 0x00000000fffff984 */ /* 0x000fe20000000800 */
[----:B------:R-:W-:Y:S01]  /*c140*/  @!PT LDS RZ, [RZ] ;  /* 0x00000000fffff984 */ /* 0x000fe20000000800 */
[----:B------:R-:W-:Y:S01]  /*c150*/  @!PT LDS RZ, [RZ] ;  /* 0x00000000fffff984 */ /* 0x000fe20000000800 */
[----:B------:R-:W-:Y:S01]  /*c160*/  LDGSTS.E.BYPASS.LTC128B.128 [R7+0x2c00], desc[UR36][R2.64], !P0 ;  /* 0x02c0000002077fae */ /* 0x000fe2000c101d64 */
[----:B------:R-:W-:-:S13]  /*c170*/  ISETP.LT.OR P0, PT, R0, 0x51, P2 ;  /* 0x000000510000780c */ /* 0x000fda0001701670 */
[----:B------:R-:W-:Y:S01]  /*c180*/  LDGSTS.E.BYPASS.LTC128B.128 [R7+0x5c00], desc[UR36][R2.64+0x80], !P0 ;  /* 0x05c0008002077fae */ /* 0x000fe2000c101d64 */
[----:B------:R-:W-:-:S13]  /*c190*/  ISETP.LT.OR P0, PT, R0, 0x51, P1 ;  /* 0x000000510000780c */ /* 0x000fda0000f01670 */
[----:B------:R0:W-:Y:S01]  /*c1a0*/  LDGSTS.E.BYPASS.LTC128B.128 [R7+0x8c00], desc[UR36][R2.64+0x100], !P0 ;  /* 0x08c0010002077fae */ /* 0x0001e2000c101d64 */
[----:B------:R-:W-:Y:S01]  /*c1b0*/  PLOP3.LUT P0, PT, PT, PT, PT, 0x80, 0x0 ;  /* 0x000000000000781c */ /* 0x000fe20003f0f070 */
[----:B------:R-:W-:Y:S01]  /*c1c0*/  NOP ;  /* 0x0000000000007918 */ /* 0x000fe20000000000 */
[----:B0-----:R-:W-:Y:S01]  /*c1d0*/  IMAD.WIDE.U32 R2, R5, UR4, RZ ;  /* 0x0000000405027c25 */ /* 0x001fe2000f8e00ff */
[----:B------:R-:W-:-:S03]  /*c1e0*/  ULDC.64 UR4, c[0x0][0x338] ;  /* 0x0000ce0000047ab9 */ /* 0x000fc60000000a00 */
[----:B------:R-:W-:Y:S02]  /*c1f0*/  IMAD.IADD R3, R3, 0x1, R9 ;  /* 0x0000000103037824 */ /* 0x000fe400078e0209 */
[----:B------:R-:W-:Y:S02]  /*c200*/  IMAD R31, R31, UR4, RZ ;  /* 0x000000041f1f7c24 */ /* 0x000fe4000f8e02ff */
[----:B------:R-:W-:-:S04]  /*c210*/  IMAD.WIDE.U32 R2, R4, UR4, R2 ;  /* 0x0000000404027c25 */ /* 0x000fc8000f8e0002 */
[----:B------:R-:W-:-:S05]  /*c220*/  IMAD R31, R4, UR5, R31 ;  /* 0x00000005041f7c24 */ /* 0x000fca000f8e021f */
[----:B-1----:R-:W-:-:S07]  /*c230*/  IADD3 R19, R3, R31, RZ ;  /* 0x0000001f03137210 */ /* 0x002fce0007ffe0ff */
.L_x_66:
        /* <DEDUP_REMOVED lines=10> */
.L_x_67:
[----:B------:R-:W-:Y:S01]  /*c2e0*/  R2UR UR4, R35 ;  /* 0x00000000230472ca */ /* 0x000fe200000e0000 */
[----:B------:R-:W-:Y:S01]  /*c2f0*/  ULDC.64 UR6, c[0x0][0x330] ;  /* 0x0000cc0000067ab9 */ /* 0x000fe20000000a00 */
[----:B------:R-:W-:Y:S01]  /*c300*/  IMAD.MOV.U32 R18, RZ, RZ, R2 ;  /* 0x000000ffff127224 */ /* 0x000fe200078e0002 */
[----:B------:R-:W-:Y:S01]  /*c310*/  IADD3 R32, R32, -0x1, RZ ;  /* 0xffffffff20207810 */ /* 0x000fe20007ffe0ff */
[----:B------:R-:W-:Y:S01]  /*c320*/  IMAD.U32 R3, RZ, RZ, UR6 ;  /* 0x00000006ff037e24 */ /* 0x000fe2000f8e00ff */
[----:B------:R0:W-:Y:S01]  /*c330*/  SYNCS.ARRIVE.TRANS64.A1T0 RZ, [R6+URZ+0x30850], RZ ;  /* 0x030850ff06ff79a7 */ /* 0x0001e2000810003f */
[----:B------:R-:W-:Y:S01]  /*c340*/  VIADD R0, R0, 0x60 ;  /* 0x0000006000007836 */ /* 0x000fe20000000000 */
[----:B------:R-:W-:Y:S01]  /*c350*/  MOV R25, R26 ;  /* 0x0000001a00197202 */ /* 0x000fe20000000f00 */
[----:B------:R-:W-:-:S04]  /*c360*/  IMAD.WIDE.U32 R18, R3, UR41, R18 ;  /* 0x0000002903127c25 */ /* 0x000fc8000f8e0012 */
[----:B------:R-:W-:Y:S01]  /*c370*/  VIADD R20, R20, 0xffffffa0 ;  /* 0xffffffa014147836 */ /* 0x000fe20000000000 */
[----:B------:R-:W-:Y:S01]  /*c380*/  UIMAD UR4, UR4, UR6, URZ ;  /* 0x00000006040472a4 */ /* 0x000fe2000f8e023f */
[----:B------:R-:W-:-:S03]  /*c390*/  IMAD.MOV.U32 R27, RZ, RZ, R28 ;  /* 0x000000ffff1b7224 */ /* 0x000fc600078e001c */
[----:B------:R-:W-:-:S03]  /*c3a0*/  UIMAD UR4, UR41, UR7, UR4 ;  /* 0x00000007290472a4 */ /* 0x000fc6000f8e0204 */
[----:B------:R-:W-:Y:S02]  /*c3b0*/  ULDC.64 UR6, c[0x0][0x318] ;  /* 0x0000c60000067ab9 */ /* 0x000fe40000000a00 */
[----:B------:R-:W-:Y:S02]  /*c3c0*/  LEA R17, P0, R18, UR6, 0x1 ;  /* 0x0000000612117c11 */ /* 0x000fe4000f8008ff */
[----:B------:R-:W-:-:S04]  /*c3d0*/  IADD3 R3, R19, UR4, RZ ;  /* 0x0000000413037c10 */ /* 0x000fc8000fffe0ff */
[----:B------:R-:W-:Y:S02]  /*c3e0*/  LEA.HI.X R18, R18, UR7, R3, 0x1, P0 ;  /* 0x0000000712127c11 */ /* 0x000fe400080f0c03 */
[----:B------:R-:W-:-:S13]  /*c3f0*/  ISETP.GT.AND P0, PT, R32, UR47, PT ;  /* 0x0000002f20007c0c */ /* 0x000fda000bf04270 */
[----:B0-----:R-:W-:Y:S05]  /*c400*/  @P0 BRA `(.L_x_68) ;  /* 0xfffffff0002c0947 */ /* 0x001fea000383ffff */
[----:B------:R-:W-:Y:S05]  /*c410*/  BSYNC B0 ;  /* 0x0000000000007941 */ /* 0x000fea0003800000 */
.L_x_55:
[----:B------:R-:W-:-:S13]  /*c420*/  LOP3.LUT P0, RZ, R16, 0x10, RZ, 0xc0, !PT ;  /* 0x0000001010ff7812 */ /* 0x000fda000780c0ff */
[----:B------:R-:W-:Y:S05]  /*c430*/  @!P0 BRA `(.L_x_69) ;  /* 0x0000000000048947 */ /* 0x000fea0003800000 */
[----:B------:R-:W-:Y:S01]  /*c440*/  BPT.TRAP 0x1 ;  /* 0x000000040000795c */ /* 0x000fe20000300000 */
.L_x_69:
[----:B0-----:R-:W-:Y:S01]  /*c450*/  LEA R0, R26, UR44, 0x3 ;  /* 0x0000002c1a007c11 */ /* 0x001fe2000f8e18ff */
[----:B------:R-:W0:Y:S01]  /*c460*/  S2R R2, SR_TID.X ;  /* 0x0000000000027919 */ /* 0x000e220000002100 */
[----:B------:R-:W-:Y:S01]  /*c470*/  SHF.L.U32 R3, R28, 0x1f, RZ ;  /* 0x0000001f1c037819 */ /* 0x000fe200000006ff */
[----:B------:R-:W-:Y:S01]  /*c480*/  BSSY B0, `(.L_x_70) ;  /* 0x0000009000007945 */ /* 0x000fe20003800000 */
[----:B------:R-:W-:Y:S01]  /*c490*/  MOV R5, 0xffffffa0 ;  /* 0xffffffa000057802 */ /* 0x000fe20000000f00 */
[----:B------:R-:W-:Y:S01]  /*c4a0*/  IMAD R4, R26, 0x4800, R30 ;  /* 0x000048001a047824 */ /* 0x000fe200078e021e */
[----:B------:R-:W1:Y:S03]  /*c4b0*/  SYNCS.PHASECHK.TRANS64.TRYWAIT P0, [R0+URZ+0x30860], R3 ;  /* 0x03086003000075a7 */ /* 0x000e66000800017f */
[----:B------:R-:W-:Y:S01]  /*c4c0*/  IMAD R5, R32, R5, UR42 ;  /* 0x0000002a20057e24 */ /* 0x000fe2000f8e0205 */
[----:B0-----:R-:W-:-:S04]  /*c4d0*/  LOP3.LUT R2, R2, 0x7f, RZ, 0xc0, !PT ;  /* 0x0000007f02027812 */ /* 0x001fc800078ec0ff */
[----:B------:R-:W-:-:S05]  /*c4e0*/  SHF.R.U32.HI R2, RZ, 0x3, R2 ;  /* 0x00000003ff027819 */ /* 0x000fca0000011602 */
[----:B------:R-:W-:Y:S01]  /*c4f0*/  IMAD.IADD R5, R5, 0x1, -R2 ;  /* 0x0000000105057824 */ /* 0x000fe200078e0a02 */
[----:B-1----:R-:W-:Y:S06]  /*c500*/  @!P0 BRA `(.L_x_71) ;  /* 0x0000002c00a08947 */ /* 0x002fec0003800000 */
.L_x_151:
[----:B------:R-:W-:Y:S05]  /*c510*/  BSYNC B0 ;  /* 0x0000000000007941 */ /* 0x000fea0003800000 */
.L_x_70:
[----:B------:R-:W-:-:S03]  /*c520*/  UMOV UR4, 0xffffffff ;  /* 0xffffffff00047882 */ /* 0x000fc60000000000 */
[----:B------:R-:W-:Y:S05]  /*c530*/  BRA.DIV UR4, `(.L_x_72) ;  /* 0x0000002e04a87947 */ /* 0x000fea000b800000 */
[----:B0-----:R-:W-:Y:S01]  /*c540*/  SHFL.IDX PT, R3, R18, RZ, 0x181f ;  /* 0x00181fff12037589 */ /* 0x001fe200000e0000 */
[----:B------:R-:W-:Y:S01]  /*c550*/  ULDC UR4, c[0x0][0x2f4] ;  /* 0x0000bd0000047ab9 */ /* 0x000fe20000000800 */
[----:B------:R-:W-:Y:S02]  /*c560*/  LEA R4, R4, UR44, 0x1 ;  /* 0x0000002c04047c11 */ /* 0x000fe4000f8e08ff */
[----:B------:R-:W0:Y:S01]  /*c570*/  SHFL.IDX PT, R2, R17, RZ, 0x181f ;  /* 0x00181fff11027589 */ /* 0x000e2200000e0000 */
[----:B------:R-:W-:Y:S02]  /*c580*/  ISETP.GE.AND P2, PT, R23, UR4, PT ;  /* 0x0000000417007c0c */ /* 0x000fe4000bf46270 */
[----:B------:R-:W-:Y:S01]  /*c590*/  ISETP.GE.AND P1, PT, R34, UR4, PT ;  /* 0x0000000422007c0c */ /* 0x000fe2000bf26270 */
[----:B------:R-:W1:Y:S01]  /*c5a0*/  SHFL.IDX PT, R14, R17, 0x1, 0x181f ;  /* 0x00381f00110e7f89 */ /* 0x000e6200000e0000 */
[----:B------:R-:W-:Y:S02]  /*c5b0*/  ISETP.GE.AND P0, PT, R33, UR4, PT ;  /* 0x0000000421007c0c */ /* 0x000fe4000bf06270 */
[C---:B------:R-:W-:Y:S01]  /*c5c0*/  ISETP.LT.OR P3, PT, R5.reuse, 0x1, P2 ;  /* 0x000000010500780c */ /* 0x040fe20001761670 */
[----:B------:R-:W2:Y:S01]  /*c5d0*/  SHFL.IDX PT, R6, R18, 0x1, 0x181f ;  /* 0x00381f0012067f89 */ /* 0x000ea200000e0000 */
[----:B------:R-:W-:-:S02]  /*c5e0*/  ISETP.LT.OR P4, PT, R5, 0x1, P1 ;  /* 0x000000010500780c */ /* 0x000fc40000f81670 */
[----:B------:R-:W-:Y:S01]  /*c5f0*/  ISETP.LT.OR P5, PT, R5, 0x1, P0 ;  /* 0x000000010500780c */ /* 0x000fe200007a1670 */
[----:B------:R-:W3:Y:S04]  /*c600*/  SHFL.IDX PT, R8, R17, 0x2, 0x181f ;  /* 0x00581f0011087f89 */ /* 0x000ee800000e0000 */
[----:B------:R-:W4:Y:S01]  /*c610*/  SHFL.IDX PT, R7, R18, 0x2, 0x181f ;  /* 0x00581f0012077f89 */ /* 0x000f2200000e0000 */
[----:B0-----:R-:W-:-:S05]  /*c620*/  IMAD.WIDE.U32 R2, R23, 0x2, R2 ;  /* 0x0000000217027825 */ /* 0x001fca00078e0002 */
[----:B------:R-:W-:Y:S01]  /*c630*/  LDGSTS.E.BYPASS.LTC128B.128 [R4+0x400], desc[UR36][R2.64], !P3 ;  /* 0x0040000002047fae */ /* 0x000fe2000d901d64 */
[----:B------:R-:W-:-:S03]  /*c640*/  ISETP.LT.OR P3, PT, R5, 0x11, P2 ;  /* 0x000000110500780c */ /* 0x000fc60001761670 */
[----:B------:R-:W-:Y:S01]  /*c650*/  LDGSTS.E.BYPASS.LTC128B.128 [R4+0x3400], desc[UR36][R2.64+0x80], !P4 ;  /* 0x0340008002047fae */ /* 0x000fe2000e101d64 */
[----:B------:R-:W-:-:S03]  /*c660*/  ISETP.LT.OR P4, PT, R5, 0x11, P1 ;  /* 0x000000110500780c */ /* 0x000fc60000f81670 */
[----:B------:R1:W-:Y:S01]  /*c670*/  LDGSTS.E.BYPASS.LTC128B.128 [R4+0x6400], desc[UR36][R2.64+0x100], !P5 ;  /* 0x0640010002047fae */ /* 0x0003e2000e901d64 */
[----:B------:R-:W-:Y:S02]  /*c680*/  ISETP.LT.OR P5, PT, R5, 0x11, P0 ;  /* 0x000000110500780c */ /* 0x000fe400007a1670 */
[----:B-1----:R-:W-:Y:S01]  /*c690*/  MOV R2, R14 ;  /* 0x0000000e00027202 */ /* 0x002fe20000000f00 */
[----:B--2---:R-:W-:Y:S01]  /*c6a0*/  IMAD.MOV.U32 R3, RZ, RZ, R6 ;  /* 0x000000ffff037224 */ /* 0x004fe200078e0006 */
[----:B------:R-:W0:Y:S03]  /*c6b0*/  SHFL.IDX PT, R14, R17, 0x3, 0x181f ;  /* 0x00781f00110e7f89 */ /* 0x000e2600000e0000 */
[----:B------:R-:W-:Y:S01]  /*c6c0*/  IMAD.WIDE.U32 R2, R23, 0x2, R2 ;  /* 0x0000000217027825 */ /* 0x000fe200078e0002 */
[----:B------:R-:W1:Y:S04]  /*c6d0*/  SHFL.IDX PT, R6, R18, 0x3, 0x181f ;  /* 0x00781f0012067f89 */ /* 0x000e6800000e0000 */
[----:B------:R-:W-:Y:S01]  /*c6e0*/  LDGSTS.E.BYPASS.LTC128B.128 [R4+0xc00], desc[UR36][R2.64], !P3 ;  /* 0x00c0000002047fae */ /* 0x000fe2000d901d64 */
[----:B------:R-:W-:-:S03]  /*c6f0*/  ISETP.LT.OR P3, PT, R5, 0x21, P2 ;  /* 0x000000210500780c */ /* 0x000fc60001761670 */
[----:B------:R-:W-:Y:S01]  /*c700*/  LDGSTS.E.BYPASS.LTC128B.128 [R4+0x3c00], desc[UR36][R2.64+0x80], !P4 ;  /* 0x03c0008002047fae */ /* 0x000fe2000e101d64 */
[----:B------:R-:W-:-:S03]  /*c710*/  ISETP.LT.OR P4, PT, R5, 0x21, P1 ;  /* 0x000000210500780c */ /* 0x000fc60000f81670 */
[----:B------:R3:W-:Y:S01]  /*c720*/  LDGSTS.E.BYPASS.LTC128B.128 [R4+0x6c00], desc[UR36][R2.64+0x100], !P5 ;  /* 0x06c0010002047fae */ /* 0x0007e2000e901d64 */
[----:B------:R-:W-:Y:S02]  /*c730*/  ISETP.LT.OR P5, PT, R5, 0x21, P0 ;  /* 0x000000210500780c */ /* 0x000fe400007a1670 */
[----:B---3--:R-:W-:Y:S01]  /*c740*/  MOV R2, R8 ;  /* 0x0000000800027202 */ /* 0x008fe20000000f00 */
[----:B----4-:R-:W-:Y:S01]  /*c750*/  IMAD.MOV.U32 R3, RZ, RZ, R7 ;  /* 0x000000ffff037224 */ /* 0x010fe200078e0007 */
[----:B------:R-:W2:Y:S03]  /*c760*/  SHFL.IDX PT, R8, R17, 0x4, 0x181f ;  /* 0x00981f0011087f89 */ /* 0x000ea600000e0000 */
[----:B------:R-:W-:Y:S01]  /*c770*/  IMAD.WIDE.U32 R2, R23, 0x2, R2 ;  /* 0x0000000217027825 */ /* 0x000fe200078e0002 */
[----:B------:R-:W3:Y:S04]  /*c780*/  SHFL.IDX PT, R7, R18, 0x4, 0x181f ;  /* 0x00981f0012077f89 */ /* 0x000ee800000e0000 */
[----:B------:R-:W-:Y:S01]  /*c790*/  LDGSTS.E.BYPASS.LTC128B.128 [R4+0x1400], desc[UR36][R2.64], !P3 ;  /* 0x0140000002047fae */ /* 0x000fe2000d901d64 */
[----:B------:R-:W-:-:S03]  /*c7a0*/  ISETP.LT.OR P3, PT, R5, 0x31, P2 ;  /* 0x000000310500780c */ /* 0x000fc60001761670 */
[----:B------:R-:W-:Y:S01]  /*c7b0*/  LDGSTS.E.BYPASS.LTC128B.128 [R4+0x4400], desc[UR36][R2.64+0x80], !P4 ;  /* 0x0440008002047fae */ /* 0x000fe2000e101d64 */
[----:B------:R-:W-:-:S03]  /*c7c0*/  ISETP.LT.OR P4, PT, R5, 0x31, P1 ;  /* 0x000000310500780c */ /* 0x000fc60000f81670 */
[----:B------:R0:W-:Y:S01]  /*c7d0*/  LDGSTS.E.BYPASS.LTC128B.128 [R4+0x7400], desc[UR36][R2.64+0x100], !P5 ;  /* 0x0740010002047fae */ /* 0x0001e2000e901d64 */
[----:B------:R-:W-:-:S03]  /*c7e0*/  ISETP.LT.OR P5, PT, R5, 0x31, P0 ;  /* 0x000000310500780c */ /* 0x000fc600007a1670 */
[----:B------:R-:W4:Y:S01]  /*c7f0*/  SHFL.IDX PT, R18, R18, 0x5, 0x181f ;  /* 0x00b81f0012127f89 */ /* 0x000f2200000e0000 */
[----:B0-----:R-:W-:Y:S01]  /*c800*/  MOV R2, R14 ;  /* 0x0000000e00027202 */ /* 0x001fe20000000f00 */
[----:B-1----:R-:W-:Y:S02]  /*c810*/  IMAD.MOV.U32 R3, RZ, RZ, R6 ;  /* 0x000000ffff037224 */ /* 0x002fe400078e0006 */
[----:B------:R0:W1:Y:S01]  /*c820*/  SHFL.IDX PT, R14, R17, 0x5, 0x181f ;  /* 0x00b81f00110e7f89 */ /* 0x00006200000e0000 */
[----:B------:R-:W-:Y:S01]  /*c830*/  MOV R6, RZ ;  /* 0x000000ff00067202 */ /* 0x000fe20000000f00 */
[----:B------:R-:W-:-:S05]  /*c840*/  IMAD.WIDE.U32 R2, R23, 0x2, R2 ;  /* 0x0000000217027825 */ /* 0x000fca00078e0002 */
[----:B------:R-:W-:Y:S01]  /*c850*/  LDGSTS.E.BYPASS.LTC128B.128 [R4+0x1c00], desc[UR36][R2.64], !P3 ;  /* 0x01c0000002047fae */ /* 0x000fe2000d901d64 */
[----:B------:R-:W-:-:S03]  /*c860*/  ISETP.LT.OR P3, PT, R5, 0x41, P2 ;  /* 0x000000410500780c */ /* 0x000fc60001761670 */
[----:B------:R-:W-:Y:S01]  /*c870*/  LDGSTS.E.BYPASS.LTC128B.128 [R4+0x4c00], desc[UR36][R2.64+0x80], !P4 ;  /* 0x04c0008002047fae */ /* 0x000fe2000e101d64 */
[----:B------:R-:W-:-:S03]  /*c880*/  ISETP.LT.OR P4, PT, R5, 0x41, P1 ;  /* 0x000000410500780c */ /* 0x000fc60000f81670 */
[----:B------:R2:W-:Y:S01]  /*c890*/  LDGSTS.E.BYPASS.LTC128B.128 [R4+0x7c00], desc[UR36][R2.64+0x100], !P5 ;  /* 0x07c0010002047fae */ /* 0x0005e2000e901d64 */
[----:B------:R-:W-:Y:S02]  /*c8a0*/  ISETP.LT.OR P5, PT, R5, 0x41, P0 ;  /* 0x000000410500780c */ /* 0x000fe400007a1670 */
[----:B--2---:R-:W-:Y:S01]  /*c8b0*/  MOV R2, R8 ;  /* 0x0000000800027202 */ /* 0x004fe20000000f00 */
[----:B---3--:R-:W-:-:S04]  /*c8c0*/  IMAD.MOV.U32 R3, RZ, RZ, R7 ;  /* 0x000000ffff037224 */ /* 0x008fc800078e0007 */
[----:B------:R-:W-:-:S05]  /*c8d0*/  IMAD.WIDE.U32 R2, R23, 0x2, R2 ;  /* 0x0000000217027825 */ /* 0x000fca00078e0002 */
[----:B------:R0:W-:Y:S04]  /*c8e0*/  LDGSTS.E.BYPASS.LTC128B.128 [R4+0x2400], desc[UR36][R2.64], !P3 ;  /* 0x0240000002047fae */ /* 0x0001e8000d901d64 */
[----:B------:R0:W-:Y:S04]  /*c8f0*/  LDGSTS.E.BYPASS.LTC128B.128 [R4+0x5400], desc[UR36][R2.64+0x80], !P4 ;  /* 0x0540008002047fae */ /* 0x0001e8000e101d64 */
[----:B-1--4-:R0:W-:Y:S02]  /*c900*/  LDGSTS.E.BYPASS.LTC128B.128 [R4+0x8400], desc[UR36][R2.64+0x100], !P5 ;  /* 0x0840010002047fae */ /* 0x0121e4000e901d64 */
.L_x_165:
[C---:B------:R-:W-:Y:S01]  /*c910*/  ISETP.LT.OR P2, PT, R5.reuse, 0x51, P2 ;  /* 0x000000510500780c */ /* 0x040fe20001741670 */
[----:B0-----:R-:W-:Y:S01]  /*c920*/  IMAD.MOV.U32 R2, RZ, RZ, R14 ;  /* 0x000000ffff027224 */ /* 0x001fe200078e000e */
[C---:B------:R-:W-:Y:S02]  /*c930*/  ISETP.LT.OR P1, PT, R5.reuse, 0x51, P1 ;  /* 0x000000510500780c */ /* 0x040fe40000f21670 */
[----:B------:R-:W-:Y:S02]  /*c940*/  ISETP.LT.OR P0, PT, R5, 0x51, P0 ;  /* 0x000000510500780c */ /* 0x000fe40000701670 */
[----:B------:R-:W-:-:S03]  /*c950*/  MOV R3, R18 ;  /* 0x0000001200037202 */ /* 0x000fc60000000f00 */
[----:B------:R-:W-:-:S05]  /*c960*/  IMAD.WIDE.U32 R2, R23, 0x2, R2 ;  /* 0x0000000217027825 */ /* 0x000fca00078e0002 */
[----:B------:R-:W-:Y:S01]  /*c970*/  @!PT LDS RZ, [RZ] ;  /* 0x00000000fffff984 */ /* 0x000fe20000000800 */
[----:B------:R-:W-:Y:S01]  /*c980*/  @!PT LDS RZ, [RZ] ;  /* 0x00000000fffff984 */ /* 0x000fe20000000800 */
[----:B------:R-:W-:Y:S01]  /*c990*/  @!PT LDS RZ, [RZ] ;  /* 0x00000000fffff984 */ /* 0x000fe20000000800 */
[----:B------:R0:W-:Y:S04]  /*c9a0*/  LDGSTS.E.BYPASS.LTC128B.128 [R4+0x2c00], desc[UR36][R2.64], !P2 ;  /* 0x02c0000002047fae */ /* 0x0001e8000d101d64 */
[----:B------:R0:W-:Y:S04]  /*c9b0*/  LDGSTS.E.BYPASS.LTC128B.128 [R4+0x5c00], desc[UR36][R2.64+0x80], !P1 ;  /* 0x05c0008002047fae */ /* 0x0001e8000c901d64 */
[----:B------:R0:W-:Y:S01]  /*c9c0*/  LDGSTS.E.BYPASS.LTC128B.128 [R4+0x8c00], desc[UR36][R2.64+0x100], !P0 ;  /* 0x08c0010002047fae */ /* 0x0001e2000c101d64 */
[----:B------:R-:W-:Y:S01]  /*c9d0*/  PLOP3.LUT P0, PT, PT, PT, PT, 0x80, 0x0 ;  /* 0x000000000000781c */ /* 0x000fe20003f0f070 */
[----:B------:R-:W-:-:S12]  /*c9e0*/  NOP ;  /* 0x0000000000007918 */ /* 0x000fd80000000000 */
.L_x_73:
        /* <DEDUP_REMOVED lines=10> */
.L_x_74:
[----:B------:R1:W-:Y:S02]  /*ca90*/  SYNCS.ARRIVE.TRANS64.A1T0 RZ, [R0+URZ+0x30850], RZ ;  /* 0x030850ff00ff79a7 */ /* 0x0003e4000810003f */
[----:B-1----:R-:W-:-:S05]  /*caa0*/  VIADD R0, R26, 0x1 ;  /* 0x000000011a007836 */ /* 0x002fca0000000000 */
[----:B------:R-:W-:-:S04]  /*cab0*/  ISETP.NE.AND P0, PT, R0, 0x2, PT ;  /* 0x000000020000780c */ /* 0x000fc80003f05270 */
[----:B0-----:R-:W-:Y:S02]  /*cac0*/  SEL R3, RZ, 0x1, P0 ;  /* 0x00000001ff037807 */ /* 0x001fe40000000000 */
[----:B------:R-:W-:Y:S02]  /*cad0*/  SEL R0, R0, RZ, P0 ;  /* 0x000000ff00007207 */ /* 0x000fe40000000000 */
[----:B------:R-:W-:-:S07]  /*cae0*/  LOP3.LUT R28, R28, R3, RZ, 0x3c, !PT ;  /* 0x000000031c1c7212 */ /* 0x000fce00078e3cff */
.L_x_40:
[----:B------:R-:W0:Y:S01]  /*caf0*/  S2R R3, SR_CgaCtaId ;  /* 0x0000000000037919 */ /* 0x000e220000008800 */
[----:B------:R-:W-:Y:S02]  /*cb00*/  MOV R2, 0x400 ;  /* 0x0000040000027802 */ /* 0x000fe40000000f00 */
[----:B------:R-:W-:Y:S02]  /*cb10*/  SHF.L.U32 R6, R6, 0x1f, RZ ;  /* 0x0000001f06067819 */ /* 0x000fe400000006ff */
[----:B0-----:R-:W-:-:S04]  /*cb20*/  LEA R7, R3, R2, 0x18 ;  /* 0x0000000203077211 */ /* 0x001fc800078ec0ff */
[----:B------:R-:W0:Y:S02]  /*cb30*/  SYNCS.PHASECHK.TRANS64.TRYWAIT P0, [R7+URZ+0x30820], R6 ;  /* 0x03082006070075a7 */ /* 0x000e24000800017f */
[----:B0-----:R-:W-:Y:S05]  /*cb40*/  @!P0 BRA `(.L_x_75) ;  /* 0x0000003000408947 */ /* 0x001fea0003800000 */
.L_x_166:
[----:B------:R-:W-:-:S03]  /*cb50*/  UMOV UR4, 0xffffffff ;  /* 0xffffffff00047882 */ /* 0x000fc60000000000 */
[----:B------:R-:W-:Y:S05]  /*cb60*/  BRA.DIV UR4, `(.L_x_76) ;  /* 0x00000032044c7947 */ /* 0x000fea000b800000 */
[----:B------:R-:W1:Y:S02]  /*cb70*/  S2R R2, SR_TID.X ;  /* 0x0000000000027919 */ /* 0x000e640000002100 */
[----:B-1----:R-:W-:-:S04]  /*cb80*/  SHF.R.U32.HI R2, RZ, 0x5, R2 ;  /* 0x00000005ff027819 */ /* 0x002fc80000011602 */
[----:B------:R-:W-:-:S05]  /*cb90*/  LOP3.LUT R2, R2, 0x3, RZ, 0xc0, !PT ;  /* 0x0000000302027812 */ /* 0x000fca00078ec0ff */
[----:B------:R1:W2:Y:S02]  /*cba0*/  SHFL.IDX PT, R14, R2, RZ, 0x1f ;  /* 0x00001fff020e7589 */ /* 0x0002a400000e0000 */
.L_x_169:
[----:B--2---:R-:W-:-:S13]  /*cbb0*/  ISETP.NE.AND P0, PT, R14, RZ, PT ;  /* 0x000000ff0e00720c */ /* 0x004fda0003f05270 */
[----:B------:R-:W-:Y:S05]  /*cbc0*/  @P0 BRA `(.L_x_8) ;  /* 0x0000000000900947 */ /* 0x000fea0003800000 */
[----:B------:R-:W-:-:S03]  /*cbd0*/  UMOV UR4, 0xffffffff ;  /* 0xffffffff00047882 */ /* 0x000fc60000000000 */
[----:B------:R-:W-:Y:S05]  /*cbe0*/  BRA.DIV UR4, `(.L_x_77) ;  /* 0x0000003204607947 */ /* 0x000fea000b800000 */
[----:B------:R-:W-:-:S13]  /*cbf0*/  ELECT P6, URZ, PT ;  /* 0x00000000003f782f */ /* 0x000fda00038c0000 */
.L_x_172:
[----:B------:R-:W-:Y:S05]  /*cc00*/  @!P6 BRA `(.L_x_8) ;  /* 0x000000000080e947 */ /* 0x000fea0003800000 */
[----:B-1----:R-:W2:Y:S02]  /*cc10*/  LDL R2, [R1+0x4] ;  /* 0x0000040001027983 */ /* 0x002ea40000100800 */
[----:B--2---:R-:W-:-:S13]  /*cc20*/  R2UR UR4, R2 ;  /* 0x00000000020472ca */ /* 0x004fda00000e0000 */
[----:B------:R-:W-:-:S06]  /*cc30*/  ULOP3.LUT UR4, UR4, 0x2, URZ, 0xfc, !UPT ;  /* 0x0000000204047892 */ /* 0x000fcc000f8efc3f */
[----:B------:R-:W-:-:S04]  /*cc40*/  MOV R2, UR4 ;  /* 0x0000000400027c02 */ /* 0x000fc80008000f00 */
[----:B------:R-:W-:-:S13]  /*cc50*/  ISETP.NE.AND P0, PT, R2, 0x3, PT ;  /* 0x000000030200780c */ /* 0x000fda0003f05270 */
[----:B------:R-:W-:Y:S05]  /*cc60*/  @!P0 BRA `(.L_x_78) ;  /* 0x0000000000048947 */ /* 0x000fea0003800000 */
[----:B------:R-:W-:Y:S01]  /*cc70*/  BPT.TRAP 0x1 ;  /* 0x000000040000795c */ /* 0x000fe20000300000 */
.L_x_78:
[----:B------:R-:W-:Y:S01]  /*cc80*/  IMAD R5, R0, 0x8, R7 ;  /* 0x0000000800057824 */ /* 0x000fe200078e0207 */
[----:B------:R-:W-:Y:S02]  /*cc90*/  SHF.L.U32 R2, R28, 0x1f, RZ ;  /* 0x0000001f1c027819 */ /* 0x000fe400000006ff */
[----:B------:R-:W-:Y:S02]  /*cca0*/  IADD3 R0, R0, 0x1, RZ ;  /* 0x0000000100007810 */ /* 0x000fe40007ffe0ff */
[----:B------:R-:W1:Y:S02]  /*ccb0*/  SYNCS.PHASECHK.TRANS64.TRYWAIT P1, [R5+URZ+0x30840], R2 ;  /* 0x03084002050075a7 */ /* 0x000e64000802017f */
[----:B------:R-:W-:-:S04]  /*ccc0*/  ISETP.NE.AND P2, PT, R0, 0x2, PT ;  /* 0x000000020000780c */ /* 0x000fc80003f45270 */
[----:B------:R-:W-:Y:S01]  /*ccd0*/  SEL R3, RZ, 0x1, P2 ;  /* 0x00000001ff037807 */ /* 0x000fe20001000000 */
[----:B-1----:R-:W-:Y:S08]  /*cce0*/  @!P1 BRA `(.L_x_79) ;  /* 0x0000003000409947 */ /* 0x002ff00003800000 */
.L_x_173:
[----:B------:R-:W-:Y:S02]  /*ccf0*/  SEL R0, R0, RZ, P2 ;  /* 0x000000ff00007207 */ /* 0x000fe40001000000 */
[----:B------:R-:W-:Y:S01]  /*cd00*/  LOP3.LUT R3, R28, R3, RZ, 0x3c, !PT ;  /* 0x000000031c037212 */ /* 0x000fe200078e3cff */
[----:B------:R-:W-:Y:S06]  /*cd10*/  @!P0 BRA `(.L_x_80) ;  /* 0x0000000000048947 */ /* 0x000fec0003800000 */
[----:B------:R-:W-:Y:S01]  /*cd20*/  BPT.TRAP 0x1 ;  /* 0x000000040000795c */ /* 0x000fe20000300000 */
.L_x_80:
[----:B0-----:R-:W-:Y:S01]  /*cd30*/  IMAD R7, R0, 0x8, R7 ;  /* 0x0000000800077824 */ /* 0x001fe200078e0207 */
[----:B------:R-:W-:-:S04]  /*cd40*/  SHF.L.U32 R0, R3, 0x1f, RZ ;  /* 0x0000001f03007819 */ /* 0x000fc800000006ff */
[----:B------:R-:W0:Y:S02]  /*cd50*/  SYNCS.PHASECHK.TRANS64.TRYWAIT P1, [R7+URZ+0x30840], R0 ;  /* 0x03084000070075a7 */ /* 0x000e24000802017f */
[----:B0-----:R-:W-:Y:S05]  /*cd60*/  @!P1 BRA `(.L_x_81) ;  /* 0x0000003000349947 */ /* 0x001fea0003800000 */
.L_x_174:
[----:B------:R-:W-:Y:S05]  /*cd70*/  @!P0 BRA `(.L_x_82) ;  /* 0x0000000000048947 */ /* 0x000fea0003800000 */
[----:B------:R-:W-:Y:S01]  /*cd80*/  BPT.TRAP 0x1 ;  /* 0x000000040000795c */ /* 0x000fe20000300000 */
.L_x_82:
[----:B------:R-:W2:Y:S02]  /*cd90*/  SYNCS.PHASECHK.TRANS64.TRYWAIT P1, [R5+URZ+0x30860], R2 ;  /* 0x03086002050075a7 */ /* 0x000ea4000802017f */
[----:B--2---:R-:W-:Y:S05]  /*cda0*/  @!P1 BRA `(.L_x_83) ;  /* 0x0000003000389947 */ /* 0x004fea0003800000 */
.L_x_175:
[----:B------:R-:W-:Y:S05]  /*cdb0*/  @!P0 BRA `(.L_x_84) ;  /* 0x0000000000048947 */ /* 0x000fea0003800000 */
[----:B------:R-:W-:Y:S01]  /*cdc0*/  BPT.TRAP 0x1 ;  /* 0x000000040000795c */ /* 0x000fe20000300000 */
.L_x_84:
[----:B---3--:R3:W4:Y:S02]  /*cdd0*/  SYNCS.PHASECHK.TRANS64.TRYWAIT P0, [R7+URZ+0x30860], R0 ;  /* 0x03086000070075a7 */ /* 0x008724000800017f */
[----:B----4-:R-:W-:Y:S05]  /*cde0*/  @!P0 NANOSLEEP.SYNCS 0x989680 ;  /* 0x009896800000895d */ /* 0x010fea0003900000 */
[----:B------:R-:W4:Y:S02]  /*cdf0*/  @!P0 SYNCS.PHASECHK.TRANS64 P0, [R7+URZ+0x30860], R0 ;  /* 0x03086000070085a7 */ /* 0x000f24000800007f */
[----:B----4-:R-:W-:Y:S05]  /*ce00*/  @!P0 BRA `(.L_x_84) ;  /* 0xfffffffc00f08947 */ /* 0x010fea000383ffff */
.L_x_8:
[----:B------:R-:W-:Y:S05]  /*ce10*/  BSYNC B6 ;  /* 0x0000000000067941 */ /* 0x000fea0003800000 */
.L_x_5:
[----:B------:R-:W-:Y:S05]  /*ce20*/  EXIT ;  /* 0x000000000000794d */ /* 0x000fea0003800000 */
.L_x_12:
[----:B0-----:R-:W-:-:S04]  /*ce30*/  MOV R3, UR38 ;  /* 0x0000002600037c02 */ /* 0x001fc80008000f00 */
[----:B------:R0:W1:Y:S03]  /*ce40*/  SYNCS.PHASECHK.TRANS64.TRYWAIT P0, [R3+URZ+0x30800], R0 ;  /* 0x03080000030075a7 */ /* 0x000066000800017f */
[----:B-1----:R-:W-:Y:S05]  /*ce50*/  @!P0 NANOSLEEP.SYNCS 0x989680 ;  /* 0x009896800000895d */ /* 0x002fea0003900000 */
[----:B------:R-:W1:Y:S02]  /*ce60*/  @!P0 SYNCS.PHASECHK.TRANS64 P0, [R3+URZ+0x30800], R0 ;  /* 0x03080000030085a7 */ /* 0x000e64000800007f */
[----:B-1----:R-:W-:Y:S05]  /*ce70*/  @!P0 BRA `(.L_x_12) ;  /* 0xfffffffc00ec8947 */ /* 0x002fea000383ffff */
[----:B------:R-:W-:Y:S05]  /*ce80*/  BRA `(.L_x_85) ;  /* 0xffffff4400347947 */ /* 0x000fea000383ffff */
.L_x_16:
[----:B0-----:R-:W-:-:S04]  /*ce90*/  IMAD.U32 R3, RZ, RZ, UR38 ;  /* 0x00000026ff037e24 */ /* 0x001fc8000f8e00ff */
[----:B------:R0:W2:Y:S03]  /*cea0*/  SYNCS.PHASECHK.TRANS64.TRYWAIT P1, [R3+URZ+0x30830], R0 ;  /* 0x03083000030075a7 */ /* 0x0000a6000802017f */
[----:B--2---:R-:W-:Y:S05]  /*ceb0*/  @!P1 NANOSLEEP.SYNCS 0x989680 ;  /* 0x009896800000995d */ /* 0x004fea0003900000 */
[----:B------:R-:W2:Y:S02]  /*cec0*/  @!P1 SYNCS.PHASECHK.TRANS64 P1, [R3+URZ+0x30830], R0 ;  /* 0x03083000030095a7 */ /* 0x000ea4000802007f */
[----:B--2---:R-:W-:Y:S05]  /*ced0*/  @!P1 BRA `(.L_x_16) ;  /* 0xfffffffc00ec9947 */ /* 0x004fea000383ffff */
[----:B------:R-:W-:Y:S05]  /*cee0*/  BRA `(.L_x_15) ;  /* 0xffffff4400587947 */ /* 0x000fea000383ffff */
.L_x_22:
[----:B-1----:R-:W-:-:S04]  /*cef0*/  MOV R5, UR61 ;  /* 0x0000003d00057c02 */ /* 0x002fc80008000f00 */
[----:B------:R1:W2:Y:S03]  /*cf00*/  SYNCS.PHASECHK.TRANS64.TRYWAIT P1, [R5+URZ+0x30830], R4 ;  /* 0x03083004050075a7 */ /* 0x0002a6000802017f */
[----:B--2---:R-:W-:Y:S05]  /*cf10*/  @!P1 NANOSLEEP.SYNCS 0x989680 ;  /* 0x009896800000995d */ /* 0x004fea0003900000 */
[----:B------:R-:W2:Y:S02]  /*cf20*/  @!P1 SYNCS.PHASECHK.TRANS64 P1, [R5+URZ+0x30830], R4 ;  /* 0x03083004050095a7 */ /* 0x000ea4000802007f */
[----:B--2---:R-:W-:Y:S05]  /*cf30*/  @!P1 BRA `(.L_x_22) ;  /* 0xfffffffc00ec9947 */ /* 0x004fea000383ffff */
[----:B------:R-:W-:Y:S05]  /*cf40*/  BRA `(.L_x_21) ;  /* 0xffffff70001c7947 */ /* 0x000fea000383ffff */
.L_x_26:
[----:B-1----:R-:W-:-:S04]  /*cf50*/  IMAD.U32 R5, RZ, RZ, UR4 ;  /* 0x00000004ff057e24 */ /* 0x002fc8000f8e00ff */
[----:B------:R1:W3:Y:S03]  /*cf60*/  SYNCS.PHASECHK.TRANS64.TRYWAIT P1, [R5+URZ+0x30850], R0 ;  /* 0x03085000050075a7 */ /* 0x0002e6000802017f */
[----:B---3--:R-:W-:Y:S05]  /*cf70*/  @!P1 NANOSLEEP.SYNCS 0x989680 ;  /* 0x009896800000995d */ /* 0x008fea0003900000 */
[----:B------:R-:W3:Y:S02]  /*cf80*/  @!P1 SYNCS.PHASECHK.TRANS64 P1, [R5+URZ+0x30850], R0 ;  /* 0x03085000050095a7 */ /* 0x000ee4000802007f */
[----:B---3--:R-:W-:Y:S05]  /*cf90*/  @!P1 BRA `(.L_x_26) ;  /* 0xfffffffc00ec9947 */ /* 0x008fea000383ffff */
[----:B------:R-:W-:Y:S05]  /*cfa0*/  BRA `(.L_x_25) ;  /* 0xffffff7800ac7947 */ /* 0x000fea000383ffff */
.L_x_33:
[----:B-1----:R-:W-:-:S04]  /*cfb0*/  MOV R7, UR5 ;  /* 0x0000000500077c02 */ /* 0x002fc80008000f00 */
[----:B------:R1:W2:Y:S03]  /*cfc0*/  SYNCS.PHASECHK.TRANS64.TRYWAIT P1, [R7+URZ+0x30850], R0 ;  /* 0x03085000070075a7 */ /* 0x0002a6000802017f */
[----:B--2---:R-:W-:Y:S05]  /*cfd0*/  @!P1 NANOSLEEP.SYNCS 0x989680 ;  /* 0x009896800000995d */ /* 0x004fea0003900000 */
[----:B------:R-:W2:Y:S02]  /*cfe0*/  @!P1 SYNCS.PHASECHK.TRANS64 P1, [R7+URZ+0x30850], R0 ;  /* 0x03085000070095a7 */ /* 0x000ea4000802007f */
[----:B--2---:R-:W-:Y:S05]  /*cff0*/  @!P1 BRA `(.L_x_33) ;  /* 0xfffffffc00ec9947 */ /* 0x004fea000383ffff */
[----:B------:R-:W-:Y:S05]  /*d000*/  BRA `(.L_x_32) ;  /* 0xffffff9800487947 */ /* 0x000fea000383ffff */
.L_x_45:
[----:B------:R-:W-:Y:S01]  /*d010*/  IMAD.MOV.U32 R13, RZ, RZ, R18 ;  /* 0x000000ffff0d7224 */ /* 0x000fe200078e0012 */
[----:B------:R-:W-:Y:S01]  /*d020*/  MOV R12, RZ ;  /* 0x000000ff000c7202 */ /* 0x000fe20000000f00 */
[----:B------:R-:W-:Y:S01]  /*d030*/  IMAD.MOV.U32 R11, RZ, RZ, 0x1f ;  /* 0x0000001fff0b7424 */ /* 0x000fe200078e00ff */
[----:B------:R-:W-:-:S07]  /*d040*/  MOV R15, 0xffffffff ;  /* 0xffffffff000f7802 */ /* 0x000fce0000000f00 */
[----:B-----5:R-:W-:Y:S05]  /*d050*/  WARPSYNC.COLLECTIVE R15, `(.L_x_86) ;  /* 0x000000000f087348 */ /* 0x020fea0003c00000 */
[----:B------:R0:W1:Y:S02]  /*d060*/  SHFL.IDX P6, R14, R13, R12, R11 ;  /* 0x0000000c0d0e7389 */ /* 0x00006400000c000b */
[----:B01---5:R-:W-:Y:S01]  /*d070*/  ENDCOLLECTIVE ;  /* 0x000000000000791b */ /* 0x023fe20003800000 */
.L_x_86:
[----:B------:R-:W-:Y:S05]  /*d080*/  BRA `(.L_x_87) ;  /* 0xffffffcc00607947 */ /* 0x000fea000383ffff */
.L_x_47:
[----:B0-----:R-:W-:-:S04]  /*d090*/  IMAD.U32 R3, RZ, RZ, UR44 ;  /* 0x0000002cff037e24 */ /* 0x001fc8000f8e00ff */
[----:B------:R0:W1:Y:S03]  /*d0a0*/  SYNCS.PHASECHK.TRANS64.TRYWAIT P0, [R3+URZ+0x30840], R2 ;  /* 0x03084002030075a7 */ /* 0x000066000800017f */
[----:B-1----:R-:W-:Y:S05]  /*d0b0*/  @!P0 NANOSLEEP.SYNCS 0x989680 ;  /* 0x009896800000895d */ /* 0x002fea0003900000 */
[----:B------:R-:W1:Y:S02]  /*d0c0*/  @!P0 SYNCS.PHASECHK.TRANS64 P0, [R3+URZ+0x30840], R2 ;  /* 0x03084002030085a7 */ /* 0x000e64000800007f */
[----:B-1----:R-:W-:Y:S05]  /*d0d0*/  @!P0 BRA `(.L_x_47) ;  /* 0xfffffffc00ec8947 */ /* 0x002fea000383ffff */
[----:B------:R-:W-:Y:S05]  /*d0e0*/  BRA `(.L_x_88) ;  /* 0xffffffd0006c7947 */ /* 0x000fea000383ffff */
.L_x_48:
[----:B------:R-:W-:Y:S01]  /*d0f0*/  BSSY B0, `(.L_x_89) ;  /* 0x0000008000007945 */ /* 0x000fe20003800000 */
[----:B------:R-:W-:Y:S01]  /*d100*/  MOV R13, R7 ;  /* 0x00000007000d7202 */ /* 0x000fe20000000f00 */
[----:B------:R-:W-:Y:S01]  /*d110*/  IMAD.MOV.U32 R12, RZ, RZ, RZ ;  /* 0x000000ffff0c7224 */ /* 0x000fe200078e00ff */
[----:B------:R-:W-:Y:S01]  /*d120*/  MOV R11, 0x181f ;  /* 0x0000181f000b7802 */ /* 0x000fe20000000f00 */
[----:B------:R-:W-:-:S07]  /*d130*/  IMAD.MOV.U32 R15, RZ, RZ, -0x1 ;  /* 0xffffffffff0f7424 */ /* 0x000fce00078e00ff */
[----:B------:R-:W-:Y:S05]  /*d140*/  WARPSYNC.COLLECTIVE R15, `(.L_x_90) ;  /* 0x000000000f087348 */ /* 0x000fea0003c00000 */
[----:B------:R0:W1:Y:S02]  /*d150*/  SHFL.IDX P6, R14, R13, R12, R11 ;  /* 0x0000000c0d0e7389 */ /* 0x00006400000c000b */
[----:B01----:R-:W-:Y:S01]  /*d160*/  ENDCOLLECTIVE ;  /* 0x000000000000791b */ /* 0x003fe20003800000 */
.L_x_90:
[----:B------:R-:W-:Y:S05]  /*d170*/  BSYNC B0 ;  /* 0x0000000000007941 */ /* 0x000fea0003800000 */
.L_x_89:
[----:B------:R-:W-:Y:S01]  /*d180*/  IMAD.MOV.U32 R13, RZ, RZ, R0 ;  /* 0x000000ffff0d7224 */ /* 0x000fe200078e0000 */
[----:B------:R-:W-:Y:S01]  /*d190*/  MOV R12, RZ ;  /* 0x000000ff000c7202 */ /* 0x000fe20000000f00 */
[----:B------:R-:W-:Y:S01]  /*d1a0*/  IMAD.MOV.U32 R11, RZ, RZ, 0x181f ;  /* 0x0000181fff0b7424 */ /* 0x000fe200078e00ff */
[----:B------:R-:W-:Y:S02]  /*d1b0*/  MOV R15, 0xffffffff ;  /* 0xffffffff000f7802 */ /* 0x000fe40000000f00 */
[----:B------:R-:W-:Y:S02]  /*d1c0*/  MOV R3, R14 ;  /* 0x0000000e00037202 */ /* 0x000fe40000000f00 */
[----:B------:R-:W-:-:S07]  /*d1d0*/  @P0 LEA R9, R30, UR44, 0x1 ;  /* 0x0000002c1e090c11 */ /* 0x000fce000f8e08ff */
[----:B------:R-:W-:Y:S05]  /*d1e0*/  WARPSYNC.COLLECTIVE R15, `(.L_x_91) ;  /* 0x000000000f087348 */ /* 0x000fea0003c00000 */
[----:B------:R0:W1:Y:S02]  /*d1f0*/  SHFL.IDX P6, R14, R13, R12, R11 ;  /* 0x0000000c0d0e7389 */ /* 0x00006400000c000b */
[----:B01----:R-:W-:Y:S01]  /*d200*/  ENDCOLLECTIVE ;  /* 0x000000000000791b */ /* 0x003fe20003800000 */
.L_x_91:
[----:B------:R-:W-:Y:S01]  /*d210*/  MOV R13, R7 ;  /* 0x00000007000d7202 */ /* 0x000fe20000000f00 */
[----:B------:R-:W-:Y:S02]  /*d220*/  IMAD.MOV.U32 R12, RZ, RZ, 0x1 ;  /* 0x00000001ff0c7424 */ /* 0x000fe400078e00ff */
[----:B------:R-:W-:-:S07]  /*d230*/  IMAD.MOV.U32 R2, RZ, RZ, R14 ;  /* 0x000000ffff027224 */ /* 0x000fce00078e000e */
[----:B------:R-:W-:Y:S05]  /*d240*/  WARPSYNC.COLLECTIVE R15, `(.L_x_92) ;  /* 0x000000000f087348 */ /* 0x000fea0003c00000 */
[----:B------:R0:W1:Y:S02]  /*d250*/  SHFL.IDX P6, R14, R13, R12, R11 ;  /* 0x0000000c0d0e7389 */ /* 0x00006400000c000b */
[----:B01----:R-:W-:Y:S01]  /*d260*/  ENDCOLLECTIVE ;  /* 0x000000000000791b */ /* 0x003fe20003800000 */
.L_x_92:
[----:B------:R-:W-:-:S05]  /*d270*/  @P0 IMAD.WIDE.U32 R2, R23, 0x2, R2 ;  /* 0x0000000217020825 */ /* 0x000fca00078e0002 */
[----:B------:R-:W-:Y:S01]  /*d280*/  @!PT LDS RZ, [RZ] ;  /* 0x00000000fffff984 */ /* 0x000fe20000000800 */
[----:B------:R-:W-:Y:S01]  /*d290*/  @!PT LDS RZ, [RZ] ;  /* 0x00000000fffff984 */ /* 0x000fe20000000800 */
[----:B------:R-:W-:Y:S01]  /*d2a0*/  @!PT LDS RZ, [RZ] ;  /* 0x00000000fffff984 */ /* 0x000fe20000000800 */
[----:B------:R0:W-:Y:S04]  /*d2b0*/  @P0 LDGSTS.E.BYPASS.LTC128B.128 [R9+0x1e400], desc[UR36][R2.64], !P3 ;  /* 0x1e40000002090fae */ /* 0x0001e8000d901d64 */
[----:B------:R0:W-:Y:S01]  /*d2c0*/  @P0 LDGSTS.E.BYPASS.LTC128B.128 [R9+0x21400], desc[UR36][R2.64+0x80], !P2 ;  /* 0x2140008002090fae */ /* 0x0001e2000d101d64 */
[----:B------:R-:W-:-:S03]  /*d2d0*/  IMAD.MOV.U32 R13, RZ, RZ, R0 ;  /* 0x000000ffff0d7224 */ /* 0x000fc600078e0000 */
[----:B------:R0:W-:Y:S01]  /*d2e0*/  @P0 LDGSTS.E.BYPASS.LTC128B.128 [R9+0x24400], desc[UR36][R2.64+0x100], !P1 ;  /* 0x2440010002090fae */ /* 0x0001e2000c901d64 */
[----:B------:R-:W-:Y:S02]  /*d2f0*/  ISETP.GE.AND P0, PT, R6, 0x11, PT ;  /* 0x000000110600780c */ /* 0x000fe40003f06270 */
[----:B------:R-:W-:-:S11]  /*d300*/  MOV R5, R14 ;  /* 0x0000000e00057202 */ /* 0x000fd60000000f00 */
[----:B0-----:R-:W-:Y:S05]  /*d310*/  WARPSYNC.COLLECTIVE R15, `(.L_x_93) ;  /* 0x000000000f087348 */ /* 0x001fea0003c00000 */
[----:B------:R1:W2:Y:S02]  /*d320*/  SHFL.IDX P6, R14, R13, R12, R11 ;  /* 0x0000000c0d0e7389 */ /* 0x0002a400000c000b */
[----:B012---:R-:W-:Y:S01]  /*d330*/  ENDCOLLECTIVE ;  /* 0x000000000000791b */ /* 0x007fe20003800000 */
.L_x_93:
[----:B------:R-:W-:Y:S01]  /*d340*/  @P0 LEA R21, R30, UR44, 0x1 ;  /* 0x0000002c1e150c11 */ /* 0x000fe2000f8e08ff */
[----:B------:R-:W-:Y:S01]  /*d350*/  IMAD.MOV.U32 R13, RZ, RZ, R7 ;  /* 0x000000ffff0d7224 */ /* 0x000fe200078e0007 */
[----:B------:R-:W-:Y:S02]  /*d360*/  MOV R12, 0x2 ;  /* 0x00000002000c7802 */ /* 0x000fe40000000f00 */
[----:B------:R-:W-:-:S07]  /*d370*/  MOV R4, R14 ;  /* 0x0000000e00047202 */ /* 0x000fce0000000f00 */
[----:B------:R-:W-:Y:S05]  /*d380*/  WARPSYNC.COLLECTIVE R15, `(.L_x_94) ;  /* 0x000000000f087348 */ /* 0x000fea0003c00000 */
[----:B------:R0:W1:Y:S02]  /*d390*/  SHFL.IDX P6, R14, R13, R12, R11 ;  /* 0x0000000c0d0e7389 */ /* 0x00006400000c000b */
[----:B01----:R-:W-:Y:S01]  /*d3a0*/  ENDCOLLECTIVE ;  /* 0x000000000000791b */ /* 0x003fe20003800000 */
.L_x_94:
[----:B------:R-:W-:-:S05]  /*d3b0*/  @P0 IMAD.WIDE.U32 R4, R23, 0x2, R4 ;  /* 0x0000000217040825 */ /* 0x000fca00078e0004 */
[----:B------:R-:W-:Y:S01]  /*d3c0*/  @!PT LDS RZ, [RZ] ;  /* 0x00000000fffff984 */ /* 0x000fe20000000800 */
[----:B------:R-:W-:Y:S01]  /*d3d0*/  @!PT LDS RZ, [RZ] ;  /* 0x00000000fffff984 */ /* 0x000fe20000000800 */
[----:B------:R-:W-:Y:S01]  /*d3e0*/  @!PT LDS RZ, [RZ] ;  /* 0x00000000fffff984 */ /* 0x000fe20000000800 */
[----:B------:R0:W-:Y:S04]  /*d3f0*/  @P0 LDGSTS.E.BYPASS.LTC128B.128 [R21+0x1ec00], desc[UR36][R4.64], !P3 ;  /* 0x1ec0000004150fae */ /* 0x0001e8000d901d64 */
[----:B------:R0:W-:Y:S01]  /*d400*/  @P0 LDGSTS.E.BYPASS.LTC128B.128 [R21+0x21c00], desc[UR36][R4.64+0x80], !P2 ;  /* 0x21c0008004150fae */ /* 0x0001e2000d101d64 */
[----:B------:R-:W-:-:S03]  /*d410*/  MOV R13, R0 ;  /* 0x00000000000d7202 */ /* 0x000fc60000000f00 */
[----:B------:R0:W-:Y:S01]  /*d420*/  @P0 LDGSTS.E.BYPASS.LTC128B.128 [R21+0x24c00], desc[UR36][R4.64+0x100], !P1 ;  /* 0x24c0010004150fae */ /* 0x0001e2000c901d64 */
[----:B------:R-:W-:Y:S01]  /*d430*/  ISETP.GE.AND P0, PT, R6, 0x21, PT ;  /* 0x000000210600780c */ /* 0x000fe20003f06270 */
[----:B------:R-:W-:-:S12]  /*d440*/  IMAD.MOV.U32 R8, RZ, RZ, R14 ;  /* 0x000000ffff087224 */ /* 0x000fd800078e000e */
[----:B0-----:R-:W-:Y:S05]  /*d450*/  WARPSYNC.COLLECTIVE R15, `(.L_x_95) ;  /* 0x000000000f087348 */ /* 0x001fea0003c00000 */
[----:B------:R1:W2:Y:S02]  /*d460*/  SHFL.IDX P6, R14, R13, R12, R11 ;  /* 0x0000000c0d0e7389 */ /* 0x0002a400000c000b */
[----:B012---:R-:W-:Y:S01]  /*d470*/  ENDCOLLECTIVE ;  /* 0x000000000000791b */ /* 0x007fe20003800000 */
.L_x_95:
[----:B------:R-:W-:Y:S02]  /*d480*/  MOV R3, R8 ;  /* 0x0000000800037202 */ /* 0x000fe40000000f00 */
[----:B------:R-:W-:Y:S01]  /*d490*/  @P0 LEA R25, R30, UR44, 0x1 ;  /* 0x0000002c1e190c11 */ /* 0x000fe2000f8e08ff */
[----:B------:R-:W-:Y:S01]  /*d4a0*/  IMAD.MOV.U32 R13, RZ, RZ, R7 ;  /* 0x000000ffff0d7224 */ /* 0x000fe200078e0007 */
[----:B------:R-:W-:Y:S01]  /*d4b0*/  MOV R12, 0x3 ;  /* 0x00000003000c7802 */ /* 0x000fe20000000f00 */
[----:B------:R-:W-:-:S07]  /*d4c0*/  IMAD.MOV.U32 R2, RZ, RZ, R14 ;  /* 0x000000ffff027224 */ /* 0x000fce00078e000e */
[----:B------:R-:W-:Y:S05]  /*d4d0*/  WARPSYNC.COLLECTIVE R15, `(.L_x_96) ;  /* 0x000000000f087348 */ /* 0x000fea0003c00000 */
[----:B------:R0:W1:Y:S02]  /*d4e0*/  SHFL.IDX P6, R14, R13, R12, R11 ;  /* 0x0000000c0d0e7389 */ /* 0x00006400000c000b */
[----:B01----:R-:W-:Y:S01]  /*d4f0*/  ENDCOLLECTIVE ;  /* 0x000000000000791b */ /* 0x003fe20003800000 */
.L_x_96:
        /* <DEDUP_REMOVED lines=13> */
.L_x_97:
[----:B------:R-:W-:Y:S01]  /*d5d0*/  IMAD.MOV.U32 R5, RZ, RZ, R9 ;  /* 0x000000ffff057224 */ /* 0x000fe200078e0009 */
[----:B------:R-:W-:Y:S02]  /*d5e0*/  @P0 LEA R9, R30, UR44, 0x1 ;  /* 0x0000002c1e090c11 */ /* 0x000fe4000f8e08ff */
[----:B------:R-:W-:Y:S01]  /*d5f0*/  MOV R13, R7 ;  /* 0x00000007000d7202 */ /* 0x000fe20000000f00 */
[----:B------:R-:W-:Y:S02]  /*d600*/  IMAD.MOV.U32 R12, RZ, RZ, 0x4 ;  /* 0x00000004ff0c7424 */ /* 0x000fe400078e00ff */
[----:B------:R-:W-:-:S07]  /*d610*/  IMAD.MOV.U32 R10, RZ, RZ, R14 ;  /* 0x000000ffff0a7224 */ /* 0x000fce00078e000e */
[----:B------:R-:W-:Y:S05]  /*d620*/  WARPSYNC.COLLECTIVE R15, `(.L_x_98) ;  /* 0x000000000f087348 */ /* 0x000fea0003c00000 */
[----:B------:R0:W1:Y:S02]  /*d630*/  SHFL.IDX P6, R14, R13, R12, R11 ;  /* 0x0000000c0d0e7389 */ /* 0x00006400000c000b */
[----:B01----:R-:W-:Y:S01]  /*d640*/  ENDCOLLECTIVE ;  /* 0x000000000000791b */ /* 0x003fe20003800000 */
.L_x_98:
[----:B------:R-:W-:-:S05]  /*d650*/  MOV R4, R10 ;  /* 0x0000000a00047202 */ /* 0x000fca0000000f00 */
[----:B------:R-:W-:-:S05]  /*d660*/  @P0 IMAD.WIDE.U32 R4, R23, 0x2, R4 ;  /* 0x0000000217040825 */ /* 0x000fca00078e0004 */
[----:B------:R-:W-:Y:S01]  /*d670*/  @!PT LDS RZ, [RZ] ;  /* 0x00000000fffff984 */ /* 0x000fe20000000800 */
[----:B------:R-:W-:Y:S01]  /*d680*/  @!PT LDS RZ, [RZ] ;  /* 0x00000000fffff984 */ /* 0x000fe20000000800 */
[----:B------:R-:W-:Y:S01]  /*d690*/  @!PT LDS RZ, [RZ] ;  /* 0x00000000fffff984 */ /* 0x000fe20000000800 */
[----:B------:R0:W-:Y:S01]  /*d6a0*/  @P0 LDGSTS.E.BYPASS.LTC128B.128 [R9+0x1fc00], desc[UR36][R4.64], !P3 ;  /* 0x1fc0000004090fae */ /* 0x0001e2000d901d64 */
[----:B------:R-:W-:-:S03]  /*d6b0*/  IMAD.MOV.U32 R13, RZ, RZ, R0 ;  /* 0x000000ffff0d7224 */ /* 0x000fc600078e0000 */
[----:B------:R0:W-:Y:S04]  /*d6c0*/  @P0 LDGSTS.E.BYPASS.LTC128B.128 [R9+0x22c00], desc[UR36][R4.64+0x80], !P2 ;  /* 0x22c0008004090fae */ /* 0x0001e8000d101d64 */
[----:B------:R0:W-:Y:S01]  /*d6d0*/  @P0 LDGSTS.E.BYPASS.LTC128B.128 [R9+0x25c00], desc[UR36][R4.64+0x100], !P1 ;  /* 0x25c0010004090fae */ /* 0x0001e2000c901d64 */
[----:B------:R-:W-:Y:S02]  /*d6e0*/  ISETP.GE.AND P0, PT, R6, 0x41, PT ;  /* 0x000000410600780c */ /* 0x000fe40003f06270 */
[----:B------:R-:W-:-:S11]  /*d6f0*/  MOV R8, R14 ;  /* 0x0000000e00087202 */ /* 0x000fd60000000f00 */
[----:B0-----:R-:W-:Y:S05]  /*d700*/  WARPSYNC.COLLECTIVE R15, `(.L_x_99) ;  /* 0x000000000f087348 */ /* 0x001fea0003c00000 */
[----:B------:R1:W2:Y:S02]  /*d710*/  SHFL.IDX P6, R14, R13, R12, R11 ;  /* 0x0000000c0d0e7389 */ /* 0x0002a400000c000b */
[----:B012---:R-:W-:Y:S01]  /*d720*/  ENDCOLLECTIVE ;  /* 0x000000000000791b */ /* 0x007fe20003800000 */
.L_x_99:
[----:B------:R-:W-:Y:S01]  /*d730*/  IMAD.MOV.U32 R3, RZ, RZ, R8 ;  /* 0x000000ffff037224 */ /* 0x000fe200078e0008 */
[----:B------:R-:W-:Y:S02]  /*d740*/  @P0 LEA R21, R30, UR44, 0x1 ;  /* 0x0000002c1e150c11 */ /* 0x000fe4000f8e08ff */
[----:B------:R-:W-:Y:S01]  /*d750*/  MOV R13, R7 ;  /* 0x00000007000d7202 */ /* 0x000fe20000000f00 */
[----:B------:R-:W-:Y:S01]  /*d760*/  IMAD.MOV.U32 R12, RZ, RZ, 0x5 ;  /* 0x00000005ff0c7424 */ /* 0x000fe200078e00ff */
[----:B------:R-:W-:-:S07]  /*d770*/  MOV R2, R14 ;  /* 0x0000000e00027202 */ /* 0x000fce0000000f00 */
[----:B------:R-:W-:Y:S05]  /*d780*/  WARPSYNC.COLLECTIVE R15, `(.L_x_100) ;  /* 0x000000000f087348 */ /* 0x000fea0003c00000 */
[----:B------:R0:W1:Y:S02]  /*d790*/  SHFL.IDX P6, R14, R13, R12, R11 ;  /* 0x0000000c0d0e7389 */ /* 0x00006400000c000b */
[----:B01----:R-:W-:Y:S01]  /*d7a0*/  ENDCOLLECTIVE ;  /* 0x000000000000791b */ /* 0x003fe20003800000 */
.L_x_100:
        /* <DEDUP_REMOVED lines=8> */
[----:B------:R-:W-:-:S07]  /*d830*/  MOV R7, R14 ;  /* 0x0000000e00077202 */ /* 0x000fce0000000f00 */
[----:B0-----:R-:W-:Y:S05]  /*d840*/  WARPSYNC.COLLECTIVE R15, `(.L_x_101) ;  /* 0x000000000f087348 */ /* 0x001fea0003c00000 */
[----:B------:R1:W2:Y:S02]  /*d850*/  SHFL.IDX P6, R14, R13, R12, R11 ;  /* 0x0000000c0d0e7389 */ /* 0x0002a400000c000b */
[----:B012---:R-:W-:Y:S01]  /*d860*/  ENDCOLLECTIVE ;  /* 0x000000000000791b */ /* 0x007fe20003800000 */
.L_x_101:
[----:B------:R-:W-:Y:S05]  /*d870*/  BRA `(.L_x_102) ;  /* 0xffffffcc00d07947 */ /* 0x000fea000383ffff */
.L_x_51:
[----:B------:R-:W-:Y:S01]  /*d880*/  MOV R13, R8 ;  /* 0x00000008000d7202 */ /* 0x000fe20000000f00 */
[----:B------:R-:W-:Y:S01]  /*d890*/  IMAD.MOV.U32 R12, RZ, RZ, RZ ;  /* 0x000000ffff0c7224 */ /* 0x000fe200078e00ff */
[----:B------:R-:W-:Y:S01]  /*d8a0*/  MOV R11, 0x181f ;  /* 0x0000181f000b7802 */ /* 0x000fe20000000f00 */
[----:B------:R-:W-:Y:S02]  /*d8b0*/  IMAD.MOV.U32 R15, RZ, RZ, -0x1 ;  /* 0xffffffffff0f7424 */ /* 0x000fe400078e00ff */
[----:B------:R-:W-:-:S07]  /*d8c0*/  IMAD R7, R22, 0x80, R27 ;  /* 0x0000008016077824 */ /* 0x000fce00078e021b */
[----:B------:R-:W-:Y:S05]  /*d8d0*/  WARPSYNC.COLLECTIVE R15, `(.L_x_103) ;  /* 0x000000000f087348 */ /* 0x000fea0003c00000 */
[----:B------:R0:W1:Y:S02]  /*d8e0*/  SHFL.IDX P6, R14, R13, R12, R11 ;  /* 0x0000000c0d0e7389 */ /* 0x00006400000c000b */
[----:B01----:R-:W-:Y:S01]  /*d8f0*/  ENDCOLLECTIVE ;  /* 0x000000000000791b */ /* 0x003fe20003800000 */
.L_x_103:
[----:B------:R-:W-:Y:S01]  /*d900*/  IADD3 R5, R7, 0x10, RZ ;  /* 0x0000001007057810 */ /* 0x000fe20007ffe0ff */
[----:B------:R-:W-:Y:S01]  /*d910*/  IMAD.MOV.U32 R13, RZ, RZ, R0 ;  /* 0x000000ffff0d7224 */ /* 0x000fe200078e0000 */
[----:B------:R-:W-:-:S07]  /*d920*/  MOV R3, R14 ;  /* 0x0000000e00037202 */ /* 0x000fce0000000f00 */
[----:B------:R-:W-:Y:S05]  /*d930*/  WARPSYNC.COLLECTIVE R15, `(.L_x_104) ;  /* 0x000000000f087348 */ /* 0x000fea0003c00000 */
[----:B------:R0:W1:Y:S02]  /*d940*/  SHFL.IDX P6, R14, R13, R12, R11 ;  /* 0x0000000c0d0e7389 */ /* 0x00006400000c000b */
[----:B01----:R-:W-:Y:S01]  /*d950*/  ENDCOLLECTIVE ;  /* 0x000000000000791b */ /* 0x003fe20003800000 */
.L_x_104:
[----:B------:R-:W-:Y:S02]  /*d960*/  ULDC UR4, c[0x0][0x288] ;  /* 0x0000a20000047ab9 */ /* 0x000fe40000000800 */
[----:B------:R-:W-:-:S05]  /*d970*/  IMAD R6, R6, UR4, RZ ;  /* 0x0000000406067c24 */ /* 0x000fca000f8e02ff */
[----:B------:R-:W-:Y:S01]  /*d980*/  ISETP.GE.AND P1, PT, R7, R6, PT ;  /* 0x000000060700720c */ /* 0x000fe20003f26270 */
[----:B------:R-:W-:Y:S01]  /*d990*/  IMAD.MOV.U32 R13, RZ, RZ, R8 ;  /* 0x000000ffff0d7224 */ /* 0x000fe200078e0008 */
[----:B------:R-:W-:-:S11]  /*d9a0*/  MOV R12, 0x1 ;  /* 0x00000001000c7802 */ /* 0x000fd60000000f00 */
[----:B------:R-:W-:Y:S02]  /*d9b0*/  @!P1 LEA R9, R30, UR44, 0x1 ;  /* 0x0000002c1e099c11 */ /* 0x000fe4000f8e08ff */
[----:B------:R-:W-:-:S07]  /*d9c0*/  MOV R2, R14 ;  /* 0x0000000e00027202 */ /* 0x000fce0000000f00 */
[----:B------:R-:W-:Y:S05]  /*d9d0*/  WARPSYNC.COLLECTIVE R15, `(.L_x_105) ;  /* 0x000000000f087348 */ /* 0x000fea0003c00000 */
[----:B------:R0:W1:Y:S02]  /*d9e0*/  SHFL.IDX P6, R14, R13, R12, R11 ;  /* 0x0000000c0d0e7389 */ /* 0x00006400000c000b */
[----:B01----:R-:W-:Y:S01]  /*d9f0*/  ENDCOLLECTIVE ;  /* 0x000000000000791b */ /* 0x003fe20003800000 */
.L_x_105:
[----:B------:R-:W-:-:S05]  /*da00*/  @!P1 IMAD.WIDE.U32 R2, R23, 0x2, R2 ;  /* 0x0000000217029825 */ /* 0x000fca00078e0002 */
[----:B------:R-:W-:Y:S01]  /*da10*/  @!PT LDS RZ, [RZ] ;  /* 0x00000000fffff984 */ /* 0x000fe20000000800 */
[----:B------:R-:W-:Y:S01]  /*da20*/  @!PT LDS RZ, [RZ] ;  /* 0x00000000fffff984 */ /* 0x000fe20000000800 */
[----:B------:R-:W-:Y:S01]  /*da30*/  @!PT LDS RZ, [RZ] ;  /* 0x00000000fffff984 */ /* 0x000fe20000000800 */
[----:B------:R0:W-:Y:S04]  /*da40*/  @!P1 LDGSTS.E.BYPASS.LTC128B.128 [R9+0x12400], desc[UR36][R2.64], !P3 ;  /* 0x1240000002099fae */ /* 0x0001e8000d901d64 */
[----:B------:R0:W-:Y:S01]  /*da50*/  @!P1 LDGSTS.E.BYPASS.LTC128B.128 [R9+0x16400], desc[UR36][R2.64+0x80], !P2 ;  /* 0x1640008002099fae */ /* 0x0001e2000d101d64 */
[----:B------:R-:W-:-:S03]  /*da60*/  MOV R13, R0 ;  /* 0x00000000000d7202 */ /* 0x000fc60000000f00 */
[----:B------:R0:W-:Y:S01]  /*da70*/  @!P1 LDGSTS.E.BYPASS.LTC128B.128 [R9+0x1a400], desc[UR36][R2.64+0x100], !P0 ;  /* 0x1a40010002099fae */ /* 0x0001e2000c101d64 */
[----:B------:R-:W-:Y:S01]  /*da80*/  ISETP.GE.AND P1, PT, R5, R6, PT ;  /* 0x000000060500720c */ /* 0x000fe20003f26270 */
[----:B------:R-:W-:-:S12]  /*da90*/  IMAD.MOV.U32 R5, RZ, RZ, R14 ;  /* 0x000000ffff057224 */ /* 0x000fd800078e000e */
[----:B0-----:R-:W-:Y:S05]  /*daa0*/  WARPSYNC.COLLECTIVE R15, `(.L_x_106) ;  /* 0x000000000f087348 */ /* 0x001fea0003c00000 */
[----:B------:R1:W2:Y:S02]  /*dab0*/  SHFL.IDX P6, R14, R13, R12, R11 ;  /* 0x0000000c0d0e7389 */ /* 0x0002a400000c000b */
[----:B012---:R-:W-:Y:S01]  /*dac0*/  ENDCOLLECTIVE ;  /* 0x000000000000791b */ /* 0x007fe20003800000 */
.L_x_106:
[----:B------:R-:W-:Y:S02]  /*dad0*/  IADD3 R3, R7, 0x20, RZ ;  /* 0x0000002007037810 */ /* 0x000fe40007ffe0ff */
[----:B------:R-:W-:Y:S01]  /*dae0*/  @!P1 LEA R21, R30, UR44, 0x1 ;  /* 0x0000002c1e159c11 */ /* 0x000fe2000f8e08ff */
[----:B------:R-:W-:Y:S01]  /*daf0*/  IMAD.MOV.U32 R13, RZ, RZ, R8 ;  /* 0x000000ffff0d7224 */ /* 0x000fe200078e0008 */
[----:B------:R-:W-:Y:S01]  /*db00*/  MOV R12, 0x2 ;  /* 0x00000002000c7802 */ /* 0x000fe20000000f00 */
[----:B------:R-:W-:-:S07]  /*db10*/  IMAD.MOV.U32 R4, RZ, RZ, R14 ;  /* 0x000000ffff047224 */ /* 0x000fce00078e000e */
[----:B------:R-:W-:Y:S05]  /*db20*/  WARPSYNC.COLLECTIVE R15, `(.L_x_107) ;  /* 0x000000000f087348 */ /* 0x000fea0003c00000 */
[----:B------:R0:W1:Y:S02]  /*db30*/  SHFL.IDX P6, R14, R13, R12, R11 ;  /* 0x0000000c0d0e7389 */ /* 0x00006400000c000b */
[----:B01----:R-:W-:Y:S01]  /*db40*/  ENDCOLLECTIVE ;  /* 0x000000000000791b */ /* 0x003fe20003800000 */
.L_x_107:
        /* <DEDUP_REMOVED lines=13> */
.L_x_108:
        /* <DEDUP_REMOVED lines=8> */
.L_x_109:
        /* <DEDUP_REMOVED lines=13> */
.L_x_110:
        /* <DEDUP_REMOVED lines=8> */
.L_x_111:
        /* <DEDUP_REMOVED lines=13> */
.L_x_112:
        /* <DEDUP_REMOVED lines=8> */
.L_x_113:
        /* <DEDUP_REMOVED lines=13> */
.L_x_114:
        /* <DEDUP_REMOVED lines=8> */
.L_x_115:
        /* <DEDUP_REMOVED lines=13> */
.L_x_116:
[----:B------:R-:W-:Y:S02]  /*e160*/  @!P1 LEA R9, R30, UR44, 0x1 ;  /* 0x0000002c1e099c11 */ /* 0x000fe4000f8e08ff */
[----:B------:R-:W-:Y:S01]  /*e170*/  MOV R13, R8 ;  /* 0x00000008000d7202 */ /* 0x000fe20000000f00 */
[----:B------:R-:W-:Y:S02]  /*e180*/  IMAD.MOV.U32 R12, RZ, RZ, 0x7 ;  /* 0x00000007ff0c7424 */ /* 0x000fe400078e00ff */
[----:B------:R-:W-:-:S07]  /*e190*/  IMAD.MOV.U32 R2, RZ, RZ, R14 ;  /* 0x000000ffff027224 */ /* 0x000fce00078e000e */
[----:B------:R-:W-:Y:S05]  /*e1a0*/  WARPSYNC.COLLECTIVE R15, `(.L_x_117) ;  /* 0x000000000f087348 */ /* 0x000fea0003c00000 */
[----:B------:R0:W1:Y:S02]  /*e1b0*/  SHFL.IDX P6, R14, R13, R12, R11 ;  /* 0x0000000c0d0e7389 */ /* 0x00006400000c000b */
[----:B01----:R-:W-:Y:S01]  /*e1c0*/  ENDCOLLECTIVE ;  /* 0x000000000000791b */ /* 0x003fe20003800000 */
.L_x_117:
[----:B------:R-:W-:-:S05]  /*e1d0*/  @!P1 IMAD.WIDE.U32 R2, R23, 0x2, R2 ;  /* 0x0000000217029825 */ /* 0x000fca00078e0002 */
[----:B------:R-:W-:Y:S01]  /*e1e0*/  @!PT LDS RZ, [RZ] ;  /* 0x00000000fffff984 */ /* 0x000fe20000000800 */
[----:B------:R-:W-:Y:S01]  /*e1f0*/  @!PT LDS RZ, [RZ] ;  /* 0x00000000fffff984 */ /* 0x000fe20000000800 */
[----:B------:R-:W-:Y:S01]  /*e200*/  @!PT LDS RZ, [RZ] ;  /* 0x00000000fffff984 */ /* 0x000fe20000000800 */
[----:B------:R0:W-:Y:S04]  /*e210*/  @!P1 LDGSTS.E.BYPASS.LTC128B.128 [R9+0x15400], desc[UR36][R2.64], !P3 ;  /* 0x1540000002099fae */ /* 0x0001e8000d901d64 */
[----:B------:R0:W-:Y:S01]  /*e220*/  @!P1 LDGSTS.E.BYPASS.LTC128B.128 [R9+0x19400], desc[UR36][R2.64+0x80], !P2 ;  /* 0x1940008002099fae */ /* 0x0001e2000d101d64 */
[----:B------:R-:W-:-:S03]  /*e230*/  IMAD.MOV.U32 R13, RZ, RZ, R0 ;  /* 0x000000ffff0d7224 */ /* 0x000fc600078e0000 */
[----:B------:R0:W-:Y:S01]  /*e240*/  @!P1 LDGSTS.E.BYPASS.LTC128B.128 [R9+0x1d400], desc[UR36][R2.64+0x100], !P0 ;  /* 0x1d40010002099fae */ /* 0x0001e2000c101d64 */
[----:B------:R-:W-:-:S07]  /*e250*/  MOV R4, R14 ;  /* 0x0000000e00047202 */ /* 0x000fce0000000f00 */
[----:B0-----:R-:W-:Y:S05]  /*e260*/  WARPSYNC.COLLECTIVE R15, `(.L_x_118) ;  /* 0x000000000f087348 */ /* 0x001fea0003c00000 */
[----:B------:R1:W2:Y:S02]  /*e270*/  SHFL.IDX P6, R14, R13, R12, R11 ;  /* 0x0000000c0d0e7389 */ /* 0x0002a400000c000b */
[----:B012---:R-:W-:Y:S01]  /*e280*/  ENDCOLLECTIVE ;  /* 0x000000000000791b */ /* 0x007fe20003800000 */
.L_x_118:
[----:B------:R-:W-:Y:S05]  /*e290*/  BRA `(.L_x_119) ;  /* 0xffffffcc00b47947 */ /* 0x000fea000383ffff */
.L_x_54:
[----:B0-----:R-:W-:-:S04]  /*e2a0*/  MOV R3, UR44 ;  /* 0x0000002c00037c02 */ /* 0x001fc80008000f00 */
[----:B------:R0:W1:Y:S03]  /*e2b0*/  SYNCS.PHASECHK.TRANS64.TRYWAIT P0, [R3+URZ+0x30820], R0 ;  /* 0x03082000030075a7 */ /* 0x000066000800017f */
[----:B-1----:R-:W-:Y:S05]  /*e2c0*/  @!P0 NANOSLEEP.SYNCS 0x989680 ;  /* 0x009896800000895d */ /* 0x002fea0003900000 */
[----:B------:R-:W1:Y:S02]  /*e2d0*/  @!P0 SYNCS.PHASECHK.TRANS64 P0, [R3+URZ+0x30820], R0 ;  /* 0x03082000030085a7 */ /* 0x000e64000800007f */
[----:B-1----:R-:W-:Y:S05]  /*e2e0*/  @!P0 BRA `(.L_x_54) ;  /* 0xfffffffc00ec8947 */ /* 0x002fea000383ffff */
[----:B------:R-:W-:Y:S05]  /*e2f0*/  BRA `(.L_x_120) ;  /* 0xffffffcc00fc7947 */ /* 0x000fea000383ffff */
.L_x_58:
[----:B0-----:R0:W1:Y:S02]  /*e300*/  SYNCS.PHASECHK.TRANS64.TRYWAIT P0, [R19+URZ+0x30840], R2 ;  /* 0x03084002130075a7 */ /* 0x001064000800017f */
[----:B-1----:R-:W-:Y:S05]  /*e310*/  @!P0 NANOSLEEP.SYNCS 0x989680 ;  /* 0x009896800000895d */ /* 0x002fea0003900000 */
[----:B------:R-:W1:Y:S02]  /*e320*/  @!P0 SYNCS.PHASECHK.TRANS64 P0, [R19+URZ+0x30840], R2 ;  /* 0x03084002130085a7 */ /* 0x000e64000800007f */
[----:B-1----:R-:W-:Y:S05]  /*e330*/  @!P0 BRA `(.L_x_58) ;  /* 0xfffffffc00f08947 */ /* 0x002fea000383ffff */
[----:B------:R-:W-:Y:S05]  /*e340*/  BRA `(.L_x_121) ;  /* 0xffffffd000e47947 */ /* 0x000fea000383ffff */
.L_x_59:
[----:B------:R-:W-:Y:S01]  /*e350*/  BSSY B1, `(.L_x_122) ;  /* 0x0000008000017945 */ /* 0x000fe20003800000 */
[----:B------:R-:W-:Y:S01]  /*e360*/  IMAD.MOV.U32 R13, RZ, RZ, R24 ;  /* 0x000000ffff0d7224 */ /* 0x000fe200078e0018 */
[----:B------:R-:W-:Y:S01]  /*e370*/  MOV R12, RZ ;  /* 0x000000ff000c7202 */ /* 0x000fe20000000f00 */
[----:B------:R-:W-:Y:S01]  /*e380*/  IMAD.MOV.U32 R11, RZ, RZ, 0x181f ;  /* 0x0000181fff0b7424 */ /* 0x000fe200078e00ff */
[----:B------:R-:W-:-:S07]  /*e390*/  MOV R15, 0xffffffff ;  /* 0xffffffff000f7802 */ /* 0x000fce0000000f00 */
[----:B------:R-:W-:Y:S05]  /*e3a0*/  WARPSYNC.COLLECTIVE R15, `(.L_x_123) ;  /* 0x000000000f087348 */ /* 0x000fea0003c00000 */
[----:B------:R0:W1:Y:S02]  /*e3b0*/  SHFL.IDX P6, R14, R13, R12, R11 ;  /* 0x0000000c0d0e7389 */ /* 0x00006400000c000b */
[----:B01----:R-:W-:Y:S01]  /*e3c0*/  ENDCOLLECTIVE ;  /* 0x000000000000791b */ /* 0x003fe20003800000 */
.L_x_123:
[----:B------:R-:W-:Y:S05]  /*e3d0*/  BSYNC B1 ;  /* 0x0000000000017941 */ /* 0x000fea0003800000 */
.L_x_122:
[----:B------:R-:W-:Y:S01]  /*e3e0*/  MOV R13, R21 ;  /* 0x00000015000d7202 */ /* 0x000fe20000000f00 */
[----:B------:R-:W-:Y:S01]  /*e3f0*/  IMAD.MOV.U32 R12, RZ, RZ, RZ ;  /* 0x000000ffff0c7224 */ /* 0x000fe200078e00ff */
[----:B------:R-:W-:Y:S01]  /*e400*/  MOV R11, 0x181f ;  /* 0x0000181f000b7802 */ /* 0x000fe20000000f00 */
[----:B------:R-:W-:Y:S01]  /*e410*/  IMAD.MOV.U32 R3, RZ, RZ, R14 ;  /* 0x000000ffff037224 */ /* 0x000fe200078e000e */
[----:B------:R-:W-:Y:S01]  /*e420*/  MOV R15, 0xffffffff ;  /* 0xffffffff000f7802 */ /* 0x000fe20000000f00 */
[----:B------:R-:W-:Y:S01]  /*e430*/  IMAD.SHL.U32 R8, R23, 0x2, RZ ;  /* 0x0000000217087824 */ /* 0x000fe200078e00ff */
[----:B------:R-:W-:Y:S02]  /*e440*/  P2R R6, PR, RZ, 0x2 ;  /* 0x00000002ff067803 */ /* 0x000fe40000000000 */
[----:B------:R-:W-:-:S13]  /*e450*/  LOP3.LUT P1, RZ, R16, 0x4, RZ, 0xc0, !PT ;  /* 0x0000000410ff7812 */ /* 0x000fda000782c0ff */
[----:B------:R-:W-:Y:S05]  /*e460*/  WARPSYNC.COLLECTIVE R15, `(.L_x_124) ;  /* 0x000000000f087348 */ /* 0x000fea0003c00000 */
[----:B------:R0:W1:Y:S02]  /*e470*/  SHFL.IDX P6, R14, R13, R12, R11 ;  /* 0x0000000c0d0e7389 */ /* 0x00006400000c000b */
[----:B01----:R-:W-:Y:S01]  /*e480*/  ENDCOLLECTIVE ;  /* 0x000000000000791b */ /* 0x003fe20003800000 */
.L_x_124:
[----:B------:R-:W-:Y:S02]  /*e490*/  LEA R22, R22, UR44, 0x1 ;  /* 0x0000002c16167c11 */ /* 0x000fe4000f8e08ff */
[----:B------:R-:W-:Y:S01]  /*e4a0*/  MOV R13, R24 ;  /* 0x00000018000d7202 */ /* 0x000fe20000000f00 */
[----:B------:R-:W-:Y:S01]  /*e4b0*/  IMAD.MOV.U32 R12, RZ, RZ, 0x1 ;  /* 0x00000001ff0c7424 */ /* 0x000fe200078e00ff */
[----:B------:R-:W-:-:S13]  /*e4c0*/  IADD3 R2, P0, R14, R8, RZ ;  /* 0x000000080e027210 */ /* 0x000fda0007f1e0ff */
[----:B------:R-:W-:Y:S05]  /*e4d0*/  WARPSYNC.COLLECTIVE R15, `(.L_x_125) ;  /* 0x000000000f087348 */ /* 0x000fea0003c00000 */
[----:B------:R0:W1:Y:S02]  /*e4e0*/  SHFL.IDX P6, R14, R13, R12, R11 ;  /* 0x0000000c0d0e7389 */ /* 0x00006400000c000b */
[----:B01----:R-:W-:Y:S01]  /*e4f0*/  ENDCOLLECTIVE ;  /* 0x000000000000791b */ /* 0x003fe20003800000 */
.L_x_125:
[----:B------:R-:W-:-:S05]  /*e500*/  IMAD.X R3, RZ, RZ, R3, P0 ;  /* 0x000000ffff037224 */ /* 0x000fca00000e0603 */
[----:B------:R-:W-:Y:S01]  /*e510*/  @!PT LDS RZ, [RZ] ;  /* 0x00000000fffff984 */ /* 0x000fe20000000800 */
[----:B------:R-:W-:Y:S01]  /*e520*/  @!PT LDS RZ, [RZ] ;  /* 0x00000000fffff984 */ /* 0x000fe20000000800 */
[----:B------:R-:W-:Y:S01]  /*e530*/  @!PT LDS RZ, [RZ] ;  /* 0x00000000fffff984 */ /* 0x000fe20000000800 */
[----:B------:R0:W-:Y:S04]  /*e540*/  LDGSTS.E.BYPASS.LTC128B.128 [R22+0x1e400], desc[UR36][R2.64], !P1 ;  /* 0x1e40000002167fae */ /* 0x0001e8000c901d64 */
[----:B------:R0:W-:Y:S01]  /*e550*/  LDGSTS.E.BYPASS.LTC128B.128 [R22+0x21400], desc[UR36][R2.64+0x80], !P5 ;  /* 0x2140008002167fae */ /* 0x0001e2000e901d64 */
[----:B------:R-:W-:-:S03]  /*e560*/  IMAD.MOV.U32 R13, RZ, RZ, R21 ;  /* 0x000000ffff0d7224 */ /* 0x000fc600078e0015 */
[----:B------:R0:W-:Y:S01]  /*e570*/  LDGSTS.E.BYPASS.LTC128B.128 [R22+0x24400], desc[UR36][R2.64+0x100], !P4 ;  /* 0x2440010002167fae */ /* 0x0001e2000e101d64 */
[----:B------:R-:W-:-:S07]  /*e580*/  MOV R7, R14 ;  /* 0x0000000e00077202 */ /* 0x000fce0000000f00 */
[----:B0-----:R-:W-:Y:S05]  /*e590*/  WARPSYNC.COLLECTIVE R15, `(.L_x_126) ;  /* 0x000000000f087348 */ /* 0x001fea0003c00000 */
[----:B------:R1:W2:Y:S02]  /*e5a0*/  SHFL.IDX P6, R14, R13, R12, R11 ;  /* 0x0000000c0d0e7389 */ /* 0x0002a400000c000b */
[----:B012---:R-:W-:Y:S01]  /*e5b0*/  ENDCOLLECTIVE ;  /* 0x000000000000791b */ /* 0x007fe20003800000 */
.L_x_126:
[----:B------:R-:W-:Y:S01]  /*e5c0*/  IMAD.MOV.U32 R13, RZ, RZ, R24 ;  /* 0x000000ffff0d7224 */ /* 0x000fe200078e0018 */
[----:B------:R-:W-:Y:S02]  /*e5d0*/  MOV R12, 0x2 ;  /* 0x00000002000c7802 */ /* 0x000fe40000000f00 */
[----:B------:R-:W-:-:S13]  /*e5e0*/  IADD3 R2, P0, R14, R8, RZ ;  /* 0x000000080e027210 */ /* 0x000fda0007f1e0ff */
[----:B------:R-:W-:Y:S05]  /*e5f0*/  WARPSYNC.COLLECTIVE R15, `(.L_x_127) ;  /* 0x000000000f087348 */ /* 0x000fea0003c00000 */
[----:B------:R0:W1:Y:S02]  /*e600*/  SHFL.IDX P6, R14, R13, R12, R11 ;  /* 0x0000000c0d0e7389 */ /* 0x00006400000c000b */
[----:B01----:R-:W-:Y:S01]  /*e610*/  ENDCOLLECTIVE ;  /* 0x000000000000791b */ /* 0x003fe20003800000 */
.L_x_127:
[----:B------:R-:W-:-:S05]  /*e620*/  IADD3.X R3, RZ, R7, RZ, P0, !PT ;  /* 0x00000007ff037210 */ /* 0x000fca00007fe4ff */
[----:B------:R-:W-:Y:S01]  /*e630*/  @!PT LDS RZ, [RZ] ;  /* 0x00000000fffff984 */ /* 0x000fe20000000800 */
[----:B------:R-:W-:Y:S01]  /*e640*/  @!PT LDS RZ, [RZ] ;  /* 0x00000000fffff984 */ /* 0x000fe20000000800 */
[----:B------:R-:W-:Y:S01]  /*e650*/  @!PT LDS RZ, [RZ] ;  /* 0x00000000fffff984 */ /* 0x000fe20000000800 */
[----:B------:R0:W-:Y:S04]  /*e660*/  LDGSTS.E.BYPASS.LTC128B.128 [R22+0x1ec00], desc[UR36][R2.64], !P1 ;  /* 0x1ec0000002167fae */ /* 0x0001e8000c901d64 */
[----:B------:R0:W-:Y:S01]  /*e670*/  LDGSTS.E.BYPASS.LTC128B.128 [R22+0x21c00], desc[UR36][R2.64+0x80], !P5 ;  /* 0x21c0008002167fae */ /* 0x0001e2000e901d64 */
[----:B------:R-:W-:-:S03]  /*e680*/  MOV R13, R21 ;  /* 0x00000015000d7202 */ /* 0x000fc60000000f00 */
[----:B------:R0:W-:Y:S01]  /*e690*/  LDGSTS.E.BYPASS.LTC128B.128 [R22+0x24c00], desc[UR36][R2.64+0x100], !P4 ;  /* 0x24c0010002167fae */ /* 0x0001e2000e101d64 */
[----:B------:R-:W-:-:S07]  /*e6a0*/  IMAD.MOV.U32 R7, RZ, RZ, R14 ;  /* 0x000000ffff077224 */ /* 0x000fce00078e000e */
[----:B0-----:R-:W-:Y:S05]  /*e6b0*/  WARPSYNC.COLLECTIVE R15, `(.L_x_128) ;  /* 0x000000000f087348 */ /* 0x001fea0003c00000 */
[----:B------:R1:W2:Y:S02]  /*e6c0*/  SHFL.IDX P6, R14, R13, R12, R11 ;  /* 0x0000000c0d0e7389 */ /* 0x0002a400000c000b */
[----:B012---:R-:W-:Y:S01]  /*e6d0*/  ENDCOLLECTIVE ;  /* 0x000000000000791b */ /* 0x007fe20003800000 */
.L_x_128:
[----:B------:R-:W-:Y:S01]  /*e6e0*/  IMAD.MOV.U32 R13, RZ, RZ, R24 ;  /* 0x000000ffff0d7224 */ /* 0x000fe200078e0018 */
[----:B------:R-:W-:Y:S01]  /*e6f0*/  MOV R12, 0x3 ;  /* 0x00000003000c7802 */ /* 0x000fe20000000f00 */
[----:B------:R-:W-:-:S07]  /*e700*/  IMAD.MOV.U32 R10, RZ, RZ, R14 ;  /* 0x000000ffff0a7224 */ /* 0x000fce00078e000e */
[----:B------:R-:W-:Y:S05]  /*e710*/  WARPSYNC.COLLECTIVE R15, `(.L_x_129) ;  /* 0x000000000f087348 */ /* 0x000fea0003c00000 */
[----:B------:R0:W1:Y:S02]  /*e720*/  SHFL.IDX P6, R14, R13, R12, R11 ;  /* 0x0000000c0d0e7389 */ /* 0x00006400000c000b */
[----:B01----:R-:W-:Y:S01]  /*e730*/  ENDCOLLECTIVE ;  /* 0x000000000000791b */ /* 0x003fe20003800000 */
.L_x_129:
[----:B------:R-:W-:-:S04]  /*e740*/  IADD3 R2, P0, R10, R8, RZ ;  /* 0x000000080a027210 */ /* 0x000fc80007f1e0ff */
[----:B------:R-:W-:-:S05]  /*e750*/  IADD3.X R3, RZ, R7, RZ, P0, !PT ;  /* 0x00000007ff037210 */ /* 0x000fca00007fe4ff */
[----:B------:R-:W-:Y:S01]  /*e760*/  @!PT LDS RZ, [RZ] ;  /* 0x00000000fffff984 */ /* 0x000fe20000000800 */
[----:B------:R-:W-:Y:S01]  /*e770*/  @!PT LDS RZ, [RZ] ;  /* 0x00000000fffff984 */ /* 0x000fe20000000800 */
[----:B------:R-:W-:Y:S01]  /*e780*/  @!PT LDS RZ, [RZ] ;  /* 0x00000000fffff984 */ /* 0x000fe20000000800 */
[----:B------:R-:W-:Y:S01]  /*e790*/  LDGSTS.E.BYPASS.LTC128B.128 [R22+0x1f400], desc[UR36][R2.64], !P1 ;  /* 0x1f40000002167fae */ /* 0x000fe2000c901d64 */
[----:B------:R-:W-:-:S03]  /*e7a0*/  MOV R13, R21 ;  /* 0x00000015000d7202 */ /* 0x000fc60000000f00 */
[----:B------:R-:W-:Y:S04]  /*e7b0*/  LDGSTS.E.BYPASS.LTC128B.128 [R22+0x22400], desc[UR36][R2.64+0x80], !P5 ;  /* 0x2240008002167fae */ /* 0x000fe8000e901d64 */
[----:B------:R0:W-:Y:S02]  /*e7c0*/  LDGSTS.E.BYPASS.LTC128B.128 [R22+0x25400], desc[UR36][R2.64+0x100], !P4 ;  /* 0x2540010002167fae */ /* 0x0001e4000e101d64 */
[----:B0-----:R-:W-:-:S07]  /*e7d0*/  IMAD.MOV.U32 R3, RZ, RZ, R14 ;  /* 0x000000ffff037224 */ /* 0x001fce00078e000e */
[----:B------:R-:W-:Y:S05]  /*e7e0*/  WARPSYNC.COLLECTIVE R15, `(.L_x_130) ;  /* 0x000000000f087348 */ /* 0x000fea0003c00000 */
[----:B------:R0:W1:Y:S02]  /*e7f0*/  SHFL.IDX P6, R14, R13, R12, R11 ;  /* 0x0000000c0d0e7389 */ /* 0x00006400000c000b */
[----:B01----:R-:W-:Y:S01]  /*e800*/  ENDCOLLECTIVE ;  /* 0x000000000000791b */ /* 0x003fe20003800000 */
.L_x_130:
[----:B------:R-:W-:Y:S01]  /*e810*/  IMAD.MOV.U32 R13, RZ, RZ, R24 ;  /* 0x000000ffff0d7224 */ /* 0x000fe200078e0018 */
[----:B------:R-:W-:Y:S01]  /*e820*/  MOV R12, 0x4 ;  /* 0x00000004000c7802 */ /* 0x000fe20000000f00 */
[----:B------:R-:W-:-:S07]  /*e830*/  IMAD.MOV.U32 R2, RZ, RZ, R14 ;  /* 0x000000ffff027224 */ /* 0x000fce00078e000e */
[----:B------:R-:W-:Y:S05]  /*e840*/  WARPSYNC.COLLECTIVE R15, `(.L_x_131) ;  /* 0x000000000f087348 */ /* 0x000fea0003c00000 */
[----:B------:R0:W1:Y:S02]  /*e850*/  SHFL.IDX P6, R14, R13, R12, R11 ;  /* 0x0000000c0d0e7389 */ /* 0x00006400000c000b */
[----:B01----:R-:W-:Y:S01]  /*e860*/  ENDCOLLECTIVE ;  /* 0x000000000000791b */ /* 0x003fe20003800000 */
.L_x_131:
        /* <DEDUP_REMOVED lines=13> */
.L_x_132:
[----:B------:R-:W-:Y:S01]  /*e940*/  IMAD.MOV.U32 R13, RZ, RZ, R24 ;  /* 0x000000ffff0d7224 */ /* 0x000fe200078e0018 */
[----:B------:R-:W-:Y:S01]  /*e950*/  MOV R12, 0x5 ;  /* 0x00000005000c7802 */ /* 0x000fe20000000f00 */
[----:B------:R-:W-:-:S07]  /*e960*/  IMAD.MOV.U32 R2, RZ, RZ, R14 ;  /* 0x000000ffff027224 */ /* 0x000fce00078e000e */
[----:B------:R-:W-:Y:S05]  /*e970*/  WARPSYNC.COLLECTIVE R15, `(.L_x_133) ;  /* 0x000000000f087348 */ /* 0x000fea0003c00000 */
[----:B------:R0:W1:Y:S02]  /*e980*/  SHFL.IDX P6, R14, R13, R12, R11 ;  /* 0x0000000c0d0e7389 */ /* 0x00006400000c000b */
[----:B01----:R-:W-:Y:S01]  /*e990*/  ENDCOLLECTIVE ;  /* 0x000000000000791b */ /* 0x003fe20003800000 */
.L_x_133:
[----:B------:R-:W-:-:S04]  /*e9a0*/  IADD3 R2, P0, R2, R8, RZ ;  /* 0x0000000802027210 */ /* 0x000fc80007f1e0ff */
[----:B------:R-:W-:-:S05]  /*e9b0*/  IADD3.X R3, RZ, R3, RZ, P0, !PT ;  /* 0x00000003ff037210 */ /* 0x000fca00007fe4ff */
[----:B------:R-:W-:Y:S01]  /*e9c0*/  @!PT LDS RZ, [RZ] ;  /* 0x00000000fffff984 */ /* 0x000fe20000000800 */
[----:B------:R-:W-:Y:S01]  /*e9d0*/  @!PT LDS RZ, [RZ] ;  /* 0x00000000fffff984 */ /* 0x000fe20000000800 */
[----:B------:R-:W-:Y:S01]  /*e9e0*/  @!PT LDS RZ, [RZ] ;  /* 0x00000000fffff984 */ /* 0x000fe20000000800 */
[----:B------:R0:W-:Y:S01]  /*e9f0*/  LDGSTS.E.BYPASS.LTC128B.128 [R22+0x20400], desc[UR36][R2.64], !P1 ;  /* 0x2040000002167fae */ /* 0x0001e2000c901d64 */
[----:B------:R-:W-:Y:S02]  /*ea00*/  ISETP.NE.AND P1, PT, R6, RZ, PT ;  /* 0x000000ff0600720c */ /* 0x000fe40003f25270 */
[----:B------:R-:W-:Y:S01]  /*ea10*/  MOV R13, R21 ;  /* 0x00000015000d7202 */ /* 0x000fe20000000f00 */
[----:B------:R0:W-:Y:S04]  /*ea20*/  LDGSTS.E.BYPASS.LTC128B.128 [R22+0x23400], desc[UR36][R2.64+0x80], !P5 ;  /* 0x2340008002167fae */ /* 0x0001e8000e901d64 */
[----:B------:R0:W-:Y:S01]  /*ea30*/  LDGSTS.E.BYPASS.LTC128B.128 [R22+0x26400], desc[UR36][R2.64+0x100], !P4 ;  /* 0x2640010002167fae */ /* 0x0001e2000e101d64 */
[----:B------:R-:W-:-:S07]  /*ea40*/  IMAD.MOV.U32 R24, RZ, RZ, R14 ;  /* 0x000000ffff187224 */ /* 0x000fce00078e000e */
[----:B0-----:R-:W-:Y:S05]  /*ea50*/  WARPSYNC.COLLECTIVE R15, `(.L_x_134) ;  /* 0x000000000f087348 */ /* 0x001fea0003c00000 */
[----:B------:R1:W2:Y:S02]  /*ea60*/  SHFL.IDX P6, R14, R13, R12, R11 ;  /* 0x0000000c0d0e7389 */ /* 0x0002a400000c000b */
[----:B012---:R-:W-:Y:S01]  /*ea70*/  ENDCOLLECTIVE ;  /* 0x000000000000791b */ /* 0x007fe20003800000 */
.L_x_134:
[----:B------:R-:W-:Y:S05]  /*ea80*/  BRA `(.L_x_135) ;  /* 0xffffffd000307947 */ /* 0x000fea000383ffff */
.L_x_64:
[----:B0-----:R0:W2:Y:S02]  /*ea90*/  SYNCS.PHASECHK.TRANS64.TRYWAIT P0, [R6+URZ+0x30860], R3 ;  /* 0x03086003060075a7 */ /* 0x0010a4000800017f */
[----:B--2---:R-:W-:Y:S05]  /*eaa0*/  @!P0 NANOSLEEP.SYNCS 0x989680 ;  /* 0x009896800000895d */ /* 0x004fea0003900000 */
[----:B------:R-:W2:Y:S02]  /*eab0*/  @!P0 SYNCS.PHASECHK.TRANS64 P0, [R6+URZ+0x30860], R3 ;  /* 0x03086003060085a7 */ /* 0x000ea4000800007f */
[----:B--2---:R-:W-:Y:S05]  /*eac0*/  @!P0 BRA `(.L_x_64) ;  /* 0xfffffffc00f08947 */ /* 0x004fea000383ffff */
[----:B------:R-:W-:Y:S05]  /*ead0*/  BRA `(.L_x_136) ;  /* 0xffffffd000947947 */ /* 0x000fea000383ffff */
.L_x_65:
[----:B------:R-:W-:Y:S01]  /*eae0*/  BSSY B1, `(.L_x_137) ;  /* 0x0000008000017945 */ /* 0x000fe20003800000 */
[----:B------:R-:W-:Y:S01]  /*eaf0*/  IMAD.MOV.U32 R13, RZ, RZ, R18 ;  /* 0x000000ffff0d7224 */ /* 0x000fe200078e0012 */
[----:B------:R-:W-:Y:S01]  /*eb00*/  MOV R12, RZ ;  /* 0x000000ff000c7202 */ /* 0x000fe20000000f00 */
[----:B------:R-:W-:Y:S01]  /*eb10*/  IMAD.MOV.U32 R11, RZ, RZ, 0x181f ;  /* 0x0000181fff0b7424 */ /* 0x000fe200078e00ff */
[----:B------:R-:W-:-:S07]  /*eb20*/  MOV R15, 0xffffffff ;  /* 0xffffffff000f7802 */ /* 0x000fce0000000f00 */
[----:B01----:R-:W-:Y:S05]  /*eb30*/  WARPSYNC.COLLECTIVE R15, `(.L_x_138) ;  /* 0x000000000f087348 */ /* 0x003fea0003c00000 */
[----:B------:R2:W3:Y:S02]  /*eb40*/  SHFL.IDX P6, R14, R13, R12, R11 ;  /* 0x0000000c0d0e7389 */ /* 0x0004e400000c000b */
[----:B0123--:R-:W-:Y:S01]  /*eb50*/  ENDCOLLECTIVE ;  /* 0x000000000000791b */ /* 0x00ffe20003800000 */
.L_x_138:
[----:B------:R-:W-:Y:S05]  /*eb60*/  BSYNC B1 ;  /* 0x0000000000017941 */ /* 0x000fea0003800000 */
.L_x_137:
[----:B------:R-:W-:Y:S01]  /*eb70*/  MOV R13, R17 ;  /* 0x00000011000d7202 */ /* 0x000fe20000000f00 */
[----:B------:R-:W-:Y:S01]  /*eb80*/  IMAD.MOV.U32 R12, RZ, RZ, RZ ;  /* 0x000000ffff0c7224 */ /* 0x000fe200078e00ff */
[----:B------:R-:W-:Y:S01]  /*eb90*/  MOV R11, 0x181f ;  /* 0x0000181f000b7802 */ /* 0x000fe20000000f00 */
[----:B------:R-:W-:Y:S01]  /*eba0*/  IMAD.MOV.U32 R15, RZ, RZ, -0x1 ;  /* 0xffffffffff0f7424 */ /* 0x000fe200078e00ff */
[----:B------:R-:W-:Y:S01]  /*ebb0*/  LEA R7, R7, UR44, 0x1 ;  /* 0x0000002c07077c11 */ /* 0x000fe2000f8e08ff */
[----:B------:R-:W-:-:S07]  /*ebc0*/  IMAD.MOV.U32 R3, RZ, RZ, R14 ;  /* 0x000000ffff037224 */ /* 0x000fce00078e000e */
[----:B------:R-:W-:Y:S05]  /*ebd0*/  WARPSYNC.COLLECTIVE R15, `(.L_x_139) ;  /* 0x000000000f087348 */ /* 0x000fea0003c00000 */
[----:B------:R0:W1:Y:S02]  /*ebe0*/  SHFL.IDX P6, R14, R13, R12, R11 ;  /* 0x0000000c0d0e7389 */ /* 0x00006400000c000b */
[----:B01----:R-:W-:Y:S01]  /*ebf0*/  ENDCOLLECTIVE ;  /* 0x000000000000791b */ /* 0x003fe20003800000 */
.L_x_139:
[----:B------:R-:W-:Y:S01]  /*ec00*/  IMAD.MOV.U32 R13, RZ, RZ, R18 ;  /* 0x000000ffff0d7224 */ /* 0x000fe200078e0012 */
[----:B------:R-:W-:Y:S02]  /*ec10*/  MOV R12, 0x1 ;  /* 0x00000001000c7802 */ /* 0x000fe40000000f00 */
[----:B------:R-:W-:-:S13]  /*ec20*/  IADD3 R2, P0, R14, R9, RZ ;  /* 0x000000090e027210 */ /* 0x000fda0007f1e0ff */
[----:B------:R-:W-:Y:S05]  /*ec30*/  WARPSYNC.COLLECTIVE R15, `(.L_x_140) ;  /* 0x000000000f087348 */ /* 0x000fea0003c00000 */
[----:B------:R0:W1:Y:S02]  /*ec40*/  SHFL.IDX P6, R14, R13, R12, R11 ;  /* 0x0000000c0d0e7389 */ /* 0x00006400000c000b */
[----:B01----:R-:W-:Y:S01]  /*ec50*/  ENDCOLLECTIVE ;  /* 0x000000000000791b */ /* 0x003fe20003800000 */
.L_x_140:
[----:B------:R-:W-:Y:S02]  /*ec60*/  IADD3.X R3, RZ, R3, RZ, P0, !PT ;  /* 0x00000003ff037210 */ /* 0x000fe400007fe4ff */
[----:B------:R-:W-:Y:S02]  /*ec70*/  ISETP.LT.OR P0, PT, R0, 0x1, P3 ;  /* 0x000000010000780c */ /* 0x000fe40001f01670 */
[----:B------:R-:W-:-:S11]  /*ec80*/  MOV R13, R17 ;  /* 0x00000011000d7202 */ /* 0x000fd60000000f00 */
[----:B------:R-:W-:Y:S01]  /*ec90*/  @!PT LDS RZ, [RZ] ;  /* 0x00000000fffff984 */ /* 0x000fe20000000800 */
[----:B------:R-:W-:Y:S01]  /*eca0*/  @!PT LDS RZ, [RZ] ;  /* 0x00000000fffff984 */ /* 0x000fe20000000800 */
[----:B------:R-:W-:Y:S01]  /*ecb0*/  @!PT LDS RZ, [RZ] ;  /* 0x00000000fffff984 */ /* 0x000fe20000000800 */
[----:B------:R0:W-:Y:S01]  /*ecc0*/  LDGSTS.E.BYPASS.LTC128B.128 [R7+0x400], desc[UR36][R2.64], !P0 ;  /* 0x0040000002077fae */ /* 0x0001e2000c101d64 */
[----:B------:R-:W-:Y:S01]  /*ecd0*/  ISETP.LT.OR P0, PT, R0, 0x1, P2 ;  /* 0x000000010000780c */ /* 0x000fe20001701670 */
[----:B------:R-:W-:-:S12]  /*ece0*/  IMAD.MOV.U32 R8, RZ, RZ, R14 ;  /* 0x000000ffff087224 */ /* 0x000fd800078e000e */
[----:B0-----:R-:W-:Y:S05]  /*ecf0*/  WARPSYNC.COLLECTIVE R15, `(.L_x_141) ;  /* 0x000000000f087348 */ /* 0x001fea0003c00000 */
[----:B------:R1:W2:Y:S02]  /*ed00*/  SHFL.IDX P6, R14, R13, R12, R11 ;  /* 0x0000000c0d0e7389 */ /* 0x0002a400000c000b */
[----:B012---:R-:W-:Y:S01]  /*ed10*/  ENDCOLLECTIVE ;  /* 0x000000000000791b */ /* 0x007fe20003800000 */
.L_x_141:
[----:B------:R-:W-:Y:S01]  /*ed20*/  @!PT LDS RZ, [RZ] ;  /* 0x00000000fffff984 */ /* 0x000fe20000000800 */
[----:B------:R-:W-:Y:S01]  /*ed30*/  @!PT LDS RZ, [RZ] ;  /* 0x00000000fffff984 */ /* 0x000fe20000000800 */
[----:B------:R-:W-:Y:S01]  /*ed40*/  @!PT LDS RZ, [RZ] ;  /* 0x00000000fffff984 */ /* 0x000fe20000000800 */
[----:B------:R-:W-:Y:S01]  /*ed50*/  LDGSTS.E.BYPASS.LTC128B.128 [R7+0x3400], desc[UR36][R2.64+0x80], !P0 ;  /* 0x0340008002077fae */ /* 0x000fe2000c101d64 */
[----:B------:R-:W-:Y:S02]  /*ed60*/  ISETP.LT.OR P0, PT, R0, 0x1, P1 ;  /* 0x000000010000780c */ /* 0x000fe40000f01670 */
[----:B------:R-:W-:Y:S01]  /*ed70*/  MOV R13, R18 ;  /* 0x00000012000d7202 */ /* 0x000fe20000000f00 */
[----:B------:R-:W-:-:S10]  /*ed80*/  IMAD.MOV.U32 R12, RZ, RZ, 0x2 ;  /* 0x00000002ff0c7424 */ /* 0x000fd400078e00ff */
[----:B------:R0:W-:Y:S02]  /*ed90*/  LDGSTS.E.BYPASS.LTC128B.128 [R7+0x6400], desc[UR36][R2.64+0x100], !P0 ;  /* 0x0640010002077fae */ /* 0x0001e4000c101d64 */
[----:B0-----:R-:W-:-:S13]  /*eda0*/  IADD3 R2, P0, R14, R9, RZ ;  /* 0x000000090e027210 */ /* 0x001fda0007f1e0ff */
[----:B------:R-:W-:Y:S05]  /*edb0*/  WARPSYNC.COLLECTIVE R15, `(.L_x_142) ;  /* 0x000000000f087348 */ /* 0x000fea0003c00000 */
[----:B------:R0:W1:Y:S02]  /*edc0*/  SHFL.IDX P6, R14, R13, R12, R11 ;  /* 0x0000000c0d0e7389 */ /* 0x00006400000c000b */
[----:B01----:R-:W-:Y:S01]  /*edd0*/  ENDCOLLECTIVE ;  /* 0x000000000000791b */ /* 0x003fe20003800000 */
.L_x_142:
[----:B------:R-:W-:Y:S01]  /*ede0*/  IMAD.X R3, RZ, RZ, R8, P0 ;  /* 0x000000ffff037224 */ /* 0x000fe200000e0608 */
[----:B------:R-:W-:Y:S01]  /*edf0*/  ISETP.LT.OR P0, PT, R0, 0x11, P3 ;  /* 0x000000110000780c */ /* 0x000fe20001f01670 */
[----:B------:R-:W-:-:S12]  /*ee00*/  IMAD.MOV.U32 R13, RZ, RZ, R17 ;  /* 0x000000ffff0d7224 */ /* 0x000fd800078e0011 */
[----:B------:R-:W-:Y:S01]  /*ee10*/  @!PT LDS RZ, [RZ] ;  /* 0x00000000fffff984 */ /* 0x000fe20000000800 */
[----:B------:R-:W-:Y:S01]  /*ee20*/  @!PT LDS RZ, [RZ] ;  /* 0x00000000fffff984 */ /* 0x000fe20000000800 */
[----:B------:R-:W-:Y:S01]  /*ee30*/  @!PT LDS RZ, [RZ] ;  /* 0x00000000fffff984 */ /* 0x000fe20000000800 */
[----:B------:R0:W-:Y:S01]  /*ee40*/  LDGSTS.E.BYPASS.LTC128B.128 [R7+0xc00], desc[UR36][R2.64], !P0 ;  /* 0x00c0000002077fae */ /* 0x0001e2000c101d64 */
[----:B------:R-:W-:Y:S02]  /*ee50*/  ISETP.LT.OR P0, PT, R0, 0x11, P2 ;  /* 0x000000110000780c */ /* 0x000fe40001701670 */
[----:B------:R-:W-:-:S11]  /*ee60*/  MOV R8, R14 ;  /* 0x0000000e00087202 */ /* 0x000fd60000000f00 */
[----:B0-----:R-:W-:Y:S05]  /*ee70*/  WARPSYNC.COLLECTIVE R15, `(.L_x_143) ;  /* 0x000000000f087348 */ /* 0x001fea0003c00000 */
[----:B------:R1:W2:Y:S02]  /*ee80*/  SHFL.IDX P6, R14, R13, R12, R11 ;  /* 0x0000000c0d0e7389 */ /* 0x0002a400000c000b */
[----:B012---:R-:W-:Y:S01]  /*ee90*/  ENDCOLLECTIVE ;  /* 0x000000000000791b */ /* 0x007fe20003800000 */
.L_x_143:
[----:B------:R-:W-:Y:S01]  /*eea0*/  @!PT LDS RZ, [RZ] ;  /* 0x00000000fffff984 */ /* 0x000fe20000000800 */
[----:B------:R-:W-:Y:S01]  /*eeb0*/  @!PT LDS RZ, [RZ] ;  /* 0x00000000fffff984 */ /* 0x000fe20000000800 */
[----:B------:R-:W-:Y:S01]  /*eec0*/  @!PT LDS RZ, [RZ] ;  /* 0x00000000fffff984 */ /* 0x000fe20000000800 */
[----:B------:R-:W-:Y:S01]  /*eed0*/  LDGSTS.E.BYPASS.LTC128B.128 [R7+0x3c00], desc[UR36][R2.64+0x80], !P0 ;  /* 0x03c0008002077fae */ /* 0x000fe2000c101d64 */
[----:B------:R-:W-:Y:S01]  /*eee0*/  ISETP.LT.OR P0, PT, R0, 0x11, P1 ;  /* 0x000000110000780c */ /* 0x000fe20000f01670 */
[----:B------:R-:W-:Y:S01]  /*eef0*/  IMAD.MOV.U32 R13, RZ, RZ, R18 ;  /* 0x000000ffff0d7224 */ /* 0x000fe200078e0012 */
[----:B------:R-:W-:-:S11]  /*ef00*/  MOV R12, 0x3 ;  /* 0x00000003000c7802 */ /* 0x000fd60000000f00 */
[----:B------:R0:W-:Y:S02]  /*ef10*/  LDGSTS.E.BYPASS.LTC128B.128 [R7+0x6c00], desc[UR36][R2.64+0x100], !P0 ;  /* 0x06c0010002077fae */ /* 0x0001e4000c101d64 */
[----:B0-----:R-:W-:-:S13]  /*ef20*/  IADD3 R2, P0, R14, R9, RZ ;  /* 0x000000090e027210 */ /* 0x001fda0007f1e0ff */
[----:B------:R-:W-:Y:S05]  /*ef30*/  WARPSYNC.COLLECTIVE R15, `(.L_x_144) ;  /* 0x000000000f087348 */ /* 0x000fea0003c00000 */
[----:B------:R0:W1:Y:S02]  /*ef40*/  SHFL.IDX P6, R14, R13, R12, R11 ;  /* 0x0000000c0d0e7389 */ /* 0x00006400000c000b */
[----:B01----:R-:W-:Y:S01]  /*ef50*/  ENDCOLLECTIVE ;  /* 0x000000000000791b */ /* 0x003fe20003800000 */
.L_x_144:
        /* <DEDUP_REMOVED lines=12> */
.L_x_145:
        /* <DEDUP_REMOVED lines=12> */
.L_x_146:
        /* <DEDUP_REMOVED lines=12> */
.L_x_147:
        /* <DEDUP_REMOVED lines=12> */
.L_x_148:
        /* <DEDUP_REMOVED lines=12> */
.L_x_149:
[----:B------:R-:W-:Y:S01]  /*f320*/  @!PT LDS RZ, [RZ] ;  /* 0x00000000fffff984 */ /* 0x000fe20000000800 */
[----:B------:R-:W-:Y:S01]  /*f330*/  @!PT LDS RZ, [RZ] ;  /* 0x00000000fffff984 */ /* 0x000fe20000000800 */
[----:B------:R-:W-:Y:S01]  /*f340*/  @!PT LDS RZ, [RZ] ;  /* 0x00000000fffff984 */ /* 0x000fe20000000800 */
[----:B------:R2:W-:Y:S01]  /*f350*/  LDGSTS.E.BYPASS.LTC128B.128 [R7+0x5400], desc[UR36][R2.64+0x80], !P0 ;  /* 0x0540008002077fae */ /* 0x0005e2000c101d64 */
[----:B------:R-:W-:-:S13]  /*f360*/  ISETP.LT.OR P0, PT, R0, 0x41, P1 ;  /* 0x000000410000780c */ /* 0x000fda0000f01670 */
[----:B------:R2:W-:Y:S01]  /*f370*/  LDGSTS.E.BYPASS.LTC128B.128 [R7+0x8400], desc[UR36][R2.64+0x100], !P0 ;  /* 0x0840010002077fae */ /* 0x0005e2000c101d64 */
[----:B------:R-:W-:Y:S05]  /*f380*/  BRA `(.L_x_150) ;  /* 0xffffffcc00507947 */ /* 0x000fea000383ffff */
.L_x_71:
[----:B0-----:R0:W1:Y:S02]  /*f390*/  SYNCS.PHASECHK.TRANS64.TRYWAIT P0, [R0+URZ+0x30860], R3 ;  /* 0x03086003000075a7 */ /* 0x001064000800017f */
[----:B-1----:R-:W-:Y:S05]  /*f3a0*/  @!P0 NANOSLEEP.SYNCS 0x989680 ;  /* 0x009896800000895d */ /* 0x002fea0003900000 */
[----:B------:R-:W1:Y:S02]  /*f3b0*/  @!P0 SYNCS.PHASECHK.TRANS64 P0, [R0+URZ+0x30860], R3 ;  /* 0x03086003000085a7 */ /* 0x000e64000800007f */
[----:B-1----:R-:W-:Y:S05]  /*f3c0*/  @!P0 BRA `(.L_x_71) ;  /* 0xfffffffc00f08947 */ /* 0x002fea000383ffff */
[----:B------:R-:W-:Y:S05]  /*f3d0*/  BRA `(.L_x_151) ;  /* 0xffffffd0004c7947 */ /* 0x000fea000383ffff */
.L_x_72:
[----:B------:R-:W-:Y:S01]  /*f3e0*/  BSSY B0, `(.L_x_152) ;  /* 0x0000008000007945 */ /* 0x000fe20003800000 */
[----:B------:R-:W-:Y:S01]  /*f3f0*/  IMAD.MOV.U32 R13, RZ, RZ, R18 ;  /* 0x000000ffff0d7224 */ /* 0x000fe200078e0012 */
[----:B------:R-:W-:Y:S01]  /*f400*/  MOV R12, RZ ;  /* 0x000000ff000c7202 */ /* 0x000fe20000000f00 */
[----:B------:R-:W-:Y:S01]  /*f410*/  IMAD.MOV.U32 R11, RZ, RZ, 0x181f ;  /* 0x0000181fff0b7424 */ /* 0x000fe200078e00ff */
[----:B------:R-:W-:-:S07]  /*f420*/  MOV R15, 0xffffffff ;  /* 0xffffffff000f7802 */ /* 0x000fce0000000f00 */
[----:B0-----:R-:W-:Y:S05]  /*f430*/  WARPSYNC.COLLECTIVE R15, `(.L_x_153) ;  /* 0x000000000f087348 */ /* 0x001fea0003c00000 */
[----:B------:R1:W2:Y:S02]  /*f440*/  SHFL.IDX P6, R14, R13, R12, R11 ;  /* 0x0000000c0d0e7389 */ /* 0x0002a400000c000b */
[----:B012---:R-:W-:Y:S01]  /*f450*/  ENDCOLLECTIVE ;  /* 0x000000000000791b */ /* 0x007fe20003800000 */
.L_x_153:
[----:B------:R-:W-:Y:S05]  /*f460*/  BSYNC B0 ;  /* 0x0000000000007941 */ /* 0x000fea0003800000 */
.L_x_152:
        /* <DEDUP_REMOVED lines=9> */
.L_x_154:
[----:B------:R-:W-:Y:S02]  /*f500*/  ULDC UR4, c[0x0][0x2f4] ;  /* 0x0000bd0000047ab9 */ /* 0x000fe40000000800 */
[----:B------:R-:W-:Y:S02]  /*f510*/  ISETP.GE.AND P1, PT, R34, UR4, PT ;  /* 0x0000000422007c0c */ /* 0x000fe4000bf26270 */
[----:B------:R-:W-:Y:S02]  /*f520*/  ISETP.GE.AND P0, PT, R33, UR4, PT ;  /* 0x0000000421007c0c */ /* 0x000fe4000bf06270 */
[----:B------:R-:W-:Y:S02]  /*f530*/  ISETP.GE.AND P2, PT, R23, UR4, PT ;  /* 0x0000000417007c0c */ /* 0x000fe4000bf46270 */
[C---:B------:R-:W-:Y:S02]  /*f540*/  ISETP.LT.OR P4, PT, R5.reuse, 0x1, P1 ;  /* 0x000000010500780c */ /* 0x040fe40000f81670 */
[----:B------:R-:W-:-:S02]  /*f550*/  ISETP.LT.OR P3, PT, R5, 0x1, P2 ;  /* 0x000000010500780c */ /* 0x000fc40001761670 */
[----:B------:R-:W-:Y:S01]  /*f560*/  ISETP.LT.OR P5, PT, R5, 0x1, P0 ;  /* 0x000000010500780c */ /* 0x000fe200007a1670 */
[----:B------:R-:W-:Y:S01]  /*f570*/  IMAD.MOV.U32 R13, RZ, RZ, R18 ;  /* 0x000000ffff0d7224 */ /* 0x000fe200078e0012 */
[----:B------:R-:W-:Y:S02]  /*f580*/  MOV R12, 0x1 ;  /* 0x00000001000c7802 */ /* 0x000fe40000000f00 */
[----:B------:R-:W-:-:S09]  /*f590*/  MOV R2, R14 ;  /* 0x0000000e00027202 */ /* 0x000fd20000000f00 */
[----:B------:R-:W-:Y:S05]  /*f5a0*/  WARPSYNC.COLLECTIVE R15, `(.L_x_155) ;  /* 0x000000000f087348 */ /* 0x000fea0003c00000 */
[----:B------:R0:W1:Y:S02]  /*f5b0*/  SHFL.IDX P6, R14, R13, R12, R11 ;  /* 0x0000000c0d0e7389 */ /* 0x00006400000c000b */
[----:B01----:R-:W-:Y:S01]  /*f5c0*/  ENDCOLLECTIVE ;  /* 0x000000000000791b */ /* 0x003fe20003800000 */
.L_x_155:
[----:B------:R-:W-:-:S05]  /*f5d0*/  IMAD.WIDE.U32 R2, R23, 0x2, R2 ;  /* 0x0000000217027825 */ /* 0x000fca00078e0002 */
[----:B------:R-:W-:Y:S01]  /*f5e0*/  @!PT LDS RZ, [RZ] ;  /* 0x00000000fffff984 */ /* 0x000fe20000000800 */
[----:B------:R-:W-:Y:S01]  /*f5f0*/  @!PT LDS RZ, [RZ] ;  /* 0x00000000fffff984 */ /* 0x000fe20000000800 */
[----:B------:R-:W-:Y:S01]  /*f600*/  @!PT LDS RZ, [RZ] ;  /* 0x00000000fffff984 */ /* 0x000fe20000000800 */
[----:B------:R0:W-:Y:S01]  /*f610*/  LDGSTS.E.BYPASS.LTC128B.128 [R4+0x400], desc[UR36][R2.64], !P3 ;  /* 0x0040000002047fae */ /* 0x0001e2000d901d64 */
[----:B------:R-:W-:-:S03]  /*f620*/  ISETP.LT.OR P3, PT, R5, 0x11, P2 ;  /* 0x000000110500780c */ /* 0x000fc60001761670 */
[----:B------:R0:W-:Y:S01]  /*f630*/  LDGSTS.E.BYPASS.LTC128B.128 [R4+0x3400], desc[UR36][R2.64+0x80], !P4 ;  /* 0x0340008002047fae */ /* 0x0001e2000e101d64 */
[C---:B------:R-:W-:Y:S02]  /*f640*/  ISETP.LT.OR P4, PT, R5.reuse, 0x11, P1 ;  /* 0x000000110500780c */ /* 0x040fe40000f81670 */
[----:B------:R-:W-:Y:S01]  /*f650*/  MOV R13, R17 ;  /* 0x00000011000d7202 */ /* 0x000fe20000000f00 */
[----:B------:R0:W-:Y:S01]  /*f660*/  LDGSTS.E.BYPASS.LTC128B.128 [R4+0x6400], desc[UR36][R2.64+0x100], !P5 ;  /* 0x0640010002047fae */ /* 0x0001e2000e901d64 */
[----:B------:R-:W-:Y:S01]  /*f670*/  ISETP.LT.OR P5, PT, R5, 0x11, P0 ;  /* 0x000000110500780c */ /* 0x000fe200007a1670 */
[----:B------:R-:W-:-:S12]  /*f680*/  IMAD.MOV.U32 R6, RZ, RZ, R14 ;  /* 0x000000ffff067224 */ /* 0x000fd800078e000e */
[----:B0-----:R-:W-:Y:S05]  /*f690*/  WARPSYNC.COLLECTIVE R15, `(.L_x_156) ;  /* 0x000000000f087348 */ /* 0x001fea0003c00000 */
[----:B------:R1:W2:Y:S02]  /*f6a0*/  SHFL.IDX P6, R14, R13, R12, R11 ;  /* 0x0000000c0d0e7389 */ /* 0x0002a400000c000b */
[----:B012---:R-:W-:Y:S01]  /*f6b0*/  ENDCOLLECTIVE ;  /* 0x000000000000791b */ /* 0x007fe20003800000 */
.L_x_156:
[----:B------:R-:W-:Y:S01]  /*f6c0*/  MOV R3, R6 ;  /* 0x0000000600037202 */ /* 0x000fe20000000f00 */
[----:B------:R-:W-:Y:S01]  /*f6d0*/  IMAD.MOV.U32 R13, RZ, RZ, R18 ;  /* 0x000000ffff0d7224 */ /* 0x000fe200078e0012 */
[----:B------:R-:W-:Y:S01]  /*f6e0*/  MOV R12, 0x2 ;  /* 0x00000002000c7802 */ /* 0x000fe20000000f00 */
[----:B------:R-:W-:-:S07]  /*f6f0*/  IMAD.MOV.U32 R2, RZ, RZ, R14 ;  /* 0x000000ffff027224 */ /* 0x000fce00078e000e */
[----:B------:R-:W-:Y:S05]  /*f700*/  WARPSYNC.COLLECTIVE R15, `(.L_x_157) ;  /* 0x000000000f087348 */ /* 0x000fea0003c00000 */
[----:B------:R0:W1:Y:S02]  /*f710*/  SHFL.IDX P6, R14, R13, R12, R11 ;  /* 0x0000000c0d0e7389 */ /* 0x00006400000c000b */
[----:B01----:R-:W-:Y:S01]  /*f720*/  ENDCOLLECTIVE ;  /* 0x000000000000791b */ /* 0x003fe20003800000 */
.L_x_157:
        /* <DEDUP_REMOVED lines=15> */
.L_x_158:
[----:B------:R-:W-:Y:S01]  /*f820*/  IMAD.MOV.U32 R3, RZ, RZ, R7 ;  /* 0x000000ffff037224 */ /* 0x000fe200078e0007 */
[----:B------:R-:W-:Y:S01]  /*f830*/  MOV R13, R18 ;  /* 0x00000012000d7202 */ /* 0x000fe20000000f00 */
[----:B------:R-:W-:Y:S02]  /*f840*/  IMAD.MOV.U32 R12, RZ, RZ, 0x3 ;  /* 0x00000003ff0c7424 */ /* 0x000fe400078e00ff */
[----:B------:R-:W-:-:S07]  /*f850*/  IMAD.MOV.U32 R8, RZ, RZ, R14 ;  /* 0x000000ffff087224 */ /* 0x000fce00078e000e */
[----:B------:R-:W-:Y:S05]  /*f860*/  WARPSYNC.COLLECTIVE R15, `(.L_x_159) ;  /* 0x000000000f087348 */ /* 0x000fea0003c00000 */
[----:B------:R0:W1:Y:S02]  /*f870*/  SHFL.IDX P6, R14, R13, R12, R11 ;  /* 0x0000000c0d0e7389 */ /* 0x00006400000c000b */
[----:B01----:R-:W-:Y:S01]  /*f880*/  ENDCOLLECTIVE ;  /* 0x000000000000791b */ /* 0x003fe20003800000 */
.L_x_159:
[----:B------:R-:W-:-:S05]  /*f890*/  MOV R2, R8 ;  /* 0x0000000800027202 */ /* 0x000fca0000000f00 */
[----:B------:R-:W-:-:S05]  /*f8a0*/  IMAD.WIDE.U32 R2, R23, 0x2, R2 ;  /* 0x0000000217027825 */ /* 0x000fca00078e0002 */
[----:B------:R-:W-:Y:S01]  /*f8b0*/  @!PT LDS RZ, [RZ] ;  /* 0x00000000fffff984 */ /* 0x000fe20000000800 */
[----:B------:R-:W-:Y:S01]  /*f8c0*/  @!PT LDS RZ, [RZ] ;  /* 0x00000000fffff984 */ /* 0x000fe20000000800 */
[----:B------:R-:W-:Y:S01]  /*f8d0*/  @!PT LDS RZ, [RZ] ;  /* 0x00000000fffff984 */ /* 0x000fe20000000800 */
[----:B------:R0:W-:Y:S01]  /*f8e0*/  LDGSTS.E.BYPASS.LTC128B.128 [R4+0x1400], desc[UR36][R2.64], !P3 ;  /* 0x0140000002047fae */ /* 0x0001e2000d901d64 */
[----:B------:R-:W-:Y:S01]  /*f8f0*/  IMAD.MOV.U32 R13, RZ, RZ, R17 ;  /* 0x000000ffff0d7224 */ /* 0x000fe200078e0011 */
[C---:B------:R-:W-:Y:S02]  /*f900*/  ISETP.LT.OR P3, PT, R5.reuse, 0x31, P2 ;  /* 0x000000310500780c */ /* 0x040fe40001761670 */
[----:B------:R0:W-:Y:S01]  /*f910*/  LDGSTS.E.BYPASS.LTC128B.128 [R4+0x4400], desc[UR36][R2.64+0x80], !P4 ;  /* 0x0440008002047fae */ /* 0x0001e2000e101d64 */
[----:B------:R-:W-:-:S03]  /*f920*/  ISETP.LT.OR P4, PT, R5, 0x31, P1 ;  /* 0x000000310500780c */ /* 0x000fc60000f81670 */
[----:B------:R0:W-:Y:S01]  /*f930*/  LDGSTS.E.BYPASS.LTC128B.128 [R4+0x7400], desc[UR36][R2.64+0x100], !P5 ;  /* 0x0740010002047fae */ /* 0x0001e2000e901d64 */
[----:B------:R-:W-:Y:S02]  /*f940*/  ISETP.LT.OR P5, PT, R5, 0x31, P0 ;  /* 0x000000310500780c */ /* 0x000fe400007a1670 */
[----:B------:R-:W-:-:S11]  /*f950*/  MOV R6, R14 ;  /* 0x0000000e00067202 */ /* 0x000fd60000000f00 */
[----:B0-----:R-:W-:Y:S05]  /*f960*/  WARPSYNC.COLLECTIVE R15, `(.L_x_160) ;  /* 0x000000000f087348 */ /* 0x001fea0003c00000 */
[----:B------:R1:W2:Y:S02]  /*f970*/  SHFL.IDX P6, R14, R13, R12, R11 ;  /* 0x0000000c0d0e7389 */ /* 0x0002a400000c000b */
[----:B012---:R-:W-:Y:S01]  /*f980*/  ENDCOLLECTIVE ;  /* 0x000000000000791b */ /* 0x007fe20003800000 */
.L_x_160:
[----:B------:R-:W-:Y:S02]  /*f990*/  IMAD.MOV.U32 R3, RZ, RZ, R6 ;  /* 0x000000ffff037224 */ /* 0x000fe400078e0006 */
[----:B------:R-:W-:Y:S01]  /*f9a0*/  IMAD.MOV.U32 R6, RZ, RZ, RZ ;  /* 0x000000ffff067224 */ /* 0x000fe200078e00ff */
[----:B------:R-:W-:Y:S01]  /*f9b0*/  MOV R13, R18 ;  /* 0x00000012000d7202 */ /* 0x000fe20000000f00 */
[----:B------:R-:W-:Y:S01]  /*f9c0*/  IMAD.MOV.U32 R12, RZ, RZ, 0x4 ;  /* 0x00000004ff0c7424 */ /* 0x000fe200078e00ff */
[----:B------:R-:W-:-:S07]  /*f9d0*/  MOV R2, R14 ;  /* 0x0000000e00027202 */ /* 0x000fce0000000f00 */
[----:B------:R-:W-:Y:S05]  /*f9e0*/  WARPSYNC.COLLECTIVE R15, `(.L_x_161) ;  /* 0x000000000f087348 */ /* 0x000fea0003c00000 */
[----:B------:R0:W1:Y:S02]  /*f9f0*/  SHFL.IDX P6, R14, R13, R12, R11 ;  /* 0x0000000c0d0e7389 */ /* 0x00006400000c000b */
[----:B01----:R-:W-:Y:S01]  /*fa00*/  ENDCOLLECTIVE ;  /* 0x000000000000791b */ /* 0x003fe20003800000 */
.L_x_161:
[----:B------:R-:W-:-:S05]  /*fa10*/  IMAD.WIDE.U32 R2, R23, 0x2, R2 ;  /* 0x0000000217027825 */ /* 0x000fca00078e0002 */
[----:B------:R-:W-:Y:S01]  /*fa20*/  @!PT LDS RZ, [RZ] ;  /* 0x00000000fffff984 */ /* 0x000fe20000000800 */
[----:B------:R-:W-:Y:S01]  /*fa30*/  @!PT LDS RZ, [RZ] ;  /* 0x00000000fffff984 */ /* 0x000fe20000000800 */
[----:B------:R-:W-:Y:S01]  /*fa40*/  @!PT LDS RZ, [RZ] ;  /* 0x00000000fffff984 */ /* 0x000fe20000000800 */
[----:B------:R0:W-:Y:S01]  /*fa50*/  LDGSTS.E.BYPASS.LTC128B.128 [R4+0x1c00], desc[UR36][R2.64], !P3 ;  /* 0x01c0000002047fae */ /* 0x0001e2000d901d64 */
[----:B------:R-:W-:-:S03]  /*fa60*/  ISETP.LT.OR P3, PT, R5, 0x41, P2 ;  /* 0x000000410500780c */ /* 0x000fc60001761670 */
[----:B------:R0:W-:Y:S01]  /*fa70*/  LDGSTS.E.BYPASS.LTC128B.128 [R4+0x4c00], desc[UR36][R2.64+0x80], !P4 ;  /* 0x04c0008002047fae */ /* 0x0001e2000e101d64 */
[C---:B------:R-:W-:Y:S01]  /*fa80*/  ISETP.LT.OR P4, PT, R5.reuse, 0x41, P1 ;  /* 0x000000410500780c */ /* 0x040fe20000f81670 */
[----:B------:R-:W-:Y:S02]  /*fa90*/  IMAD.MOV.U32 R13, RZ, RZ, R17 ;  /* 0x000000ffff0d7224 */ /* 0x000fe400078e0011 */
[----:B------:R0:W-:Y:S01]  /*faa0*/  LDGSTS.E.BYPASS.LTC128B.128 [R4+0x7c00], desc[UR36][R2.64+0x100], !P5 ;  /* 0x07c0010002047fae */ /* 0x0001e2000e901d64 */
[----:B------:R-:W-:Y:S02]  /*fab0*/  ISETP.LT.OR P5, PT, R5, 0x41, P0 ;  /* 0x000000410500780c */ /* 0x000fe400007a1670 */
[----:B------:R-:W-:-:S11]  /*fac0*/  MOV R7, R14 ;  /* 0x0000000e00077202 */ /* 0x000fd60000000f00 */
[----:B0-----:R-:W-:Y:S05]  /*fad0*/  WARPSYNC.COLLECTIVE R15, `(.L_x_162) ;  /* 0x000000000f087348 */ /* 0x001fea0003c00000 */
[----:B------:R1:W2:Y:S02]  /*fae0*/  SHFL.IDX P6, R14, R13, R12, R11 ;  /* 0x0000000c0d0e7389 */ /* 0x0002a400000c000b */
[----:B012---:R-:W-:Y:S01]  /*faf0*/  ENDCOLLECTIVE ;  /* 0x000000000000791b */ /* 0x007fe20003800000 */
.L_x_162:
[----:B------:R-:W-:Y:S01]  /*fb00*/  MOV R3, R7 ;  /* 0x0000000700037202 */ /* 0x000fe20000000f00 */
[----:B------:R-:W-:Y:S01]  /*fb10*/  IMAD.MOV.U32 R13, RZ, RZ, R18 ;  /* 0x000000ffff0d7224 */ /* 0x000fe200078e0012 */
[----:B------:R-:W-:Y:S02]  /*fb20*/  MOV R12, 0x5 ;  /* 0x00000005000c7802 */ /* 0x000fe40000000f00 */
[----:B------:R-:W-:-:S07]  /*fb30*/  MOV R8, R14 ;  /* 0x0000000e00087202 */ /* 0x000fce0000000f00 */
[----:B------:R-:W-:Y:S05]  /*fb40*/  WARPSYNC.COLLECTIVE R15, `(.L_x_163) ;  /* 0x000000000f087348 */ /* 0x000fea0003c00000 */
[----:B------:R0:W1:Y:S02]  /*fb50*/  SHFL.IDX P6, R14, R13, R12, R11 ;  /* 0x0000000c0d0e7389 */ /* 0x00006400000c000b */
[----:B01----:R-:W-:Y:S01]  /*fb60*/  ENDCOLLECTIVE ;  /* 0x000000000000791b */ /* 0x003fe20003800000 */
.L_x_163:
[----:B------:R-:W-:-:S04]  /*fb70*/  IMAD.MOV.U32 R2, RZ, RZ, R8 ;  /* 0x000000ffff027224 */ /* 0x000fc800078e0008 */
[----:B------:R-:W-:-:S05]  /*fb80*/  IMAD.WIDE.U32 R2, R23, 0x2, R2 ;  /* 0x0000000217027825 */ /* 0x000fca00078e0002 */
[----:B------:R-:W-:Y:S01]  /*fb90*/  @!PT LDS RZ, [RZ] ;  /* 0x00000000fffff984 */ /* 0x000fe20000000800 */
[----:B------:R-:W-:Y:S01]  /*fba0*/  @!PT LDS RZ, [RZ] ;  /* 0x00000000fffff984 */ /* 0x000fe20000000800 */
[----:B------:R-:W-:Y:S01]  /*fbb0*/  @!PT LDS RZ, [RZ] ;  /* 0x00000000fffff984 */ /* 0x000fe20000000800 */
[----:B------:R0:W-:Y:S01]  /*fbc0*/  LDGSTS.E.BYPASS.LTC128B.128 [R4+0x2400], desc[UR36][R2.64], !P3 ;  /* 0x0240000002047fae */ /* 0x0001e2000d901d64 */
[----:B------:R-:W-:-:S03]  /*fbd0*/  MOV R13, R17 ;  /* 0x00000011000d7202 */ /* 0x000fc60000000f00 */
[----:B------:R0:W-:Y:S04]  /*fbe0*/  LDGSTS.E.BYPASS.LTC128B.128 [R4+0x5400], desc[UR36][R2.64+0x80], !P4 ;  /* 0x0540008002047fae */ /* 0x0001e8000e101d64 */
[----:B------:R0:W-:Y:S01]  /*fbf0*/  LDGSTS.E.BYPASS.LTC128B.128 [R4+0x8400], desc[UR36][R2.64+0x100], !P5 ;  /* 0x0840010002047fae */ /* 0x0001e2000e901d64 */
[----:B------:R-:W-:-:S07]  /*fc00*/  IMAD.MOV.U32 R18, RZ, RZ, R14 ;  /* 0x000000ffff127224 */ /* 0x000fce00078e000e */
[----:B0-----:R-:W-:Y:S05]  /*fc10*/  WARPSYNC.COLLECTIVE R15, `(.L_x_164) ;  /* 0x000000000f087348 */ /* 0x001fea0003c00000 */
[----:B------:R1:W2:Y:S02]  /*fc20*/  SHFL.IDX P6, R14, R13, R12, R11 ;  /* 0x0000000c0d0e7389 */ /* 0x0002a400000c000b */
[----:B012---:R-:W-:Y:S01]  /*fc30*/  ENDCOLLECTIVE ;  /* 0x000000000000791b */ /* 0x007fe20003800000 */
.L_x_164:
[----:B------:R-:W-:Y:S05]  /*fc40*/  BRA `(.L_x_165) ;  /* 0xffffffcc00307947 */ /* 0x000fea000383ffff */
.L_x_75:
[----:B0-----:R0:W1:Y:S02]  /*fc50*/  SYNCS.PHASECHK.TRANS64.TRYWAIT P0, [R7+URZ+0x30820], R6 ;  /* 0x03082006070075a7 */ /* 0x001064000800017f */
[----:B-1----:R-:W-:Y:S05]  /*fc60*/  @!P0 NANOSLEEP.SYNCS 0x989680 ;  /* 0x009896800000895d */ /* 0x002fea0003900000 */
[----:B------:R-:W1:Y:S02]  /*fc70*/  @!P0 SYNCS.PHASECHK.TRANS64 P0, [R7+URZ+0x30820], R6 ;  /* 0x03082006070085a7 */ /* 0x000e64000800007f */
[----:B-1----:R-:W-:Y:S05]  /*fc80*/  @!P0 BRA `(.L_x_75) ;  /* 0xfffffffc00f08947 */ /* 0x002fea000383ffff */
[----:B------:R-:W-:Y:S05]  /*fc90*/  BRA `(.L_x_166) ;  /* 0xffffffcc00ac7947 */ /* 0x000fea000383ffff */
.L_x_76:
[----:B------:R-:W1:Y:S01]  /*fca0*/  S2R R2, SR_TID.X ;  /* 0x0000000000027919 */ /* 0x000e620000002100 */
[----:B------:R-:W-:Y:S01]  /*fcb0*/  BSSY B0, `(.L_x_167) ;  /* 0x000000a000007945 */ /* 0x000fe20003800000 */
[----:B------:R-:W-:Y:S01]  /*fcc0*/  IMAD.MOV.U32 R12, RZ, RZ, RZ ;  /* 0x000000ffff0c7224 */ /* 0x000fe200078e00ff */
[----:B------:R-:W-:Y:S01]  /*fcd0*/  MOV R11, 0x1f ;  /* 0x0000001f000b7802 */ /* 0x000fe20000000f00 */
[----:B------:R-:W-:Y:S01]  /*fce0*/  IMAD.MOV.U32 R15, RZ, RZ, -0x1 ;  /* 0xffffffffff0f7424 */ /* 0x000fe200078e00ff */
[----:B-1----:R-:W-:-:S04]  /*fcf0*/  SHF.R.U32.HI R2, RZ, 0x5, R2 ;  /* 0x00000005ff027819 */ /* 0x002fc80000011602 */
[----:B------:R-:W-:-:S04]  /*fd00*/  LOP3.LUT R2, R2, 0x3, RZ, 0xc0, !PT ;  /* 0x0000000302027812 */ /* 0x000fc800078ec0ff */
[----:B------:R-:W-:-:S07]  /*fd10*/  MOV R13, R2 ;  /* 0x00000002000d7202 */ /* 0x000fce0000000f00 */
[----:B0----5:R-:W-:Y:S05]  /*fd20*/  WARPSYNC.COLLECTIVE R15, `(.L_x_168) ;  /* 0x000000000f087348 */ /* 0x021fea0003c00000 */
[----:B------:R1:W2:Y:S02]  /*fd30*/  SHFL.IDX P6, R14, R13, R12, R11 ;  /* 0x0000000c0d0e7389 */ /* 0x0002a400000c000b */
[----:B012--5:R-:W-:Y:S01]  /*fd40*/  ENDCOLLECTIVE ;  /* 0x000000000000791b */ /* 0x027fe20003800000 */
.L_x_168:
[----:B------:R-:W-:Y:S05]  /*fd50*/  BSYNC B0 ;  /* 0x0000000000007941 */ /* 0x000fea0003800000 */
.L_x_167:
[----:B------:R-:W-:Y:S05]  /*fd60*/  BRA `(.L_x_169) ;  /* 0xffffffcc00907947 */ /* 0x000fea000383ffff */
.L_x_77:
[----:B------:R-:W-:Y:S01]  /*fd70*/  BSSY B0, `(.L_x_170) ;  /* 0x0000006000007945 */ /* 0x000fe20003800000 */
[----:B------:R-:W-:-:S07]  /*fd80*/  MOV R15, 0xffffffff ;  /* 0xffffffff000f7802 */ /* 0x000fce0000000f00 */
[----:B01---5:R-:W-:Y:S05]  /*fd90*/  WARPSYNC.COLLECTIVE R15, `(.L_x_171) ;  /* 0x000000000f0c7348 */ /* 0x023fea0003c00000 */
[----:B------:R-:W-:Y:S02]  /*fda0*/  ELECT P6, UR62, PT ;  /* 0x00000000003e782f */ /* 0x000fe400038c0000 */
[----:B------:R-:W-:Y:S01]  /*fdb0*/  MOV R14, UR62 ;  /* 0x0000003e000e7c02 */ /* 0x000fe20008000f00 */
[----:B01---5:R-:W-:Y:S10]  /*fdc0*/  ENDCOLLECTIVE ;  /* 0x000000000000791b */ /* 0x023ff40003800000 */
.L_x_171:
[----:B------:R-:W-:Y:S05]  /*fdd0*/  BSYNC B0 ;  /* 0x0000000000007941 */ /* 0x000fea0003800000 */
.L_x_170:
[----:B------:R-:W-:Y:S05]  /*fde0*/  BRA `(.L_x_172) ;  /* 0xffffffcc00847947 */ /* 0x000fea000383ffff */
.L_x_79:
[----:B-1----:R1:W2:Y:S02]  /*fdf0*/  SYNCS.PHASECHK.TRANS64.TRYWAIT P1, [R5+URZ+0x30840], R2 ;  /* 0x03084002050075a7 */ /* 0x0022a4000802017f */
[----:B--2---:R-:W-:Y:S05]  /*fe00*/  @!P1 NANOSLEEP.SYNCS 0x989680 ;  /* 0x009896800000995d */ /* 0x004fea0003900000 */
[----:B------:R-:W2:Y:S02]  /*fe10*/  @!P1 SYNCS.PHASECHK.TRANS64 P1, [R5+URZ+0x30840], R2 ;  /* 0x03084002050095a7 */ /* 0x000ea4000802007f */
[----:B--2---:R-:W-:Y:S05]  /*fe20*/  @!P1 BRA `(.L_x_79) ;  /* 0xfffffffc00f09947 */ /* 0x004fea000383ffff */
[----:B------:R-:W-:Y:S05]  /*fe30*/  BRA `(.L_x_173) ;  /* 0xffffffcc00ac7947 */ /* 0x000fea000383ffff */
.L_x_81:
[----:B0-----:R0:W2:Y:S02]  /*fe40*/  SYNCS.PHASECHK.TRANS64.TRYWAIT P1, [R7+URZ+0x30840], R0 ;  /* 0x03084000070075a7 */ /* 0x0010a4000802017f */
[----:B--2---:R-:W-:Y:S05]  /*fe50*/  @!P1 NANOSLEEP.SYNCS 0x989680 ;  /* 0x009896800000995d */ /* 0x004fea0003900000 */
[----:B------:R-:W2:Y:S02]  /*fe60*/  @!P1 SYNCS.PHASECHK.TRANS64 P1, [R7+URZ+0x30840], R0 ;  /* 0x03084000070095a7 */ /* 0x000ea4000802007f */
[----:B--2---:R-:W-:Y:S05]  /*fe70*/  @!P1 BRA `(.L_x_81) ;  /* 0xfffffffc00f09947 */ /* 0x004fea000383ffff */
[----:B------:R-:W-:Y:S05]  /*fe80*/  BRA `(.L_x_174) ;  /* 0xffffffcc00b87947 */ /* 0x000fea000383ffff */
.L_x_83:
[----:B--2---:R2:W3:Y:S02]  /*fe90*/  SYNCS.PHASECHK.TRANS64.TRYWAIT P1, [R5+URZ+0x30860], R2 ;  /* 0x03086002050075a7 */ /* 0x0044e4000802017f */
[----:B---3--:R-:W-:Y:S05]  /*fea0*/  @!P1 NANOSLEEP.SYNCS 0x989680 ;  /* 0x009896800000995d */ /* 0x008fea0003900000 */
[----:B------:R-:W3:Y:S02]  /*feb0*/  @!P1 SYNCS.PHASECHK.TRANS64 P1, [R5+URZ+0x30860], R2 ;  /* 0x03086002050095a7 */ /* 0x000ee4000802007f */
[----:B---3--:R-:W-:Y:S05]  /*fec0*/  @!P1 BRA `(.L_x_83) ;  /* 0xfffffffc00f09947 */ /* 0x008fea000383ffff */
[----:B------:R-:W-:Y:S05]  /*fed0*/  BRA `(.L_x_175) ;  /* 0xffffffcc00b47947 */ /* 0x000fea000383ffff */
.L_x_176:
[----:B------:R-:W-:-:S00]  /*fee0*/  BRA `(.L_x_176) ;  /* 0xfffffffc00fc7947 */ /* 0x000fc0000383ffff */
[----:B------:R-:W-:-:S00]  /*fef0*/  NOP ;  /* 0x0000000000007918 */ /* 0x000fc00000000000 */
        /* <DEDUP_REMOVED lines=8> */
.L_x_3211:


//--------------------- .text._ZN7cutlass13device_kernelIN5flash11enable_sm90INS1_16FlashAttnFwdSm90INS1_25CollectiveMainloopFwdSm90ILi2EN4cute5tupleIJNS5_1CILi1EEES8_S8_EEENS6_IJNS7_ILi128EEENS7_ILi96EEENS7_ILi192EEEEEELi192ENS_6half_tEfNS_4arch4Sm90ELb0ELb0ELb1ELb1ELb1ELb0ELb0ELb1ELb1ELb1ELb1ELb0EEENS1_21CollectiveEpilogueFwdINS6_IJSA_SC_SB_EEES9_SE_SG_Li256ELb1ELb1ELb1ELb0EEENS1_36VarlenDynamicPersistentTileSchedulerILi128ELi96ELi256ELi128ELb1ELb1ELb1ELb0ELb1ELb1EEEEEEEEEvNT_6ParamsE --------------------------
	.section	.text._ZN7cutlass13device_kernelIN5flash11enable_sm90INS1_16FlashAttnFwdSm90INS1_25CollectiveMainloopFwdSm90ILi2EN4cute5tupleIJNS5_1CILi1EEES8_S8_EEENS6_IJNS7_ILi128EEENS7_ILi96EEENS7_ILi192EEEEEELi192ENS_6half_tEfNS_4arch4Sm90ELb0ELb0ELb1ELb1ELb1ELb0ELb0ELb1ELb1ELb1ELb1ELb0EEENS1_21CollectiveEpilogueFwdINS6_IJSA_SC_SB_EEES9_SE_SG_Li256ELb1ELb1ELb1ELb0EEENS1_36VarlenDynamicPersistentTileSchedulerILi128ELi96ELi256ELi128ELb1ELb1ELb1ELb0ELb1ELb1EEEEEEEEEvNT_6ParamsE,"ax",@progbits
	.align	128
.text._ZN7cutlass13device_kernelIN5flash11enable_sm90INS1_16FlashAttnFwdSm90INS1_25CollectiveMainloopFwdSm90ILi2EN4cute5tupleIJNS5_1CILi1EEES8_S8_EEENS6_IJNS7_ILi128EEENS7_ILi96EEENS7_ILi192EEEEEELi192ENS_6half_tEfNS_4arch4Sm90ELb0ELb0ELb1ELb1ELb1ELb0ELb0ELb1ELb1ELb1ELb1ELb0EEENS1_21CollectiveEpilogueFwdINS6_IJSA_SC_SB_EEES9_SE_SG_Li256ELb1ELb1ELb1ELb0EEENS1_36VarlenDynamicPersistentTileSchedulerILi128ELi96ELi256ELi128ELb1ELb1ELb1ELb0ELb1ELb1EEEEEEEEEvNT_6ParamsE:
        .type           _ZN7cutlass13device_kernelIN5flash11enable_sm90INS1_16FlashAttnFwdSm90INS1_25CollectiveMainloopFwdSm90ILi2EN4cute5tupleIJNS5_1CILi1EEES8_S8_EEENS6_IJNS7_ILi128EEENS7_ILi96EEENS7_ILi192EEEEEELi192ENS_6half_tEfNS_4arch4Sm90ELb0ELb0ELb1ELb1ELb1ELb0ELb0ELb1ELb1ELb1ELb1ELb0EEENS1_21CollectiveEpilogueFwdINS6_IJSA_SC_SB_EEES9_SE_SG_Li256ELb1ELb1ELb1ELb0EEENS1_36VarlenDynamicPersistentTileSchedulerILi128ELi96ELi256ELi128ELb1ELb1ELb1ELb0ELb1ELb1EEEEEEEEEvNT_6ParamsE,@function
        .size           _ZN7cutlass13device_kernelIN5flash11enable_sm90INS1_16FlashAttnFwdSm90INS1_25CollectiveMainloopFwdSm90ILi2EN4cute5tupleIJNS5_1CILi1EEES8_S8_EEENS6_IJNS7_ILi128EEENS7_ILi96EEENS7_ILi192EEEEEELi192ENS_6half_tEfNS_4arch4Sm90ELb0ELb0ELb1ELb1ELb1ELb0ELb0ELb1ELb1ELb1ELb1ELb0EEENS1_21CollectiveEpilogueFwdINS6_IJSA_SC_SB_EEES9_SE_SG_Li256ELb1ELb1ELb1ELb0EEENS1_36VarlenDynamicPersistentTileSchedulerILi128ELi96ELi256ELi128ELb1ELb1ELb1ELb0ELb1ELb1EEEEEEEEEvNT_6ParamsE,(.L_x_3212 - _ZN7cutlass13device_kernelIN5flash11enable_sm90INS1_16FlashAttnFwdSm90INS1_25CollectiveMainloopFwdSm90ILi2EN4cute5tupleIJNS5_1CILi1EEES8_S8_EEENS6_IJNS7_ILi128EEENS7_ILi96EEENS7_ILi192EEEEEELi192ENS_6half_tEfNS_4arch4Sm90ELb0ELb0ELb1ELb1ELb1ELb0ELb0ELb1ELb1ELb1ELb1ELb0EEENS1_21CollectiveEpilogueFwdINS6_IJSA_SC_SB_EEES9_SE_SG_Li256ELb1ELb1ELb1ELb0EEENS1_36VarlenDynamicPersistentTileSchedulerILi128ELi96ELi256ELi128ELb1ELb1ELb1ELb0ELb1ELb1EEEEEEEEEvNT_6ParamsE)
        .other          _ZN7cutlass13device_kernelIN5flash11enable_sm90INS1_16FlashAttnFwdSm90INS1_25CollectiveMainloopFwdSm90ILi2EN4cute5tupleIJNS5_1CILi1EEES8_S8_EEENS6_IJNS7_ILi128EEENS7_ILi96EEENS7_ILi192EEEEEELi192ENS_6half_tEfNS_4arch4Sm90ELb0ELb0ELb1ELb1ELb1ELb0ELb0ELb1ELb1ELb1ELb1ELb0EEENS1_21CollectiveEpilogueFwdINS6_IJSA_SC_SB_EEES9_SE_SG_Li256ELb1ELb1ELb1ELb0EEENS1_36VarlenDynamicPersistentTileSchedulerILi128ELi96ELi256ELi128ELb1ELb1ELb1ELb0ELb1ELb1EEEEEEEEEvNT_6ParamsE,@"STO_CUDA_ENTRY STV_DEFAULT"
_ZN7cutlass13device_kernelIN5flash11enable_sm90INS1_16FlashAttnFwdSm90INS1_25CollectiveMainloopFwdSm90ILi2EN4cute5tupleIJNS5_1CILi1EEES8_S8_EEENS6_IJNS7_ILi128EEENS7_ILi96EEENS7_ILi192EEEEEELi192ENS_6half_tEfNS_4arch4Sm90ELb0ELb0ELb1ELb1ELb1ELb0ELb0ELb1ELb1ELb1ELb1ELb0EEENS1_21CollectiveEpilogueFwdINS6_IJSA_SC_SB_EEES9_SE_SG_Li256ELb1ELb1ELb1ELb0EEENS1_36VarlenDynamicPersistentTileSchedulerILi128ELi96ELi256ELi128ELb1ELb1ELb1ELb0ELb1ELb1EEEEEEEEEvNT_6ParamsE:
        /* <DEDUP_REMOVED lines=45> */
.L_x_177:
        /* <DEDUP_REMOVED lines=22> */
.L_x_178:
        /* <DEDUP_REMOVED lines=18> */
.L_x_179:
        /* <DEDUP_REMOVED lines=22> */
.L_x_180:
        /* <DEDUP_REMOVED lines=23> */
.L_x_181:
[----:B------:R-:W-:Y:S01]  /*0820*/  UISETP.NE.AND UP0, UPT, UR9, URZ, UPT ;  /* 0x0000003f0900728c */ /* 0x000fe2000bf05270 */
[----:B------:R-:W-:Y:S01]  /*0830*/  NOP ;  /* 0x0000000000007918 */ /* 0x000fe20000000000 */
[----:B0-----:R-:W-:Y:S01]  /*0840*/  UMOV UR4, 0x1 ;  /* 0x0000000100047882 */ /* 0x001fe20000000000 */
[----:B------:R-:W-:Y:S01]  /*0850*/  ULDC.64 UR36, c[0x0][0x208] ;  /* 0x0000820000247ab9 */ /* 0x000fe20000000a00 */
[----:B------:R-:W-:Y:S01]  /*0860*/  USEL UR4, UR4, 0x2, !UP0 ;  /* 0x0000000204047887 */ /* 0x000fe2000c000000 */
[----:B-1234-:R-:W-:Y:S01]  /*0870*/  BAR.SYNC.DEFER_BLOCKING 0x0 ;  /* 0x0000000000007b1d */ /* 0x01efe20000010000 */
[----:B------:R-:W-:-:S04]  /*0880*/  PLOP3.LUT P0, PT, PT, PT, UP0, 0x80, 0x0 ;  /* 0x000000000000781c */ /* 0x000fc80003f0f008 */
[----:B------:R-:W-:-:S05]  /*0890*/  IMAD.U32 R3, RZ, RZ, UR4 ;  /* 0x00000004ff037e24 */ /* 0x000fca000f8e00ff */
[----:B------:R0:W-:Y:S04]  /*08a0*/  STL [R1+0x2c], R3 ;  /* 0x00002c0301007387 */ /* 0x0001e80000100800 */
[----:B------:R-:W-:Y:S05]  /*08b0*/  @!P0 BRA `(.L_x_182) ;  /* 0x000000b000dc8947 */ /* 0x000fea0003800000 */
.L_x_183:
[----:B------:R-:W-:-:S08]  /*08c0*/  NOP ;  /* 0x0000000000007918 */ /* 0x000fd00000000000 */
[----:B------:R-:W1:Y:S02]  /*08d0*/  USETMAXREG.TRY_ALLOC.CTAPOOL UP0, 0xe8 ;  /* 0x000000e8000079c8 */ /* 0x000e640008000600 */
[----:B-1----:R-:W-:-:S13]  /*08e0*/  PLOP3.LUT P0, PT, PT, PT, UP0, 0x80, 0x0 ;  /* 0x000000000000781c */ /* 0x002fda0003f0f008 */
[----:B------:R-:W-:Y:S05]  /*08f0*/  @!P0 BRA `(.L_x_183) ;  /* 0xfffffffc00f08947 */ /* 0x000fea000383ffff */
[----:B------:R-:W1:Y:S08]  /*0900*/  S2UR UR5, SR_CgaCtaId ;  /* 0x00000000000579c3 */ /* 0x000e700000008800 */
[----:B------:R-:W-:Y:S06]  /*0910*/  BAR.ARV 0x8, 0x180 ;  /* 0x0206000000007b1d */ /* 0x000fec0000002000 */
[----:B------:R-:W-:-:S02]  /*0920*/  UMOV UR4, 0x400 ;  /* 0x0000040000047882 */ /* 0x000fc40000000000 */
[----:B------:R-:W-:Y:S01]  /*0930*/  BAR.SYNC.DEFER_BLOCKING 0x5, 0x180 ;  /* 0x0146000000007b1d */ /* 0x000fe20000010000 */
[----:B-1----:R-:W-:-:S09]  /*0940*/  ULEA UR4, UR5, UR4, 0x18 ;  /* 0x0000000405047291 */ /* 0x002fd2000f8ec03f */
[----:B------:R-:W1:Y:S01]  /*0950*/  LDS.128 R8, [UR4+0x308d0] ;  /* 0x0308d004ff087984 */ /* 0x000e620008000c00 */
[----:B------:R-:W-:Y:S01]  /*0960*/  ULDC UR4, c[0x0][0xc3c] ;  /* 0x00030f0000047ab9 */ /* 0x000fe20000000800 */
[----:B------:R-:W-:Y:S06]  /*0970*/  BAR.ARV 0x4, 0x180 ;  /* 0x0106000000007b1d */ /* 0x000fec0000002000 */
[----:B-1----:R-:W-:-:S13]  /*0980*/  ISETP.GE.AND P0, PT, R11, UR4, PT ;  /* 0x000000040b007c0c */ /* 0x002fda000bf06270 */
[----:B------:R-:W-:Y:S05]  /*0990*/  @P0 EXIT ;  /* 0x000000000000094d */ /* 0x000fea0003800000 */
[----:B------:R-:W2:Y:S01]  /*09a0*/  LDL R2, [R1+0x2c] ;  /* 0x00002c0001027983 */ /* 0x000ea20000100800 */
[----:B------:R-:W-:Y:S01]  /*09b0*/  VIADD R12, R0, 0xffffff80 ;  /* 0xffffff80000c7836 */ /* 0x000fe20000000000 */
[----:B------:R-:W-:Y:S01]  /*09c0*/  R2UR UR6, R9 ;  /* 0x00000000090672ca */ /* 0x000fe200000e0000 */
[----:B------:R-:W-:Y:S01]  /*09d0*/  UMOV UR39, URZ ;  /* 0x0000003f00277c82 */ /* 0x000fe20008000000 */
[----:B------:R-:W-:Y:S01]  /*09e0*/  R2UR UR5, R10 ;  /* 0x000000000a0572ca */ /* 0x000fe200000e0000 */
[----:B------:R-:W-:Y:S01]  /*09f0*/  UMOV UR38, URZ ;  /* 0x0000003f00267c82 */ /* 0x000fe20008000000 */
[----:B------:R-:W-:Y:S02]  /*0a00*/  SHF.R.S32.HI R0, RZ, 0x1f, R12 ;  /* 0x0000001fff007819 */ /* 0x000fe4000001140c */
[----:B------:R-:W-:Y:S02]  /*0a10*/  R2UR UR7, R11 ;  /* 0x000000000b0772ca */ /* 0x000fe400000e0000 */
[----:B0-----:R-:W-:-:S02]  /*0a20*/  LEA.HI R3, R0, R12, RZ, 0x4 ;  /* 0x0000000c00037211 */ /* 0x001fc400078f20ff */
[CC--:B------:R-:W-:Y:S02]  /*0a30*/  LEA.HI R4, R0.reuse, R12.reuse, RZ, 0x5 ;  /* 0x0000000c00047211 */ /* 0x0c0fe400078f28ff */
[----:B------:R-:W-:Y:S02]  /*0a40*/  SHF.R.S32.HI R6, RZ, 0x4, R3 ;  /* 0x00000004ff067819 */ /* 0x000fe40000011403 */
[----:B------:R-:W-:Y:S01]  /*0a50*/  LEA.HI R11, R0, R12, RZ, 0x2 ;  /* 0x0000000c000b7211 */ /* 0x000fe200078f10ff */
[----:B------:R-:W-:Y:S01]  /*0a60*/  IMAD.SHL.U32 R5, R4, 0x20, RZ ;  /* 0x0000002004057824 */ /* 0x000fe200078e00ff */
[C---:B------:R-:W-:Y:S02]  /*0a70*/  LOP3.LUT R4, R3.reuse, 0x3fffff0, RZ, 0xc0, !PT ;  /* 0x03fffff003047812 */ /* 0x040fe400078ec0ff */
[----:B------:R-:W-:Y:S02]  /*0a80*/  LEA.HI R3, R3, R6, RZ, 0x1 ;  /* 0x0000000603037211 */ /* 0x000fe400078f08ff */
[----:B------:R-:W-:Y:S01]  /*0a90*/  LOP3.LUT R5, R5, 0xfffffc00, RZ, 0xc0, !PT ;  /* 0xfffffc0005057812 */ /* 0x000fe200078ec0ff */
[----:B------:R-:W-:Y:S01]  /*0aa0*/  IMAD.IADD R4, R12, 0x1, -R4 ;  /* 0x000000010c047824 */ /* 0x000fe200078e0a04 */
[----:B------:R-:W-:-:S02]  /*0ab0*/  LOP3.LUT R3, R3, 0x1ffffffe, RZ, 0xc0, !PT ;  /* 0x1ffffffe03037812 */ /* 0x000fc400078ec0ff */
[----:B------:R-:W-:Y:S01]  /*0ac0*/  LOP3.LUT R11, R11, 0xfffffffc, RZ, 0xc0, !PT ;  /* 0xfffffffc0b0b7812 */ /* 0x000fe200078ec0ff */
[----:B------:R-:W-:Y:S02]  /*0ad0*/  IMAD R4, R4, 0x40, R5 ;  /* 0x0000004004047824 */ /* 0x000fe400078e0205 */
[----:B------:R-:W-:Y:S01]  /*0ae0*/  IMAD.IADD R3, R6, 0x1, -R3 ;  /* 0x0000000106037824 */ /* 0x000fe200078e0a03 */
[----:B------:R-:W-:-:S03]  /*0af0*/  IADD3 R11, R12, -R11, RZ ;  /* 0x8000000b0c0b7210 */ /* 0x000fc60007ffe0ff */
[----:B------:R-:W-:Y:S01]  /*0b00*/  IMAD R3, R3, 0x8, R4 ;  /* 0x0000000803037824 */ /* 0x000fe200078e0204 */
[----:B------:R-:W-:-:S04]  /*0b10*/  LEA.HI R5, R11, R11, RZ, 0x1 ;  /* 0x0000000b0b057211 */ /* 0x000fc800078f08ff */
[----:B------:R0:W-:Y:S01]  /*0b20*/  STL [R1+0x24], R3 ;  /* 0x0000240301007387 */ /* 0x0001e20000100800 */
[----:B------:R-:W-:-:S05]  /*0b30*/  LOP3.LUT R4, R5, 0x1ffffffe, RZ, 0xc0, !PT ;  /* 0x1ffffffe05047812 */ /* 0x000fca00078ec0ff */
[----:B------:R-:W-:Y:S01]  /*0b40*/  IMAD.IADD R4, R11, 0x1, -R4 ;  /* 0x000000010b047824 */ /* 0x000fe200078e0a04 */
[----:B--2---:R-:W-:Y:S02]  /*0b50*/  R2UR UR4, R2 ;  /* 0x00000000020472ca */ /* 0x004fe400000e0000 */
[CC--:B------:R-:W-:Y:S02]  /*0b60*/  LEA.HI R2, R0.reuse, R12.reuse, RZ, 0x7 ;  /* 0x0000000c00027211 */ /* 0x0c0fe400078f38ff */
[----:B------:R-:W-:Y:S02]  /*0b70*/  LEA.HI R0, R0, R12, RZ, 0x3 ;  /* 0x0000000c00007211 */ /* 0x000fe400078f18ff */
[----:B------:R-:W-:Y:S02]  /*0b80*/  LOP3.LUT R216, R2, 0xffffff80, RZ, 0xc0, !PT ;  /* 0xffffff8002d87812 */ /* 0x000fe400078ec0ff */
[----:B------:R-:W-:Y:S02]  /*0b90*/  SHF.R.S32.HI R13, RZ, 0x7, R2 ;  /* 0x00000007ff0d7819 */ /* 0x000fe40000011402 */
[----:B------:R-:W-:Y:S01]  /*0ba0*/  LOP3.LUT R16, R0, 0xfffffff8, RZ, 0xc0, !PT ;  /* 0xfffffff800107812 */ /* 0x000fe200078ec0ff */
[----:B------:R-:W-:Y:S01]  /*0bb0*/  IMAD.IADD R216, R12, 0x1, -R216 ;  /* 0x000000010cd87824 */ /* 0x000fe200078e0ad8 */
[----:B------:R-:W-:Y:S01]  /*0bc0*/  LEA.HI R2, R2, R13, RZ, 0x1 ;  /* 0x0000000d02027211 */ /* 0x000fe200078f08ff */
[----:B------:R-:W-:Y:S01]  /*0bd0*/  ULOP3.LUT UR4, UR4, 0x1, URZ, 0xfc, !UPT ;  /* 0x0000000104047892 */ /* 0x000fe2000f8efc3f */
[----:B------:R-:W-:Y:S01]  /*0be0*/  SHF.R.S32.HI R213, RZ, 0x3, R0 ;  /* 0x00000003ffd57819 */ /* 0x000fe20000011400 */
[----:B------:R-:W-:Y:S01]  /*0bf0*/  IMAD.IADD R16, R12, 0x1, -R16 ;  /* 0x000000010c107824 */ /* 0x000fe200078e0a10 */
[----:B------:R-:W-:-:S02]  /*0c00*/  SHF.R.S32.HI R7, RZ, 0x1f, R216 ;  /* 0x0000001fff077819 */ /* 0x000fc400000114d8 */
[----:B------:R-:W-:Y:S02]  /*0c10*/  LOP3.LUT R2, R2, 0x3fffffe, RZ, 0xc0, !PT ;  /* 0x03fffffe02027812 */ /* 0x000fe400078ec0ff */
[CC--:B------:R-:W-:Y:S02]  /*0c20*/  LEA.HI R8, R7.reuse, R216.reuse, RZ, 0x2 ;  /* 0x000000d807087211 */ /* 0x0c0fe400078f10ff */
[----:B------:R-:W-:Y:S01]  /*0c30*/  LEA.HI R7, R7, R216, RZ, 0x5 ;  /* 0x000000d807077211 */ /* 0x000fe200078f28ff */
[----:B------:R-:W-:Y:S01]  /*0c40*/  IMAD.IADD R2, R13, 0x1, -R2 ;  /* 0x000000010d027824 */ /* 0x000fe200078e0a02 */
[--C-:B------:R-:W-:Y:S02]  /*0c50*/  SHF.R.S32.HI R9, RZ, 0x2, R8.reuse ;  /* 0x00000002ff097819 */ /* 0x100fe40000011408 */
[----:B------:R-:W-:Y:S02]  /*0c60*/  SHF.R.S32.HI R10, RZ, 0x1f, R8 ;  /* 0x0000001fff0a7819 */ /* 0x000fe40000011408 */
[----:B0-----:R-:W-:-:S02]  /*0c70*/  LOP3.LUT R3, R8, 0x7ffffffc, RZ, 0xc0, !PT ;  /* 0x7ffffffc08037812 */ /* 0x001fc400078ec0ff */
[----:B------:R-:W-:Y:S02]  /*0c80*/  LEA.HI R10, R10, R9, RZ, 0x3 ;  /* 0x000000090a0a7211 */ /* 0x000fe400078f18ff */
[----:B------:R-:W-:Y:S01]  /*0c90*/  SHF.R.S32.HI R7, RZ, 0x5, R7 ;  /* 0x00000005ff077819 */ /* 0x000fe20000011407 */
[----:B------:R-:W-:Y:S01]  /*0ca0*/  IMAD.IADD R3, R216, 0x1, -R3 ;  /* 0x00000001d8037824 */ /* 0x000fe200078e0a03 */
[----:B------:R-:W-:-:S03]  /*0cb0*/  LOP3.LUT R10, R10, 0xfffffff8, RZ, 0xc0, !PT ;  /* 0xfffffff80a0a7812 */ /* 0x000fc600078ec0ff */
[----:B------:R-:W-:Y:S02]  /*0cc0*/  IMAD.SHL.U32 R17, R3, 0x2, RZ ;  /* 0x0000000203117824 */ /* 0x000fe400078e00ff */
[----:B------:R-:W-:Y:S02]  /*0cd0*/  IMAD.IADD R10, R9, 0x1, -R10 ;  /* 0x00000001090a7824 */ /* 0x000fe400078e0a0a */
[C---:B------:R-:W-:Y:S01]  /*0ce0*/  VIADD R208, R17.reuse, 0x38 ;  /* 0x0000003811d07836 */ /* 0x040fe20000000000 */
[----:B------:R-:W-:Y:S01]  /*0cf0*/  IADD3 R206, R17, 0x48, RZ ;  /* 0x0000004811ce7810 */ /* 0x000fe20007ffe0ff */
[----:B------:R-:W-:Y:S01]  /*0d00*/  IMAD R7, R7, 0x10, R10 ;  /* 0x0000001007077824 */ /* 0x000fe200078e020a */
[C---:B------:R-:W-:Y:S01]  /*0d10*/  IADD3 R197, R17.reuse, 0x90, RZ ;  /* 0x0000009011c57810 */ /* 0x040fe20007ffe0ff */
[C---:B------:R-:W-:Y:S01]  /*0d20*/  VIADD R205, R17.reuse, 0x50 ;  /* 0x0000005011cd7836 */ /* 0x040fe20000000000 */
[----:B------:R-:W-:Y:S01]  /*0d30*/  SHF.R.S32.HI R0, RZ, 0x1f, R208 ;  /* 0x0000001fff007819 */ /* 0x000fe200000114d0 */
[----:B------:R-:W-:Y:S01]  /*0d40*/  IMAD R5, R2, 0x40, R7 ;  /* 0x0000004002057824 */ /* 0x000fe200078e0207 */
[----:B------:R-:W-:Y:S01]  /*0d50*/  MOV R2, UR4 ;  /* 0x0000000400027c02 */ /* 0x000fe20008000f00 */
[C---:B------:R-:W-:Y:S01]  /*0d60*/  VIADD R210, R17.reuse, 0x8 ;  /* 0x0000000811d27836 */ /* 0x040fe20000000000 */
[----:B------:R-:W-:Y:S01]  /*0d70*/  SHF.R.S32.HI R0, RZ, 0x1f, R205 ;  /* 0x0000001fff007819 */ /* 0x000fe200000114cd */
[----:B------:R-:W-:Y:S01]  /*0d80*/  IMAD R0, R4, 0x8, R5 ;  /* 0x0000000804007824 */ /* 0x000fe200078e0205 */
[----:B------:R-:W-:Y:S01]  /*0d90*/  STL [R1+0x1c], R5 ;  /* 0x00001c0501007387 */ /* 0x000fe20000100800 */
[C---:B------:R-:W-:Y:S01]  /*0da0*/  VIADD R209, R17.reuse, 0x30 ;  /* 0x0000003011d17836 */ /* 0x040fe20000000000 */
[----:B------:R-:W-:Y:S01]  /*0db0*/  UMOV UR4, URZ ;  /* 0x0000003f00047c82 */ /* 0x000fe20008000000 */
[C---:B------:R-:W-:Y:S01]  /*0dc0*/  VIADD R207, R17.reuse, 0x40 ;  /* 0x0000004011cf7836 */ /* 0x040fe20000000000 */
[----:B------:R0:W-:Y:S01]  /*0dd0*/  STL [R1+0x28], R2 ;  /* 0x0000280201007387 */ /* 0x0001e20000100800 */
[C---:B------:R-:W-:Y:S01]  /*0de0*/  VIADD R204, R17.reuse, 0x58 ;  /* 0x0000005811cc7836 */ /* 0x040fe20000000000 */
[----:B------:R-:W-:Y:S01]  /*0df0*/  SHF.R.S32.HI R3, RZ, 0x1f, R210 ;  /* 0x0000001fff037819 */ /* 0x000fe200000114d2 */
[C---:B------:R-:W-:Y:S01]  /*0e00*/  VIADD R203, R17.reuse, 0x60 ;  /* 0x0000006011cb7836 */ /* 0x040fe20000000000 */
[----:B------:R1:W-:Y:S01]  /*0e10*/  STL [R1+0x20], R0 ;  /* 0x0000200001007387 */ /* 0x0003e20000100800 */
[C---:B------:R-:W-:Y:S01]  /*0e20*/  VIADD R202, R17.reuse, 0x68 ;  /* 0x0000006811ca7836 */ /* 0x040fe20000000000 */
[----:B------:R-:W-:Y:S01]  /*0e30*/  SHF.R.S32.HI R3, RZ, 0x1f, R207 ;  /* 0x0000001fff037819 */ /* 0x000fe200000114cf */
[C---:B------:R-:W-:Y:S01]  /*0e40*/  VIADD R201, R17.reuse, 0x70 ;  /* 0x0000007011c97836 */ /* 0x040fe20000000000 */
[----:B------:R-:W-:Y:S01]  /*0e50*/  SHF.R.S32.HI R229, RZ, 0x1f, R204 ;  /* 0x0000001fffe57819 */ /* 0x000fe200000114cc */
[C---:B------:R-:W-:Y:S01]  /*0e60*/  VIADD R200, R17.reuse, 0x78 ;  /* 0x0000007811c87836 */ /* 0x040fe20000000000 */
[----:B0-----:R-:W-:Y:S01]  /*0e70*/  SHF.R.S32.HI R2, RZ, 0x1f, R209 ;  /* 0x0000001fff027819 */ /* 0x001fe200000114d1 */
[C---:B------:R-:W-:Y:S01]  /*0e80*/  VIADD R199, R17.reuse, 0x80 ;  /* 0x0000008011c77836 */ /* 0x040fe20000000000 */
[----:B------:R-:W-:Y:S01]  /*0e90*/  SHF.R.S32.HI R2, RZ, 0x1f, R206 ;  /* 0x0000001fff027819 */ /* 0x000fe200000114ce */
        /* <DEDUP_REMOVED lines=12> */
[----:B------:R-:W-:Y:S01]  /*0f60*/  IMAD.U32 R214, RZ, RZ, UR4 ;  /* 0x00000004ffd67e24 */ /* 0x000fe2000f8e00ff */
[----:B------:R-:W-:Y:S01]  /*0f70*/  SHF.R.S32.HI R222, RZ, 0x1f, R197 ;  /* 0x0000001fffde7819 */ /* 0x000fe200000114c5 */
[C---:B------:R-:W-:Y:S01]  /*0f80*/  VIADD R22, R17.reuse, 0x10 ;  /* 0x0000001011167836 */ /* 0x040fe20000000000 */
[----:B------:R-:W-:Y:S01]  /*0f90*/  SHF.R.S32.HI R221, RZ, 0x1f, R196 ;  /* 0x0000001fffdd7819 */ /* 0x000fe200000114c4 */
[----:B------:R-:W-:Y:S01]  /*0fa0*/  VIADD R19, R17, 0x28 ;  /* 0x0000002811137836 */ /* 0x000fe20000000000 */
[----:B------:R-:W-:-:S02]  /*0fb0*/  SHF.R.S32.HI R220, RZ, 0x1f, R195 ;  /* 0x0000001fffdc7819 */ /* 0x000fc400000114c3 */
[----:B------:R-:W-:Y:S02]  /*0fc0*/  SHF.R.S32.HI R219, RZ, 0x1f, R194 ;  /* 0x0000001fffdb7819 */ /* 0x000fe400000114c2 */
[----:B------:R-:W-:Y:S02]  /*0fd0*/  SHF.R.S32.HI R218, RZ, 0x1f, R193 ;  /* 0x0000001fffda7819 */ /* 0x000fe400000114c1 */
[----:B-1----:R-:W-:-:S07]  /*0fe0*/  SHF.R.S32.HI R217, RZ, 0x1f, R192 ;  /* 0x0000001fffd97819 */ /* 0x002fce00000114c0 */
.L_x_233:
[----:B------:R-:W-:Y:S01]  /*0ff0*/  ULDC.64 UR8, c[0x0][0xc88] ;  /* 0x0003220000087ab9 */ /* 0x000fe20000000a00 */
[----:B------:R-:W-:Y:S01]  /*1000*/  ULDC.64 UR10, c[0x0][0xa20] ;  /* 0x00028800000a7ab9 */ /* 0x000fe20000000a00 */
[----:B------:R-:W-:Y:S02]  /*1010*/  UIMAD.WIDE UR8, UR7, 0x4, UR8 ;  /* 0x00000004070878a5 */ /* 0x000fe4000f8e0208 */
[----:B------:R-:W-:Y:S01]  /*1020*/  UISETP.NE.U32.AND UP1, UPT, UR10, URZ, UPT ;  /* 0x0000003f0a00728c */ /* 0x000fe2000bf25070 */
[----:B------:R-:W-:-:S03]  /*1030*/  ULDC UR7, c[0x0][0x424] ;  /* 0x0001090000077ab9 */ /* 0x000fc60000000800 */
[----:B0123--:R-:W-:Y:S02]  /*1040*/  IMAD.U32 R2, RZ, RZ, UR8 ;  /* 0x00000008ff027e24 */ /* 0x00ffe4000f8e00ff */
[----:B------:R-:W-:Y:S01]  /*1050*/  IMAD.U32 R3, RZ, RZ, UR9 ;  /* 0x00000009ff037e24 */ /* 0x000fe2000f8e00ff */
[----:B------:R-:W-:-:S04]  /*1060*/  ULDC.64 UR8, c[0x0][0xa28] ;  /* 0x00028a0000087ab9 */ /* 0x000fc80000000a00 */
[----:B------:R-:W2:Y:S01]  /*1070*/  LDG.E R2, desc[UR36][R2.64] ;  /* 0x0000002402027981 */ /* 0x000ea2000c1e1900 */
[----:B------:R-:W-:Y:S02]  /*1080*/  UISETP.NE.U32.AND UP0, UPT, UR8, URZ, UPT ;  /* 0x0000003f0800728c */ /* 0x000fe4000bf05070 */
[----:B------:R-:W-:Y:S02]  /*1090*/  UISETP.NE.AND.EX UP1, UPT, UR11, URZ, UPT, UP1 ;  /* 0x0000003f0b00728c */ /* 0x000fe4000bf25310 */
[----:B------:R-:W-:-:S04]  /*10a0*/  UISETP.NE.AND.EX UP0, UPT, UR9, URZ, UPT, UP0 ;  /* 0x0000003f0900728c */ /* 0x000fc8000bf05300 */
[----:B------:R-:W-:Y:S02]  /*10b0*/  PLOP3.LUT P1, PT, PT, PT, UP1, 0x80, 0x0 ;  /* 0x000000000000781c */ /* 0x000fe40003f2f018 */
[----:B------:R-:W-:Y:S02]  /*10c0*/  PLOP3.LUT P0, PT, PT, PT, UP0, 0x80, 0x0 ;  /* 0x000000000000781c */ /* 0x000fe40003f0f008 */
[----:B--2---:R-:W-:-:S13]  /*10d0*/  R2UR UR61, R2 ;  /* 0x00000000023d72ca */ /* 0x004fda00000e0000 */
[----:B------:R-:W-:Y:S02]  /*10e0*/  USHF.R.S32.HI UR4, URZ, 0x1f, UR61 ;  /* 0x0000001f3f047899 */ /* 0x000fe4000801143d */
[----:B------:R-:W-:-:S04]  /*10f0*/  @UP0 ULEA UR8, UP2, UR61, UR8, 0x2 ;  /* 0x000000083d080291 */ /* 0x000fc8000f84103f */
[----:B------:R-:W-:Y:S02]  /*1100*/  @UP0 ULEA.HI.X UR9, UR61, UR9, UR4, 0x2, UP2 ;  /* 0x000000093d090291 */ /* 0x000fe400090f1404 */
[----:B------:R-:W-:Y:S01]  /*1110*/  MOV R215, UR4 ;  /* 0x0000000400d77c02 */ /* 0x000fe20008000f00 */
[----:B------:R-:W-:Y:S01]  /*1120*/  @UP1 ULEA UR10, UP0, UR61, UR10, 0x2 ;  /* 0x0000000a3d0a1291 */ /* 0x000fe2000f80103f */
[----:B------:R-:W-:-:S03]  /*1130*/  IMAD.U32 R2, RZ, RZ, UR8 ;  /* 0x00000008ff027e24 */ /* 0x000fc6000f8e00ff */
[----:B------:R-:W-:Y:S01]  /*1140*/  @UP1 ULEA.HI.X UR11, UR61, UR11, UR4, 0x2, UP0 ;  /* 0x0000000b3d0b1291 */ /* 0x000fe200080f1404 */
[----:B------:R-:W-:Y:S01]  /*1150*/  IMAD.U32 R3, RZ, RZ, UR9 ;  /* 0x00000009ff037e24 */ /* 0x000fe2000f8e00ff */
[----:B------:R-:W-:Y:S01]  /*1160*/  ULDC.64 UR8, c[0x0][0x418] ;  /* 0x0001060000087ab9 */ /* 0x000fe20000000a00 */
[----:B------:R-:W-:-:S03]  /*1170*/  IMAD.U32 R4, RZ, RZ, UR10 ;  /* 0x0000000aff047e24 */ /* 0x000fc6000f8e00ff */
[----:B----4-:R-:W-:Y:S01]  /*1180*/  IMAD.U32 R5, RZ, RZ, UR11 ;  /* 0x0000000bff057e24 */ /* 0x010fe2000f8e00ff */
[----:B------:R-:W2:Y:S04]  /*1190*/  @P0 LDG.E R2, desc[UR36][R2.64] ;  /* 0x0000002402020981 */ /* 0x000ea8000c1e1900 */
[----:B------:R-:W3:Y:S01]  /*11a0*/  @P1 LDG.E R4, desc[UR36][R4.64] ;  /* 0x0000002404041981 */ /* 0x000ee2000c1e1900 */
[----:B------:R-:W-:Y:S01]  /*11b0*/  UISETP.NE.U32.AND UP0, UPT, UR8, URZ, UPT ;  /* 0x0000003f0800728c */ /* 0x000fe2000bf05070 */
[----:B------:R-:W-:Y:S01]  /*11c0*/  IMAD.U32 R212, RZ, RZ, UR6 ;  /* 0x00000006ffd47e24 */ /* 0x000fe2000f8e00ff */
[----:B------:R-:W-:Y:S01]  /*11d0*/  UMOV UR4, URZ ;  /* 0x0000003f00047c82 */ /* 0x000fe20008000000 */
[----:B------:R-:W-:Y:S02]  /*11e0*/  ULOP3.LUT UR8, UR5, 0xff000000, URZ, 0xc0, !UPT ;  /* 0xff00000005087892 */ /* 0x000fe4000f8ec03f */
[----:B------:R-:W-:-:S03]  /*11f0*/  UISETP.NE.AND.EX UP0, UPT, UR9, URZ, UPT, UP0 ;  /* 0x0000003f0900728c */ /* 0x000fc6000bf05300 */
[----:B------:R-:W-:Y:S01]  /*1200*/  ULDC UR9, c[0x0][0x2f0] ;  /* 0x0000bc0000097ab9 */ /* 0x000fe20000000800 */
[----:B------:R-:W-:-:S04]  /*1210*/  USEL UR7, UR7, 0x1, UP0 ;  /* 0x0000000107077887 */ /* 0x000fc80008000000 */
[----:B------:R-:W-:Y:S01]  /*1220*/  UIMAD UR7, UR7, UR9, URZ ;  /* 0x00000009070772a4 */ /* 0x000fe2000f8e023f */
[----:B--2---:R-:W-:-:S06]  /*1230*/  @P0 R2UR UR4, R2 ;  /* 0x00000000020402ca */ /* 0x004fcc00000e0000 */
[----:B---3--:R-:W-:Y:S01]  /*1240*/  @P1 R2UR UR7, R4 ;  /* 0x00000000040712ca */ /* 0x008fe200000e0000 */
[----:B-----5:R-:W-:-:S14]  /*1250*/  @P1 BRA `(.L_x_184) ;  /* 0x0000000000341947 */ /* 0x020fdc0003800000 */
[----:B------:R-:W-:Y:S02]  /*1260*/  ULDC.64 UR10, c[0x0][0xa08] ;  /* 0x00028200000a7ab9 */ /* 0x000fe40000000a00 */
[----:B------:R-:W-:-:S04]  /*1270*/  ISETP.NE.U32.AND P0, PT, RZ, UR10, PT ;  /* 0x0000000aff007c0c */ /* 0x000fc8000bf05070 */
[----:B------:R-:W-:-:S13]  /*1280*/  ISETP.NE.AND.EX P0, PT, RZ, UR11, PT, P0 ;  /* 0x0000000bff007c0c */ /* 0x000fda000bf05300 */
[----:B------:R-:W-:Y:S05]  /*1290*/  @!P0 BRA `(.L_x_184) ;  /* 0x0000000000248947 */ /* 0x000fea0003800000 */
[----:B------:R-:W-:Y:S02]  /*12a0*/  ULDC.64 UR6, c[0x0][0xa08] ;  /* 0x0002820000067ab9 */ /* 0x000fe40000000a00 */
[----:B------:R-:W-:-:S06]  /*12b0*/  UIMAD.WIDE UR6, UR61, 0x4, UR6 ;  /* 0x000000043d0678a5 */ /* 0x000fcc000f8e0206 */
[----:B------:R-:W-:Y:S02]  /*12c0*/  IMAD.U32 R2, RZ, RZ, UR6 ;  /* 0x00000006ff027e24 */ /* 0x000fe4000f8e00ff */
[----:B------:R-:W-:-:S05]  /*12d0*/  IMAD.U32 R3, RZ, RZ, UR7 ;  /* 0x00000007ff037e24 */ /* 0x000fca000f8e00ff */
[----:B------:R-:W2:Y:S04]  /*12e0*/  LDG.E R4, desc[UR36][R2.64] ;  /* 0x0000002402047981 */ /* 0x000ea8000c1e1900 */
[----:B------:R-:W3:Y:S01]  /*12f0*/  LDG.E R0, desc[UR36][R2.64+0x4] ;  /* 0x0000042402007981 */ /* 0x000ee2000c1e1900 */
[----:B--2---:R-:W-:Y:S02]  /*1300*/  R2UR UR7, R4 ;  /* 0x00000000040772ca */ /* 0x004fe400000e0000 */
[----:B---3--:R-:W-:-:S13]  /*1310*/  R2UR UR6, R0 ;  /* 0x00000000000672ca */ /* 0x008fda00000e0000 */
[----:B------:R-:W-:-:S12]  /*1320*/  UIADD3 UR7, -UR7, UR6, URZ ;  /* 0x0000000607077290 */ /* 0x000fd8000fffe13f */
.L_x_184:
[----:B------:R-:W-:Y:S02]  /*1330*/  UIADD3 UR7, -UR4, UR7, URZ ;  /* 0x0000000704077290 */ /* 0x000fe4000fffe13f */
[----:B------:R-:W-:Y:S02]  /*1340*/  ULOP3.LUT UR4, UR5, 0xff0000, URZ, 0xc0, !UPT ;  /* 0x00ff000005047892 */ /* 0x000fe4000f8ec03f */
[----:B------:R-:W-:Y:S02]  /*1350*/  UISETP.GE.AND UP0, UPT, UR7, 0x1, UPT ;  /* 0x000000010700788c */ /* 0x000fe4000bf06270 */
[----:B------:R-:W-:Y:S01]  /*1360*/  USHF.R.U32.HI UR8, URZ, 0x8, UR8 ;  /* 0x000000083f087899 */ /* 0x000fe20008011608 */
[----:B------:R-:W-:Y:S01]  /*1370*/  IMAD.U32 R84, RZ, RZ, UR7 ;  /* 0x00000007ff547e24 */ /* 0x000fe2000f8e00ff */
[----:B------:R-:W-:Y:S02]  /*1380*/  UIADD3 UR6, UR7, 0x5f, URZ ;  /* 0x0000005f07067890 */ /* 0x000fe4000fffe03f */
[----:B------:R-:W-:Y:S01]  /*1390*/  PLOP3.LUT P0, PT, PT, PT, UP0, 0x80, 0x0 ;  /* 0x000000000000781c */ /* 0x000fe20003f0f008 */
[----:B------:R-:W-:-:S02]  /*13a0*/  ULEA.HI UR8, UR4, UR8, URZ, 0x10 ;  /* 0x0000000804087291 */ /* 0x000fc4000f8f803f */
[----:B------:R-:W-:Y:S02]  /*13b0*/  UIMAD.WIDE UR6, UR6, 0x2aaaaaab, URZ ;  /* 0x2aaaaaab060678a5 */ /* 0x000fe4000f8e023f */
[----:B------:R-:W-:Y:S02]  /*13c0*/  ULOP3.LUT UR4, UR8, 0xff, URZ, 0xc0, !UPT ;  /* 0x000000ff08047892 */ /* 0x000fe4000f8ec03f */
[----:B------:R-:W-:Y:S02]  /*13d0*/  ULOP3.LUT UR9, UR5, 0xffff, URZ, 0xc0, !UPT ;  /* 0x0000ffff05097892 */ /* 0x000fe4000f8ec03f */
[----:B------:R-:W-:Y:S02]  /*13e0*/  USHF.R.U32.HI UR5, URZ, 0x10, UR8 ;  /* 0x000000103f057899 */ /* 0x000fe40008011608 */
[----:B------:R-:W-:Y:S01]  /*13f0*/  USHF.R.U32.HI UR6, URZ, 0x1f, UR7 ;  /* 0x0000001f3f067899 */ /* 0x000fe20008011607 */
[----:B------:R-:W-:Y:S01]  /*1400*/  MOV R23, UR4 ;  /* 0x0000000400177c02 */ /* 0x000fe20008000f00 */
[----:B------:R-:W-:Y:S01]  /*1410*/  IMAD.U32 R211, RZ, RZ, UR9 ;  /* 0x00000009ffd37e24 */ /* 0x000fe2000f8e00ff */
[----:B------:R-:W-:Y:S01]  /*1420*/  UMOV UR4, URZ ;  /* 0x0000003f00047c82 */ /* 0x000fe20008000000 */
[----:B------:R-:W-:Y:S01]  /*1430*/  ULEA.HI.SX32 UR9, UR7, UR6, 0x1c ;  /* 0x0000000607097291 */ /* 0x000fe2000f8fe23f */
[----:B------:R-:W-:Y:S01]  /*1440*/  IMAD.U32 R18, RZ, RZ, UR5 ;  /* 0x00000005ff127e24 */ /* 0x000fe2000f8e00ff */
[----:B------:R-:W-:Y:S10]  /*1450*/  @!P0 BRA `(.L_x_185) ;  /* 0x0000000000948947 */ /* 0x000ff40003800000 */
[----:B------:R-:W-:Y:S01]  /*1460*/  R2UR UR5, R18 ;  /* 0x00000000120572ca */ /* 0x000fe200000e0000 */
[----:B------:R-:W-:-:S12]  /*1470*/  ULDC UR4, c[0x0][0x9f0] ;  /* 0x00027c0000047ab9 */ /* 0x000fd80000000800 */
[----:B------:R-:W-:-:S04]  /*1480*/  UISETP.NE.AND UP0, UPT, UR5, URZ, UPT ;  /* 0x0000003f0500728c */ /* 0x000fc8000bf05270 */
[----:B------:R-:W-:-:S03]  /*1490*/  USEL UR10, UR5, UR4, UP0 ;  /* 0x00000004050a7287 */ /* 0x000fc60008000000 */
[----:B------:R-:W-:Y:S01]  /*14a0*/  UMOV UR4, URZ ;  /* 0x0000003f00047c82 */ /* 0x000fe20008000000 */
[----:B------:R-:W-:Y:S02]  /*14b0*/  UIADD3 UR6, UR9, -0x1, UR10 ;  /* 0xffffffff09067890 */ /* 0x000fe4000fffe00a */
[----:B------:R-:W-:-:S04]  /*14c0*/  IMAD.U32 R3, RZ, RZ, UR10 ;  /* 0x0000000aff037e24 */ /* 0x000fc8000f8e00ff */
[----:B------:R-:W-:Y:S01]  /*14d0*/  IMAD.U32 R4, RZ, RZ, UR6 ;  /* 0x00000006ff047e24 */ /* 0x000fe2000f8e00ff */
[-C--:B------:R-:W-:Y:S01]  /*14e0*/  IABS R0, R3.reuse ;  /* 0x0000000300007213 */ /* 0x080fe20000000000 */
[----:B------:R-:W-:Y:S01]  /*14f0*/  ULOP3.LUT UR6, UR6, UR10, URZ, 0x3c, !UPT ;  /* 0x0000000a06067292 */ /* 0x000fe2000f8e3c3f */
[----:B------:R-:W-:Y:S02]  /*1500*/  IABS R5, R3 ;  /* 0x0000000300057213 */ /* 0x000fe40000000000 */
[----:B------:R-:W-:Y:S02]  /*1510*/  R2UR UR11, R0 ;  /* 0x00000000000b72ca */ /* 0x000fe400000e0000 */
[----:B------:R-:W-:-:S05]  /*1520*/  IABS R4, R4 ;  /* 0x0000000400047213 */ /* 0x000fca0000000000 */
[----:B------:R-:W-:-:S05]  /*1530*/  IMAD.MOV.U32 R3, RZ, RZ, R4 ;  /* 0x000000ffff037224 */ /* 0x000fca00078e0004 */
[----:B------:R-:W-:Y:S01]  /*1540*/  R2UR UR8, R3 ;  /* 0x00000000030872ca */ /* 0x000fe200000e0000 */
        /* <DEDUP_REMOVED lines=22> */
.L_x_185:
[----:B------:R-:W-:Y:S01]  /*16b0*/  R2UR UR5, R23 ;  /* 0x00000000170572ca */ /* 0x000fe200000e0000 */
[----:B------:R-:W-:Y:S01]  /*16c0*/  IMAD.U32 R0, RZ, RZ, UR9 ;  /* 0x00000009ff007e24 */ /* 0x000fe2000f8e00ff */
[----:B------:R-:W-:Y:S01]  /*16d0*/  MOV R3, UR4 ;  /* 0x0000000400037c02 */ /* 0x000fe20008000f00 */
[----:B------:R-:W-:Y:S01]  /*16e0*/  IMAD.MOV.U32 R2, RZ, RZ, RZ ;  /* 0x000000ffff027224 */ /* 0x000fe200078e00ff */
[----:B------:R-:W-:Y:S02]  /*16f0*/  PLOP3.LUT P0, PT, PT, PT, PT, 0x80, 0x0 ;  /* 0x000000000000781c */ /* 0x000fe40003f0f070 */
[----:B------:R-:W-:Y:S02]  /*1700*/  CS2R R118, SRZ ;  /* 0x0000000000767805 */ /* 0x000fe4000001ff00 */
[----:B------:R-:W-:Y:S02]  /*1710*/  CS2R R116, SRZ ;  /* 0x0000000000747805 */ /* 0x000fe4000001ff00 */
[----:B------:R-:W-:-:S02]  /*1720*/  CS2R R114, SRZ ;  /* 0x0000000000727805 */ /* 0x000fc4000001ff00 */
[----:B------:R-:W-:Y:S02]  /*1730*/  CS2R R112, SRZ ;  /* 0x0000000000707805 */ /* 0x000fe4000001ff00 */
[----:B------:R-:W-:Y:S02]  /*1740*/  CS2R R110, SRZ ;  /* 0x00000000006e7805 */ /* 0x000fe4000001ff00 */
[----:B------:R-:W-:Y:S02]  /*1750*/  CS2R R108, SRZ ;  /* 0x00000000006c7805 */ /* 0x000fe4000001ff00 */
[----:B------:R-:W-:Y:S02]  /*1760*/  CS2R R106, SRZ ;  /* 0x00000000006a7805 */ /* 0x000fe4000001ff00 */
[----:B------:R-:W-:Y:S01]  /*1770*/  CS2R R104, SRZ ;  /* 0x0000000000687805 */ /* 0x000fe2000001ff00 */
[----:B------:R-:W-:Y:S01]  /*1780*/  UIMAD UR60, UR5, UR4, URZ ;  /* 0x00000004053c72a4 */ /* 0x000fe2000f8e023f */
[----:B------:R-:W-:-:S02]  /*1790*/  CS2R R102, SRZ ;  /* 0x0000000000667805 */ /* 0x000fc4000001ff00 */
[----:B------:R-:W-:Y:S02]  /*17a0*/  CS2R R100, SRZ ;  /* 0x0000000000647805 */ /* 0x000fe4000001ff00 */
[----:B------:R-:W-:Y:S02]  /*17b0*/  CS2R R98, SRZ ;  /* 0x0000000000627805 */ /* 0x000fe4000001ff00 */
[----:B------:R-:W-:Y:S02]  /*17c0*/  CS2R R96, SRZ ;  /* 0x0000000000607805 */ /* 0x000fe4000001ff00 */
[----:B------:R-:W-:Y:S02]  /*17d0*/  CS2R R94, SRZ ;  /* 0x00000000005e7805 */ /* 0x000fe4000001ff00 */
[----:B------:R-:W-:Y:S02]  /*17e0*/  VIADDMNMX R0, R3, UR60, R0, PT ;  /* 0x0000003c03007c46 */ /* 0x000fe4000b800100 */
[----:B------:R-:W-:-:S02]  /*17f0*/  CS2R R92, SRZ ;  /* 0x00000000005c7805 */ /* 0x000fc4000001ff00 */
[----:B------:R-:W-:Y:S02]  /*1800*/  CS2R R124, SRZ ;  /* 0x00000000007c7805 */ /* 0x000fe4000001ff00 */
[----:B------:R-:W-:Y:S02]  /*1810*/  CS2R R120, SRZ ;  /* 0x0000000000787805 */ /* 0x000fe4000001ff00 */
[----:B------:R-:W-:Y:S01]  /*1820*/  R2UR UR5, R0 ;  /* 0x00000000000572ca */ /* 0x000fe200000e0000 */
[----:B------:R-:W-:Y:S01]  /*1830*/  IMAD.MOV.U32 R0, RZ, RZ, RZ ;  /* 0x000000ffff007224 */ /* 0x000fe200078e00ff */
        /* <DEDUP_REMOVED lines=10> */
[----:B------:R-:W-:Y:S01]  /*18e0*/  CS2R R66, SRZ ;  /* 0x0000000000427805 */ /* 0x000fe2000001ff00 */
[----:B------:R-:W-:Y:S02]  /*18f0*/  UISETP.GT.AND UP0, UPT, UR5, UR60, UPT ;  /* 0x0000003c0500728c */ /* 0x000fe4000bf04270 */
[----:B------:R-:W-:Y:S01]  /*1900*/  IMAD.U32 R85, RZ, RZ, UR5 ;  /* 0x00000005ff557e24 */ /* 0x000fe2000f8e00ff */
[----:B------:R-:W-:Y:S02]  /*1910*/  CS2R R64, SRZ ;  /* 0x0000000000407805 */ /* 0x000fe4000001ff00 */
[----:B------:R-:W-:Y:S02]  /*1920*/  CS2R R62, SRZ ;  /* 0x00000000003e7805 */ /* 0x000fe4000001ff00 */
[----:B------:R-:W-:-:S02]  /*1930*/  CS2R R60, SRZ ;  /* 0x00000000003c7805 */ /* 0x000fc4000001ff00 */
[----:B------:R-:W-:Y:S02]  /*1940*/  CS2R R58, SRZ ;  /* 0x00000000003a7805 */ /* 0x000fe4000001ff00 */
[----:B------:R-:W-:Y:S02]  /*1950*/  PLOP3.LUT P1, PT, PT, PT, UP0, 0x80, 0x0 ;  /* 0x000000000000781c */ /* 0x000fe40003f2f008 */
        /* <DEDUP_REMOVED lines=18> */
[----:B------:R-:W0:Y:S01]  /*1a80*/  S2R R5, SR_TID.X ;  /* 0x0000000000057919 */ /* 0x000e220000002100 */
[----:B------:R-:W1:Y:S01]  /*1a90*/  S2UR UR7, SR_CgaCtaId ;  /* 0x00000000000779c3 */ /* 0x000e620000008800 */
[----:B------:R-:W-:Y:S02]  /*1aa0*/  UMOV UR6, 0x400 ;  /* 0x0000040000067882 */ /* 0x000fe40000000000 */
[----:B-1----:R-:W-:-:S04]  /*1ab0*/  ULEA UR6, UR7, UR6, 0x18 ;  /* 0x0000000607067291 */ /* 0x002fc8000f8ec03f */
[----:B------:R-:W-:Y:S01]  /*1ac0*/  UIADD3 UR6, UR6, 0x12400, URZ ;  /* 0x0001240006067890 */ /* 0x000fe2000fffe03f */
[----:B0-----:R-:W-:-:S03]  /*1ad0*/  VIADD R5, R5, 0xffffff80 ;  /* 0xffffff8005057836 */ /* 0x001fc60000000000 */
[----:B------:R-:W-:Y:S02]  /*1ae0*/  ULOP3.LUT UP0, URZ, UR6, 0x1bf, URZ, 0xc0, !UPT ;  /* 0x000001bf063f7892 */ /* 0x000fe4000f80c03f */
[----:B------:R-:W-:-:S04]  /*1af0*/  SHF.R.S32.HI R4, RZ, 0x1f, R5 ;  /* 0x0000001fff047819 */ /* 0x000fc80000011405 */
[----:B------:R-:W-:Y:S02]  /*1b00*/  PLOP3.LUT P0, PT, PT, PT, UP0, 0x80, 0x0 ;  /* 0x000000000000781c */ /* 0x000fe40003f0f008 */
[----:B------:R-:W-:-:S04]  /*1b10*/  LEA.HI R4, R4, R5, RZ, 0x7 ;  /* 0x0000000504047211 */ /* 0x000fc800078f38ff */
[----:B------:R-:W-:-:S05]  /*1b20*/  SHF.R.S32.HI R4, RZ, 0x7, R4 ;  /* 0x00000007ff047819 */ /* 0x000fca0000011404 */
[----:B------:R-:W0:Y:S02]  /*1b30*/  SHFL.IDX PT, R0, R4, RZ, 0x1f ;  /* 0x00001fff04007589 */ /* 0x000e2400000e0000 */
[----:B0-----:R-:W-:-:S13]  /*1b40*/  R2UR UR4, R0 ;  /* 0x00000000000472ca */ /* 0x001fda00000e0000 */
        /* <DEDUP_REMOVED lines=15> */
[----:B------:R-:W-:Y:S02]  /*1c40*/  IMAD.U32 R6, RZ, RZ, UR4 ;  /* 0x00000004ff067e24 */ /* 0x000fe4000f8e00ff */
[----:B------:R-:W-:-:S02]  /*1c50*/  IMAD.U32 R7, RZ, RZ, UR5 ;  /* 0x00000005ff077e24 */ /* 0x000fc4000f8e00ff */
[----:B------:R-:W-:Y:S02]  /*1c60*/  IMAD.U32 R11, RZ, RZ, UR7 ;  /* 0x00000007ff0b7e24 */ /* 0x000fe4000f8e00ff */
[----:B------:R-:W-:Y:S02]  /*1c70*/  IMAD.MOV.U32 R8, RZ, RZ, 0x70 ;  /* 0x00000070ff087424 */ /* 0x000fe400078e00ff */
[----:B------:R-:W-:Y:S02]  /*1c80*/  IMAD.MOV.U32 R12, RZ, RZ, 0x1 ;  /* 0x00000001ff0c7424 */ /* 0x000fe400078e00ff */
[----:B0-----:R-:W-:-:S07]  /*1c90*/  IMAD.MOV.U32 R13, RZ, RZ, RZ ;  /* 0x000000ffff0d7224 */ /* 0x001fce00078e00ff */
[----:B------:R-:W-:-:S07]  /*1ca0*/  LEPC R20, `(.L_x_187) ;  /* 0x000000001014794e */ /* 0x000fce0000000000 */
[----:B-1----:R-:W-:Y:S05]  /*1cb0*/  CALL.ABS.NOINC R2 ;  /* 0x0000000002007343 */ /* 0x002fea0003c00000 */
.L_x_187:
[----:B------:R-:W2:Y:S01]  /*1cc0*/  LDL R2, [R1+0x28] ;  /* 0x0000280001027983 */ /* 0x000ea20000100800 */
[----:B------:R-:W-:Y:S01]  /*1cd0*/  R2UR UR7, R214 ;  /* 0x00000000d60772ca */ /* 0x000fe200000e0000 */
[----:B------:R-:W0:-:S12]  /*1ce0*/  S2UR UR5, SR_CgaCtaId ;  /* 0x00000000000579c3 */ /* 0x000e180000008800 */
[----:B------:R-:W-:-:S04]  /*1cf0*/  ULEA.HI UR4, UR7, UR7, URZ, 0x1 ;  /* 0x0000000707047291 */ /* 0x000fc8000f8f083f */
[----:B------:R-:W-:-:S04]  /*1d00*/  ULOP3.LUT UR4, UR4, 0xfffffffe, URZ, 0xc0, !UPT ;  /* 0xfffffffe04047892 */ /* 0x000fc8000f8ec03f */
[----:B------:R-:W-:Y:S01]  /*1d10*/  UIADD3 UR4, UR7, -UR4, URZ ;  /* 0x8000000407047290 */ /* 0x000fe2000fffe03f */
[----:B0-----:R-:W-:-:S05]  /*1d20*/  IMAD.U32 R3, RZ, RZ, UR5 ;  /* 0x00000005ff037e24 */ /* 0x001fca000f8e00ff */
[----:B------:R-:W-:-:S05]  /*1d30*/  IMAD.U32 R5, RZ, RZ, UR4 ;  /* 0x00000004ff057e24 */ /* 0x000fca000f8e00ff */
[----:B------:R-:W-:Y:S02]  /*1d40*/  SHF.L.U32 R5, R5, 0x1f, RZ ;  /* 0x0000001f05057819 */ /* 0x000fe400000006ff */
[----:B--2---:R-:W-:Y:S02]  /*1d50*/  R2UR UR6, R2 ;  /* 0x00000000020672ca */ /* 0x004fe400000e0000 */
[----:B------:R-:W-:-:S04]  /*1d60*/  MOV R2, 0x400 ;  /* 0x0000040000027802 */ /* 0x000fc80000000f00 */
[----:B------:R-:W-:-:S04]  /*1d70*/  LEA R2, R3, R2, 0x18 ;  /* 0x0000000203027211 */ /* 0x000fc800078ec0ff */
[----:B------:R-:W0:Y:S03]  /*1d80*/  SYNCS.PHASECHK.TRANS64.TRYWAIT P1, [R2+URZ+0x30800], R5 ;  /* 0x03080005020075a7 */ /* 0x000e26000802017f */
[----:B------:R-:W-:-:S05]  /*1d90*/  IMAD.U32 R0, RZ, RZ, UR6 ;  /* 0x00000006ff007e24 */ /* 0x000fca000f8e00ff */
[----:B------:R-:W-:Y:S01]  /*1da0*/  ISETP.NE.AND P0, PT, R0, 0x3, PT ;  /* 0x000000030000780c */ /* 0x000fe20003f05270 */
[----:B0-----:R-:W-:-:S12]  /*1db0*/  @!P1 BRA `(.L_x_188) ;  /* 0x000000f8003c9947 */ /* 0x001fd80003800000 */
.L_x_318:
[----:B------:R-:W-:Y:S05]  /*1dc0*/  @!P0 BRA `(.L_x_189) ;  /* 0x0000000000048947 */ /* 0x000fea0003800000 */
[----:B------:R-:W-:Y:S01]  /*1dd0*/  BPT.TRAP 0x1 ;  /* 0x000000040000795c */ /* 0x000fe20000300000 */
.L_x_189:
[----:B0-----:R-:W-:Y:S01]  /*1de0*/  IMAD.U32 R5, RZ, RZ, UR38 ;  /* 0x00000026ff057e24 */ /* 0x001fe2000f8e00ff */
[----:B------:R-:W-:-:S03]  /*1df0*/  MOV R4, UR39 ;  /* 0x0000002700047c02 */ /* 0x000fc60008000f00 */
[----:B------:R-:W-:Y:S01]  /*1e00*/  IMAD R0, R5, 0x8, R2 ;  /* 0x0000000805007824 */ /* 0x000fe200078e0202 */
[----:B------:R-:W-:-:S04]  /*1e10*/  SHF.L.U32 R5, R4, 0x1f, RZ ;  /* 0x0000001f04057819 */ /* 0x000fc800000006ff */
[----:B------:R0:W1:Y:S01]  /*1e20*/  SYNCS.PHASECHK.TRANS64.TRYWAIT P1, [R0+URZ+0x30830], R5 ;  /* 0x03083005000075a7 */ /* 0x000062000802017f */
[----:B------:R-:W-:Y:S05]  /*1e30*/  @!P0 BRA `(.L_x_190) ;  /* 0x0000000000048947 */ /* 0x000fea0003800000 */
[----:B------:R-:W-:Y:S01]  /*1e40*/  BPT.TRAP 0x1 ;  /* 0x000000040000795c */ /* 0x000fe20000300000 */
.L_x_190:
[----:B------:R-:W-:Y:S01]  /*1e50*/  IMAD.MOV.U32 R119, RZ, RZ, RZ ;  /* 0x000000ffff777224 */ /* 0x000fe200078e00ff */
[----:B-1----:R-:W-:Y:S06]  /*1e60*/  @P1 BRA `(.L_x_191) ;  /* 0x0000000000081947 */ /* 0x002fec0003800000 */
[----:B------:R-:W1:Y:S02]  /*1e70*/  SYNCS.PHASECHK.TRANS64.TRYWAIT P1, [R0+URZ+0x30830], R5 ;  /* 0x03083005000075a7 */ /* 0x000e64000802017f */
[----:B-1----:R-:W-:Y:S05]  /*1e80*/  @!P1 BRA `(.L_x_192) ;  /* 0x000000f8001c9947 */ /* 0x002fea0003800000 */
.L_x_191:
[----:B------:R-:W-:Y:S05]  /*1e90*/  WARPSYNC.ALL ;  /* 0x0000000000007948 */ /* 0x000fea0003800000 */
[----:B------:R-:W-:Y:S01]  /*1ea0*/  R2UR UR4, R2 ;  /* 0x00000000020472ca */ /* 0x000fe200000e0000 */
[----:B------:R-:W-:Y:S01]  /*1eb0*/  ULOP3.LUT UR5, UR40, 0x10000, URZ, 0xfc, !UPT ;  /* 0x0001000028057892 */ /* 0x000fe2000f8efc3f */
[----:B------:R-:W-:Y:S01]  /*1ec0*/  WARPGROUP.ARRIVE ;  /* 0x00000000000079c5 */ /* 0x000fe20000000000 */
[----:B------:R-:W-:Y:S01]  /*1ed0*/  UMOV UR9, 0x40000040 ;  /* 0x4000004000097882 */ /* 0x000fe20000000000 */
[----:B------:R-:W-:Y:S01]  /*1ee0*/  UMOV UR11, 0x40000040 ;  /* 0x40000040000b7882 */ /* 0x000fe20000000000 */
[----:B------:R-:W-:Y:S01]  /*1ef0*/  UIADD3 UR7, UR5, 0x2, URZ ;  /* 0x0000000205077890 */ /* 0x000fe2000fffe03f */
[----:B------:R-:W-:Y:S01]  /*1f00*/  IMAD.U32 R9, RZ, RZ, UR9 ;  /* 0x00000009ff097e24 */ /* 0x000fe2000f8e00ff */
[----:B------:R-:W-:Y:S01]  /*1f10*/  UMOV UR13, 0x40000040 ;  /* 0x40000040000d7882 */ /* 0x000fe20000000000 */
[----:B------:R-:W-:Y:S01]  /*1f20*/  UMOV UR8, UR5 ;  /* 0x0000000500087c82 */ /* 0x000fe20008000000 */
[----:B------:R-:W-:Y:S01]  /*1f30*/  UMOV UR15, 0x40000040 ;  /* 0x40000040000f7882 */ /* 0x000fe20000000000 */
[----:B------:R-:W-:Y:S01]  /*1f40*/  IMAD.U32 R8, RZ, RZ, UR8 ;  /* 0x00000008ff087e24 */ /* 0x000fe2000f8e00ff */
[----:B------:R-:W-:Y:S01]  /*1f50*/  UIADD3 UR56, UR5, 0x4, URZ ;  /* 0x0000000405387890 */ /* 0x000fe2000fffe03f */
[----:B------:R-:W-:Y:S01]  /*1f60*/  IMAD.U32 R7, RZ, RZ, UR13 ;  /* 0x0000000dff077e24 */ /* 0x000fe2000f8e00ff */
[----:B------:R-:W-:Y:S01]  /*1f70*/  UIADD3 UR4, UR4, 0x1e400, URZ ;  /* 0x0001e40004047890 */ /* 0x000fe2000fffe03f */
[----:B------:R-:W-:Y:S01]  /*1f80*/  UMOV UR12, UR7 ;  /* 0x00000007000c7c82 */ /* 0x000fe20008000000 */
[----:B------:R-:W-:-:S02]  /*1f90*/  UMOV UR57, 0x40000040 ;  /* 0x4000004000397882 */ /* 0x000fc40000000000 */
[----:B------:R-:W-:Y:S01]  /*1fa0*/  USHF.R.U32.HI UR4, URZ, 0x4, UR4 ;  /* 0x000000043f047899 */ /* 0x000fe20008011604 */
[----:B------:R-:W-:Y:S01]  /*1fb0*/  IMAD.U32 R6, RZ, RZ, UR12 ;  /* 0x0000000cff067e24 */ /* 0x000fe2000f8e00ff */
[----:B------:R-:W-:Y:S01]  /*1fc0*/  UMOV UR59, 0x40000040 ;  /* 0x40000040003b7882 */ /* 0x000fe20000000000 */
[----:B------:R-:W-:Y:S02]  /*1fd0*/  UIADD3 UR52, UR5, 0x6, URZ ;  /* 0x0000000605347890 */ /* 0x000fe4000fffe03f */
[----:B------:R-:W-:Y:S01]  /*1fe0*/  ULOP3.LUT UR4, UR4, 0x3fff, URZ, 0xc0, !UPT ;  /* 0x00003fff04047892 */ /* 0x000fe2000f8ec03f */
[----:B------:R-:W-:Y:S01]  /*1ff0*/  UMOV UR53, 0x40000040 ;  /* 0x4000004000357882 */ /* 0x000fe20000000000 */
[----:B------:R-:W-:Y:S02]  /*2000*/  UMOV UR55, 0x40000040 ;  /* 0x4000004000377882 */ /* 0x000fe40000000000 */
[----:B------:R-:W-:Y:S02]  /*2010*/  ULOP3.LUT UR4, UR4, 0x10000, URZ, 0xfc, !UPT ;  /* 0x0001000004047892 */ /* 0x000fe4000f8efc3f */
[----:B------:R-:W-:-:S02]  /*2020*/  UIADD3 UR48, UR5, 0x400, URZ ;  /* 0x0000040005307890 */ /* 0x000fc4000fffe03f */
[----:B------:R-:W-:Y:S01]  /*2030*/  UIMAD UR6, UR38, 0x900, UR4 ;  /* 0x00000900260678a4 */ /* 0x000fe2000f8e0204 */
[----:B------:R-:W-:Y:S01]  /*2040*/  UMOV UR49, 0x40000040 ;  /* 0x4000004000317882 */ /* 0x000fe20000000000 */
[----:B------:R-:W-:Y:S02]  /*2050*/  UMOV UR51, 0x40000040 ;  /* 0x4000004000337882 */ /* 0x000fe40000000000 */
[----:B------:R-:W-:Y:S02]  /*2060*/  UIADD3 UR58, UR6, 0x4, URZ ;  /* 0x00000004063a7890 */ /* 0x000fe4000fffe03f */
[----:B------:R-:W-:Y:S02]  /*2070*/  UIADD3 UR54, UR6, 0x6, URZ ;  /* 0x0000000606367890 */ /* 0x000fe4000fffe03f */
[----:B------:R-:W-:Y:S01]  /*2080*/  UMOV UR10, UR6 ;  /* 0x00000006000a7c82 */ /* 0x000fe20008000000 */
[----:B------:R-:W-:Y:S01]  /*2090*/  UIADD3 UR50, UR6, 0x300, URZ ;  /* 0x0000030006327890 */ /* 0x000fe2000fffe03f */
[----:B------:R-:W-:Y:S01]  /*20a0*/  HGMMA.64x96x16.F32 R24, gdesc[UR8], RZ, !UPT, gsb0 ;  /* 0x01600000081879f0 */ /* 0x000fe2000c0008ff */
[----:B------:R-:W-:-:S02]  /*20b0*/  UIADD3 UR8, UR6, 0x2, URZ ;  /* 0x0000000206087890 */ /* 0x000fc4000fffe03f */
[----:B------:R-:W-:Y:S02]  /*20c0*/  UIADD3 UR44, UR5, 0x402, URZ ;  /* 0x00000402052c7890 */ /* 0x000fe4000fffe03f */
[----:B------:R-:W-:Y:S01]  /*20d0*/  UIADD3 UR46, UR6, 0x302, URZ ;  /* 0x00000302062e7890 */ /* 0x000fe2000fffe03f */
[----:B------:R-:W-:Y:S02]  /*20e0*/  UMOV UR45, 0x40000040 ;  /* 0x40000040002d7882 */ /* 0x000fe40000000000 */
[----:B------:R-:W-:Y:S01]  /*20f0*/  UMOV UR14, UR8 ;  /* 0x00000008000e7c82 */ /* 0x000fe20008000000 */
[----:B------:R-:W-:Y:S01]  /*2100*/  UMOV UR47, 0x40000040 ;  /* 0x40000040002f7882 */ /* 0x000fe20000000000 */
[----:B------:R-:W-:Y:S02]  /*2110*/  UIADD3 UR16, UR5, 0x406, URZ ;  /* 0x0000040605107890 */ /* 0x000fe4000fffe03f */
        /* <DEDUP_REMOVED lines=19> */
[----:B------:R-:W-:Y:S02]  /*2250*/  WARPGROUP.DEPBAR.LE gsb0, 0x0 ;  /* 0x00008000000079c5 */ /* 0x000fe40000010000 */
[----:B------:R-:W-:-:S06]  /*2260*/  WARPGROUP.ARRIVE ;  /* 0x00000000000079c5 */ /* 0x000fcc0000000000 */
[----:B------:R-:W-:Y:S01]  /*2270*/  HGMMA.64x96x16.F32 R24, gdesc[UR12], R24, gsb0 ;  /* 0x016000000c1879f0 */ /* 0x000fe20008000818 */
[----:B------:R-:W-:Y:S02]  /*2280*/  UIADD3 UR12, UR5, 0x404, URZ ;  /* 0x00000404050c7890 */ /* 0x000fe4000fffe03f */
[----:B------:R-:W-:Y:S01]  /*2290*/  UIADD3 UR14, UR6, 0x304, URZ ;  /* 0x00000304060e7890 */ /* 0x000fe2000fffe03f */
[----:B------:R-:W-:Y:S01]  /*22a0*/  UMOV UR13, 0x40000040 ;  /* 0x40000040000d7882 */ /* 0x000fe20000000000 */
        /* <DEDUP_REMOVED lines=34> */
.L_x_193:
[----:B------:R-:W-:Y:S01]  /*24d0*/  R2UR UR7, R84 ;  /* 0x00000000540772ca */ /* 0x000fe200000e0000 */
[----:B------:R-:W-:Y:S01]  /*24e0*/  ULDC UR5, c[0x0][0x9d8] ;  /* 0x0002760000057ab9 */ /* 0x000fe20000000800 */
[----:B------:R-:W-:Y:S01]  /*24f0*/  R2UR UR6, R85 ;  /* 0x00000000550672ca */ /* 0x000fe200000e0000 */
[----:B------:R-:W-:Y:S01]  /*2500*/  FMUL.FTZ R24, R24, UR5 ;  /* 0x0000000518187c20 */ /* 0x000fe20008410000 */
[----:B------:R-:W-:Y:S01]  /*2510*/  FMUL.FTZ R25, R25, UR5 ;  /* 0x0000000519197c20 */ /* 0x000fe20008410000 */
[----:B------:R-:W-:Y:S01]  /*2520*/  FMUL.FTZ R28, R28, UR5 ;  /* 0x000000051c1c7c20 */ /* 0x000fe20008410000 */
[----:B------:R-:W-:Y:S01]  /*2530*/  FMUL.FTZ R29, R29, UR5 ;  /* 0x000000051d1d7c20 */ /* 0x000fe20008410000 */
[----:B------:R-:W-:Y:S01]  /*2540*/  FMUL.FTZ R32, R32, UR5 ;  /* 0x0000000520207c20 */ /* 0x000fe20008410000 */
[----:B------:R-:W-:Y:S01]  /*2550*/  FMUL.FTZ R33, R33, UR5 ;  /* 0x0000000521217c20 */ /* 0x000fe20008410000 */
[----:B------:R-:W2:Y:S01]  /*2560*/  MUFU.TANH R24, R24 ;  /* 0x0000001800187308 */ /* 0x000ea20000002400 */
[----:B------:R-:W-:Y:S01]  /*2570*/  FMUL.FTZ R26, R26, UR5 ;  /* 0x000000051a1a7c20 */ /* 0x000fe20008410000 */
[----:B------:R-:W-:Y:S01]  /*2580*/  FMUL.FTZ R34, R34, UR5 ;  /* 0x0000000522227c20 */ /* 0x000fe20008410000 */
[----:B------:R-:W-:Y:S01]  /*2590*/  FMUL.FTZ R36, R36, UR5 ;  /* 0x0000000524247c20 */ /* 0x000fe20008410000 */
[----:B------:R-:W-:-:S02]  /*25a0*/  IMAD.U32 R4, RZ, RZ, UR7 ;  /* 0x00000007ff047e24 */ /* 0x000fc4000f8e00ff */
[----:B------:R-:W-:Y:S01]  /*25b0*/  FMUL.FTZ R27, R27, UR5 ;  /* 0x000000051b1b7c20 */ /* 0x000fe20008410000 */
[----:B------:R-:W-:Y:S02]  /*25c0*/  IMAD.U32 R11, RZ, RZ, UR6 ;  /* 0x00000006ff0b7e24 */ /* 0x000fe4000f8e00ff */
[----:B------:R-:W-:Y:S01]  /*25d0*/  FMUL.FTZ R38, R38, UR5 ;  /* 0x0000000526267c20 */ /* 0x000fe20008410000 */
[----:B------:R-:W-:Y:S01]  /*25e0*/  MUFU.TANH R25, R25 ;  /* 0x0000001900197308 */ /* 0x000fe20000002400 */
[----:B------:R-:W-:Y:S01]  /*25f0*/  IADD3 R4, R4, 0x60, -R17 ;  /* 0x0000006004047810 */ /* 0x000fe20007ffe811 */
[----:B------:R-:W-:Y:S01]  /*2600*/  FMUL.FTZ R37, R37, UR5 ;  /* 0x0000000525257c20 */ /* 0x000fe20008410000 */
[----:B------:R-:W-:Y:S01]  /*2610*/  FMUL.FTZ R30, R30, UR5 ;  /* 0x000000051e1e7c20 */ /* 0x000fe20008410000 */
[----:B------:R-:W-:Y:S01]  /*2620*/  FMUL.FTZ R39, R39, UR5 ;  /* 0x0000000527277c20 */ /* 0x000fe20008410000 */
[----:B------:R-:W-:Y:S01]  /*2630*/  FMUL.FTZ R40, R40, UR5 ;  /* 0x0000000528287c20 */ /* 0x000fe20008410000 */
[----:B------:R-:W-:-:S02]  /*2640*/  IMAD R4, R11, -0x60, R4 ;  /* 0xffffffa00b047824 */ /* 0x000fc400078e0204 */
[----:B------:R-:W-:Y:S01]  /*2650*/  FMUL.FTZ R31, R31, UR5 ;  /* 0x000000051f1f7c20 */ /* 0x000fe20008410000 */
[----:B------:R-:W-:Y:S01]  /*2660*/  MUFU.TANH R28, R28 ;  /* 0x0000001c001c7308 */ /* 0x000fe20000002400 */
[----:B------:R-:W-:Y:S01]  /*2670*/  FMUL.FTZ R46, R46, UR5 ;  /* 0x000000052e2e7c20 */ /* 0x000fe20008410000 */
[----:B------:R-:W-:Y:S01]  /*2680*/  FMUL.FTZ R41, R41, UR5 ;  /* 0x0000000529297c20 */ /* 0x000fe20008410000 */
[C---:B------:R-:W-:Y:S01]  /*2690*/  ISETP.GT.AND P6, PT, R4.reuse, RZ, PT ;  /* 0x000000ff0400720c */ /* 0x040fe20003fc4270 */
[----:B------:R-:W-:Y:S01]  /*26a0*/  FMUL.FTZ R47, R47, UR5 ;  /* 0x000000052f2f7c20 */ /* 0x000fe20008410000 */
[----:B------:R-:W-:Y:S01]  /*26b0*/  ISETP.GT.AND P5, PT, R4, 0x1, PT ;  /* 0x000000010400780c */ /* 0x000fe20003fa4270 */
[----:B------:R-:W-:Y:S01]  /*26c0*/  FMUL.FTZ R44, R44, UR5 ;  /* 0x000000052c2c7c20 */ /* 0x000fe20008410000 */
[----:B------:R-:W-:Y:S01]  /*26d0*/  ISETP.GT.AND P4, PT, R4, 0x8, PT ;  /* 0x000000080400780c */ /* 0x000fe20003f84270 */
[----:B------:R-:W-:Y:S01]  /*26e0*/  MUFU.TANH R29, R29 ;  /* 0x0000001d001d7308 */ /* 0x000fe20000002400 */
[----:B--2---:R-:W-:Y:S01]  /*26f0*/  FSEL R11, R24, -INF , P6 ;  /* 0xff800000180b7808 */ /* 0x004fe20003000000 */
[----:B------:R-:W-:Y:S01]  /*2700*/  FMUL.FTZ R35, R35, UR5 ;  /* 0x0000000523237c20 */ /* 0x000fe20008410000 */
[C---:B------:R-:W-:Y:S01]  /*2710*/  ISETP.GT.AND P3, PT, R4.reuse, 0x9, PT ;  /* 0x000000090400780c */ /* 0x040fe20003f64270 */
[----:B------:R-:W-:Y:S01]  /*2720*/  FMUL.FTZ R45, R45, UR5 ;  /* 0x000000052d2d7c20 */ /* 0x000fe20008410000 */
[----:B------:R-:W-:Y:S01]  /*2730*/  ISETP.GT.AND P2, PT, R4, 0x10, PT ;  /* 0x000000100400780c */ /* 0x000fe20003f44270 */
[----:B------:R-:W-:Y:S01]  /*2740*/  FMUL.FTZ R54, R54, UR5 ;  /* 0x0000000536367c20 */ /* 0x000fe20008410000 */
[----:B------:R-:W-:Y:S01]  /*2750*/  ISETP.GT.AND P1, PT, R4, 0x11, PT ;  /* 0x000000110400780c */ /* 0x000fe20003f24270 */
[----:B------:R-:W-:Y:S01]  /*2760*/  MUFU.TANH R32, R32 ;  /* 0x0000002000207308 */ /* 0x000fe20000002400 */
[----:B------:R-:W-:Y:S01]  /*2770*/  FMUL.FTZ R48, R48, UR5 ;  /* 0x0000000530307c20 */ /* 0x000fe20008410000 */
[----:B------:R-:W-:Y:S01]  /*2780*/  FMUL.FTZ R42, R42, UR5 ;  /* 0x000000052a2a7c20 */ /* 0x000fe20008410000 */
[----:B------:R-:W-:Y:S01]  /*2790*/  FMUL.FTZ R49, R49, UR5 ;  /* 0x0000000531317c20 */ /* 0x000fe20008410000 */
[----:B------:R-:W-:Y:S01]  /*27a0*/  FMUL.FTZ R55, R55, UR5 ;  /* 0x0000000537377c20 */ /* 0x000fe20008410000 */
[----:B------:R-:W-:Y:S01]  /*27b0*/  FMUL.FTZ R43, R43, UR5 ;  /* 0x000000052b2b7c20 */ /* 0x000fe20008410000 */
[----:B------:R-:W-:Y:S01]  /*27c0*/  FMUL.FTZ R52, R52, UR5 ;  /* 0x0000000534347c20 */ /* 0x000fe20008410000 */
[----:B------:R-:W-:Y:S01]  /*27d0*/  FMUL.FTZ R53, R53, UR5 ;  /* 0x0000000535357c20 */ /* 0x000fe20008410000 */
[----:B01----:R-:W0:Y:S01]  /*27e0*/  MUFU.TANH R5, R26 ;  /* 0x0000001a00057308 */ /* 0x003e220000002400 */
[----:B------:R-:W-:Y:S01]  /*27f0*/  FMUL.FTZ R56, R56, UR5 ;  /* 0x0000000538387c20 */ /* 0x000fe20008410000 */
[----:B------:R-:W-:Y:S01]  /*2800*/  FMUL.FTZ R50, R50, UR5 ;  /* 0x0000000532327c20 */ /* 0x000fe20008410000 */
[----:B------:R-:W-:Y:S01]  /*2810*/  FMUL.FTZ R57, R57, UR5 ;  /* 0x0000000539397c20 */ /* 0x000fe20008410000 */
[----:B------:R-:W-:Y:S01]  /*2820*/  FMUL.FTZ R51, R51, UR5 ;  /* 0x0000000533337c20 */ /* 0x000fe20008410000 */
[----:B------:R-:W-:Y:S01]  /*2830*/  FMUL.FTZ R60, R60, UR5 ;  /* 0x000000053c3c7c20 */ /* 0x000fe20008410000 */
[----:B------:R-:W-:Y:S01]  /*2840*/  FMUL.FTZ R61, R61, UR5 ;  /* 0x000000053d3d7c20 */ /* 0x000fe20008410000 */
[----:B------:R-:W-:Y:S01]  /*2850*/  FMUL.FTZ R64, R64, UR5 ;  /* 0x0000000540407c20 */ /* 0x000fe20008410000 */
[----:B------:R-:W-:Y:S01]  /*2860*/  MUFU.TANH R33, R33 ;  /* 0x0000002100217308 */ /* 0x000fe20000002400 */
[----:B------:R-:W-:Y:S01]  /*2870*/  FMUL.FTZ R58, R58, UR5 ;  /* 0x000000053a3a7c20 */ /* 0x000fe20008410000 */
[----:B------:R-:W-:Y:S01]  /*2880*/  FMUL.FTZ R65, R65, UR5 ;  /* 0x0000000541417c20 */ /* 0x000fe20008410000 */
[----:B------:R-:W-:Y:S01]  /*2890*/  FMUL.FTZ R59, R59, UR5 ;  /* 0x000000053b3b7c20 */ /* 0x000fe20008410000 */
[----:B------:R-:W-:Y:S01]  /*28a0*/  FMUL.FTZ R68, R68, UR5 ;  /* 0x0000000544447c20 */ /* 0x000fe20008410000 */
[----:B------:R-:W-:Y:S01]  /*28b0*/  FMUL.FTZ R69, R69, UR5 ;  /* 0x0000000545457c20 */ /* 0x000fe20008410000 */
[----:B------:R-:W-:Y:S01]  /*28c0*/  ULDC UR11, c[0x0][0x988] ;  /* 0x00026200000b7ab9 */ /* 0x000fe20000000800 */
[----:B------:R-:W-:Y:S01]  /*28d0*/  P2R R72, PR, RZ, 0x1 ;  /* 0x00000001ff487803 */ /* 0x000fe20000000000 */
[----:B------:R1:W2:Y:S01]  /*28e0*/  MUFU.TANH R14, R34 ;  /* 0x00000022000e7308 */ /* 0x0002a20000002400 */
[----:B0-----:R-:W-:Y:S01]  /*28f0*/  FSEL R5, R5, -INF , P6 ;  /* 0xff80000005057808 */ /* 0x001fe20003000000 */
[----:B------:R-:W-:Y:S01]  /*2900*/  FMUL.FTZ R62, R62, UR5 ;  /* 0x000000053e3e7c20 */ /* 0x000fe20008410000 */
[----:B------:R-:W-:Y:S01]  /*2910*/  ISETP.GT.AND P6, PT, R4, 0x18, PT ;  /* 0x000000180400780c */ /* 0x000fe20003fc4270 */
[----:B------:R-:W-:Y:S01]  /*2920*/  FMUL.FTZ R63, R63, UR5 ;  /* 0x000000053f3f7c20 */ /* 0x000fe20008410000 */
[----:B------:R-:W-:Y:S01]  /*2930*/  FMUL.FTZ R66, R66, UR5 ;  /* 0x0000000542427c20 */ /* 0x000fe20008410000 */
[----:B------:R-:W-:Y:S01]  /*2940*/  FMUL.FTZ R67, R67, UR5 ;  /* 0x0000000543437c20 */ /* 0x000fe20008410000 */
[----:B------:R-:W-:Y:S01]  /*2950*/  FMUL.FTZ R70, R70, UR5 ;  /* 0x0000000546467c20 */ /* 0x000fe20008410000 */
[----:B------:R-:W0:Y:S01]  /*2960*/  MUFU.TANH R10, R27 ;  /* 0x0000001b000a7308 */ /* 0x000e220000002400 */
[----:B-1----:R-:W-:Y:S01]  /*2970*/  FSEL R34, R25, -INF , P5 ;  /* 0xff80000019227808 */ /* 0x002fe20002800000 */
[----:B------:R-:W-:Y:S01]  /*2980*/  FMUL.FTZ R71, R71, UR5 ;  /* 0x0000000547477c20 */ /* 0x000fe20008410000 */
[----:B------:R-:W-:Y:S01]  /*2990*/  IADD3 R0, R0, 0x30840, RZ ;  /* 0x0003084000007810 */ /* 0x000fe20007ffe0ff */
[----:B------:R-:W-:Y:S01]  /*29a0*/  UIADD3 UR5, UR6, -0x2, URZ ;  /* 0xfffffffe06057890 */ /* 0x000fe2000fffe03f */
[----:B------:R-:W-:Y:S01]  /*29b0*/  FMNMX.FTZ R25, R11, R34, !PT ;  /* 0x000000220b197209 */ /* 0x000fe20007810000 */
[--C-:B------:R-:W-:Y:S01]  /*29c0*/  IMAD.MOV.U32 R118, RZ, RZ, R119.reuse ;  /* 0x000000ffff767224 */ /* 0x100fe200078e0077 */
[----:B------:R-:W-:Y:S01]  /*29d0*/  PRMT R0, R3, 0x654, R0 ;  /* 0x0000065403007816 */ /* 0x000fe20000000000 */
[----:B------:R-:W1:Y:S01]  /*29e0*/  MUFU.TANH R36, R36 ;  /* 0x0000002400247308 */ /* 0x000e620000002400 */
[----:B--2---:R-:W-:Y:S01]  /*29f0*/  FSEL R14, R14, -INF , P2 ;  /* 0xff8000000e0e7808 */ /* 0x004fe20001000000 */
[----:B------:R-:W-:Y:S01]  /*2a00*/  UISETP.GE.AND UP0, UPT, UR5, UR60, UPT ;  /* 0x0000003c0500728c */ /* 0x000fe2000bf06270 */
[----:B------:R2:W-:Y:S01]  /*2a10*/  SYNCS.ARRIVE.TRANS64.RED.A1T0 RZ, [R0+URZ], RZ ;  /* 0x000000ff00ff79a7 */ /* 0x0005e2000810043f */
[--C-:B------:R-:W-:Y:S01]  /*2a20*/  IMAD.MOV.U32 R117, RZ, RZ, R119.reuse ;  /* 0x000000ffff757224 */ /* 0x100fe200078e0077 */
[-C--:B------:R-:W-:Y:S01]  /*2a30*/  MOV R112, R119.reuse ;  /* 0x0000007700707202 */ /* 0x080fe20000000f00 */
[--C-:B------:R-:W-:Y:S01]  /*2a40*/  IMAD.MOV.U32 R116, RZ, RZ, R119.reuse ;  /* 0x000000ffff747224 */ /* 0x100fe200078e0077 */
[-C--:B------:R-:W-:Y:S01]  /*2a50*/  MOV R103, R119.reuse ;  /* 0x0000007700677202 */ /* 0x080fe20000000f00 */
[----:B------:R3:W4:Y:S01]  /*2a60*/  MUFU.TANH R20, R38 ;  /* 0x0000002600147308 */ /* 0x0007220000002400 */
[----:B0-----:R-:W-:Y:S01]  /*2a70*/  FSEL R10, R10, -INF , P5 ;  /* 0xff8000000a0a7808 */ /* 0x001fe20002800000 */
[--C-:B------:R-:W-:Y:S01]  /*2a80*/  IMAD.MOV.U32 R115, RZ, RZ, R119.reuse ;  /* 0x000000ffff737224 */ /* 0x100fe200078e0077 */
[----:B------:R-:W-:Y:S01]  /*2a90*/  ISETP.GT.AND P5, PT, R4, 0x19, PT ;  /* 0x000000190400780c */ /* 0x000fe20003fa4270 */
[--C-:B------:R-:W-:Y:S01]  /*2aa0*/  IMAD.MOV.U32 R114, RZ, RZ, R119.reuse ;  /* 0x000000ffff727224 */ /* 0x100fe200078e0077 */
[-C--:B------:R-:W-:Y:S01]  /*2ab0*/  MOV R94, R119.reuse ;  /* 0x00000077005e7202 */ /* 0x080fe20000000f00 */
[--C-:B------:R-:W-:Y:S01]  /*2ac0*/  IMAD.MOV.U32 R113, RZ, RZ, R119.reuse ;  /* 0x000000ffff717224 */ /* 0x100fe200078e0077 */
[----:B------:R-:W-:Y:S01]  /*2ad0*/  MOV R85, R119 ;  /* 0x0000007700557202 */ /* 0x000fe20000000f00 */
[----:B------:R-:W0:Y:S01]  /*2ae0*/  MUFU.TANH R12, R30 ;  /* 0x0000001e000c7308 */ /* 0x000e220000002400 */
[----:B---3--:R-:W-:Y:S01]  /*2af0*/  FSEL R38, R28, -INF , P4 ;  /* 0xff8000001c267808 */ /* 0x008fe20002000000 */
[--C-:B------:R-:W-:Y:S01]  /*2b00*/  IMAD.MOV.U32 R111, RZ, RZ, R119.reuse ;  /* 0x000000ffff6f7224 */ /* 0x100fe200078e0077 */
[----:B-1----:R-:W-:Y:S01]  /*2b10*/  FSEL R36, R36, -INF , P6 ;  /* 0xff80000024247808 */ /* 0x002fe20003000000 */
[--C-:B------:R-:W-:Y:S01]  /*2b20*/  IMAD.MOV.U32 R110, RZ, RZ, R119.reuse ;  /* 0x000000ffff6e7224 */ /* 0x100fe200078e0077 */
[----:B------:R-:W-:Y:S01]  /*2b30*/  FMNMX.FTZ R24, R38, R25, !PT ;  /* 0x0000001926187209 */ /* 0x000fe20007810000 */
[--C-:B------:R-:W-:Y:S01]  /*2b40*/  IMAD.MOV.U32 R109, RZ, RZ, R119.reuse ;  /* 0x000000ffff6d7224 */ /* 0x100fe200078e0077 */
[----:B------:R-:W-:Y:S01]  /*2b50*/  MOV R76, R119 ;  /* 0x00000077004c7202 */ /* 0x000fe20000000f00 */
[----:B------:R-:W-:Y:S01]  /*2b60*/  MUFU.TANH R37, R37 ;  /* 0x0000002500257308 */ /* 0x000fe20000002400 */
[----:B----4-:R-:W-:Y:S01]  /*2b70*/  FSEL R20, R20, -INF , P6 ;  /* 0xff80000014147808 */ /* 0x010fe20003000000 */
[--C-:B------:R-:W-:Y:S01]  /*2b80*/  IMAD.MOV.U32 R108, RZ, RZ, R119.reuse ;  /* 0x000000ffff6c7224 */ /* 0x100fe200078e0077 */
[----:B------:R-:W-:Y:S01]  /*2b90*/  ISETP.GT.AND P6, PT, R4, 0x30, PT ;  /* 0x000000300400780c */ /* 0x000fe20003fc4270 */
[----:B------:R-:W-:-:S02]  /*2ba0*/  IMAD.MOV.U32 R107, RZ, RZ, R119 ;  /* 0x000000ffff6b7224 */ /* 0x000fc400078e0077 */
[--C-:B------:R-:W-:Y:S02]  /*2bb0*/  IMAD.MOV.U32 R106, RZ, RZ, R119.reuse ;  /* 0x000000ffff6a7224 */ /* 0x100fe400078e0077 */
[----:B------:R1:W3:Y:S01]  /*2bc0*/  MUFU.TANH R21, R39 ;  /* 0x0000002700157308 */ /* 0x0002e20000002400 */
        /* <DEDUP_REMOVED lines=8> */
[--C-:B------:R-:W-:Y:S01]  /*2c50*/  IMAD.MOV.U32 R100, RZ, RZ, R119.reuse ;  /* 0x000000ffff647224 */ /* 0x100fe200078e0077 */
[----:B------:R-:W-:Y:S01]  /*2c60*/  FMNMX.FTZ R25, R39, R24, !PT ;  /* 0x0000001827197209 */ /* 0x000fe20007810000 */
[--C-:B------:R-:W-:Y:S02]  /*2c70*/  IMAD.MOV.U32 R99, RZ, RZ, R119.reuse ;  /* 0x000000ffff637224 */ /* 0x100fe400078e0077 */
[----:B------:R-:W1:Y:S01]  /*2c80*/  MUFU.TANH R40, R40 ;  /* 0x0000002800287308 */ /* 0x000e620000002400 */
[----:B---3--:R-:W-:Y:S01]  /*2c90*/  FSEL R21, R21, -INF , P5 ;  /* 0xff80000015157808 */ /* 0x008fe20002800000 */
[--C-:B------:R-:W-:Y:S02]  /*2ca0*/  IMAD.MOV.U32 R98, RZ, RZ, R119.reuse ;  /* 0x000000ffff627224 */ /* 0x100fe400078e0077 */
[--C-:B------:R-:W-:Y:S02]  /*2cb0*/  IMAD.MOV.U32 R97, RZ, RZ, R119.reuse ;  /* 0x000000ffff617224 */ /* 0x100fe400078e0077 */
[----:B------:R-:W-:-:S02]  /*2cc0*/  IMAD.MOV.U32 R96, RZ, RZ, R119 ;  /* 0x000000ffff607224 */ /* 0x000fc400078e0077 */
[----:B------:R3:W4:Y:S01]  /*2cd0*/  MUFU.TANH R26, R46 ;  /* 0x0000002e001a7308 */ /* 0x0007220000002400 */
[----:B0-----:R-:W-:Y:S01]  /*2ce0*/  FSEL R13, R13, -INF , P3 ;  /* 0xff8000000d0d7808 */ /* 0x001fe20001800000 */
[--C-:B------:R-:W-:Y:S01]  /*2cf0*/  IMAD.MOV.U32 R95, RZ, RZ, R119.reuse ;  /* 0x000000ffff5f7224 */ /* 0x100fe200078e0077 */
[----:B------:R-:W-:Y:S01]  /*2d00*/  ISETP.GT.AND P3, PT, R4, 0x21, PT ;  /* 0x000000210400780c */ /* 0x000fe20003f64270 */
[--C-:B------:R-:W-:Y:S02]  /*2d10*/  IMAD.MOV.U32 R93, RZ, RZ, R119.reuse ;  /* 0x000000ffff5d7224 */ /* 0x100fe400078e0077 */
[--C-:B------:R-:W-:Y:S02]  /*2d20*/  IMAD.MOV.U32 R92, RZ, RZ, R119.reuse ;  /* 0x000000ffff5c7224 */ /* 0x100fe400078e0077 */
[----:B------:R-:W-:Y:S01]  /*2d30*/  MUFU.TANH R41, R41 ;  /* 0x0000002900297308 */ /* 0x000fe20000002400 */
[----:B---3--:R-:W-:Y:S01]  /*2d40*/  FSEL R46, R32, -INF , P2 ;  /* 0xff800000202e7808 */ /* 0x008fe20001000000 */
[--C-:B------:R-:W-:Y:S01]  /*2d50*/  IMAD.MOV.U32 R91, RZ, RZ, R119.reuse ;  /* 0x000000ffff5b7224 */ /* 0x100fe200078e0077 */
[----:B-1----:R-:W-:Y:S01]  /*2d60*/  FSEL R40, R40, -INF , P4 ;  /* 0xff80000028287808 */ /* 0x002fe20002000000 */
[--C-:B------:R-:W-:Y:S01]  /*2d70*/  IMAD.MOV.U32 R90, RZ, RZ, R119.reuse ;  /* 0x000000ffff5a7224 */ /* 0x100fe200078e0077 */
[----:B------:R-:W-:Y:S01]  /*2d80*/  FMNMX.FTZ R24, R46, R25, !PT ;  /* 0x000000192e187209 */ /* 0x000fe20007810000 */
[--C-:B------:R-:W-:Y:S01]  /*2d90*/  IMAD.MOV.U32 R89, RZ, RZ, R119.reuse ;  /* 0x000000ffff597224 */ /* 0x100fe200078e0077 */
[----:B------:R-:W-:Y:S01]  /*2da0*/  ISETP.GT.AND P2, PT, R4, 0x28, PT ;  /* 0x000000280400780c */ /* 0x000fe20003f44270 */
[----:B------:R0:W-:Y:S01]  /*2db0*/  MUFU.TANH R27, R47 ;  /* 0x0000002f001b7308 */ /* 0x0001e20000002400 */
[----:B------:R-:W-:-:S02]  /*2dc0*/  IMAD.MOV.U32 R88, RZ, RZ, R119 ;  /* 0x000000ffff587224 */ /* 0x000fc400078e0077 */
[----:B----4-:R-:W-:Y:S01]  /*2dd0*/  FSEL R26, R26, -INF , P2 ;  /* 0xff8000001a1a7808 */ /* 0x010fe20001000000 */
[--C-:B------:R-:W-:Y:S02]  /*2de0*/  IMAD.MOV.U32 R87, RZ, RZ, R119.reuse ;  /* 0x000000ffff577224 */ /* 0x100fe400078e0077 */
[--C-:B------:R-:W-:Y:S02]  /*2df0*/  IMAD.MOV.U32 R86, RZ, RZ, R119.reuse ;  /* 0x000000ffff567224 */ /* 0x100fe400078e0077 */
[----:B------:R-:W1:Y:S01]  /*2e00*/  MUFU.TANH R15, R35 ;  /* 0x00000023000f7308 */ /* 0x000e620000002400 */
[----:B0-----:R-:W-:Y:S01]  /*2e10*/  FSEL R47, R33, -INF , P1 ;  /* 0xff800000212f7808 */ /* 0x001fe20000800000 */
[--C-:B------:R-:W-:Y:S02]  /*2e20*/  IMAD.MOV.U32 R84, RZ, RZ, R119.reuse ;  /* 0x000000ffff547224 */ /* 0x100fe400078e0077 */
[--C-:B------:R-:W-:Y:S01]  /*2e30*/  IMAD.MOV.U32 R83, RZ, RZ, R119.reuse ;  /* 0x000000ffff537224 */ /* 0x100fe200078e0077 */
[----:B------:R-:W-:Y:S01]  /*2e40*/  FMNMX.FTZ R25, R47, R24, !PT ;  /* 0x000000182f197209 */ /* 0x000fe20007810000 */
[----:B------:R-:W-:-:S02]  /*2e50*/  IMAD.MOV.U32 R82, RZ, RZ, R119 ;  /* 0x000000ffff527224 */ /* 0x000fc400078e0077 */
[----:B------:R-:W0:Y:S01]  /*2e60*/  MUFU.TANH R44, R44 ;  /* 0x0000002c002c7308 */ /* 0x000e220000002400 */
[----:B------:R-:W-:Y:S01]  /*2e70*/  FMNMX.FTZ R25, R36, R25, !PT ;  /* 0x0000001924197209 */ /* 0x000fe20007810000 */
[--C-:B------:R-:W-:Y:S02]  /*2e80*/  IMAD.MOV.U32 R81, RZ, RZ, R119.reuse ;  /* 0x000000ffff517224 */ /* 0x100fe400078e0077 */
[--C-:B------:R-:W-:Y:S02]  /*2e90*/  IMAD.MOV.U32 R80, RZ, RZ, R119.reuse ;  /* 0x000000ffff507224 */ /* 0x100fe400078e0077 */
[--C-:B------:R-:W-:Y:S02]  /*2ea0*/  IMAD.MOV.U32 R79, RZ, RZ, R119.reuse ;  /* 0x000000ffff4f7224 */ /* 0x100fe400078e0077 */
[----:B------:R-:W3:Y:S01]  /*2eb0*/  MUFU.TANH R45, R45 ;  /* 0x0000002d002d7308 */ /* 0x000ee20000002400 */
[----:B-1----:R-:W-:Y:S01]  /*2ec0*/  FSEL R15, R15, -INF , P1 ;  /* 0xff8000000f0f7808 */ /* 0x002fe20000800000 */
[--C-:B------:R-:W-:Y:S01]  /*2ed0*/  IMAD.MOV.U32 R78, RZ, RZ, R119.reuse ;  /* 0x000000ffff4e7224 */ /* 0x100fe200078e0077 */
[----:B------:R-:W-:Y:S01]  /*2ee0*/  ISETP.GT.AND P1, PT, R4, 0x29, PT ;  /* 0x000000290400780c */ /* 0x000fe20003f24270 */
[----:B------:R-:W-:-:S02]  /*2ef0*/  IMAD.MOV.U32 R77, RZ, RZ, R119 ;  /* 0x000000ffff4d7224 */ /* 0x000fc400078e0077 */
[--C-:B------:R-:W-:Y:S01]  /*2f00*/  IMAD.MOV.U32 R75, RZ, RZ, R119.reuse ;  /* 0x000000ffff4b7224 */ /* 0x100fe200078e0077 */
[----:B------:R-:W-:Y:S01]  /*2f10*/  FSEL R27, R27, -INF , P1 ;  /* 0xff8000001b1b7808 */ /* 0x000fe20000800000 */
[----:B------:R1:W-:Y:S01]  /*2f20*/  MUFU.TANH R30, R54 ;  /* 0x00000036001e7308 */ /* 0x0003e20000002400 */
[----:B0-----:R-:W-:Y:S01]  /*2f30*/  FSEL R44, R44, -INF , P2 ;  /* 0xff8000002c2c7808 */ /* 0x001fe20001000000 */
[--C-:B------:R-:W-:Y:S01]  /*2f40*/  IMAD.MOV.U32 R74, RZ, RZ, R119.reuse ;  /* 0x000000ffff4a7224 */ /* 0x100fe200078e0077 */
[----:B------:R-:W-:Y:S01]  /*2f50*/  ISETP.GT.AND P2, PT, R4, 0x40, PT ;  /* 0x000000400400780c */ /* 0x000fe20003f44270 */
[----:B------:R-:W-:-:S04]  /*2f60*/  IMAD.MOV.U32 R73, RZ, RZ, R119 ;  /* 0x000000ffff497224 */ /* 0x000fc800078e0077 */
[----:B------:R-:W0:Y:S01]  /*2f70*/  MUFU.TANH R48, R48 ;  /* 0x0000003000307308 */ /* 0x000e220000002400 */
[----:B-1----:R-:W-:Y:S02]  /*2f80*/  FSEL R54, R37, -INF , P5 ;  /* 0xff80000025367808 */ /* 0x002fe40002800000 */
[----:B---3--:R-:W-:Y:S02]  /*2f90*/  FSEL R45, R45, -INF , P1 ;  /* 0xff8000002d2d7808 */ /* 0x008fe40000800000 */
[----:B------:R-:W-:Y:S02]  /*2fa0*/  FMNMX.FTZ R25, R54, R25, !PT ;  /* 0x0000001936197209 */ /* 0x000fe40007810000 */
[----:B------:R-:W-:Y:S01]  /*2fb0*/  ISETP.GT.AND P5, PT, R4, 0x31, PT ;  /* 0x000000310400780c */ /* 0x000fe20003fa4270 */
[----:B------:R-:W-:Y:S01]  /*2fc0*/  MUFU.TANH R42, R42 ;  /* 0x0000002a002a7308 */ /* 0x000fe20000002400 */
[----:B------:R-:W-:Y:S02]  /*2fd0*/  FMNMX.FTZ R24, R40, R25, !PT ;  /* 0x0000001928187209 */ /* 0x000fe40007810000 */
[----:B------:R-:W-:-:S05]  /*2fe0*/  ISETP.GT.AND P1, PT, R4, 0x41, PT ;  /* 0x000000410400780c */ /* 0x000fca0003f24270 */
[----:B------:R-:W1:Y:S01]  /*2ff0*/  MUFU.TANH R49, R49 ;  /* 0x0000003100317308 */ /* 0x000e620000002400 */
[----:B0-----:R-:W-:-:S07]  /*3000*/  FSEL R48, R48, -INF , P6 ;  /* 0xff80000030307808 */ /* 0x001fce0003000000 */
[----:B------:R0:W-:Y:S08]  /*3010*/  MUFU.TANH R31, R55 ;  /* 0x00000037001f7308 */ /* 0x0001f00000002400 */
[----:B------:R-:W3:Y:S01]  /*3020*/  MUFU.TANH R43, R43 ;  /* 0x0000002b002b7308 */ /* 0x000ee20000002400 */
[----:B0-----:R-:W-:Y:S02]  /*3030*/  FSEL R55, R41, -INF , P3 ;  /* 0xff80000029377808 */ /* 0x001fe40001800000 */
[----:B-1----:R-:W-:-:S02]  /*3040*/  FSEL R49, R49, -INF , P5 ;  /* 0xff80000031317808 */ /* 0x002fc40002800000 */
[----:B------:R-:W-:-:S03]  /*3050*/  FMNMX.FTZ R25, R55, R24, !PT ;  /* 0x0000001837197209 */ /* 0x000fc60007810000 */
[----:B------:R-:W0:Y:S01]  /*3060*/  MUFU.TANH R52, R52 ;  /* 0x0000003400347308 */ /* 0x000e220000002400 */
[----:B------:R-:W-:-:S04]  /*3070*/  FMNMX.FTZ R24, R44, R25, !PT ;  /* 0x000000192c187209 */ /* 0x000fc80007810000 */
[----:B------:R-:W-:Y:S02]  /*3080*/  FMNMX.FTZ R25, R45, R24, !PT ;  /* 0x000000182d197209 */ /* 0x000fe40007810000 */
[----:B------:R-:W-:Y:S01]  /*3090*/  FSEL R24, R42, -INF , P4 ;  /* 0xff8000002a187808 */ /* 0x000fe20002000000 */
[----:B------:R-:W1:Y:S01]  /*30a0*/  MUFU.TANH R53, R53 ;  /* 0x0000003500357308 */ /* 0x000e620000002400 */
[----:B------:R-:W-:Y:S02]  /*30b0*/  ISETP.GT.AND P4, PT, R4, 0x38, PT ;  /* 0x000000380400780c */ /* 0x000fe40003f84270 */
[----:B------:R-:W-:Y:S02]  /*30c0*/  FMNMX.FTZ R28, R48, R25, !PT ;  /* 0x00000019301c7209 */ /* 0x000fe40007810000 */
[----:B---3--:R-:W-:Y:S02]  /*30d0*/  FSEL R25, R43, -INF , P3 ;  /* 0xff8000002b197808 */ /* 0x008fe40001800000 */
[----:B------:R-:W-:Y:S01]  /*30e0*/  ISETP.GT.AND P3, PT, R4, 0x39, PT ;  /* 0x000000390400780c */ /* 0x000fe20003f64270 */
[----:B------:R-:W3:Y:S01]  /*30f0*/  MUFU.TANH R56, R56 ;  /* 0x0000003800387308 */ /* 0x000ee20000002400 */
[----:B0-----:R-:W-:-:S02]  /*3100*/  FSEL R52, R52, -INF , P4 ;  /* 0xff80000034347808 */ /* 0x001fc40002000000 */
[----:B------:R-:W-:Y:S02]  /*3110*/  FMNMX.FTZ R29, R49, R28, !PT ;  /* 0x0000001c311d7209 */ /* 0x000fe40007810000 */
[----:B------:R-:W-:Y:S02]  /*3120*/  FSEL R30, R30, -INF , P4 ;  /* 0xff8000001e1e7808 */ /* 0x000fe40002000000 */
[----:B------:R-:W-:Y:S01]  /*3130*/  FMNMX.FTZ R28, R52, R29, !PT ;  /* 0x0000001d341c7209 */ /* 0x000fe20007810000 */
[----:B------:R-:W0:Y:S01]  /*3140*/  MUFU.TANH R50, R50 ;  /* 0x0000003200327308 */ /* 0x000e220000002400 */
[----:B-1----:R-:W-:Y:S02]  /*3150*/  FSEL R53, R53, -INF , P3 ;  /* 0xff80000035357808 */ /* 0x002fe40001800000 */
[----:B------:R-:W-:Y:S02]  /*3160*/  ISETP.GT.AND P4, PT, R4, 0x50, PT ;  /* 0x000000500400780c */ /* 0x000fe40003f84270 */
[----:B------:R-:W-:-:S02]  /*3170*/  FMNMX.FTZ R29, R53, R28, !PT ;  /* 0x0000001c351d7209 */ /* 0x000fc40007810000 */
[----:B------:R-:W-:Y:S01]  /*3180*/  FSEL R31, R31, -INF , P3 ;  /* 0xff8000001f1f7808 */ /* 0x000fe20001800000 */
[----:B------:R-:W1:Y:S01]  /*3190*/  MUFU.TANH R57, R57 ;  /* 0x0000003900397308 */ /* 0x000e620000002400 */
[----:B---3--:R-:W-:Y:S02]  /*31a0*/  FSEL R56, R56, -INF , P2 ;  /* 0xff80000038387808 */ /* 0x008fe40001000000 */
[----:B------:R-:W-:Y:S02]  /*31b0*/  ISETP.GT.AND P3, PT, R4, 0x51, PT ;  /* 0x000000510400780c */ /* 0x000fe40003f64270 */
[----:B------:R-:W-:-:S03]  /*31c0*/  FMNMX.FTZ R32, R56, R29, !PT ;  /* 0x0000001d38207209 */ /* 0x000fc60007810000 */
[----:B------:R-:W3:Y:S01]  /*31d0*/  MUFU.TANH R51, R51 ;  /* 0x0000003300337308 */ /* 0x000ee20000002400 */
[----:B0-----:R-:W-:Y:S01]  /*31e0*/  FSEL R28, R50, -INF , P6 ;  /* 0xff800000321c7808 */ /* 0x001fe20003000000 */
[----:B------:R-:W-:Y:S01]  /*31f0*/  IMAD.MOV.U32 R50, RZ, RZ, R119 ;  /* 0x000000ffff327224 */ /* 0x000fe200078e0077 */
[----:B------:R-:W-:-:S05]  /*3200*/  ISETP.GT.AND P6, PT, R4, 0x48, PT ;  /* 0x000000480400780c */ /* 0x000fca0003fc4270 */
[----:B------:R-:W0:Y:S01]  /*3210*/  MUFU.TANH R60, R60 ;  /* 0x0000003c003c7308 */ /* 0x000e220000002400 */
[----:B-1----:R-:W-:-:S04]  /*3220*/  FSEL R57, R57, -INF , P1 ;  /* 0xff80000039397808 */ /* 0x002fc80000800000 */
[----:B------:R-:W-:-:S03]  /*3230*/  FMNMX.FTZ R33, R57, R32, !PT ;  /* 0x0000002039217209 */ /* 0x000fc60007810000 */
[----:B------:R-:W1:Y:S01]  /*3240*/  MUFU.TANH R61, R61 ;  /* 0x0000003d003d7308 */ /* 0x000e620000002400 */
[----:B---3--:R-:W-:Y:S02]  /*3250*/  FSEL R29, R51, -INF , P5 ;  /* 0xff800000331d7808 */ /* 0x008fe40002800000 */
[----:B------:R-:W-:-:S05]  /*3260*/  ISETP.GT.AND P5, PT, R4, 0x49, PT ;  /* 0x000000490400780c */ /* 0x000fca0003fa4270 */
[----:B------:R-:W3:Y:S01]  /*3270*/  MUFU.TANH R64, R64 ;  /* 0x0000004000407308 */ /* 0x000ee20000002400 */
[----:B0-----:R-:W-:-:S04]  /*3280*/  FSEL R60, R60, -INF , P6 ;  /* 0xff8000003c3c7808 */ /* 0x001fc80003000000 */
[----:B------:R-:W-:-:S03]  /*3290*/  FMNMX.FTZ R32, R60, R33, !PT ;  /* 0x000000213c207209 */ /* 0x000fc60007810000 */
[----:B------:R-:W0:Y:S01]  /*32a0*/  MUFU.TANH R58, R58 ;  /* 0x0000003a003a7308 */ /* 0x000e220000002400 */
[----:B-1----:R-:W-:-:S04]  /*32b0*/  FSEL R61, R61, -INF , P5 ;  /* 0xff8000003d3d7808 */ /* 0x002fc80002800000 */
[----:B------:R-:W-:-:S03]  /*32c0*/  FMNMX.FTZ R33, R61, R32, !PT ;  /* 0x000000203d217209 */ /* 0x000fc60007810000 */
[----:B------:R-:W1:Y:S01]  /*32d0*/  MUFU.TANH R65, R65 ;  /* 0x0000004100417308 */ /* 0x000e620000002400 */
[----:B---3--:R-:W-:-:S04]  /*32e0*/  FSEL R64, R64, -INF , P4 ;  /* 0xff80000040407808 */ /* 0x008fc80002000000 */
[----:B------:R-:W-:-:S03]  /*32f0*/  FMNMX.FTZ R42, R64, R33, !PT ;  /* 0x00000021402a7209 */ /* 0x000fc60007810000 */
[----:B------:R-:W3:Y:S01]  /*3300*/  MUFU.TANH R59, R59 ;  /* 0x0000003b003b7308 */ /* 0x000ee20000002400 */
[----:B0-----:R-:W-:Y:S02]  /*3310*/  FSEL R32, R58, -INF , P2 ;  /* 0xff8000003a207808 */ /* 0x001fe40001000000 */
[----:B------:R-:W-:Y:S02]  /*3320*/  ISETP.GT.AND P2, PT, R4, 0x58, PT ;  /* 0x000000580400780c */ /* 0x000fe40003f44270 */
[----:B------:R-:W-:-:S03]  /*3330*/  MOV R58, R119 ;  /* 0x00000077003a7202 */ /* 0x000fc60000000f00 */
[----:B------:R-:W0:Y:S01]  /*3340*/  MUFU.TANH R68, R68 ;  /* 0x0000004400447308 */ /* 0x000e220000002400 */
[----:B-1----:R-:W-:-:S04]  /*3350*/  FSEL R65, R65, -INF , P3 ;  /* 0xff80000041417808 */ /* 0x002fc80001800000 */
[----:B------:R-:W-:-:S03]  /*3360*/  FMNMX.FTZ R35, R65, R42, !PT ;  /* 0x0000002a41237209 */ /* 0x000fc60007810000 */
[----:B------:R-:W1:Y:S01]  /*3370*/  MUFU.TANH R69, R69 ;  /* 0x0000004500457308 */ /* 0x000e620000002400 */
[----:B---3--:R-:W-:Y:S01]  /*3380*/  FSEL R33, R59, -INF , P1 ;  /* 0xff8000003b217808 */ /* 0x008fe20000800000 */
[----:B------:R-:W-:Y:S01]  /*3390*/  IMAD.MOV.U32 R59, RZ, RZ, R119 ;  /* 0x000000ffff3b7224 */ /* 0x000fe200078e0077 */
        /* <DEDUP_REMOVED lines=8> */
[----:B---3--:R-:W-:Y:S01]  /*3420*/  FSEL R62, R62, -INF , P6 ;  /* 0xff8000003e3e7808 */ /* 0x008fe20003000000 */
[----:B------:R-:W3:Y:S06]  /*3430*/  SHFL.BFLY PT, R4, R35, 0x2, 0x1f ;  /* 0x0c401f0023047f89 */ /* 0x000eec00000e0000 */
[----:B------:R-:W4:Y:S01]  /*3440*/  MUFU.TANH R67, R67 ;  /* 0x0000004300437308 */ /* 0x000f220000002400 */
[----:B0-----:R-:W-:-:S07]  /*3450*/  FSEL R63, R63, -INF , P5 ;  /* 0xff8000003f3f7808 */ /* 0x001fce0002800000 */
[----:B------:R-:W0:Y:S01]  /*3460*/  MUFU.TANH R70, R70 ;  /* 0x0000004600467308 */ /* 0x000e220000002400 */
[----:B-1----:R-:W-:-:S07]  /*3470*/  FSEL R66, R66, -INF , P4 ;  /* 0xff80000042427808 */ /* 0x002fce0002000000 */
[----:B------:R-:W1:Y:S01]  /*3480*/  MUFU.TANH R71, R71 ;  /* 0x0000004700477308 */ /* 0x000e620000002400 */
[----:B----4-:R-:W-:Y:S02]  /*3490*/  FSEL R67, R67, -INF , P3 ;  /* 0xff80000043437808 */ /* 0x010fe40001800000 */
[----:B---3--:R-:W-:Y:S02]  /*34a0*/  FMNMX.FTZ R37, R35, R4, !PT ;  /* 0x0000000423257209 */ /* 0x008fe40007810000 */
[----:B------:R-:W-:-:S03]  /*34b0*/  FMNMX.FTZ R35, R5, R10, !PT ;  /* 0x0000000a05237209 */ /* 0x000fc60007810000 */
[----:B------:R-:W3:Y:S01]  /*34c0*/  SHFL.BFLY PT, R4, R37, 0x1, 0x1f ;  /* 0x0c201f0025047f89 */ /* 0x000ee200000e0000 */
[----:B------:R-:W-:Y:S02]  /*34d0*/  FMNMX.FTZ R42, R12, R35, !PT ;  /* 0x000000230c2a7209 */ /* 0x000fe40007810000 */
[----:B0-----:R-:W-:Y:S02]  /*34e0*/  FSEL R70, R70, -INF , P2 ;  /* 0xff80000046467808 */ /* 0x001fe40001000000 */
[----:B-1----:R-:W-:Y:S02]  /*34f0*/  FSEL R71, R71, -INF , P1 ;  /* 0xff80000047477808 */ /* 0x002fe40000800000 */
[----:B---3--:R-:W-:-:S04]  /*3500*/  FMNMX.FTZ R4, R37, R4, !PT ;  /* 0x0000000425047209 */ /* 0x008fc80007810000 */
[C---:B------:R-:W-:Y:S01]  /*3510*/  FSETP.NEU.FTZ.AND P0, PT, R4.reuse, -INF , PT ;  /* 0xff8000000400780b */ /* 0x040fe20003f1d000 */
[----:B------:R-:W-:-:S05]  /*3520*/  FMUL.FTZ R41, R4, UR11 ;  /* 0x0000000b04297c20 */ /* 0x000fca0008410000 */
[----:B------:R-:W-:Y:S02]  /*3530*/  FSEL R51, R41, RZ, P0 ;  /* 0x000000ff29337208 */ /* 0x000fe40000000000 */
[----:B------:R-:W-:Y:S01]  /*3540*/  ISETP.NE.AND P0, PT, R72, RZ, PT ;  /* 0x000000ff4800720c */ /* 0x000fe20003f05270 */
[----:B------:R-:W-:Y:S02]  /*3550*/  IMAD.MOV.U32 R72, RZ, RZ, R119 ;  /* 0x000000ffff487224 */ /* 0x000fe400078e0077 */
[--C-:B------:R-:W-:Y:S01]  /*3560*/  FFMA.FTZ R188, R11, UR11, -R51.reuse ;  /* 0x0000000b0bbc7c23 */ /* 0x100fe20008010833 */
[----:B------:R-:W-:Y:S01]  /*3570*/  FMNMX.FTZ R11, R13, R42, !PT ;  /* 0x0000002a0d0b7209 */ /* 0x000fe20007810000 */
[--C-:B------:R-:W-:Y:S01]  /*3580*/  FFMA.FTZ R35, R34, UR11, -R51.reuse ;  /* 0x0000000b22237c23 */ /* 0x100fe20008010833 */
[--C-:B------:R-:W-:Y:S01]  /*3590*/  FFMA.FTZ R186, R36, UR11, -R51.reuse ;  /* 0x0000000b24ba7c23 */ /* 0x100fe20008010833 */
[--C-:B------:R-:W-:Y:S01]  /*35a0*/  FFMA.FTZ R190, R38, UR11, -R51.reuse ;  /* 0x0000000b26be7c23 */ /* 0x100fe20008010833 */
[----:B------:R-:W-:Y:S01]  /*35b0*/  FMNMX.FTZ R42, R14, R11, !PT ;  /* 0x0000000b0e2a7209 */ /* 0x000fe20007810000 */
[----:B------:R-:W-:Y:S01]  /*35c0*/  MUFU.EX2 R188, R188 ;  /* 0x000000bc00bc7308 */ /* 0x000fe20000000800 */
[--C-:B------:R-:W-:Y:S01]  /*35d0*/  FFMA.FTZ R37, R39, UR11, -R51.reuse ;  /* 0x0000000b27257c23 */ /* 0x100fe20008010833 */
[--C-:B------:R-:W-:Y:S01]  /*35e0*/  FFMA.FTZ R184, R46, UR11, -R51.reuse ;  /* 0x0000000b2eb87c23 */ /* 0x100fe20008010833 */
[----:B------:R-:W-:Y:S01]  /*35f0*/  FMNMX.FTZ R11, R15, R42, !PT ;  /* 0x0000002a0f0b7209 */ /* 0x000fe20007810000 */
[--C-:B------:R-:W-:Y:S01]  /*3600*/  FFMA.FTZ R39, R47, UR11, -R51.reuse ;  /* 0x0000000b2f277c23 */ /* 0x100fe20008010833 */
[--C-:B------:R-:W-:Y:S01]  /*3610*/  FFMA.FTZ R47, R49, UR11, -R51.reuse ;  /* 0x0000000b312f7c23 */ /* 0x100fe20008010833 */
[--C-:B------:R-:W-:Y:S01]  /*3620*/  FFMA.FTZ R41, R54, UR11, -R51.reuse ;  /* 0x0000000b36297c23 */ /* 0x100fe20008010833 */
[----:B------:R-:W-:Y:S01]  /*3630*/  FMNMX.FTZ R34, R20, R11, !PT ;  /* 0x0000000b14227209 */ /* 0x000fe20007810000 */
[----:B------:R-:W0:Y:S01]  /*3640*/  MUFU.EX2 R35, R35 ;  /* 0x0000002300237308 */ /* 0x000e220000000800 */
[--C-:B------:R-:W-:Y:S01]  /*3650*/  FFMA.FTZ R43, R55, UR11, -R51.reuse ;  /* 0x0000000b372b7c23 */ /* 0x100fe20008010833 */
[--C-:B------:R-:W-:Y:S01]  /*3660*/  FFMA.FTZ R180, R40, UR11, -R51.reuse ;  /* 0x0000000b28b47c23 */ /* 0x100fe20008010833 */
[----:B------:R-:W-:Y:S01]  /*3670*/  FMNMX.FTZ R11, R21, R34, !PT ;  /* 0x00000022150b7209 */ /* 0x000fe20007810000 */
[--C-:B------:R-:W-:Y:S01]  /*3680*/  FFMA.FTZ R182, R44, UR11, -R51.reuse ;  /* 0x0000000b2cb67c23 */ /* 0x100fe20008010833 */
[--C-:B------:R-:W-:Y:S01]  /*3690*/  FFMA.FTZ R45, R45, UR11, -R51.reuse ;  /* 0x0000000b2d2d7c23 */ /* 0x100fe20008010833 */
[--C-:B------:R-:W-:Y:S01]  /*36a0*/  FFMA.FTZ R176, R48, UR11, -R51.reuse ;  /* 0x0000000b30b07c23 */ /* 0x100fe20008010833 */
[----:B------:R-:W-:Y:S01]  /*36b0*/  FMNMX.FTZ R34, R24, R11, !PT ;  /* 0x0000000b18227209 */ /* 0x000fe20007810000 */
[----:B------:R-:W1:Y:S01]  /*36c0*/  MUFU.EX2 R190, R190 ;  /* 0x000000be00be7308 */ /* 0x000e620000000800 */
[--C-:B------:R-:W-:Y:S01]  /*36d0*/  FFMA.FTZ R178, R52, UR11, -R51.reuse ;  /* 0x0000000b34b27c23 */ /* 0x100fe20008010833 */
[--C-:B------:R-:W-:Y:S01]  /*36e0*/  FFMA.FTZ R53, R53, UR11, -R51.reuse ;  /* 0x0000000b35357c23 */ /* 0x100fe20008010833 */
[----:B------:R-:W-:Y:S01]  /*36f0*/  FMNMX.FTZ R11, R25, R34, !PT ;  /* 0x00000022190b7209 */ /* 0x000fe20007810000 */
[--C-:B------:R-:W-:Y:S01]  /*3700*/  FFMA.FTZ R56, R56, UR11, -R51.reuse ;  /* 0x0000000b38387c23 */ /* 0x100fe20008010833 */
[--C-:B------:R-:W-:Y:S01]  /*3710*/  FFMA.FTZ R57, R57, UR11, -R51.reuse ;  /* 0x0000000b39397c23 */ /* 0x100fe20008010833 */
[----:B------:R-:W-:Y:S01]  /*3720*/  FFMA.FTZ R60, R60, UR11, -R51 ;  /* 0x0000000b3c3c7c23 */ /* 0x000fe20008010833 */
[----:B------:R-:W-:Y:S01]  /*3730*/  FMNMX.FTZ R34, R26, R11, !PT ;  /* 0x0000000b1a227209 */ /* 0x000fe20007810000 */
[----:B------:R-:W3:Y:S01]  /*3740*/  MUFU.EX2 R37, R37 ;  /* 0x0000002500257308 */ /* 0x000ee20000000800 */
[----:B0-----:R-:W-:Y:S01]  /*3750*/  FADD.FTZ R49, R188, R35 ;  /* 0x00000023bc317221 */ /* 0x001fe20000010000 */
[----:B------:R-:W-:Y:S01]  /*3760*/  F2FP.F16.F32.PACK_AB R188, R35, R188 ;  /* 0x000000bc23bc723e */ /* 0x000fe200000000ff */
[--C-:B------:R-:W-:Y:S01]  /*3770*/  FFMA.FTZ R61, R61, UR11, -R51.reuse ;  /* 0x0000000b3d3d7c23 */ /* 0x100fe20008010833 */
[----:B------:R-:W-:Y:S01]  /*3780*/  FMNMX.FTZ R11, R27, R34, !PT ;  /* 0x000000221b0b7209 */ /* 0x000fe20007810000 */
[--C-:B------:R-:W-:Y:S01]  /*3790*/  FFMA.FTZ R64, R64, UR11, -R51.reuse ;  /* 0x0000000b40407c23 */ /* 0x100fe20008010833 */
[--C-:B------:R-:W-:Y:S01]  /*37a0*/  FFMA.FTZ R65, R65, UR11, -R51.reuse ;  /* 0x0000000b41417c23 */ /* 0x100fe20008010833 */
[--C-:B------:R-:W-:Y:S01]  /*37b0*/  FFMA.FTZ R68, R68, UR11, -R51.reuse ;  /* 0x0000000b44447c23 */ /* 0x100fe20008010833 */
[----:B------:R-:W-:Y:S01]  /*37c0*/  FMNMX.FTZ R34, R28, R11, !PT ;  /* 0x0000000b1c227209 */ /* 0x000fe20007810000 */
[----:B------:R-:W-:Y:S01]  /*37d0*/  MUFU.EX2 R184, R184 ;  /* 0x000000b800b87308 */ /* 0x000fe20000000800 */
[----:B------:R-:W-:Y:S01]  /*37e0*/  FFMA.FTZ R51, R69, UR11, -R51 ;  /* 0x0000000b45337c23 */ /* 0x000fe20008010833 */
[--C-:B------:R-:W-:Y:S01]  /*37f0*/  IMAD.MOV.U32 R69, RZ, RZ, R119.reuse ;  /* 0x000000ffff457224 */ /* 0x100fe200078e0077 */
[----:B------:R-:W-:Y:S01]  /*3800*/  FMNMX.FTZ R11, R29, R34, !PT ;  /* 0x000000221d0b7209 */ /* 0x000fe20007810000 */
[--C-:B------:R-:W-:Y:S01]  /*3810*/  IMAD.MOV.U32 R54, RZ, RZ, R119.reuse ;  /* 0x000000ffff367224 */ /* 0x100fe200078e0077 */
[----:B------:R-:W-:Y:S01]  /*3820*/  MOV R40, R119 ;  /* 0x0000007700287202 */ /* 0x000fe20000000f00 */
[--C-:B------:R-:W-:Y:S01]  /*3830*/  IMAD.MOV.U32 R52, RZ, RZ, R119.reuse ;  /* 0x000000ffff347224 */ /* 0x100fe200078e0077 */
[----:B------:R-:W-:Y:S01]  /*3840*/  FMNMX.FTZ R34, R30, R11, !PT ;  /* 0x0000000b1e227209 */ /* 0x000fe20007810000 */
[----:B------:R-:W-:Y:S01]  /*3850*/  MUFU.EX2 R39, R39 ;  /* 0x0000002700277308 */ /* 0x000fe20000000800 */
[----:B------:R-:W-:-:S02]  /*3860*/  IMAD.MOV.U32 R48, RZ, RZ, R119 ;  /* 0x000000ffff307224 */ /* 0x000fc400078e0077 */
[----:B------:R-:W-:Y:S01]  /*3870*/  FMNMX.FTZ R11, R31, R34, !PT ;  /* 0x000000221f0b7209 */ /* 0x000fe20007810000 */
[--C-:B------:R-:W-:Y:S02]  /*3880*/  IMAD.MOV.U32 R46, RZ, RZ, R119.reuse ;  /* 0x000000ffff2e7224 */ /* 0x100fe400078e0077 */
[--C-:B------:R-:W-:Y:S01]  /*3890*/  IMAD.MOV.U32 R44, RZ, RZ, R119.reuse ;  /* 0x000000ffff2c7224 */ /* 0x100fe200078e0077 */
[----:B------:R-:W-:Y:S01]  /*38a0*/  FMNMX.FTZ R34, R32, R11, !PT ;  /* 0x0000000b20227209 */ /* 0x000fe20007810000 */
[----:B------:R-:W-:Y:S01]  /*38b0*/  MUFU.EX2 R186, R186 ;  /* 0x000000ba00ba7308 */ /* 0x000fe20000000800 */
[----:B------:R-:W-:Y:S02]  /*38c0*/  IMAD.MOV.U32 R42, RZ, RZ, R119 ;  /* 0x000000ffff2a7224 */ /* 0x000fe400078e0077 */
[----:B------:R-:W-:-:S04]  /*38d0*/  FMNMX.FTZ R11, R33, R34, !PT ;  /* 0x00000022210b7209 */ /* 0x000fc80007810000 */
[----:B------:R-:W-:Y:S01]  /*38e0*/  FMNMX.FTZ R34, R62, R11, !PT ;  /* 0x0000000b3e227209 */ /* 0x000fe20007810000 */
[----:B------:R-:W-:Y:S03]  /*38f0*/  MUFU.EX2 R41, R41 ;  /* 0x0000002900297308 */ /* 0x000fe60000000800 */
[----:B------:R-:W-:-:S04]  /*3900*/  FMNMX.FTZ R11, R63, R34, !PT ;  /* 0x000000223f0b7209 */ /* 0x000fc80007810000 */
[----:B------:R-:W-:Y:S01]  /*3910*/  FMNMX.FTZ R34, R66, R11, !PT ;  /* 0x0000000b42227209 */ /* 0x000fe20007810000 */
[----:B------:R-:W-:Y:S03]  /*3920*/  MUFU.EX2 R180, R180 ;  /* 0x000000b400b47308 */ /* 0x000fe60000000800 */
[----:B------:R-:W-:-:S04]  /*3930*/  FMNMX.FTZ R11, R67, R34, !PT ;  /* 0x00000022430b7209 */ /* 0x000fc80007810000 */
[----:B------:R-:W-:Y:S01]  /*3940*/  FMNMX.FTZ R34, R70, R11, !PT ;  /* 0x0000000b46227209 */ /* 0x000fe20007810000 */
[----:B------:R-:W-:Y:S03]  /*3950*/  MUFU.EX2 R43, R43 ;  /* 0x0000002b002b7308 */ /* 0x000fe60000000800 */
[----:B------:R-:W-:-:S05]  /*3960*/  FMNMX.FTZ R34, R71, R34, !PT ;  /* 0x0000002247227209 */ /* 0x000fca0007810000 */
[----:B------:R-:W0:Y:S01]  /*3970*/  SHFL.BFLY PT, R11, R34, 0x2, 0x1f ;  /* 0x0c401f00220b7f89 */ /* 0x000e2200000e0000 */
[----:B------:R-:W-:Y:S08]  /*3980*/  MUFU.EX2 R182, R182 ;  /* 0x000000b600b67308 */ /* 0x000ff00000000800 */
[----:B------:R-:W-:Y:S08]  /*3990*/  MUFU.EX2 R45, R45 ;  /* 0x0000002d002d7308 */ /* 0x000ff00000000800 */
[----:B------:R-:W-:Y:S01]  /*39a0*/  MUFU.EX2 R176, R176 ;  /* 0x000000b000b07308 */ /* 0x000fe20000000800 */
[----:B0-----:R-:W-:-:S07]  /*39b0*/  FMNMX.FTZ R36, R34, R11, !PT ;  /* 0x0000000b22247209 */ /* 0x001fce0007810000 */
[----:B------:R-:W-:Y:S01]  /*39c0*/  MUFU.EX2 R47, R47 ;  /* 0x0000002f002f7308 */ /* 0x000fe20000000800 */
[----:B------:R-:W0:Y:S07]  /*39d0*/  SHFL.BFLY PT, R11, R36, 0x1, 0x1f ;  /* 0x0c201f00240b7f89 */ /* 0x000e2e00000e0000 */
[----:B------:R-:W-:Y:S08]  /*39e0*/  MUFU.EX2 R178, R178 ;  /* 0x000000b200b27308 */ /* 0x000ff00000000800 */
[----:B------:R-:W-:Y:S08]  /*39f0*/  MUFU.EX2 R53, R53 ;  /* 0x0000003500357308 */ /* 0x000ff00000000800 */
[----:B------:R-:W-:Y:S01]  /*3a00*/  MUFU.EX2 R56, R56 ;  /* 0x0000003800387308 */ /* 0x000fe20000000800 */
[----:B0-----:R-:W-:-:S04]  /*3a10*/  FMNMX.FTZ R11, R36, R11, !PT ;  /* 0x0000000b240b7209 */ /* 0x001fc80007810000 */
[C---:B------:R-:W-:Y:S01]  /*3a20*/  FSETP.NEU.FTZ.AND P1, PT, R11.reuse, -INF , PT ;  /* 0xff8000000b00780b */ /* 0x040fe20003f3d000 */
[----:B------:R-:W-:Y:S02]  /*3a30*/  FMUL.FTZ R34, R11, UR11 ;  /* 0x0000000b0b227c20 */ /* 0x000fe40008410000 */
[----:B------:R-:W0:Y:S03]  /*3a40*/  MUFU.EX2 R57, R57 ;  /* 0x0000003900397308 */ /* 0x000e260000000800 */
[----:B------:R-:W-:Y:S02]  /*3a50*/  FSEL R34, R34, RZ, P1 ;  /* 0x000000ff22227208 */ /* 0x000fe40000800000 */
[----:B------:R-:W-:-:S03]  /*3a60*/  PLOP3.LUT P1, PT, PT, PT, UP0, 0x80, 0x0 ;  /* 0x000000000000781c */ /* 0x000fc60003f2f008 */
[----:B------:R-:W-:Y:S01]  /*3a70*/  MUFU.EX2 R60, R60 ;  /* 0x0000003c003c7308 */ /* 0x000fe20000000800 */
[--C-:B------:R-:W-:Y:S01]  /*3a80*/  FFMA.FTZ R5, R5, UR11, -R34.reuse ;  /* 0x0000000b05057c23 */ /* 0x100fe20008010822 */
[--C-:B------:R-:W-:Y:S01]  /*3a90*/  FFMA.FTZ R10, R10, UR11, -R34.reuse ;  /* 0x0000000b0a0a7c23 */ /* 0x100fe20008010822 */
[--C-:B------:R-:W-:Y:S01]  /*3aa0*/  FFMA.FTZ R12, R12, UR11, -R34.reuse ;  /* 0x0000000b0c0c7c23 */ /* 0x100fe20008010822 */
[--C-:B------:R-:W-:Y:S01]  /*3ab0*/  FFMA.FTZ R13, R13, UR11, -R34.reuse ;  /* 0x0000000b0d0d7c23 */ /* 0x100fe20008010822 */
[--C-:B------:R-:W-:Y:S01]  /*3ac0*/  FFMA.FTZ R14, R14, UR11, -R34.reuse ;  /* 0x0000000b0e0e7c23 */ /* 0x100fe20008010822 */
[--C-:B------:R-:W-:Y:S01]  /*3ad0*/  FFMA.FTZ R15, R15, UR11, -R34.reuse ;  /* 0x0000000b0f0f7c23 */ /* 0x100fe20008010822 */
[--C-:B------:R-:W-:Y:S01]  /*3ae0*/  FFMA.FTZ R20, R20, UR11, -R34.reuse ;  /* 0x0000000b14147c23 */ /* 0x100fe20008010822 */
        /* <DEDUP_REMOVED lines=8> */
[----:B------:R1:W4:Y:S01]  /*3b70*/  MUFU.EX2 R36, R10 ;  /* 0x0000000a00247308 */ /* 0x0003220000000800 */
[--C-:B------:R-:W-:Y:S01]  /*3b80*/  FFMA.FTZ R30, R30, UR11, -R34.reuse ;  /* 0x0000000b1e1e7c23 */ /* 0x100fe20008010822 */
[--C-:B------:R-:W-:Y:S01]  /*3b90*/  FFMA.FTZ R31, R31, UR11, -R34.reuse ;  /* 0x0000000b1f1f7c23 */ /* 0x100fe20008010822 */
[--C-:B------:R-:W-:Y:S01]  /*3ba0*/  FFMA.FTZ R32, R32, UR11, -R34.reuse ;  /* 0x0000000b20207c23 */ /* 0x100fe20008010822 */
[--C-:B------:R-:W-:Y:S01]  /*3bb0*/  FFMA.FTZ R33, R33, UR11, -R34.reuse ;  /* 0x0000000b21217c23 */ /* 0x100fe20008010822 */
[--C-:B------:R-:W-:Y:S01]  /*3bc0*/  FFMA.FTZ R62, R62, UR11, -R34.reuse ;  /* 0x0000000b3e3e7c23 */ /* 0x100fe20008010822 */
[--C-:B------:R-:W-:Y:S01]  /*3bd0*/  FFMA.FTZ R63, R63, UR11, -R34.reuse ;  /* 0x0000000b3f3f7c23 */ /* 0x100fe20008010822 */
[--C-:B------:R-:W-:Y:S01]  /*3be0*/  FFMA.FTZ R66, R66, UR11, -R34.reuse ;  /* 0x0000000b42427c23 */ /* 0x100fe20008010822 */
[----:B------:R-:W5:Y:S01]  /*3bf0*/  MUFU.EX2 R12, R12 ;  /* 0x0000000c000c7308 */ /* 0x000f620000000800 */
[----:B-1----:R-:W-:Y:S01]  /*3c00*/  FADD.FTZ R10, R190, R49 ;  /* 0x00000031be0a7221 */ /* 0x002fe20000010000 */
[--C-:B------:R-:W-:Y:S01]  /*3c10*/  FFMA.FTZ R67, R67, UR11, -R34.reuse ;  /* 0x0000000b43437c23 */ /* 0x100fe20008010822 */
[----:B------:R-:W-:Y:S01]  /*3c20*/  FFMA.FTZ R70, R70, UR11, -R34 ;  /* 0x0000000b46467c23 */ /* 0x000fe20008010822 */
[C---:B---3--:R-:W-:Y:S01]  /*3c30*/  F2FP.F16.F32.PACK_AB R190, R37.reuse, R190 ;  /* 0x000000be25be723e */ /* 0x048fe200000000ff */
[----:B------:R-:W-:Y:S01]  /*3c40*/  FADD.FTZ R49, R37, R10 ;  /* 0x0000000a25317221 */ /* 0x000fe20000010000 */
[----:B------:R-:W-:Y:S01]  /*3c50*/  FFMA.FTZ R34, R71, UR11, -R34 ;  /* 0x0000000b47227c23 */ /* 0x000fe20008010822 */
[----:B0-----:R-:W-:Y:S01]  /*3c60*/  F2FP.F16.F32.PACK_AB R172, R57, R56 ;  /* 0x0000003839ac723e */ /* 0x001fe200000000ff */
[----:B------:R-:W0:Y:S01]  /*3c70*/  MUFU.EX2 R13, R13 ;  /* 0x0000000d000d7308 */ /* 0x000e220000000800 */
[----:B------:R-:W-:Y:S01]  /*3c80*/  FADD.FTZ R10, R184, R49 ;  /* 0x00000031b80a7221 */ /* 0x000fe20000010000 */
[----:B----4-:R-:W-:Y:S01]  /*3c90*/  FADD.FTZ R49, R5, R36 ;  /* 0x0000002405317221 */ /* 0x010fe20000010000 */
[----:B------:R-:W-:Y:S01]  /*3ca0*/  F2FP.F16.F32.PACK_AB R189, R36, R5 ;  /* 0x0000000524bd723e */ /* 0x000fe200000000ff */
[----:B------:R-:W-:-:S02]  /*3cb0*/  IMAD.MOV.U32 R71, RZ, RZ, R119 ;  /* 0x000000ffff477224 */ /* 0x000fc400078e0077 */
[C---:B------:R-:W-:Y:S01]  /*3cc0*/  FADD.FTZ R55, R39.reuse, R10 ;  /* 0x0000000a27377221 */ /* 0x040fe20000010000 */
[----:B------:R-:W-:Y:S01]  /*3cd0*/  F2FP.F16.F32.PACK_AB R184, R39, R184 ;  /* 0x000000b827b8723e */ /* 0x000fe200000000ff */
[----:B------:R-:W-:Y:S01]  /*3ce0*/  IMAD.MOV.U32 R39, RZ, RZ, R119 ;  /* 0x000000ffff277224 */ /* 0x000fe200078e0077 */
[----:B------:R-:W1:Y:S01]  /*3cf0*/  MUFU.EX2 R14, R14 ;  /* 0x0000000e000e7308 */ /* 0x000e620000000800 */
[----:B-----5:R-:W-:Y:S01]  /*3d00*/  FADD.FTZ R10, R12, R49 ;  /* 0x000000310c0a7221 */ /* 0x020fe20000010000 */
[----:B------:R-:W-:Y:S01]  /*3d10*/  FADD.FTZ R38, R186, R55 ;  /* 0x00000037ba267221 */ /* 0x000fe20000010000 */
[C---:B------:R-:W-:Y:S01]  /*3d20*/  F2FP.F16.F32.PACK_AB R186, R41.reuse, R186 ;  /* 0x000000ba29ba723e */ /* 0x040fe200000000ff */
[--C-:B------:R-:W-:Y:S02]  /*3d30*/  IMAD.MOV.U32 R36, RZ, RZ, R119.reuse ;  /* 0x000000ffff247224 */ /* 0x100fe400078e0077 */
[----:B------:R-:W-:Y:S01]  /*3d40*/  FADD.FTZ R55, R41, R38 ;  /* 0x0000002629377221 */ /* 0x000fe20000010000 */
[----:B------:R-:W-:Y:S01]  /*3d50*/  IMAD.MOV.U32 R41, RZ, RZ, R119 ;  /* 0x000000ffff297224 */ /* 0x000fe200078e0077 */
[----:B------:R-:W3:Y:S01]  /*3d60*/  MUFU.EX2 R15, R15 ;  /* 0x0000000f000f7308 */ /* 0x000ee20000000800 */
[----:B0-----:R-:W-:Y:S01]  /*3d70*/  FADD.FTZ R49, R13, R10 ;  /* 0x0000000a0d317221 */ /* 0x001fe20000010000 */
[----:B------:R-:W-:Y:S01]  /*3d80*/  FADD.FTZ R38, R180, R55 ;  /* 0x00000037b4267221 */ /* 0x000fe20000010000 */
[----:B------:R-:W-:-:S02]  /*3d90*/  F2FP.F16.F32.PACK_AB R180, R43, R180 ;  /* 0x000000b42bb4723e */ /* 0x000fc400000000ff */
[----:B------:R-:W-:Y:S01]  /*3da0*/  F2FP.F16.F32.PACK_AB R191, R13, R12 ;  /* 0x0000000c0dbf723e */ /* 0x000fe200000000ff */
[----:B------:R-:W-:Y:S01]  /*3db0*/  FADD.FTZ R55, R43, R38 ;  /* 0x000000262b377221 */ /* 0x000fe20000010000 */
[----:B------:R-:W-:Y:S01]  /*3dc0*/  IMAD.MOV.U32 R12, RZ, RZ, 0x3f800000 ;  /* 0x3f800000ff0c7424 */ /* 0x000fe200078e00ff */
[----:B------:R-:W0:Y:S01]  /*3dd0*/  MUFU.EX2 R20, R20 ;  /* 0x0000001400147308 */ /* 0x000e220000000800 */
[----:B-1----:R-:W-:Y:S01]  /*3de0*/  FADD.FTZ R10, R14, R49 ;  /* 0x000000310e0a7221 */ /* 0x002fe20000010000 */
[----:B------:R-:W-:Y:S01]  /*3df0*/  FADD.FTZ R38, R182, R55 ;  /* 0x00000037b6267221 */ /* 0x000fe20000010000 */
[C---:B------:R-:W-:Y:S01]  /*3e00*/  F2FP.F16.F32.PACK_AB R182, R45.reuse, R182 ;  /* 0x000000b62db6723e */ /* 0x040fe200000000ff */
[--C-:B------:R-:W-:Y:S02]  /*3e10*/  IMAD.MOV.U32 R43, RZ, RZ, R119.reuse ;  /* 0x000000ffff2b7224 */ /* 0x100fe400078e0077 */
[----:B------:R-:W-:Y:S01]  /*3e20*/  FADD.FTZ R55, R45, R38 ;  /* 0x000000262d377221 */ /* 0x000fe20000010000 */
[--C-:B------:R-:W-:Y:S01]  /*3e30*/  IMAD.MOV.U32 R45, RZ, RZ, R119.reuse ;  /* 0x000000ffff2d7224 */ /* 0x100fe200078e0077 */
[----:B------:R-:W1:Y:S01]  /*3e40*/  MUFU.EX2 R21, R21 ;  /* 0x0000001500157308 */ /* 0x000e620000000800 */
[C---:B---3--:R-:W-:Y:S01]  /*3e50*/  FADD.FTZ R49, R15.reuse, R10 ;  /* 0x0000000a0f317221 */ /* 0x048fe20000010000 */
[----:B------:R-:W-:Y:S01]  /*3e60*/  F2FP.F16.F32.PACK_AB R185, R15, R14 ;  /* 0x0000000e0fb9723e */ /* 0x000fe200000000ff */
[----:B------:R-:W-:-:S05]  /*3e70*/  IMAD.MOV.U32 R38, RZ, RZ, R119 ;  /* 0x000000ffff267224 */ /* 0x000fca00078e0077 */
[----:B------:R-:W2:Y:S01]  /*3e80*/  MUFU.EX2 R24, R24 ;  /* 0x0000001800187308 */ /* 0x000ea20000000800 */
[----:B0-----:R-:W-:-:S07]  /*3e90*/  FADD.FTZ R10, R20, R49 ;  /* 0x00000031140a7221 */ /* 0x001fce0000010000 */
[----:B------:R-:W0:Y:S01]  /*3ea0*/  MUFU.EX2 R25, R25 ;  /* 0x0000001900197308 */ /* 0x000e220000000800 */
[----:B-1----:R-:W-:Y:S01]  /*3eb0*/  FADD.FTZ R49, R21, R10 ;  /* 0x0000000a15317221 */ /* 0x002fe20000010000 */
[----:B------:R-:W-:Y:S01]  /*3ec0*/  FADD.FTZ R10, R176, R55 ;  /* 0x00000037b00a7221 */ /* 0x000fe20000010000 */
[----:B------:R-:W-:Y:S02]  /*3ed0*/  F2FP.F16.F32.PACK_AB R176, R47, R176 ;  /* 0x000000b02fb0723e */ /* 0x000fe400000000ff */
[----:B------:R-:W-:Y:S01]  /*3ee0*/  F2FP.F16.F32.PACK_AB R187, R21, R20 ;  /* 0x0000001415bb723e */ /* 0x000fe200000000ff */
[----:B------:R-:W-:Y:S01]  /*3ef0*/  FADD.FTZ R55, R47, R10 ;  /* 0x0000000a2f377221 */ /* 0x000fe20000010000 */
[----:B------:R-:W-:Y:S01]  /*3f00*/  IMAD.MOV.U32 R47, RZ, RZ, R119 ;  /* 0x000000ffff2f7224 */ /* 0x000fe200078e0077 */
[----:B------:R-:W1:Y:S01]  /*3f10*/  MUFU.EX2 R26, R26 ;  /* 0x0000001a001a7308 */ /* 0x000e620000000800 */
[----:B--2---:R-:W-:Y:S01]  /*3f20*/  FADD.FTZ R0, R24, R49 ;  /* 0x0000003118007221 */ /* 0x004fe20000010000 */
[----:B------:R-:W-:Y:S01]  /*3f30*/  FADD.FTZ R10, R178, R55 ;  /* 0x00000037b20a7221 */ /* 0x000fe20000010000 */
[----:B------:R-:W-:-:S03]  /*3f40*/  F2FP.F16.F32.PACK_AB R178, R53, R178 ;  /* 0x000000b235b2723e */ /* 0x000fc600000000ff */
[----:B------:R-:W-:Y:S01]  /*3f50*/  FADD.FTZ R55, R53, R10 ;  /* 0x0000000a35377221 */ /* 0x000fe20000010000 */
[----:B------:R-:W-:Y:S01]  /*3f60*/  IMAD.MOV.U32 R53, RZ, RZ, R119 ;  /* 0x000000ffff357224 */ /* 0x000fe200078e0077 */
[----:B------:R-:W2:Y:S01]  /*3f70*/  MUFU.EX2 R27, R27 ;  /* 0x0000001b001b7308 */ /* 0x000ea20000000800 */
[C---:B0-----:R-:W-:Y:S01]  /*3f80*/  FADD.FTZ R49, R25.reuse, R0 ;  /* 0x0000000019317221 */ /* 0x041fe20000010000 */
[----:B------:R-:W-:Y:S01]  /*3f90*/  FADD.FTZ R10, R56, R55 ;  /* 0x00000037380a7221 */ /* 0x000fe20000010000 */
[----:B------:R-:W-:Y:S01]  /*3fa0*/  F2FP.F16.F32.PACK_AB R181, R25, R24 ;  /* 0x0000001819b5723e */ /* 0x000fe200000000ff */
[--C-:B------:R-:W-:Y:S02]  /*3fb0*/  IMAD.MOV.U32 R56, RZ, RZ, R119.reuse ;  /* 0x000000ffff387224 */ /* 0x100fe400078e0077 */
[----:B------:R-:W-:Y:S01]  /*3fc0*/  FADD.FTZ R37, R57, R10 ;  /* 0x0000000a39257221 */ /* 0x000fe20000010000 */
[----:B------:R-:W-:Y:S01]  /*3fd0*/  IMAD.MOV.U32 R57, RZ, RZ, R119 ;  /* 0x000000ffff397224 */ /* 0x000fe200078e0077 */
[----:B------:R-:W0:Y:S01]  /*3fe0*/  MUFU.EX2 R28, R28 ;  /* 0x0000001c001c7308 */ /* 0x000e220000000800 */
[----:B-1----:R-:W-:Y:S01]  /*3ff0*/  FADD.FTZ R0, R26, R49 ;  /* 0x000000311a007221 */ /* 0x002fe20000010000 */
[----:B------:R-:W-:Y:S01]  /*4000*/  FADD.FTZ R10, R60, R37 ;  /* 0x000000253c0a7221 */ /* 0x000fe20000010000 */
[----:B------:R-:W-:-:S02]  /*4010*/  IMAD.MOV.U32 R55, RZ, RZ, R119 ;  /* 0x000000ffff377224 */ /* 0x000fc400078e0077 */
[--C-:B------:R-:W-:Y:S02]  /*4020*/  IMAD.MOV.U32 R25, RZ, RZ, R119.reuse ;  /* 0x000000ffff197224 */ /* 0x100fe400078e0077 */
[--C-:B------:R-:W-:Y:S01]  /*4030*/  IMAD.MOV.U32 R24, RZ, RZ, R119.reuse ;  /* 0x000000ffff187224 */ /* 0x100fe200078e0077 */
[----:B------:R-:W1:Y:S01]  /*4040*/  MUFU.EX2 R29, R29 ;  /* 0x0000001d001d7308 */ /* 0x000e620000000800 */
[C---:B--2---:R-:W-:Y:S01]  /*4050*/  FADD.FTZ R49, R27.reuse, R0 ;  /* 0x000000001b317221 */ /* 0x044fe20000010000 */
[----:B------:R-:W-:Y:S01]  /*4060*/  F2FP.F16.F32.PACK_AB R183, R27, R26 ;  /* 0x0000001a1bb7723e */ /* 0x000fe200000000ff */
[--C-:B------:R-:W-:Y:S02]  /*4070*/  IMAD.MOV.U32 R27, RZ, RZ, R119.reuse ;  /* 0x000000ffff1b7224 */ /* 0x100fe400078e0077 */
[----:B------:R-:W-:-:S03]  /*4080*/  IMAD.MOV.U32 R26, RZ, RZ, R119 ;  /* 0x000000ffff1a7224 */ /* 0x000fc600078e0077 */
[----:B------:R-:W2:Y:S01]  /*4090*/  MUFU.EX2 R30, R30 ;  /* 0x0000001e001e7308 */ /* 0x000ea20000000800 */
[----:B0-----:R-:W-:Y:S01]  /*40a0*/  FADD.FTZ R0, R28, R49 ;  /* 0x000000311c007221 */ /* 0x001fe20000010000 */
[----:B------:R-:W-:-:S06]  /*40b0*/  MOV R49, R119 ;  /* 0x0000007700317202 */ /* 0x000fcc0000000f00 */
[----:B------:R-:W0:Y:S01]  /*40c0*/  MUFU.EX2 R31, R31 ;  /* 0x0000001f001f7308 */ /* 0x000e220000000800 */
[C---:B-1----:R-:W-:Y:S01]  /*40d0*/  FADD.FTZ R35, R29.reuse, R0 ;  /* 0x000000001d237221 */ /* 0x042fe20000010000 */
[----:B------:R-:W-:Y:S01]  /*40e0*/  F2FP.F16.F32.PACK_AB R177, R29, R28 ;  /* 0x0000001c1db1723e */ /* 0x000fe200000000ff */
[--C-:B------:R-:W-:Y:S02]  /*40f0*/  IMAD.MOV.U32 R29, RZ, RZ, R119.reuse ;  /* 0x000000ffff1d7224 */ /* 0x100fe400078e0077 */
[----:B------:R-:W-:-:S03]  /*4100*/  IMAD.MOV.U32 R28, RZ, RZ, R119 ;  /* 0x000000ffff1c7224 */ /* 0x000fc600078e0077 */
[----:B------:R-:W1:Y:S01]  /*4110*/  MUFU.EX2 R32, R32 ;  /* 0x0000002000207308 */ /* 0x000e620000000800 */
[----:B--2---:R-:W-:-:S07]  /*4120*/  FADD.FTZ R0, R30, R35 ;  /* 0x000000231e007221 */ /* 0x004fce0000010000 */
[----:B------:R-:W2:Y:S01]  /*4130*/  MUFU.EX2 R33, R33 ;  /* 0x0000002100217308 */ /* 0x000ea20000000800 */
[C---:B0-----:R-:W-:Y:S01]  /*4140*/  FADD.FTZ R35, R31.reuse, R0 ;  /* 0x000000001f237221 */ /* 0x041fe20000010000 */
[----:B------:R-:W-:Y:S01]  /*4150*/  F2FP.F16.F32.PACK_AB R179, R31, R30 ;  /* 0x0000001e1fb3723e */ /* 0x000fe200000000ff */
[----:B------:R-:W-:Y:S01]  /*4160*/  IMAD.MOV.U32 R30, RZ, RZ, R119 ;  /* 0x000000ffff1e7224 */ /* 0x000fe200078e0077 */
[----:B------:R-:W-:-:S04]  /*4170*/  MOV R31, R119 ;  /* 0x00000077001f7202 */ /* 0x000fc80000000f00 */
[----:B------:R-:W0:Y:S01]  /*4180*/  MUFU.EX2 R62, R62 ;  /* 0x0000003e003e7308 */ /* 0x000e220000000800 */
[----:B-1----:R-:W-:-:S07]  /*4190*/  FADD.FTZ R0, R32, R35 ;  /* 0x0000002320007221 */ /* 0x002fce0000010000 */
[----:B------:R-:W1:Y:S01]  /*41a0*/  MUFU.EX2 R63, R63 ;  /* 0x0000003f003f7308 */ /* 0x000e620000000800 */
[C---:B--2---:R-:W-:Y:S01]  /*41b0*/  FADD.FTZ R35, R33.reuse, R0 ;  /* 0x0000000021237221 */ /* 0x044fe20000010000 */
[----:B------:R-:W-:Y:S01]  /*41c0*/  F2FP.F16.F32.PACK_AB R173, R33, R32 ;  /* 0x0000002021ad723e */ /* 0x000fe200000000ff */
[--C-:B------:R-:W-:Y:S02]  /*41d0*/  IMAD.MOV.U32 R33, RZ, RZ, R119.reuse ;  /* 0x000000ffff217224 */ /* 0x100fe400078e0077 */
[----:B------:R-:W-:-:S03]  /*41e0*/  IMAD.MOV.U32 R32, RZ, RZ, R119 ;  /* 0x000000ffff207224 */ /* 0x000fc600078e0077 */
[----:B------:R-:W2:Y:S01]  /*41f0*/  MUFU.EX2 R61, R61 ;  /* 0x0000003d003d7308 */ /* 0x000ea20000000800 */
[----:B0-----:R-:W-:-:S07]  /*4200*/  FADD.FTZ R0, R62, R35 ;  /* 0x000000233e007221 */ /* 0x001fce0000010000 */
[----:B------:R-:W0:Y:S01]  /*4210*/  MUFU.EX2 R66, R66 ;  /* 0x0000004200427308 */ /* 0x000e220000000800 */
[C---:B-1----:R-:W-:Y:S01]  /*4220*/  FADD.FTZ R35, R63.reuse, R0 ;  /* 0x000000003f237221 */ /* 0x042fe20000010000 */
[----:B------:R-:W-:Y:S01]  /*4230*/  F2FP.F16.F32.PACK_AB R175, R63, R62 ;  /* 0x0000003e3faf723e */ /* 0x000fe200000000ff */
[--C-:B------:R-:W-:Y:S02]  /*4240*/  IMAD.MOV.U32 R63, RZ, RZ, R119.reuse ;  /* 0x000000ffff3f7224 */ /* 0x100fe400078e0077 */
[----:B------:R-:W-:-:S03]  /*4250*/  IMAD.MOV.U32 R62, RZ, RZ, R119 ;  /* 0x000000ffff3e7224 */ /* 0x000fc600078e0077 */
[----:B------:R-:W1:Y:S01]  /*4260*/  MUFU.EX2 R64, R64 ;  /* 0x0000004000407308 */ /* 0x000e620000000800 */
[C---:B--2---:R-:W-:Y:S01]  /*4270*/  FADD.FTZ R37, R61.reuse, R10 ;  /* 0x0000000a3d257221 */ /* 0x044fe20000010000 */
[----:B------:R-:W-:Y:S01]  /*4280*/  F2FP.F16.F32.PACK_AB R174, R61, R60 ;  /* 0x0000003c3dae723e */ /* 0x000fe200000000ff */
[--C-:B------:R-:W-:Y:S02]  /*4290*/  IMAD.MOV.U32 R61, RZ, RZ, R119.reuse ;  /* 0x000000ffff3d7224 */ /* 0x100fe400078e0077 */
[----:B------:R-:W-:-:S03]  /*42a0*/  IMAD.MOV.U32 R60, RZ, RZ, R119 ;  /* 0x000000ffff3c7224 */ /* 0x000fc600078e0077 */
[----:B------:R-:W2:Y:S01]  /*42b0*/  MUFU.EX2 R67, R67 ;  /* 0x0000004300437308 */ /* 0x000ea20000000800 */
[----:B0-----:R-:W-:Y:S01]  /*42c0*/  FADD.FTZ R0, R66, R35 ;  /* 0x0000002342007221 */ /* 0x001fe20000010000 */
[----:B------:R-:W-:-:S06]  /*42d0*/  IMAD.MOV.U32 R35, RZ, RZ, R119 ;  /* 0x000000ffff237224 */ /* 0x000fcc00078e0077 */
[----:B------:R-:W0:Y:S01]  /*42e0*/  MUFU.EX2 R65, R65 ;  /* 0x0000004100417308 */ /* 0x000e220000000800 */
[----:B-1----:R-:W-:-:S07]  /*42f0*/  FADD.FTZ R10, R64, R37 ;  /* 0x00000025400a7221 */ /* 0x002fce0000010000 */
[----:B------:R-:W1:Y:S01]  /*4300*/  MUFU.EX2 R70, R70 ;  /* 0x0000004600467308 */ /* 0x000e620000000800 */
[C---:B--2---:R-:W-:Y:S01]  /*4310*/  FADD.FTZ R5, R67.reuse, R0 ;  /* 0x0000000043057221 */ /* 0x044fe20000010000 */
[----:B------:R-:W-:Y:S01]  /*4320*/  F2FP.F16.F32.PACK_AB R169, R67, R66 ;  /* 0x0000004243a9723e */ /* 0x000fe200000000ff */
[----:B------:R-:W-:Y:S01]  /*4330*/  IMAD.MOV.U32 R66, RZ, RZ, R119 ;  /* 0x000000ffff427224 */ /* 0x000fe200078e0077 */
[----:B------:R-:W-:-:S04]  /*4340*/  MOV R67, R119 ;  /* 0x0000007700437202 */ /* 0x000fc80000000f00 */
[----:B------:R-:W2:Y:S01]  /*4350*/  MUFU.EX2 R68, R68 ;  /* 0x0000004400447308 */ /* 0x000ea20000000800 */
[C---:B0-----:R-:W-:Y:S01]  /*4360*/  FADD.FTZ R37, R65.reuse, R10 ;  /* 0x0000000a41257221 */ /* 0x041fe20000010000 */
[----:B------:R-:W-:Y:S01]  /*4370*/  F2FP.F16.F32.PACK_AB R168, R65, R64 ;  /* 0x0000004041a8723e */ /* 0x000fe200000000ff */
[--C-:B------:R-:W-:Y:S02]  /*4380*/  IMAD.MOV.U32 R65, RZ, RZ, R119.reuse ;  /* 0x000000ffff417224 */ /* 0x100fe400078e0077 */
[----:B------:R-:W-:-:S03]  /*4390*/  IMAD.MOV.U32 R64, RZ, RZ, R119 ;  /* 0x000000ffff407224 */ /* 0x000fc600078e0077 */
[----:B------:R0:W3:Y:S01]  /*43a0*/  MUFU.EX2 R171, R34 ;  /* 0x0000002200ab7308 */ /* 0x0000e20000000800 */
[----:B-1----:R-:W-:-:S07]  /*43b0*/  FADD.FTZ R0, R70, R5 ;  /* 0x0000000546007221 */ /* 0x002fce0000010000 */
[----:B------:R-:W1:Y:S01]  /*43c0*/  MUFU.EX2 R51, R51 ;  /* 0x0000003300337308 */ /* 0x000e620000000800 */
[----:B--2---:R-:W-:Y:S01]  /*43d0*/  FADD.FTZ R10, R68, R37 ;  /* 0x00000025440a7221 */ /* 0x004fe20000010000 */
[--C-:B------:R-:W-:Y:S02]  /*43e0*/  IMAD.MOV.U32 R37, RZ, RZ, R119.reuse ;  /* 0x000000ffff257224 */ /* 0x100fe400078e0077 */
[--C-:B0-----:R-:W-:Y:S02]  /*43f0*/  IMAD.MOV.U32 R34, RZ, RZ, R119.reuse ;  /* 0x000000ffff227224 */ /* 0x101fe400078e0077 */
[C---:B---3--:R-:W-:Y:S01]  /*4400*/  FADD.FTZ R5, R171.reuse, R0 ;  /* 0x00000000ab057221 */ /* 0x048fe20000010000 */
[----:B------:R-:W-:Y:S01]  /*4410*/  F2FP.F16.F32.PACK_AB R171, R171, R70 ;  /* 0x00000046abab723e */ /* 0x000fe200000000ff */
[----:B------:R-:W-:Y:S02]  /*4420*/  IMAD.MOV.U32 R0, RZ, RZ, 0x3f800000 ;  /* 0x3f800000ff007424 */ /* 0x000fe400078e00ff */
[----:B------:R-:W-:-:S02]  /*4430*/  IMAD.MOV.U32 R70, RZ, RZ, R119 ;  /* 0x000000ffff467224 */ /* 0x000fc400078e0077 */
[C---:B-1----:R-:W-:Y:S01]  /*4440*/  FADD.FTZ R10, R51.reuse, R10 ;  /* 0x0000000a330a7221 */ /* 0x042fe20000010000 */
[----:B------:R-:W-:Y:S01]  /*4450*/  F2FP.F16.F32.PACK_AB R170, R51, R68 ;  /* 0x0000004433aa723e */ /* 0x000fe200000000ff */
[--C-:B------:R-:W-:Y:S02]  /*4460*/  IMAD.MOV.U32 R68, RZ, RZ, R119.reuse ;  /* 0x000000ffff447224 */ /* 0x100fe400078e0077 */
[----:B------:R-:W-:Y:S01]  /*4470*/  IMAD.MOV.U32 R51, RZ, RZ, R119 ;  /* 0x000000ffff337224 */ /* 0x000fe200078e0077 */
[----:B------:R-:W-:Y:S06]  /*4480*/  @!P1 BRA `(.L_x_194) ;  /* 0x0000002800109947 */ /* 0x000fec0003800000 */
[----:B------:R-:W-:Y:S01]  /*4490*/  IMAD.MOV.U32 R13, RZ, RZ, R11 ;  /* 0x000000ffff0d7224 */ /* 0x000fe200078e000b */
[----:B------:R-:W-:Y:S01]  /*44a0*/  MOV R14, R4 ;  /* 0x00000004000e7202 */ /* 0x000fe20000000f00 */
[----:B------:R-:W-:Y:S01]  /*44b0*/  IMAD.MOV.U32 R0, RZ, RZ, 0x3f800000 ;  /* 0x3f800000ff007424 */ /* 0x000fe200078e00ff */
        /* <DEDUP_REMOVED lines=48> */
[----:B------:R-:W-:Y:S01]  /*47c0*/  UMOV UR6, UR39 ;  /* 0x0000002700067c82 */ /* 0x000fe20008000000 */
[----:B------:R-:W-:Y:S01]  /*47d0*/  UMOV UR7, UR38 ;  /* 0x0000002600077c82 */ /* 0x000fe20008000000 */
[----:B------:R-:W-:Y:S01]  /*47e0*/  ULDC UR8, c[0x0][0x9d8] ;  /* 0x0002760000087ab9 */ /* 0x000fe20000000800 */
[----:B------:R-:W-:-:S05]  /*47f0*/  ULDC UR11, c[0x0][0x988] ;  /* 0x00026200000b7ab9 */ /* 0x000fca0000000800 */
.L_x_205:
[----:B------:R-:W-:-:S04]  /*4800*/  UISETP.NE.AND UP0, UPT, UR7, 0x1, UPT ;  /* 0x000000010700788c */ /* 0x000fc8000bf05270 */
[----:B------:R-:W-:-:S04]  /*4810*/  USEL UR39, URZ, 0x1, UP0 ;  /* 0x000000013f277887 */ /* 0x000fc80008000000 */
[----:B------:R-:W-:Y:S01]  /*4820*/  ULOP3.LUT UR39, UR6, UR39, URZ, 0x3c, !UPT ;  /* 0x0000002706277292 */ /* 0x000fe2000f8e3c3f */
[----:B------:R-:W-:Y:S11]  /*4830*/  @!P0 BRA `(.L_x_195) ;  /* 0x0000000000048947 */ /* 0x000ff60003800000 */
[----:B------:R-:W-:Y:S01]  /*4840*/  BPT.TRAP 0x1 ;  /* 0x000000040000795c */ /* 0x000fe20000300000 */
.L_x_195:
[----:B------:R-:W0:Y:S01]  /*4850*/  S2UR UR9, SR_CgaCtaId ;  /* 0x00000000000979c3 */ /* 0x000e220000008800 */
[----:B------:R-:W-:Y:S01]  /*4860*/  MOV R2, 0x400 ;  /* 0x0000040000027802 */ /* 0x000fe20000000f00 */
[----:B------:R-:W-:Y:S01]  /*4870*/  UIADD3 UR38, UR7, 0x1, URZ ;  /* 0x0000000107267890 */ /* 0x000fe2000fffe03f */
[----:B------:R-:W-:-:S03]  /*4880*/  IMAD.U32 R4, RZ, RZ, UR39 ;  /* 0x00000027ff047e24 */ /* 0x000fc6000f8e00ff */
[----:B------:R-:W-:Y:S02]  /*4890*/  UISETP.NE.AND UP0, UPT, UR38, 0x2, UPT ;  /* 0x000000022600788c */ /* 0x000fe4000bf05270 */
[----:B------:R-:W-:Y:S02]  /*48a0*/  SHF.L.U32 R4, R4, 0x1f, RZ ;  /* 0x0000001f04047819 */ /* 0x000fe400000006ff */
[----:B------:R-:W-:Y:S01]  /*48b0*/  USEL UR38, UR38, URZ, UP0 ;  /* 0x0000003f26267287 */ /* 0x000fe20008000000 */
[----:B0-----:R-:W-:-:S05]  /*48c0*/  IMAD.U32 R3, RZ, RZ, UR9 ;  /* 0x00000009ff037e24 */ /* 0x001fca000f8e00ff */
[----:B------:R-:W-:-:S04]  /*48d0*/  LEA R2, R3, R2, 0x18 ;  /* 0x0000000203027211 */ /* 0x000fc800078ec0ff */
[----:B------:R-:W-:-:S13]  /*48e0*/  R2UR UR9, R2 ;  /* 0x00000000020972ca */ /* 0x000fda00000e0000 */
[----:B------:R-:W-:-:S09]  /*48f0*/  ULEA UR9, UR38, UR9, 0x3 ;  /* 0x0000000926097291 */ /* 0x000fd2000f8e183f */
[----:B------:R0:W1:Y:S01]  /*4900*/  SYNCS.PHASECHK.TRANS64.TRYWAIT P1, [UR9+0x30830], R4 ;  /* 0x03083004ff0075a7 */ /* 0x0000620008020149 */
[----:B------:R-:W-:Y:S05]  /*4910*/  @!P0 BRA `(.L_x_196) ;  /* 0x0000000000048947 */ /* 0x000fea0003800000 */
[----:B------:R-:W-:Y:S01]  /*4920*/  BPT.TRAP 0x1 ;  /* 0x000000040000795c */ /* 0x000fe20000300000 */
.L_x_196:
[----:B-1----:R-:W-:Y:S05]  /*4930*/  @P1 BRA `(.L_x_197) ;  /* 0x0000000000081947 */ /* 0x002fea0003800000 */
[----:B------:R-:W1:Y:S02]  /*4940*/  SYNCS.PHASECHK.TRANS64.TRYWAIT P1, [UR9+0x30830], R4 ;  /* 0x03083004ff0075a7 */ /* 0x000e640008020149 */
[----:B-1----:R-:W-:Y:S05]  /*4950*/  @!P1 BRA `(.L_x_198) ;  /* 0x000000cc007c9947 */ /* 0x002fea0003800000 */
.L_x_197:
[----:B------:R-:W-:Y:S01]  /*4960*/  R2UR UR32, R8 ;  /* 0x00000000082072ca */ /* 0x000fe200000e0000 */
[----:B------:R-:W-:Y:S01]  /*4970*/  UIMAD UR10, UR38, 0x900, UR4 ;  /* 0x00000900260a78a4 */ /* 0x000fe2000f8e0204 */
[----:B------:R-:W-:Y:S01]  /*4980*/  R2UR UR33, R9 ;  /* 0x00000000092172ca */ /* 0x000fe200000e0000 */
[----:B------:R-:W-:Y:S01]  /*4990*/  WARPGROUP.ARRIVE ;  /* 0x00000000000079c5 */ /* 0x000fe20000000000 */
[----:B------:R-:W-:Y:S01]  /*49a0*/  UMOV UR35, 0x40000040 ;  /* 0x4000004000237882 */ /* 0x000fe20000000000 */
[----:B------:R-:W-:Y:S01]  /*49b0*/  UIADD3 UR14, UR10, 0x304, URZ ;  /* 0x000003040a0e7890 */ /* 0x000fe2000fffe03f */
[-C--:B------:R-:W-:Y:S01]  /*49c0*/  FMUL.FTZ R24, R24, R12.reuse ;  /* 0x0000000c18187220 */ /* 0x080fe20000410000 */
[----:B------:R-:W-:Y:S01]  /*49d0*/  UMOV UR15, 0x40000040 ;  /* 0x40000040000f7882 */ /* 0x000fe20000000000 */
[----:B------:R-:W-:Y:S01]  /*49e0*/  UMOV UR34, UR10 ;  /* 0x0000000a00227c82 */ /* 0x000fe20008000000 */
[----:B------:R-:W-:Y:S01]  /*49f0*/  UIADD3 UR18, UR10, 0x306, URZ ;  /* 0x000003060a127890 */ /* 0x000fe2000fffe03f */
[-C--:B------:R-:W-:Y:S01]  /*4a00*/  FMUL.FTZ R25, R25, R12.reuse ;  /* 0x0000000c19197220 */ /* 0x080fe20000410000 */
[----:B------:R-:W-:Y:S01]  /*4a10*/  UMOV UR19, 0x40000040 ;  /* 0x4000004000137882 */ /* 0x000fe20000000000 */
[----:B------:R-:W-:Y:S01]  /*4a20*/  UIADD3 UR22, UR10, 0x600, URZ ;  /* 0x000006000a167890 */ /* 0x000fe2000fffe03f */
[-C--:B------:R-:W-:Y:S01]  /*4a30*/  FMUL.FTZ R28, R28, R12.reuse ;  /* 0x0000000c1c1c7220 */ /* 0x080fe20000410000 */
[----:B------:R-:W-:Y:S01]  /*4a40*/  UMOV UR23, 0x40000040 ;  /* 0x4000004000177882 */ /* 0x000fe20000000000 */
[----:B------:R-:W-:Y:S01]  /*4a50*/  HGMMA.64x96x16.F32 R120, gdesc[UR32], RZ, !UPT, gsb0 ;  /* 0x01600000207879f0 */ /* 0x000fe2000c0008ff */
[----:B------:R-:W-:Y:S01]  /*4a60*/  R2UR UR32, R6 ;  /* 0x00000000062072ca */ /* 0x000fe200000e0000 */
[----:B------:R-:W-:Y:S01]  /*4a70*/  UIADD3 UR34, UR10, 0x2, URZ ;  /* 0x000000020a227890 */ /* 0x000fe2000fffe03f */
[----:B------:R-:W-:Y:S01]  /*4a80*/  R2UR UR33, R7 ;  /* 0x00000000072172ca */ /* 0x000fe200000e0000 */
[----:B------:R-:W-:Y:S01]  /*4a90*/  UMOV UR35, 0x40000040 ;  /* 0x4000004000237882 */ /* 0x000fe20000000000 */
[----:B------:R-:W-:Y:S01]  /*4aa0*/  UIADD3 UR26, UR10, 0x602, URZ ;  /* 0x000006020a1a7890 */ /* 0x000fe2000fffe03f */
[-C--:B------:R-:W-:Y:S01]  /*4ab0*/  FMUL.FTZ R29, R29, R12.reuse ;  /* 0x0000000c1d1d7220 */ /* 0x080fe20000410000 */
[----:B------:R-:W-:Y:S01]  /*4ac0*/  UMOV UR27, 0x40000040 ;  /* 0x40000040001b7882 */ /* 0x000fe20000000000 */
        /* <DEDUP_REMOVED lines=150> */
.L_x_199:
[----:B------:R-:W-:Y:S01]  /*5430*/  R2UR UR10, R2 ;  /* 0x00000000020a72ca */ /* 0x000fe200000e0000 */
[----:B------:R-:W-:-:S05]  /*5440*/  IMAD.U32 R0, RZ, RZ, UR6 ;  /* 0x00000006ff007e24 */ /* 0x000fca000f8e00ff */
[----:B------:R-:W-:-:S07]  /*5450*/  SHF.L.U32 R0, R0, 0x1f, RZ ;  /* 0x0000001f00007819 */ /* 0x000fce00000006ff */
[----:B------:R-:W-:-:S09]  /*5460*/  ULEA UR10, UR7, UR10, 0x3 ;  /* 0x0000000a070a7291 */ /* 0x000fd2000f8e183f */
[----:B------:R2:W3:Y:S01]  /*5470*/  SYNCS.PHASECHK.TRANS64.TRYWAIT P1, [UR10+0x30850], R0 ;  /* 0x03085000ff0075a7 */ /* 0x0004e2000802014a */
[----:B------:R-:W-:Y:S05]  /*5480*/  @!P0 BRA `(.L_x_200) ;  /* 0x0000000000048947 */ /* 0x000fea0003800000 */
[----:B------:R-:W-:Y:S01]  /*5490*/  BPT.TRAP 0x1 ;  /* 0x000000040000795c */ /* 0x000fe20000300000 */
.L_x_200:
[----:B---3--:R-:W-:Y:S05]  /*54a0*/  @P1 BRA `(.L_x_201) ;  /* 0x0000000000081947 */ /* 0x008fea0003800000 */
[----:B------:R-:W3:Y:S02]  /*54b0*/  SYNCS.PHASECHK.TRANS64.TRYWAIT P1, [UR10+0x30850], R0 ;  /* 0x03085000ff0075a7 */ /* 0x000ee4000802014a */
[----:B---3--:R-:W-:Y:S05]  /*54c0*/  @!P1 BRA `(.L_x_202) ;  /* 0x000000c000b89947 */ /* 0x008fea0003800000 */
.L_x_201:
[----:B------:R-:W-:Y:S01]  /*54d0*/  R2UR UR6, R2 ;  /* 0x00000000020672ca */ /* 0x000fe200000e0000 */
[----:B------:R-:W-:-:S12]  /*54e0*/  WARPGROUP.ARRIVE ;  /* 0x00000000000079c5 */ /* 0x000fd80000000000 */
[----:B------:R-:W-:-:S04]  /*54f0*/  UIADD3 UR6, UR6, 0x400, URZ ;  /* 0x0000040006067890 */ /* 0x000fc8000fffe03f */
[----:B------:R-:W-:-:S04]  /*5500*/  USHF.R.U32.HI UR6, URZ, 0x4, UR6 ;  /* 0x000000043f067899 */ /* 0x000fc80008011606 */
[----:B------:R-:W-:-:S04]  /*5510*/  ULOP3.LUT UR6, UR6, 0x3fff, URZ, 0xc0, !UPT ;  /* 0x00003fff06067892 */ /* 0x000fc8000f8ec03f */
[----:B------:R-:W-:-:S04]  /*5520*/  ULOP3.LUT UR6, UR6, 0x3000000, URZ, 0xfc, !UPT ;  /* 0x0300000006067892 */ /* 0x000fc8000f8efc3f */
[----:B------:R-:W-:-:S03]  /*5530*/  UIMAD UR14, UR7, 0x900, UR6 ;  /* 0x00000900070e78a4 */ /* 0x000fc6000f8e0206 */
[----:B------:R-:W-:-:S04]  /*5540*/  UMOV UR7, 0x40000040 ;  /* 0x4000004000077882 */ /* 0x000fc80000000000 */
[----:B------:R-:W-:Y:S02]  /*5550*/  UMOV UR6, UR14 ;  /* 0x0000000e00067c82 */ /* 0x000fe40008000000 */
        /* <DEDUP_REMOVED lines=25> */
[----:B------:R-:W-:Y:S03]  /*56f0*/  HGMMA.64x192x16.F32 R24, R168, gdesc[UR4].tnspB, R24, gsb0 ;  /* 0x42e00004a8187df0 */ /* 0x000fe60008000818 */
[----:B------:R-:W-:Y:S02]  /*5700*/  WARPGROUP.DEPBAR.LE gsb0, 0x0 ;  /* 0x00008000000079c5 */ /* 0x000fe40000010000 */
[----:B------:R-:W-:Y:S05]  /*5710*/  @!P0 BRA `(.L_x_203) ;  /* 0x0000000000048947 */ /* 0x000fea0003800000 */
[----:B------:R-:W-:Y:S01]  /*5720*/  BPT.TRAP 0x1 ;  /* 0x000000040000795c */ /* 0x000fe20000300000 */
.L_x_203:
        /* <DEDUP_REMOVED lines=23> */
[----:B------:R-:W-:Y:S01]  /*58a0*/  FMUL.FTZ R154, R157, UR8 ;  /* 0x000000089d9a7c20 */ /* 0x000fe20008410000 */
[----:B-1----:R-:W-:Y:S01]  /*58b0*/  FMNMX.FTZ R11, R15, R14, !PT ;  /* 0x0000000e0f0b7209 */ /* 0x002fe20007810000 */
        /* <DEDUP_REMOVED lines=13> */
[----:B------:R-:W3:Y:S01]  /*5990*/  MUFU.TANH R121, R121 ;  /* 0x0000007900797308 */ /* 0x000ee20000002400 */
[----:B0-2---:R-:W-:Y:S01]  /*59a0*/  FMNMX.FTZ R0, R20, R11, !PT ;  /* 0x0000000b14007209 */ /* 0x005fe20007810000 */
        /* <DEDUP_REMOVED lines=11> */
[----:B------:R-:W-:Y:S01]  /*5a60*/  R2UR UR6, R3 ;  /* 0x00000000030672ca */ /* 0x000fe200000e0000 */
[----:B------:R-:W-:-:S02]  /*5a70*/  UIADD3 UR9, UR9, 0x30840, URZ ;  /* 0x0003084009097890 */ /* 0x000fc4000fffe03f */
[----:B------:R-:W1:Y:S01]  /*5a80*/  MUFU.TANH R122, R122 ;  /* 0x0000007a007a7308 */ /* 0x000e620000002400 */
[----:B---3--:R-:W-:-:S07]  /*5a90*/  FMNMX.FTZ R11, R121, R0, !PT ;  /* 0x00000000790b7209 */ /* 0x008fce0007810000 */
[----:B------:R-:W2:Y:S01]  /*5aa0*/  MUFU.TANH R124, R124 ;  /* 0x0000007c007c7308 */ /* 0x000ea20000002400 */
[----:B0-----:R-:W-:Y:S01]  /*5ab0*/  FMNMX.FTZ R157, R123, R4, !PT ;  /* 0x000000047b9d7209 */ /* 0x001fe20007810000 */
[----:B------:R-:W-:-:S06]  /*5ac0*/  UPRMT UR9, UR6, 0x654, UR9 ;  /* 0x0000065406097896 */ /* 0x000fcc0008000009 */
[----:B------:R-:W0:Y:S01]  /*5ad0*/  MUFU.TANH R125, R125 ;  /* 0x0000007d007d7308 */ /* 0x000e220000002400 */
[----:B-1----:R-:W-:Y:S02]  /*5ae0*/  FMNMX.FTZ R0, R122, R11, !PT ;  /* 0x0000000b7a007209 */ /* 0x002fe40007810000 */
[----:B------:R-:W-:Y:S05]  /*5af0*/  SYNCS.ARRIVE.TRANS64.RED.A1T0 RZ, [UR9], RZ ;  /* 0x000000ffffff79a7 */ /* 0x000fea0008100409 */
[----:B------:R-:W1:Y:S01]  /*5b00*/  MUFU.TANH R127, R127 ;  /* 0x0000007f007f7308 */ /* 0x000e620000002400 */
[----:B--2---:R-:W-:Y:S01]  /*5b10*/  FMNMX.FTZ R4, R124, R157, !PT ;  /* 0x0000009d7c047209 */ /* 0x004fe20007810000 */
[----:B------:R-:W-:Y:S01]  /*5b20*/  FMUL.FTZ R157, R160, UR8 ;  /* 0x00000008a09d7c20 */ /* 0x000fe20008410000 */
[----:B------:R-:W-:-:S05]  /*5b30*/  FMUL.FTZ R160, R163, UR8 ;  /* 0x00000008a3a07c20 */ /* 0x000fca0008410000 */
        /* <DEDUP_REMOVED lines=15> */
[----:B-1----:R-:W-:Y:S01]  /*5c30*/  FMNMX.FTZ R4, R132, R159, !PT ;  /* 0x0000009f84047209 */ /* 0x002fe20007810000 */
[----:B------:R-:W-:Y:S01]  /*5c40*/  FMUL.FTZ R159, R162, UR8 ;  /* 0x00000008a29f7c20 */ /* 0x000fe20008410000 */
[----:B------:R-:W-:-:S05]  /*5c50*/  FMUL.FTZ R162, R165, UR8 ;  /* 0x00000008a5a27c20 */ /* 0x000fca0008410000 */
        /* <DEDUP_REMOVED lines=15> */
[----:B0-----:R-:W-:Y:S01]  /*5d50*/  FMNMX.FTZ R4, R140, R161, !PT ;  /* 0x000000a18c047209 */ /* 0x001fe20007810000 */
[----:B------:R-:W-:Y:S01]  /*5d60*/  FMUL.FTZ R161, R164, UR8 ;  /* 0x00000008a4a17c20 */ /* 0x000fe20008410000 */
[----:B------:R-:W-:-:S05]  /*5d70*/  FMUL.FTZ R164, R167, UR8 ;  /* 0x00000008a7a47c20 */ /* 0x000fca0008410000 */
        /* <DEDUP_REMOVED lines=15> */
[----:B--2---:R-:W-:Y:S01]  /*5e70*/  FMNMX.FTZ R4, R148, R163, !PT ;  /* 0x000000a394047209 */ /* 0x004fe20007810000 */
[----:B------:R-:W-:-:S06]  /*5e80*/  FMUL.FTZ R163, R166, UR8 ;  /* 0x00000008a6a37c20 */ /* 0x000fcc0008410000 */
        /* <DEDUP_REMOVED lines=27> */
[----:B-1----:R-:W-:Y:S02]  /*6040*/  FMNMX.FTZ R165, R163, R4, !PT ;  /* 0x00000004a3a57209 */ /* 0x002fe40007810000 */
[----:B--2---:R-:W-:-:S05]  /*6050*/  FMNMX.FTZ R0, R162, R11, !PT ;  /* 0x0000000ba2007209 */ /* 0x004fca0007810000 */
[----:B------:R-:W1:Y:S01]  /*6060*/  SHFL.BFLY PT, R11, R0, 0x2, 0x1f ;  /* 0x0c401f00000b7f89 */ /* 0x000e6200000e0000 */
[----:B0-----:R-:W-:-:S05]  /*6070*/  FMNMX.FTZ R165, R164, R165, !PT ;  /* 0x000000a5a4a57209 */ /* 0x001fca0007810000 */
[----:B------:R-:W0:Y:S01]  /*6080*/  SHFL.BFLY PT, R4, R165, 0x2, 0x1f ;  /* 0x0c401f00a5047f89 */ /* 0x000e2200000e0000 */
[----:B-1----:R-:W-:-:S05]  /*6090*/  FMNMX.FTZ R166, R0, R11, !PT ;  /* 0x0000000b00a67209 */ /* 0x002fca0007810000 */
[----:B------:R-:W1:Y:S01]  /*60a0*/  SHFL.BFLY PT, R11, R166, 0x1, 0x1f ;  /* 0x0c201f00a60b7f89 */ /* 0x000e6200000e0000 */
[----:B0-----:R-:W-:-:S05]  /*60b0*/  FMNMX.FTZ R167, R165, R4, !PT ;  /* 0x00000004a5a77209 */ /* 0x001fca0007810000 */
[----:B------:R-:W0:Y:S01]  /*60c0*/  SHFL.BFLY PT, R12, R167, 0x1, 0x1f ;  /* 0x0c201f00a70c7f89 */ /* 0x000e2200000e0000 */
[----:B-1----:R-:W-:Y:S02]  /*60d0*/  FMNMX.FTZ R4, R166, R11, !PT ;  /* 0x0000000ba6047209 */ /* 0x002fe40007810000 */
[----:B0-----:R-:W-:-:S03]  /*60e0*/  FMNMX.FTZ R11, R167, R12, !PT ;  /* 0x0000000ca70b7209 */ /* 0x001fc60007810000 */
[C---:B------:R-:W-:Y:S02]  /*60f0*/  FADD.FTZ R12, -R4.reuse, R14 ;  /* 0x0000000e040c7221 */ /* 0x040fe40000010100 */
[----:B------:R-:W-:Y:S01]  /*6100*/  FADD.FTZ R0, -R11, R13 ;  /* 0x0000000d0b007221 */ /* 0x000fe20000010100 */
[----:B------:R-:W-:Y:S01]  /*6110*/  FMUL.FTZ R13, R4, UR11 ;  /* 0x0000000b040d7c20 */ /* 0x000fe20008410000 */
[----:B------:R-:W-:Y:S02]  /*6120*/  FMUL.FTZ R12, R12, UR11 ;  /* 0x0000000b0c0c7c20 */ /* 0x000fe40008410000 */
[----:B------:R-:W-:Y:S01]  /*6130*/  FMUL.FTZ R0, R0, UR11 ;  /* 0x0000000b00007c20 */ /* 0x000fe20008410000 */
[--C-:B------:R-:W-:Y:S01]  /*6140*/  FFMA.FTZ R186, R129, UR11, -R13.reuse ;  /* 0x0000000b81ba7c23 */ /* 0x100fe2000801080d */
[--C-:B------:R-:W-:Y:S01]  /*6150*/  FFMA.FTZ R129, R130, UR11, -R13.reuse ;  /* 0x0000000b82817c23 */ /* 0x100fe2000801080d */
[----:B------:R-:W-:Y:S01]  /*6160*/  FMUL.FTZ R130, R11, UR11 ;  /* 0x0000000b0b827c20 */ /* 0x000fe20008410000 */
        /* <DEDUP_REMOVED lines=13> */
[----:B------:R-:W0:Y:S01]  /*6240*/  MUFU.EX2 R188, R188 ;  /* 0x000000bc00bc7308 */ /* 0x000e220000000800 */
        /* <DEDUP_REMOVED lines=14> */
[----:B------:R-:W-:Y:S01]  /*6330*/  FFMA.FTZ R127, R144, UR11, -R130 ;  /* 0x0000000b907f7c23 */ /* 0x000fe20008010882 */
[----:B------:R-:W1:Y:S01]  /*6340*/  MUFU.EX2 R189, R189 ;  /* 0x000000bd00bd7308 */ /* 0x000e620000000800 */
[----:B0-----:R-:W-:Y:S01]  /*6350*/  FFMA.FTZ R10, R12, R10, R188 ;  /* 0x0000000a0c0a7223 */ /* 0x001fe200000100bc */
        /* <DEDUP_REMOVED lines=12> */
[----:B------:R-:W-:Y:S01]  /*6420*/  FFMA.FTZ R168, R157, UR11, -R13 ;  /* 0x0000000b9da87c23 */ /* 0x000fe2000801080d */
[--C-:B------:R-:W-:Y:S01]  /*6430*/  FFMA.FTZ R169, R159, UR11, -R130.reuse ;  /* 0x0000000b9fa97c23 */ /* 0x100fe20008010882 */
[----:B------:R-:W2:Y:S01]  /*6440*/  MUFU.EX2 R137, R137 ;  /* 0x0000008900897308 */ /* 0x000ea20000000800 */
[----:B-1----:R-:W-:Y:S01]  /*6450*/  FFMA.FTZ R120, R0, R5, R189 ;  /* 0x0000000500787223 */ /* 0x002fe200000100bd */
[--C-:B------:R-:W-:Y:S01]  /*6460*/  FFMA.FTZ R14, R158, UR11, -R13.reuse ;  /* 0x0000000b9e0e7c23 */ /* 0x100fe2000801080d */
[--C-:B------:R-:W-:Y:S01]  /*6470*/  FFMA.FTZ R170, R161, UR11, -R13.reuse ;  /* 0x0000000ba1aa7c23 */ /* 0x100fe2000801080d */
[----:B------:R-:W-:Y:S01]  /*6480*/  FFMA.FTZ R171, R163, UR11, -R130 ;  /* 0x0000000ba3ab7c23 */ /* 0x000fe20008010882 */
[----:B------:R-:W-:-:S03]  /*6490*/  FFMA.FTZ R13, R162, UR11, -R13 ;  /* 0x0000000ba20d7c23 */ /* 0x000fc6000801080d */
        /* <DEDUP_REMOVED lines=25> */
[----:B0-----:R-:W-:Y:S01]  /*6630*/  FADD.FTZ R21, R129, R120 ;  /* 0x0000007881157221 */ /* 0x001fe20000010000 */
[----:B------:R-:W-:-:S06]  /*6640*/  FFMA.FTZ R120, R156, UR11, -R130 ;  /* 0x0000000b9c787c23 */ /* 0x000fcc0008010882 */
        /* <DEDUP_REMOVED lines=24> */
[--C-:B------:R-:W-:Y:S01]  /*67d0*/  FFMA.FTZ R21, R160, UR11, -R130.reuse ;  /* 0x0000000ba0157c23 */ /* 0x100fe20008010882 */
[----:B------:R-:W-:-:S05]  /*67e0*/  FFMA.FTZ R130, R164, UR11, -R130 ;  /* 0x0000000ba4827c23 */ /* 0x000fca0008010882 */
        /* <DEDUP_REMOVED lines=42> */
.L_x_204:
[----:B------:R-:W-:Y:S01]  /*6a90*/  R2UR UR6, R3 ;  /* 0x00000000030672ca */ /* 0x000fe200000e0000 */
[----:B------:R-:W-:Y:S01]  /*6aa0*/  UISETP.GT.AND UP0, UPT, UR5, UR60, UPT ;  /* 0x0000003c0500728c */ /* 0x000fe2000bf04270 */
[----:B------:R-:W-:Y:S01]  /*6ab0*/  F2FP.F16.F32.PACK_AB R168, R14, R168 ;  /* 0x000000a80ea8723e */ /* 0x000fe200000000ff */
[----:B------:R-:W-:Y:S01]  /*6ac0*/  UIADD3 UR10, UR10, 0x30860, URZ ;  /* 0x000308600a0a7890 */ /* 0x000fe2000fffe03f */
[----:B------:R-:W-:Y:S01]  /*6ad0*/  F2FP.F16.F32.PACK_AB R170, R13, R170 ;  /* 0x000000aa0daa723e */ /* 0x000fe200000000ff */
[----:B------:R-:W-:Y:S01]  /*6ae0*/  UIADD3 UR5, UR5, -0x1, URZ ;  /* 0xffffffff05057890 */ /* 0x000fe2000fffe03f */
[----:B------:R-:W-:Y:S01]  /*6af0*/  F2FP.F16.F32.PACK_AB R188, R167, R188 ;  /* 0x000000bca7bc723e */ /* 0x000fe200000000ff */
[----:B------:R-:W-:Y:S01]  /*6b00*/  UMOV UR7, UR38 ;  /* 0x0000002600077c82 */ /* 0x000fe20008000000 */
[----:B------:R-:W-:Y:S01]  /*6b10*/  PLOP3.LUT P1, PT, PT, PT, UP0, 0x80, 0x0 ;  /* 0x000000000000781c */ /* 0x000fe20003f2f008 */
[----:B------:R-:W-:Y:S01]  /*6b20*/  IMAD.MOV.U32 R13, RZ, RZ, R11 ;  /* 0x000000ffff0d7224 */ /* 0x000fe200078e000b */
[----:B------:R-:W-:Y:S01]  /*6b30*/  F2FP.F16.F32.PACK_AB R189, R137, R189 ;  /* 0x000000bd89bd723e */ /* 0x000fe200000000ff */
[----:B------:R-:W-:Y:S01]  /*6b40*/  IMAD.MOV.U32 R14, RZ, RZ, R4 ;  /* 0x000000ffff0e7224 */ /* 0x000fe200078e0004 */
[----:B------:R-:W-:Y:S01]  /*6b50*/  F2FP.F16.F32.PACK_AB R190, R166, R190 ;  /* 0x000000bea6be723e */ /* 0x000fe200000000ff */
[----:B------:R-:W-:Y:S01]  /*6b60*/  UPRMT UR10, UR6, 0x654, UR10 ;  /* 0x00000654060a7896 */ /* 0x000fe2000800000a */
[----:B------:R-:W-:-:S02]  /*6b70*/  F2FP.F16.F32.PACK_AB R191, R134, R191 ;  /* 0x000000bf86bf723e */ /* 0x000fc400000000ff */
[----:B------:R-:W-:Y:S01]  /*6b80*/  UMOV UR6, UR39 ;  /* 0x0000002700067c82 */ /* 0x000fe20008000000 */
[----:B------:R-:W-:Y:S02]  /*6b90*/  F2FP.F16.F32.PACK_AB R184, R165, R184 ;  /* 0x000000b8a5b8723e */ /* 0x000fe400000000ff */
[----:B------:R-:W-:Y:S02]  /*6ba0*/  F2FP.F16.F32.PACK_AB R185, R133, R185 ;  /* 0x000000b985b9723e */ /* 0x000fe400000000ff */
[----:B------:R-:W-:Y:S01]  /*6bb0*/  F2FP.F16.F32.PACK_AB R186, R129, R186 ;  /* 0x000000ba81ba723e */ /* 0x000fe200000000ff */
        /* <DEDUP_REMOVED lines=15> */
[----:B------:R-:W-:Y:S01]  /*6cb0*/  F2FP.F16.F32.PACK_AB R171, R130, R171 ;  /* 0x000000ab82ab723e */ /* 0x000fe200000000ff */
[----:B------:R-:W-:Y:S06]  /*6cc0*/  @P1 BRA `(.L_x_205) ;  /* 0xffffffd800cc1947 */ /* 0x000fec000383ffff */
.L_x_194:
        /* <DEDUP_REMOVED lines=99> */
.L_x_206:
[----:B------:R-:W-:Y:S02]  /*7300*/  IMAD.U32 R13, RZ, RZ, UR38 ;  /* 0x00000026ff0d7e24 */ /* 0x000fe4000f8e00ff */
[----:B------:R-:W-:-:S03]  /*7310*/  IMAD.U32 R0, RZ, RZ, UR39 ;  /* 0x00000027ff007e24 */ /* 0x000fc6000f8e00ff */
[----:B------:R-:W-:Y:S02]  /*7320*/  LEA R13, R13, R2, 0x3 ;  /* 0x000000020d0d7211 */ /* 0x000fe400078e18ff */
[----:B------:R-:W-:-:S04]  /*7330*/  SHF.L.U32 R0, R0, 0x1f, RZ ;  /* 0x0000001f00007819 */ /* 0x000fc800000006ff */
[----:B------:R0:W1:Y:S01]  /*7340*/  SYNCS.PHASECHK.TRANS64.TRYWAIT P1, [R13+URZ+0x30850], R0 ;  /* 0x030850000d0075a7 */ /* 0x000062000802017f */
[----:B------:R-:W-:Y:S05]  /*7350*/  @!P0 BRA `(.L_x_207) ;  /* 0x0000000000048947 */ /* 0x000fea0003800000 */
[----:B------:R-:W-:Y:S01]  /*7360*/  BPT.TRAP 0x1 ;  /* 0x000000040000795c */ /* 0x000fe20000300000 */
.L_x_207:
[----:B------:R-:W-:Y:S02]  /*7370*/  VIADD R2, R2, 0x400 ;  /* 0x0000040002027836 */ /* 0x000fe40000000000 */
[----:B------:R-:W-:-:S03]  /*7380*/  IMAD.U32 R7, RZ, RZ, UR38 ;  /* 0x00000026ff077e24 */ /* 0x000fc6000f8e00ff */
[----:B------:R-:W-:-:S04]  /*7390*/  SHF.R.U32.HI R2, RZ, 0x4, R2 ;  /* 0x00000004ff027819 */ /* 0x000fc80000011602 */
[----:B------:R-:W-:-:S04]  /*73a0*/  LOP3.LUT R2, R2, 0x3fff, RZ, 0xc0, !PT ;  /* 0x00003fff02027812 */ /* 0x000fc800078ec0ff */
[----:B------:R-:W-:Y:S01]  /*73b0*/  LOP3.LUT R2, R2, 0x3000000, RZ, 0xfc, !PT ;  /* 0x0300000002027812 */ /* 0x000fe200078efcff */
[----:B-1----:R-:W-:Y:S06]  /*73c0*/  @P1 BRA `(.L_x_208) ;  /* 0x0000000000081947 */ /* 0x002fec0003800000 */
[----:B------:R-:W1:Y:S02]  /*73d0*/  SYNCS.PHASECHK.TRANS64.TRYWAIT P1, [R13+URZ+0x30850], R0 ;  /* 0x030850000d0075a7 */ /* 0x000e64000802017f */
[----:B-1----:R-:W-:Y:S05]  /*73e0*/  @!P1 BRA `(.L_x_209) ;  /* 0x000000a400089947 */ /* 0x002fea0003800000 */
.L_x_208:
[----:B------:R-:W-:Y:S01]  /*73f0*/  IMAD R6, R7, 0x900, R2 ;  /* 0x0000090007067824 */ /* 0x000fe200078e0202 */
[----:B------:R-:W-:Y:S05]  /*7400*/  WARPSYNC.ALL ;  /* 0x0000000000007948 */ /* 0x000fea0003800000 */
[----:B------:R-:W-:Y:S01]  /*7410*/  IMAD.MOV.U32 R7, RZ, RZ, 0x40000040 ;  /* 0x40000040ff077424 */ /* 0x000fe200078e00ff */
[C---:B------:R-:W-:Y:S01]  /*7420*/  R2UR UR6, R6.reuse ;  /* 0x00000000060672ca */ /* 0x040fe200000e0000 */
[----:B------:R-:W-:Y:S01]  /*7430*/  WARPGROUP.ARRIVE ;  /* 0x00000000000079c5 */ /* 0x000fe20000000000 */
[----:B------:R-:W-:Y:S01]  /*7440*/  VIADD R8, R6, 0x80 ;  /* 0x0000008006087836 */ /* 0x000fe20000000000 */
[----:B01----:R-:W0:Y:S01]  /*7450*/  SHFL.BFLY PT, R0, R5, 0x2, 0x1f ;  /* 0x0c401f0005007f89 */ /* 0x003e2200000e0000 */
[----:B------:R-:W-:Y:S01]  /*7460*/  R2UR UR7, R7 ;  /* 0x00000000070772ca */ /* 0x000fe200000e0000 */
[----:B------:R-:W-:-:S02]  /*7470*/  IMAD.MOV.U32 R9, RZ, RZ, 0x40000040 ;  /* 0x40000040ff097424 */ /* 0x000fc400078e00ff */
[----:B------:R-:W-:Y:S02]  /*7480*/  IMAD.MOV.U32 R7, RZ, RZ, 0x40000040 ;  /* 0x40000040ff077424 */ /* 0x000fe400078e00ff */
[----:B------:R-:W-:-:S08]  /*7490*/  IMAD.U32 R15, RZ, RZ, UR11 ;  /* 0x0000000bff0f7e24 */ /* 0x000fd0000f8e00ff */
[----:B------:R-:W-:Y:S01]  /*74a0*/  HGMMA.64x192x16.F32 R24, R188, gdesc[UR4].tnspB, R24, gsb0 ;  /* 0x42e00004bc187df0 */ /* 0x000fe20008000818 */
[----:B------:R-:W-:Y:S01]  /*74b0*/  R2UR UR6, R8 ;  /* 0x00000000080672ca */ /* 0x000fe200000e0000 */
[----:B------:R-:W-:Y:S01]  /*74c0*/  VIADD R8, R6, 0x100 ;  /* 0x0000010006087836 */ /* 0x000fe20000000000 */
[----:B------:R-:W-:Y:S01]  /*74d0*/  R2UR UR7, R9 ;  /* 0x00000000090772ca */ /* 0x000fe200000e0000 */
[----:B------:R-:W-:Y:S02]  /*74e0*/  IMAD.MOV.U32 R9, RZ, RZ, 0x40000040 ;  /* 0x40000040ff097424 */ /* 0x000fe400078e00ff */
[----:B0-----:R-:W-:Y:S01]  /*74f0*/  FADD.FTZ R2, R0, R5 ;  /* 0x0000000500027221 */ /* 0x001fe20000010000 */
[----:B------:R-:W-:Y:S01]  /*7500*/  IMAD.MOV.U32 R5, RZ, RZ, RZ ;  /* 0x000000ffff057224 */ /* 0x000fe200078e00ff */
[----:B------:R-:W-:Y:S02]  /*7510*/  WARPGROUP.DEPBAR.LE gsb0, 0x0 ;  /* 0x00008000000079c5 */ /* 0x000fe40000010000 */
[----:B------:R-:W-:-:S10]  /*7520*/  WARPGROUP.ARRIVE ;  /* 0x00000000000079c5 */ /* 0x000fd40000000000 */
[----:B------:R-:W-:Y:S01]  /*7530*/  HGMMA.64x192x16.F32 R24, R184, gdesc[UR4].tnspB, R24, gsb0 ;  /* 0x42e00004b8187df0 */ /* 0x000fe20008000818 */
[----:B------:R-:W-:Y:S01]  /*7540*/  R2UR UR6, R8 ;  /* 0x00000000080672ca */ /* 0x000fe200000e0000 */
[----:B------:R-:W-:Y:S01]  /*7550*/  VIADD R8, R6, 0x180 ;  /* 0x0000018006087836 */ /* 0x000fe20000000000 */
[----:B------:R-:W-:Y:S02]  /*7560*/  R2UR UR7, R9 ;  /* 0x00000000090772ca */ /* 0x000fe400000e0000 */
[----:B------:R-:W-:Y:S01]  /*7570*/  MOV R9, 0x40000040 ;  /* 0x4000004000097802 */ /* 0x000fe20000000f00 */
[----:B------:R-:W-:Y:S02]  /*7580*/  WARPGROUP.DEPBAR.LE gsb0, 0x0 ;  /* 0x00008000000079c5 */ /* 0x000fe40000010000 */
[----:B------:R-:W-:-:S12]  /*7590*/  WARPGROUP.ARRIVE ;  /* 0x00000000000079c5 */ /* 0x000fd80000000000 */
[----:B------:R-:W-:Y:S01]  /*75a0*/  HGMMA.64x192x16.F32 R24, R180, gdesc[UR4].tnspB, R24, gsb0 ;  /* 0x42e00004b4187df0 */ /* 0x000fe20008000818 */
[----:B------:R-:W-:Y:S01]  /*75b0*/  R2UR UR6, R8 ;  /* 0x00000000080672ca */ /* 0x000fe200000e0000 */
[C---:B------:R-:W-:Y:S01]  /*75c0*/  VIADD R8, R6.reuse, 0x200 ;  /* 0x0000020006087836 */ /* 0x040fe20000000000 */
[----:B------:R-:W-:Y:S01]  /*75d0*/  R2UR UR7, R9 ;  /* 0x00000000090772ca */ /* 0x000fe200000e0000 */
[----:B------:R-:W-:Y:S02]  /*75e0*/  IMAD.MOV.U32 R9, RZ, RZ, 0x40000040 ;  /* 0x40000040ff097424 */ /* 0x000fe400078e00ff */
[----:B------:R-:W-:Y:S01]  /*75f0*/  VIADD R6, R6, 0x280 ;  /* 0x0000028006067836 */ /* 0x000fe20000000000 */
[----:B------:R-:W-:Y:S02]  /*7600*/  WARPGROUP.DEPBAR.LE gsb0, 0x0 ;  /* 0x00008000000079c5 */ /* 0x000fe40000010000 */
[----:B------:R-:W-:-:S11]  /*7610*/  WARPGROUP.ARRIVE ;  /* 0x00000000000079c5 */ /* 0x000fd60000000000 */
[----:B------:R-:W-:Y:S01]  /*7620*/  HGMMA.64x192x16.F32 R24, R176, gdesc[UR4].tnspB, R24, gsb0 ;  /* 0x42e00004b0187df0 */ /* 0x000fe20008000818 */
[----:B------:R-:W-:Y:S02]  /*7630*/  R2UR UR6, R8 ;  /* 0x00000000080672ca */ /* 0x000fe400000e0000 */
[----:B------:R-:W-:Y:S02]  /*7640*/  R2UR UR7, R9 ;  /* 0x00000000090772ca */ /* 0x000fe400000e0000 */
[----:B------:R-:W0:Y:S02]  /*7650*/  SHFL.BFLY PT, R9, R2, 0x1, 0x1f ;  /* 0x0c201f0002097f89 */ /* 0x000e2400000e0000 */
[----:B0-----:R-:W-:Y:S01]  /*7660*/  FADD.FTZ R14, R2, R9 ;  /* 0x00000009020e7221 */ /* 0x001fe20000010000 */
[----:B------:R-:W-:-:S04]  /*7670*/  IMAD.MOV.U32 R2, RZ, RZ, -0x800000 ;  /* 0xff800000ff027424 */ /* 0x000fc800078e00ff */
[----:B------:R-:W-:-:S13]  /*7680*/  FSETP.NE.FTZ.AND P2, PT, R14, RZ, PT ;  /* 0x000000ff0e00720b */ /* 0x000fda0003f55000 */
[----:B------:R-:W0:Y:S01]  /*7690*/  @P2 MUFU.LG2 R9, R14 ;  /* 0x0000000e00092308 */ /* 0x000e220000000c00 */
[----:B------:R-:W-:-:S07]  /*76a0*/  @P2 FMUL.FTZ R15, R15, 0.69314718246459960938 ;  /* 0x3f3172180f0f2820 */ /* 0x000fce0000410000 */
[----:B------:R-:W-:Y:S01]  /*76b0*/  @P2 MUFU.RCP R5, R14 ;  /* 0x0000000e00052308 */ /* 0x000fe20000001000 */
[----:B------:R-:W-:Y:S02]  /*76c0*/  WARPGROUP.DEPBAR.LE gsb0, 0x0 ;  /* 0x00008000000079c5 */ /* 0x000fe40000010000 */
[----:B------:R-:W-:-:S06]  /*76d0*/  WARPGROUP.ARRIVE ;  /* 0x00000000000079c5 */ /* 0x000fcc0000000000 */
[----:B------:R-:W-:Y:S01]  /*76e0*/  HGMMA.64x192x16.F32 R24, R172, gdesc[UR4].tnspB, R24, gsb0 ;  /* 0x42e00004ac187df0 */ /* 0x000fe20008000818 */
[----:B------:R-:W-:Y:S01]  /*76f0*/  R2UR UR6, R6 ;  /* 0x00000000060672ca */ /* 0x000fe200000e0000 */
[----:B------:R-:W-:Y:S01]  /*7700*/  IMAD.MOV.U32 R6, RZ, RZ, RZ ;  /* 0x000000ffff067224 */ /* 0x000fe200078e00ff */
[----:B------:R-:W-:Y:S02]  /*7710*/  R2UR UR7, R7 ;  /* 0x00000000070772ca */ /* 0x000fe400000e0000 */
[----:B------:R-:W1:Y:S02]  /*7720*/  SHFL.BFLY PT, R7, R10, 0x2, 0x1f ;  /* 0x0c401f000a077f89 */ /* 0x000e6400000e0000 */
[----:B-1----:R-:W-:Y:S01]  /*7730*/  FADD.FTZ R7, R7, R10 ;  /* 0x0000000a07077221 */ /* 0x002fe20000010000 */
[----:B0-----:R-:W-:-:S04]  /*7740*/  @P2 FMUL.FTZ R10, R9, 0.69314718246459960938 ;  /* 0x3f317218090a2820 */ /* 0x001fc80000410000 */
[----:B------:R-:W0:Y:S01]  /*7750*/  SHFL.BFLY PT, R0, R7, 0x1, 0x1f ;  /* 0x0c201f0007007f89 */ /* 0x000e2200000e0000 */
[----:B------:R-:W-:Y:S01]  /*7760*/  @P2 FFMA.FTZ R2, R15, R11, R10 ;  /* 0x0000000b0f022223 */ /* 0x000fe2000001000a */
[----:B0-----:R-:W-:Y:S01]  /*7770*/  FADD.FTZ R12, R7, R0 ;  /* 0x00000000070c7221 */ /* 0x001fe20000010000 */
[----:B------:R-:W-:Y:S01]  /*7780*/  IMAD.U32 R7, RZ, RZ, UR11 ;  /* 0x0000000bff077e24 */ /* 0x000fe2000f8e00ff */
[----:B------:R-:W-:-:S03]  /*7790*/  MOV R0, 0xff800000 ;  /* 0xff80000000007802 */ /* 0x000fc60000000f00 */
[----:B------:R-:W-:-:S13]  /*77a0*/  FSETP.NE.FTZ.AND P1, PT, R12, RZ, PT ;  /* 0x000000ff0c00720b */ /* 0x000fda0003f35000 */
[----:B------:R-:W0:Y:S01]  /*77b0*/  @P1 MUFU.LG2 R8, R12 ;  /* 0x0000000c00081308 */ /* 0x000e220000000c00 */
[----:B------:R-:W-:-:S07]  /*77c0*/  @P1 FMUL.FTZ R7, R7, 0.69314718246459960938 ;  /* 0x3f31721807071820 */ /* 0x000fce0000410000 */
[----:B------:R1:W2:Y:S01]  /*77d0*/  @P1 MUFU.RCP R6, R12 ;  /* 0x0000000c00061308 */ /* 0x0002a20000001000 */
[----:B0-----:R-:W-:-:S04]  /*77e0*/  @P1 FMUL.FTZ R8, R8, 0.69314718246459960938 ;  /* 0x3f31721808081820 */ /* 0x001fc80000410000 */
[----:B------:R-:W-:Y:S01]  /*77f0*/  @P1 FFMA.FTZ R0, R7, R4, R8 ;  /* 0x0000000407001223 */ /* 0x000fe20000010008 */
[----:B------:R-:W-:Y:S02]  /*7800*/  WARPGROUP.DEPBAR.LE gsb0, 0x0 ;  /* 0x00008000000079c5 */ /* 0x000fe40000010000 */
[----:B------:R-:W-:-:S06]  /*7810*/  WARPGROUP.ARRIVE ;  /* 0x00000000000079c5 */ /* 0x000fcc0000000000 */
[----:B------:R-:W-:Y:S03]  /*7820*/  HGMMA.64x192x16.F32 R24, R168, gdesc[UR4].tnspB, R24, gsb0 ;  /* 0x42e00004a8187df0 */ /* 0x000fe60008000818 */
[----:B------:R-:W-:Y:S02]  /*7830*/  WARPGROUP.DEPBAR.LE gsb0, 0x0 ;  /* 0x00008000000079c5 */ /* 0x000fe40000010000 */
[----:B-12---:R-:W-:Y:S05]  /*7840*/  @!P0 BRA `(.L_x_210) ;  /* 0x0000000000048947 */ /* 0x006fea0003800000 */
[----:B------:R-:W-:Y:S01]  /*7850*/  BPT.TRAP 0x1 ;  /* 0x000000040000795c */ /* 0x000fe20000300000 */
.L_x_210:
[----:B------:R-:W-:Y:S01]  /*7860*/  VIADD R4, R13, 0x30860 ;  /* 0x000308600d047836 */ /* 0x000fe20000000000 */
[----:B------:R-:W-:Y:S01]  /*7870*/  R2UR UR4, R214 ;  /* 0x00000000d60472ca */ /* 0x000fe200000e0000 */
[----:B------:R-:W-:Y:S01]  /*7880*/  UIADD3 UR38, UR38, 0x1, URZ ;  /* 0x0000000126267890 */ /* 0x000fe2000fffe03f */
[-C--:B------:R-:W-:Y:S01]  /*7890*/  FMUL.FTZ R24, R24, R6.reuse ;  /* 0x0000000618187220 */ /* 0x080fe20000410000 */
[-C--:B------:R-:W-:Y:S01]  /*78a0*/  FMUL.FTZ R25, R25, R6.reuse ;  /* 0x0000000619197220 */ /* 0x080fe20000410000 */
[----:B------:R-:W-:Y:S01]  /*78b0*/  PRMT R4, R3, 0x654, R4 ;  /* 0x0000065403047816 */ /* 0x000fe20000000004 */
[----:B------:R-:W-:Y:S01]  /*78c0*/  UISETP.NE.AND UP0, UPT, UR38, 0x2, UPT ;  /* 0x000000022600788c */ /* 0x000fe2000bf05270 */
[-C--:B------:R-:W-:Y:S01]  /*78d0*/  FMUL.FTZ R28, R28, R6.reuse ;  /* 0x000000061c1c7220 */ /* 0x080fe20000410000 */
[-C--:B------:R-:W-:Y:S01]  /*78e0*/  FMUL.FTZ R29, R29, R6.reuse ;  /* 0x000000061d1d7220 */ /* 0x080fe20000410000 */
[----:B------:R0:W-:Y:S01]  /*78f0*/  SYNCS.ARRIVE.TRANS64.RED.A1T0 RZ, [R4+URZ], RZ ;  /* 0x000000ff04ff79a7 */ /* 0x0001e2000810043f */
[-C--:B------:R-:W-:Y:S01]  /*7900*/  FMUL.FTZ R32, R32, R6.reuse ;  /* 0x0000000620207220 */ /* 0x080fe20000410000 */
[-C--:B------:R-:W-:Y:S01]  /*7910*/  FMUL.FTZ R33, R33, R6.reuse ;  /* 0x0000000621217220 */ /* 0x080fe20000410000 */
[-C--:B------:R-:W-:Y:S01]  /*7920*/  FMUL.FTZ R36, R36, R6.reuse ;  /* 0x0000000624247220 */ /* 0x080fe20000410000 */
[-C--:B------:R-:W-:Y:S01]  /*7930*/  FMUL.FTZ R37, R37, R6.reuse ;  /* 0x0000000625257220 */ /* 0x080fe20000410000 */
[----:B------:R-:W-:Y:S01]  /*7940*/  UIADD3 UR4, UR4, 0x1, URZ ;  /* 0x0000000104047890 */ /* 0x000fe2000fffe03f */
[-C--:B------:R-:W-:Y:S01]  /*7950*/  FMUL.FTZ R40, R40, R6.reuse ;  /* 0x0000000628287220 */ /* 0x080fe20000410000 */
[-C--:B------:R-:W-:Y:S01]  /*7960*/  FMUL.FTZ R41, R41, R6.reuse ;  /* 0x0000000629297220 */ /* 0x080fe20000410000 */
[-C--:B------:R-:W-:Y:S01]  /*7970*/  FMUL.FTZ R44, R44, R6.reuse ;  /* 0x000000062c2c7220 */ /* 0x080fe20000410000 */
[-C--:B------:R-:W-:Y:S01]  /*7980*/  FMUL.FTZ R45, R45, R6.reuse ;  /* 0x000000062d2d7220 */ /* 0x080fe20000410000 */
[-C--:B------:R-:W-:Y:S01]  /*7990*/  FMUL.FTZ R48, R48, R6.reuse ;  /* 0x0000000630307220 */ /* 0x080fe20000410000 */
[----:B------:R-:W-:Y:S01]  /*79a0*/  IMAD.U32 R214, RZ, RZ, UR4 ;  /* 0x00000004ffd67e24 */ /* 0x000fe2000f8e00ff */
[----:B------:R-:W-:Y:S01]  /*79b0*/  USEL UR4, URZ, 0x1, UP0 ;  /* 0x000000013f047887 */ /* 0x000fe20008000000 */
        /* <DEDUP_REMOVED lines=84> */
[----:B------:R-:W-:-:S02]  /*7f00*/  USEL UR38, UR38, URZ, UP0 ;  /* 0x0000003f26267287 */ /* 0x000fc40008000000 */
[----:B0-----:R-:W-:-:S12]  /*7f10*/  ULOP3.LUT UR39, UR39, UR4, URZ, 0x3c, !UPT ;  /* 0x0000000427277292 */ /* 0x001fd8000f8e3c3f */
.L_x_186:
[----:B------:R-:W0:Y:S08]  /*7f20*/  S2UR UR4, SR_CgaCtaId ;  /* 0x00000000000479c3 */ /* 0x000e300000008800 */
[----:B------:R-:W-:Y:S06]  /*7f30*/  BAR.SYNC.DEFER_BLOCKING 0x5, 0x180 ;  /* 0x0146000000007b1d */ /* 0x000fec0000010000 */
[----:B------:R-:W-:Y:S01]  /*7f40*/  UMOV UR8, 0x400 ;  /* 0x0000040000087882 */ /* 0x000fe20000000000 */
[----:B------:R-:W-:Y:S01]  /*7f50*/  BSSY B0, `(.L_x_211) ;  /* 0x00003c8000007945 */ /* 0x000fe20003800000 */
[----:B0-----:R-:W-:-:S09]  /*7f60*/  ULEA UR8, UR4, UR8, 0x18 ;  /* 0x0000000804087291 */ /* 0x001fd2000f8ec03f */
[----:B------:R-:W0:Y:S02]  /*7f70*/  LDS.128 R4, [UR8+0x308d0] ;  /* 0x0308d008ff047984 */ /* 0x000e240008000c00 */
[----:B0-----:R-:W-:Y:S02]  /*7f80*/  R2UR UR6, R5 ;  /* 0x00000000050672ca */ /* 0x001fe400000e0000 */
[----:B------:R-:W-:Y:S02]  /*7f90*/  R2UR UR5, R6 ;  /* 0x00000000060572ca */ /* 0x000fe400000e0000 */
[----:B------:R-:W-:Y:S01]  /*7fa0*/  R2UR UR7, R7 ;  /* 0x00000000070772ca */ /* 0x000fe200000e0000 */
[----:B------:R-:W-:Y:S06]  /*7fb0*/  BAR.ARV 0x4, 0x180 ;  /* 0x0106000000007b1d */ /* 0x000fec0000002000 */
[----:B------:R-:W-:Y:S08]  /*7fc0*/  @P0 BRA `(.L_x_212) ;  /* 0x0000002c00580947 */ /* 0x000ff00003800000 */
[----:B------:R-:W2:Y:S01]  /*7fd0*/  LDL R3, [R1+0x24] ;  /* 0x0000240001037983 */ /* 0x000ea20000100800 */
[----:B------:R-:W0:Y:S01]  /*7fe0*/  S2UR UR4, SR_SWINHI ;  /* 0x00000000000479c3 */ /* 0x000e220000002f00 */
[----:B------:R-:W-:Y:S01]  /*7ff0*/  IMAD.MOV.U32 R4, RZ, RZ, 0x2 ;  /* 0x00000002ff047424 */ /* 0x000fe200078e00ff */
[----:B------:R-:W-:Y:S01]  /*8000*/  R2UR UR20, R18 ;  /* 0x00000000121472ca */ /* 0x000fe200000e0000 */
[----:B------:R-:W-:Y:S01]  /*8010*/  ULDC.64 UR14, c[0x0][0xc00] ;  /* 0x00030000000e7ab9 */ /* 0x000fe20000000a00 */
[----:B------:R-:W-:Y:S01]  /*8020*/  R2UR UR17, R215 ;  /* 0x00000000d71172ca */ /* 0x000fe200000e0000 */
[----:B------:R-:W3:Y:S01]  /*8030*/  LDL R138, [R1+0x20] ;  /* 0x00002000018a7983 */ /* 0x000ee20000100800 */
[----:B------:R-:W-:Y:S02]  /*8040*/  R2UR UR19, R212 ;  /* 0x00000000d41372ca */ /* 0x000fe400000e0000 */
[----:B------:R-:W-:Y:S02]  /*8050*/  R2UR UR18, R23 ;  /* 0x00000000171272ca */ /* 0x000fe400000e0000 */
[----:B------:R-:W-:Y:S01]  /*8060*/  R2UR UR22, R211 ;  /* 0x00000000d31672ca */ /* 0x000fe200000e0000 */
[----:B------:R-:W-:Y:S01]  /*8070*/  UMOV UR10, UR8 ;  /* 0x00000008000a7c82 */ /* 0x000fe20008000000 */
[----:B0-----:R-:W-:Y:S01]  /*8080*/  UMOV UR11, UR4 ;  /* 0x00000004000b7c82 */ /* 0x001fe20008000000 */
[----:B------:R-:W-:-:S04]  /*8090*/  USHF.L.U32 UR4, UR61, 0x2, URZ ;  /* 0x000000023d047899 */ /* 0x000fc8000800063f */
[----:B------:R-:W-:Y:S02]  /*80a0*/  USHF.L.U64.HI UR16, UR61, 0x2, UR17 ;  /* 0x000000023d107899 */ /* 0x000fe40008010211 */
[----:B------:R-:W-:-:S04]  /*80b0*/  UIADD3 UR9, UP0, UR4, UR14, URZ ;  /* 0x0000000e04097290 */ /* 0x000fc8000ff1e03f */
[----:B------:R-:W-:Y:S01]  /*80c0*/  UIADD3.X UR12, UR16, UR15, URZ, UP0, !UPT ;  /* 0x0000000f100c7290 */ /* 0x000fe200087fe43f */
[----:B------:R-:W-:Y:S01]  /*80d0*/  BAR.SYNC.DEFER_BLOCKING 0x1, 0x100 ;  /* 0x0044000000007b1d */ /* 0x000fe20000010000 */
[----:B--2---:R-:W-:-:S03]  /*80e0*/  IMAD.WIDE R4, R3, R4, UR10 ;  /* 0x0000000a03047e25 */ /* 0x004fc6000f8e0204 */
[C---:B------:R-:W-:Y:S02]  /*80f0*/  IADD3 R8, P1, R4.reuse, 0x40, RZ ;  /* 0x0000004004087810 */ /* 0x040fe40007f3e0ff */
[C---:B------:R-:W-:Y:S02]  /*8100*/  LOP3.LUT R3, R4.reuse, 0x380, RZ, 0xc0, !PT ;  /* 0x0000038004037812 */ /* 0x040fe400078ec0ff */
[C---:B------:R-:W-:Y:S02]  /*8110*/  IADD3 R6, P2, R4.reuse, 0x20, RZ ;  /* 0x0000002004067810 */ /* 0x040fe40007f5e0ff */
[C---:B------:R-:W-:Y:S02]  /*8120*/  IADD3 R133, P6, R4.reuse, 0x60, RZ ;  /* 0x0000006004857810 */ /* 0x040fe40007fde0ff */
[----:B------:R-:W-:Y:S02]  /*8130*/  IADD3 R135, P5, R4, 0x4000, RZ ;  /* 0x0000400004877810 */ /* 0x000fe40007fbe0ff */
[----:B------:R-:W-:-:S02]  /*8140*/  LOP3.LUT R7, R8, 0x380, RZ, 0xc0, !PT ;  /* 0x0000038008077812 */ /* 0x000fc400078ec0ff */
[----:B------:R-:W-:Y:S01]  /*8150*/  SHF.R.U64 R3, R3, 0x3, RZ ;  /* 0x0000000303037819 */ /* 0x000fe200000012ff */
[--C-:B------:R-:W-:Y:S01]  /*8160*/  IMAD.X R11, RZ, RZ, R5.reuse, P2 ;  /* 0x000000ffff0b7224 */ /* 0x100fe200010e0605 */
[C---:B------:R-:W-:Y:S01]  /*8170*/  IADD3 R86, P0, R4.reuse, 0x4020, RZ ;  /* 0x0000402004567810 */ /* 0x040fe20007f1e0ff */
[--C-:B------:R-:W-:Y:S01]  /*8180*/  IMAD.X R13, RZ, RZ, R5.reuse, P1 ;  /* 0x000000ffff0d7224 */ /* 0x100fe200008e0605 */
[C---:B------:R-:W-:Y:S01]  /*8190*/  IADD3 R137, P4, R4.reuse, 0x4040, RZ ;  /* 0x0000404004897810 */ /* 0x040fe20007f9e0ff */
[--C-:B------:R-:W-:Y:S01]  /*81a0*/  IMAD.X R15, RZ, RZ, R5.reuse, P6 ;  /* 0x000000ffff0f7224 */ /* 0x100fe200030e0605 */
[C---:B------:R-:W-:Y:S01]  /*81b0*/  IADD3 R90, P3, R4.reuse, 0x4060, RZ ;  /* 0x00004060045a7810 */ /* 0x040fe20007f7e0ff */
[----:B------:R-:W-:Y:S01]  /*81c0*/  IMAD.X R85, RZ, RZ, R5, P5 ;  /* 0x000000ffff557224 */ /* 0x000fe200028e0605 */
[C---:B------:R-:W-:Y:S02]  /*81d0*/  IADD3 R139, P2, R4.reuse, 0x8000, RZ ;  /* 0x00008000048b7810 */ /* 0x040fe40007f5e0ff */
[----:B------:R-:W-:-:S02]  /*81e0*/  IADD3 R141, P1, R4, 0x8020, RZ ;  /* 0x00008020048d7810 */ /* 0x000fc40007f3e0ff */
[C---:B------:R-:W-:Y:S02]  /*81f0*/  IADD3 R143, P6, R4.reuse, 0x8040, RZ ;  /* 0x00008040048f7810 */ /* 0x040fe40007fde0ff */
[----:B------:R-:W-:Y:S02]  /*8200*/  IADD3 R145, P5, R4, 0x8060, RZ ;  /* 0x0000806004917810 */ /* 0x000fe40007fbe0ff */
[----:B------:R-:W-:Y:S02]  /*8210*/  SHF.R.U64 R7, R7, 0x3, RZ ;  /* 0x0000000307077819 */ /* 0x000fe400000012ff */
[----:B------:R-:W-:Y:S02]  /*8220*/  LOP3.LUT R4, R3, R4, RZ, 0x3c, !PT ;  /* 0x0000000403047212 */ /* 0x000fe400078e3cff */
[----:B------:R-:W-:Y:S02]  /*8230*/  LOP3.LUT R3, R6, 0x380, RZ, 0xc0, !PT ;  /* 0x0000038006037812 */ /* 0x000fe400078ec0ff */
[----:B------:R-:W-:-:S02]  /*8240*/  LOP3.LUT R12, R7, R8, RZ, 0x3c, !PT ;  /* 0x00000008070c7212 */ /* 0x000fc400078e3cff */
[----:B------:R-:W-:Y:S02]  /*8250*/  LOP3.LUT R8, R139, 0x380, RZ, 0xc0, !PT ;  /* 0x000003808b087812 */ /* 0x000fe400078ec0ff */
[----:B------:R-:W-:Y:S02]  /*8260*/  SHF.R.U64 R3, R3, 0x3, RZ ;  /* 0x0000000303037819 */ /* 0x000fe400000012ff */
[----:B------:R-:W-:Y:S02]  /*8270*/  LOP3.LUT R18, R135, 0x380, RZ, 0xc0, !PT ;  /* 0x0000038087127812 */ /* 0x000fe400078ec0ff */
[----:B------:R-:W-:Y:S02]  /*8280*/  SHF.R.U64 R8, R8, 0x3, RZ ;  /* 0x0000000308087819 */ /* 0x000fe400000012ff */
[----:B------:R-:W-:Y:S02]  /*8290*/  LOP3.LUT R14, R133, 0x380, RZ, 0xc0, !PT ;  /* 0x00000380850e7812 */ /* 0x000fe400078ec0ff */
[----:B------:R-:W-:-:S02]  /*82a0*/  LOP3.LUT R10, R3, R6, RZ, 0x3c, !PT ;  /* 0x00000006030a7212 */ /* 0x000fc400078e3cff */
[----:B------:R-:W-:Y:S02]  /*82b0*/  SHF.R.U64 R18, R18, 0x3, RZ ;  /* 0x0000000312127819 */ /* 0x000fe400000012ff */
[----:B------:R-:W-:Y:S02]  /*82c0*/  LOP3.LUT R3, R86, 0x380, RZ, 0xc0, !PT ;  /* 0x0000038056037812 */ /* 0x000fe400078ec0ff */
[----:B------:R-:W-:Y:S02]  /*82d0*/  LOP3.LUT R6, R137, 0x380, RZ, 0xc0, !PT ;  /* 0x0000038089067812 */ /* 0x000fe400078ec0ff */
[----:B------:R-:W-:Y:S02]  /*82e0*/  LOP3.LUT R7, R90, 0x380, RZ, 0xc0, !PT ;  /* 0x000003805a077812 */ /* 0x000fe400078ec0ff */
[----:B------:R-:W-:Y:S02]  /*82f0*/  LOP3.LUT R126, R8, R139, RZ, 0x3c, !PT ;  /* 0x0000008b087e7212 */ /* 0x000fe400078e3cff */
[----:B------:R-:W-:-:S02]  /*8300*/  SHF.R.U64 R14, R14, 0x3, RZ ;  /* 0x000000030e0e7819 */ /* 0x000fc400000012ff */
[----:B------:R-:W-:Y:S02]  /*8310*/  LOP3.LUT R8, R141, 0x380, RZ, 0xc0, !PT ;  /* 0x000003808d087812 */ /* 0x000fe400078ec0ff */
[----:B------:R-:W-:Y:S02]  /*8320*/  LOP3.LUT R84, R18, R135, RZ, 0x3c, !PT ;  /* 0x0000008712547212 */ /* 0x000fe400078e3cff */
[----:B------:R-:W-:Y:S02]  /*8330*/  SHF.R.U64 R3, R3, 0x3, RZ ;  /* 0x0000000303037819 */ /* 0x000fe400000012ff */
[----:B------:R-:W-:Y:S02]  /*8340*/  LOP3.LUT R132, R145, 0x380, RZ, 0xc0, !PT ;  /* 0x0000038091847812 */ /* 0x000fe400078ec0ff */
[----:B------:R-:W-:Y:S02]  /*8350*/  SHF.R.U64 R6, R6, 0x3, RZ ;  /* 0x0000000306067819 */ /* 0x000fe400000012ff */
[----:B------:R-:W-:-:S02]  /*8360*/  SHF.R.U64 R7, R7, 0x3, RZ ;  /* 0x0000000307077819 */ /* 0x000fc400000012ff */
[----:B------:R-:W-:Y:S02]  /*8370*/  LOP3.LUT R18, R143, 0x380, RZ, 0xc0, !PT ;  /* 0x000003808f127812 */ /* 0x000fe400078ec0ff */
[----:B------:R-:W-:Y:S02]  /*8380*/  LOP3.LUT R14, R14, R133, RZ, 0x3c, !PT ;  /* 0x000000850e0e7212 */ /* 0x000fe400078e3cff */
[----:B------:R-:W-:Y:S01]  /*8390*/  SHF.R.U64 R8, R8, 0x3, RZ ;  /* 0x0000000308087819 */ /* 0x000fe200000012ff */
[--C-:B------:R-:W-:Y:S01]  /*83a0*/  IMAD.X R89, RZ, RZ, R5.reuse, P4 ;  /* 0x000000ffff597224 */ /* 0x100fe200020e0605 */
[----:B------:R-:W-:Y:S01]  /*83b0*/  LOP3.LUT R86, R3, R86, RZ, 0x3c, !PT ;  /* 0x0000005603567212 */ /* 0x000fe200078e3cff */
[--C-:B------:R-:W-:Y:S01]  /*83c0*/  IMAD.X R91, RZ, RZ, R5.reuse, P3 ;  /* 0x000000ffff5b7224 */ /* 0x100fe200018e0605 */
[----:B------:R-:W-:Y:S01]  /*83d0*/  SHF.R.U64 R132, R132, 0x3, RZ ;  /* 0x0000000384847819 */ /* 0x000fe200000012ff */
[--C-:B------:R-:W-:Y:S01]  /*83e0*/  IMAD.X R127, RZ, RZ, R5.reuse, P2 ;  /* 0x000000ffff7f7224 */ /* 0x100fe200010e0605 */
[----:B------:R-:W-:Y:S01]  /*83f0*/  IADD3.X R87, RZ, R5, RZ, P0, !PT ;  /* 0x00000005ff577210 */ /* 0x000fe200007fe4ff */
[--C-:B------:R-:W-:Y:S01]  /*8400*/  IMAD.X R129, RZ, RZ, R5.reuse, P1 ;  /* 0x000000ffff817224 */ /* 0x100fe200008e0605 */
[----:B------:R-:W-:Y:S01]  /*8410*/  LOP3.LUT R88, R6, R137, RZ, 0x3c, !PT ;  /* 0x0000008906587212 */ /* 0x000fe200078e3cff */
[--C-:B------:R-:W-:Y:S01]  /*8420*/  IMAD.X R131, RZ, RZ, R5.reuse, P6 ;  /* 0x000000ffff837224 */ /* 0x100fe200030e0605 */
[----:B------:R-:W-:Y:S01]  /*8430*/  LOP3.LUT R90, R7, R90, RZ, 0x3c, !PT ;  /* 0x0000005a075a7212 */ /* 0x000fe200078e3cff */
[----:B------:R-:W-:Y:S01]  /*8440*/  IMAD.X R9, RZ, RZ, R5, P5 ;  /* 0x000000ffff097224 */ /* 0x000fe200028e0605 */
[----:B------:R-:W-:-:S02]  /*8450*/  MOV R3, R4 ;  /* 0x0000000400037202 */ /* 0x000fc40000000f00 */
[----:B------:R-:W-:Y:S02]  /*8460*/  SHF.R.U64 R18, R18, 0x3, RZ ;  /* 0x0000000312127819 */ /* 0x000fe400000012ff */
[----:B------:R-:W-:Y:S02]  /*8470*/  F2FP.F16.F32.PACK_AB R4, R25, R24 ;  /* 0x000000181904723e */ /* 0x000fe400000000ff */
[----:B------:R-:W-:Y:S02]  /*8480*/  F2FP.F16.F32.PACK_AB R5, R27, R26 ;  /* 0x0000001a1b05723e */ /* 0x000fe400000000ff */
[----:B------:R-:W-:Y:S02]  /*8490*/  F2FP.F16.F32.PACK_AB R6, R29, R28 ;  /* 0x0000001c1d06723e */ /* 0x000fe400000000ff */
[----:B------:R-:W-:Y:S02]  /*84a0*/  F2FP.F16.F32.PACK_AB R7, R31, R30 ;  /* 0x0000001e1f07723e */ /* 0x000fe400000000ff */
[----:B------:R-:W-:-:S02]  /*84b0*/  LOP3.LUT R128, R8, R141, RZ, 0x3c, !PT ;  /* 0x0000008d08807212 */ /* 0x000fc400078e3cff */
[----:B------:R-:W-:Y:S02]  /*84c0*/  MOV R136, R12 ;  /* 0x0000000c00887202 */ /* 0x000fe40000000f00 */
[----:B------:R-:W-:Y:S02]  /*84d0*/  MOV R135, R14 ;  /* 0x0000000e00877202 */ /* 0x000fe40000000f00 */
[----:B------:R-:W-:Y:S02]  /*84e0*/  LOP3.LUT R8, R132, R145, RZ, 0x3c, !PT ;  /* 0x0000009184087212 */ /* 0x000fe400078e3cff */
[----:B------:R-:W-:Y:S02]  /*84f0*/  MOV R137, R10 ;  /* 0x0000000a00897202 */ /* 0x000fe40000000f00 */
[----:B------:R-:W-:Y:S02]  /*8500*/  F2FP.F16.F32.PACK_AB R12, R33, R32 ;  /* 0x00000020210c723e */ /* 0x000fe400000000ff */
[----:B------:R-:W-:-:S02]  /*8510*/  F2FP.F16.F32.PACK_AB R13, R35, R34 ;  /* 0x00000022230d723e */ /* 0x000fc400000000ff */
[----:B------:R-:W-:Y:S02]  /*8520*/  F2FP.F16.F32.PACK_AB R14, R37, R36 ;  /* 0x00000024250e723e */ /* 0x000fe400000000ff */
[----:B------:R-:W-:Y:S02]  /*8530*/  F2FP.F16.F32.PACK_AB R15, R39, R38 ;  /* 0x00000026270f723e */ /* 0x000fe400000000ff */
[----:B------:R-:W-:Y:S02]  /*8540*/  LOP3.LUT R130, R18, R143, RZ, 0x3c, !PT ;  /* 0x0000008f12827212 */ /* 0x000fe400078e3cff */
[----:B------:R-:W-:Y:S02]  /*8550*/  MOV R134, R84 ;  /* 0x0000005400867202 */ /* 0x000fe40000000f00 */
[----:B------:R-:W-:Y:S01]  /*8560*/  MOV R133, R86 ;  /* 0x0000005600857202 */ /* 0x000fe20000000f00 */
[----:B------:R0:W-:Y:S01]  /*8570*/  STSM.16.M88.4 [R3], R4 ;  /* 0x0000000403007844 */ /* 0x0001e20000000200 */
[----:B------:R-:W-:-:S02]  /*8580*/  MOV R132, R88 ;  /* 0x0000005800847202 */ /* 0x000fc40000000f00 */
[----:B------:R-:W-:Y:S02]  /*8590*/  MOV R18, R90 ;  /* 0x0000005a00127202 */ /* 0x000fe40000000f00 */
[----:B------:R-:W-:Y:S02]  /*85a0*/  F2FP.F16.F32.PACK_AB R84, R41, R40 ;  /* 0x000000282954723e */ /* 0x000fe400000000ff */
[----:B------:R-:W-:Y:S02]  /*85b0*/  F2FP.F16.F32.PACK_AB R85, R43, R42 ;  /* 0x0000002a2b55723e */ /* 0x000fe400000000ff */
[----:B------:R-:W-:Y:S02]  /*85c0*/  F2FP.F16.F32.PACK_AB R86, R45, R44 ;  /* 0x0000002c2d56723e */ /* 0x000fe400000000ff */
[----:B------:R-:W-:Y:S02]  /*85d0*/  F2FP.F16.F32.PACK_AB R87, R47, R46 ;  /* 0x0000002e2f57723e */ /* 0x000fe400000000ff */
[----:B------:R-:W-:-:S02]  /*85e0*/  F2FP.F16.F32.PACK_AB R88, R49, R48 ;  /* 0x000000303158723e */ /* 0x000fc400000000ff */
[----:B------:R-:W-:Y:S02]  /*85f0*/  F2FP.F16.F32.PACK_AB R89, R51, R50 ;  /* 0x000000323359723e */ /* 0x000fe400000000ff */
[----:B------:R-:W-:Y:S02]  /*8600*/  F2FP.F16.F32.PACK_AB R90, R53, R52 ;  /* 0x00000034355a723e */ /* 0x000fe400000000ff */
[----:B------:R-:W-:Y:S01]  /*8610*/  F2FP.F16.F32.PACK_AB R91, R55, R54 ;  /* 0x00000036375b723e */ /* 0x000fe200000000ff */
[----:B------:R1:W-:Y:S01]  /*8620*/  STSM.16.M88.4 [R137], R12 ;  /* 0x0000000c89007844 */ /* 0x0003e20000000200 */
[----:B0-----:R-:W-:Y:S02]  /*8630*/  MOV R3, R8 ;  /* 0x0000000800037202 */ /* 0x001fe40000000f00 */
        /* <DEDUP_REMOVED lines=8> */
[----:B------:R0:W-:Y:S01]  /*86c0*/  STSM.16.M88.4 [R136], R84 ;  /* 0x0000005488007844 */ /* 0x0001e20000000200 */
[----:B-1----:R-:W-:-:S02]  /*86d0*/  F2FP.F16.F32.PACK_AB R12, R73, R72 ;  /* 0x00000048490c723e */ /* 0x002fc400000000ff */
[----:B------:R-:W-:Y:S02]  /*86e0*/  F2FP.F16.F32.PACK_AB R13, R75, R74 ;  /* 0x0000004a4b0d723e */ /* 0x000fe400000000ff */
[----:B------:R-:W-:Y:S02]  /*86f0*/  F2FP.F16.F32.PACK_AB R14, R77, R76 ;  /* 0x0000004c4d0e723e */ /* 0x000fe400000000ff */
[----:B------:R-:W-:Y:S01]  /*8700*/  F2FP.F16.F32.PACK_AB R15, R79, R78 ;  /* 0x0000004e4f0f723e */ /* 0x000fe200000000ff */
[----:B------:R1:W-:Y:S01]  /*8710*/  STSM.16.M88.4 [R135], R88 ;  /* 0x0000005887007844 */ /* 0x0003e20000000200 */
[----:B------:R-:W-:Y:S02]  /*8720*/  MOV R126, R126 ;  /* 0x0000007e007e7202 */ /* 0x000fe40000000f00 */
[----:B------:R-:W-:Y:S01]  /*8730*/  MOV R128, R128 ;  /* 0x0000008000807202 */ /* 0x000fe20000000f00 */
[----:B------:R2:W-:Y:S01]  /*8740*/  STSM.16.M88.4 [R134], R4 ;  /* 0x0000000486007844 */ /* 0x0005e20000000200 */
[----:B------:R-:W-:-:S02]  /*8750*/  MOV R130, R130 ;  /* 0x0000008200827202 */ /* 0x000fc40000000f00 */
[----:B0-----:R-:W-:Y:S02]  /*8760*/  F2FP.F16.F32.PACK_AB R84, R81, R80 ;  /* 0x000000505154723e */ /* 0x001fe400000000ff */
[----:B------:R-:W-:Y:S02]  /*8770*/  F2FP.F16.F32.PACK_AB R85, R83, R82 ;  /* 0x000000525355723e */ /* 0x000fe400000000ff */
[----:B------:R-:W-:Y:S02]  /*8780*/  F2FP.F16.F32.PACK_AB R86, R21, R20 ;  /* 0x000000141556723e */ /* 0x000fe400000000ff */
[----:B------:R-:W-:Y:S01]  /*8790*/  F2FP.F16.F32.PACK_AB R87, R123, R122 ;  /* 0x0000007a7b57723e */ /* 0x000fe200000000ff */
[----:B------:R0:W-:Y:S01]  /*87a0*/  STSM.16.M88.4 [R133], R8 ;  /* 0x0000000885007844 */ /* 0x0001e20000000200 */
[----:B-1----:R-:W-:Y:S02]  /*87b0*/  F2FP.F16.F32.PACK_AB R88, R121, R120 ;  /* 0x000000787958723e */ /* 0x002fe400000000ff */
[----:B------:R-:W-:-:S02]  /*87c0*/  F2FP.F16.F32.PACK_AB R89, R125, R124 ;  /* 0x0000007c7d59723e */ /* 0x000fc400000000ff */
[----:B------:R-:W-:Y:S02]  /*87d0*/  F2FP.F16.F32.PACK_AB R90, R93, R92 ;  /* 0x0000005c5d5a723e */ /* 0x000fe400000000ff */
[----:B------:R-:W-:Y:S01]  /*87e0*/  F2FP.F16.F32.PACK_AB R91, R95, R94 ;  /* 0x0000005e5f5b723e */ /* 0x000fe200000000ff */
[----:B------:R1:W-:Y:S01]  /*87f0*/  STSM.16.M88.4 [R132], R12 ;  /* 0x0000000c84007844 */ /* 0x0003e20000000200 */
[----:B--2---:R-:W-:Y:S02]  /*8800*/  F2FP.F16.F32.PACK_AB R4, R97, R96 ;  /* 0x000000606104723e */ /* 0x004fe400000000ff */
[----:B------:R-:W-:Y:S02]  /*8810*/  F2FP.F16.F32.PACK_AB R5, R99, R98 ;  /* 0x000000626305723e */ /* 0x000fe400000000ff */
[----:B------:R-:W-:Y:S02]  /*8820*/  F2FP.F16.F32.PACK_AB R6, R101, R100 ;  /* 0x000000646506723e */ /* 0x000fe400000000ff */
[----:B------:R-:W-:-:S02]  /*8830*/  F2FP.F16.F32.PACK_AB R7, R103, R102 ;  /* 0x000000666707723e */ /* 0x000fc400000000ff */
        /* <DEDUP_REMOVED lines=9> */
[----:B------:R-:W-:Y:S04]  /*88d0*/  STSM.16.M88.4 [R126], R88 ;  /* 0x000000587e007844 */ /* 0x000fe80000000200 */
[----:B------:R-:W-:Y:S04]  /*88e0*/  STSM.16.M88.4 [R128], R4 ;  /* 0x0000000480007844 */ /* 0x000fe80000000200 */
[----:B------:R-:W-:Y:S04]  /*88f0*/  STSM.16.M88.4 [R130], R8 ;  /* 0x0000000882007844 */ /* 0x000fe80000000200 */
[----:B------:R1:W-:Y:S01]  /*8900*/  STSM.16.M88.4 [R3], R12 ;  /* 0x0000000c03007844 */ /* 0x0003e20000000200 */
[----:B------:R-:W-:Y:S01]  /*8910*/  BAR.SYNC.DEFER_BLOCKING 0x1, 0x100 ;  /* 0x0044000000007b1d */ /* 0x000fe20000010000 */
[----:B------:R-:W-:-:S04]  /*8920*/  ISETP.NE.U32.AND P0, PT, RZ, UR14, PT ;  /* 0x0000000eff007c0c */ /* 0x000fc8000bf05070 */
[----:B------:R-:W-:Y:S01]  /*8930*/  ISETP.NE.AND.EX P0, PT, RZ, UR15, PT, P0 ;  /* 0x0000000fff007c0c */ /* 0x000fe2000bf05300 */
[----:B0-----:R-:W-:Y:S02]  /*8940*/  IMAD.U32 R84, RZ, RZ, UR9 ;  /* 0x00000009ff547e24 */ /* 0x001fe4000f8e00ff */
[----:B------:R-:W-:Y:S01]  /*8950*/  IMAD.U32 R85, RZ, RZ, UR12 ;  /* 0x0000000cff557e24 */ /* 0x000fe2000f8e00ff */
[----:B------:R-:W-:Y:S01]  /*8960*/  ULDC.64 UR12, c[0x0][0xc08] ;  /* 0x00030200000c7ab9 */ /* 0x000fe20000000a00 */
[----:B-1----:R-:W0:Y:S08]  /*8970*/  LDC R3, c[0x0][0xbe8] ;  /* 0x0002fa00ff037b82 */ /* 0x002e300000000800 */
[----:B------:R-:W2:Y:S01]  /*8980*/  @P0 LDG.E R86, desc[UR36][R84.64] ;  /* 0x0000002454560981 */ /* 0x000ea2000c1e1900 */
[----:B------:R-:W-:-:S04]  /*8990*/  UISETP.NE.U32.AND UP0, UPT, UR12, URZ, UPT ;  /* 0x0000003f0c00728c */ /* 0x000fc8000bf05070 */
[----:B------:R-:W-:Y:S01]  /*89a0*/  UISETP.NE.AND.EX UP0, UPT, UR13, URZ, UPT, UP0 ;  /* 0x0000003f0d00728c */ /* 0x000fe2000bf05300 */
[----:B0-----:R-:W-:-:S10]  /*89b0*/  ISETP.NE.AND P1, PT, R3, 0x1, PT ;  /* 0x000000010300780c */ /* 0x001fd40003f25270 */
[----:B------:R-:W-:Y:S01]  /*89c0*/  @UP0 UIADD3 UR12, UP1, UR4, UR12, URZ ;  /* 0x0000000c040c0290 */ /* 0x000fe2000ff3e03f */
[----:B------:R-:W-:Y:S02]  /*89d0*/  PLOP3.LUT P4, PT, PT, PT, UP0, 0x80, 0x0 ;  /* 0x000000000000781c */ /* 0x000fe40003f8f008 */
[----:B------:R-:W-:Y:S01]  /*89e0*/  ULDC UR4, c[0x0][0xa88] ;  /* 0x0002a20000047ab9 */ /* 0x000fe20000000800 */
[----:B------:R-:W-:Y:S01]  /*89f0*/  @UP0 UIADD3.X UR13, UR16, UR13, URZ, UP1, !UPT ;  /* 0x0000000d100d0290 */ /* 0x000fe20008ffe43f */
[----:B------:R-:W-:Y:S01]  /*8a00*/  MOV R18, UR4 ;  /* 0x0000000400127c02 */ /* 0x000fe20008000f00 */
[----:B------:R-:W-:Y:S01]  /*8a10*/  UISETP.NE.AND UP0, UPT, UR20, URZ, UPT ;  /* 0x0000003f1400728c */ /* 0x000fe2000bf05270 */
[----:B------:R-:W-:Y:S01]  /*8a20*/  ULDC UR4, c[0x0][0xad4] ;  /* 0x0002b50000047ab9 */ /* 0x000fe20000000800 */
[----:B------:R-:W0:Y:S02]  /*8a30*/  @P1 LDC R6, c[0x0][0xbec] ;  /* 0x0002fb00ff061b82 */ /* 0x000e240000000800 */
[----:B------:R-:W-:Y:S01]  /*8a40*/  USEL UR4, UR20, UR4, UP0 ;  /* 0x0000000414047287 */ /* 0x000fe20008000000 */
[----:B------:R-:W-:-:S03]  /*8a50*/  UMOV UR21, 0x9b8 ;  /* 0x000009b800157882 */ /* 0x000fc60000000000 */
[----:B------:R-:W-:Y:S02]  /*8a60*/  UISETP.GT.AND UP1, UPT, UR4, 0x1, UPT ;  /* 0x000000010400788c */ /* 0x000fe4000bf24270 */
[----:B------:R-:W1:Y:S02]  /*8a70*/  @P1 LDC R9, c[0x0][0xbf0] ;  /* 0x0002fc00ff091b82 */ /* 0x000e640000000800 */
[----:B------:R-:W-:Y:S02]  /*8a80*/  USEL UR21, UR21, 0x978, UP1 ;  /* 0x0000097815157887 */ /* 0x000fe40008800000 */
[----:B------:R-:W-:Y:S01]  /*8a90*/  UISETP.NE.U32.AND UP0, UPT, UR14, URZ, UPT ;  /* 0x0000003f0e00728c */ /* 0x000fe2000bf05070 */
[----:B------:R-:W-:Y:S01]  /*8aa0*/  IMAD.U32 R11, RZ, RZ, UR19 ;  /* 0x00000013ff0b7e24 */ /* 0x000fe2000f8e00ff */
[----:B------:R-:W-:Y:S01]  /*8ab0*/  UMOV UR4, URZ ;  /* 0x0000003f00047c82 */ /* 0x000fe20008000000 */
[----:B------:R-:W-:Y:S01]  /*8ac0*/  IMAD.U32 R4, RZ, RZ, UR12 ;  /* 0x0000000cff047e24 */ /* 0x000fe2000f8e00ff */
[----:B------:R-:W-:Y:S01]  /*8ad0*/  UISETP.NE.AND.EX UP0, UPT, UR15, URZ, UPT, UP0 ;  /* 0x0000003f0f00728c */ /* 0x000fe2000bf05300 */
[----:B------:R-:W-:-:S02]  /*8ae0*/  IMAD.U32 R5, RZ, RZ, UR13 ;  /* 0x0000000dff057e24 */ /* 0x000fc4000f8e00ff */
[----:B---3--:R-:W-:Y:S01]  /*8af0*/  IMAD R11, R11, 0x80, R138 ;  /* 0x000000800b0b7824 */ /* 0x008fe200078e028a */
[----:B------:R-:W-:Y:S02]  /*8b00*/  USEL UR61, UR61, URZ, !UP0 ;  /* 0x0000003f3d3d7287 */ /* 0x000fe4000c000000 */
[----:B------:R-:W-:Y:S01]  /*8b10*/  USEL UR20, UR17, URZ, !UP0 ;  /* 0x0000003f11147287 */ /* 0x000fe2000c000000 */
[----:B------:R0:W5:Y:S01]  /*8b20*/  @P4 LDG.E R18, desc[UR36][R4.64] ;  /* 0x0000002404124981 */ /* 0x000162000c1e1900 */
[----:B------:R-:W-:Y:S01]  /*8b30*/  USEL UR9, UR18, URZ, UP1 ;  /* 0x0000003f12097287 */ /* 0x000fe20008800000 */
[----:B------:R-:W-:Y:S01]  /*8b40*/  ULDC.64 UR12, c[0x0][UR21+0x218] ;  /* 0x00008600150c7abb */ /* 0x000fe20008000a00 */
[----:B------:R-:W-:Y:S01]  /*8b50*/  ULDC.64 UR16, c[0x0][UR21+0x220] ;  /* 0x0000880015107abb */ /* 0x000fe20008000a00 */
[----:B------:R-:W-:Y:S01]  /*8b60*/  ULDC.64 UR18, c[0x0][UR21+0x228] ;  /* 0x00008a0015127abb */ /* 0x000fe20008000a00 */
[----:B------:R-:W-:Y:S02]  /*8b70*/  UIMAD.WIDE.U32 UR14, UR12, UR22, URZ ;  /* 0x000000160c0e72a5 */ /* 0x000fe4000f8e003f */
[----:B------:R-:W-:Y:S01]  /*8b80*/  UIMAD UR17, UR17, UR61, URZ ;  /* 0x0000003d111172a4 */ /* 0x000fe2000f8e023f */
[----:B0-----:R-:W-:Y:S01]  /*8b90*/  @P1 IMAD.HI.U32 R4, R11, R6, RZ ;  /* 0x000000060b041227 */ /* 0x001fe200078e00ff */
[----:B------:R-:W-:-:S02]  /*8ba0*/  UIMAD UR22, UR13, UR22, URZ ;  /* 0x000000160d1672a4 */ /* 0x000fc4000f8e023f */
[----:B------:R-:W-:Y:S01]  /*8bb0*/  UIMAD.WIDE.U32 UR12, UR16, UR61, URZ ;  /* 0x0000003d100c72a5 */ /* 0x000fe2000f8e003f */
[----:B------:R-:W-:Y:S01]  /*8bc0*/  IMAD.MOV.U32 R7, RZ, RZ, R11 ;  /* 0x000000ffff077224 */ /* 0x000fe200078e000b */
[----:B------:R-:W-:Y:S01]  /*8bd0*/  UIMAD.WIDE.U32 UR24, UR18, UR9, URZ ;  /* 0x00000009121872a5 */ /* 0x000fe2000f8e003f */
[----:B-1----:R-:W-:Y:S01]  /*8be0*/  @P1 SHF.R.U32.HI R7, RZ, R9, R4 ;  /* 0x00000009ff071219 */ /* 0x002fe20000011604 */
[----:B------:R-:W-:Y:S02]  /*8bf0*/  UIMAD UR9, UR19, UR9, URZ ;  /* 0x00000009130972a4 */ /* 0x000fe4000f8e023f */
[----:B------:R-:W-:Y:S02]  /*8c00*/  UIMAD UR17, UR16, UR20, UR17 ;  /* 0x00000014101172a4 */ /* 0x000fe4000f8e0211 */
[----:B------:R-:W-:Y:S01]  /*8c10*/  UIADD3 UR22, UR15, UR22, URZ ;  /* 0x000000160f167290 */ /* 0x000fe2000fffe03f */
[----:B------:R-:W-:Y:S02]  /*8c20*/  IMAD.MOV R6, RZ, RZ, -R7 ;  /* 0x000000ffff067224 */ /* 0x000fe400078e0a07 */
[----:B------:R-:W-:-:S02]  /*8c30*/  IMAD.U32 R4, RZ, RZ, UR24 ;  /* 0x00000018ff047e24 */ /* 0x000fc4000f8e00ff */
[----:B------:R-:W-:Y:S01]  /*8c40*/  IMAD.U32 R5, RZ, RZ, UR25 ;  /* 0x00000019ff057e24 */ /* 0x000fe2000f8e00ff */
[----:B------:R-:W-:Y:S01]  /*8c50*/  SHF.R.S32.HI R5, RZ, 0x1f, R7 ;  /* 0x0000001fff057819 */ /* 0x000fe20000011407 */
[----:B------:R-:W-:-:S05]  /*8c60*/  IMAD R9, R3, R6, R11 ;  /* 0x0000000603097224 */ /* 0x000fca00078e020b */
[----:B------:R-:W-:Y:S02]  /*8c70*/  SHF.R.S32.HI R6, RZ, 0x1f, R9 ;  /* 0x0000001fff067819 */ /* 0x000fe40000011409 */
[----:B--2---:R-:W-:-:S13]  /*8c80*/  @P0 R2UR UR4, R86 ;  /* 0x00000000560402ca */ /* 0x004fda00000e0000 */
[----:B------:R-:W-:Y:S02]  /*8c90*/  UIADD3 UR14, UP0, UP2, UR12, UR14, UR4 ;  /* 0x0000000e0c0e7290 */ /* 0x000fe4000fa1e004 */
[----:B------:R-:W-:Y:S02]  /*8ca0*/  UIADD3 UR12, UR25, UR9, URZ ;  /* 0x00000009190c7290 */ /* 0x000fe4000fffe03f */
[----:B------:R-:W-:Y:S02]  /*8cb0*/  UIADD3 UR9, UR13, UR17, URZ ;  /* 0x000000110d097290 */ /* 0x000fe4000fffe03f */
[----:B------:R-:W-:Y:S01]  /*8cc0*/  USHF.R.S32.HI UR15, URZ, 0x1f, UR4 ;  /* 0x0000001f3f0f7899 */ /* 0x000fe20008011404 */
[----:B------:R-:W-:Y:S01]  /*8cd0*/  IADD3 R4, P2, P3, R7, UR14, R4 ;  /* 0x0000000e07047c10 */ /* 0x000fe2000fb5e004 */
[----:B------:R-:W-:Y:S01]  /*8ce0*/  ULDC.64 UR16, c[0x0][0xba8] ;  /* 0x0002ea0000107ab9 */ /* 0x000fe20000000a00 */
[----:B------:R-:W-:Y:S01]  /*8cf0*/  MOV R8, UR12 ;  /* 0x0000000c00087c02 */ /* 0x000fe20008000f00 */
[----:B------:R-:W-:Y:S01]  /*8d00*/  UIADD3.X UR9, UR9, UR22, UR15, UP0, UP2 ;  /* 0x0000001609097290 */ /* 0x000fe200087e440f */
[----:B------:R-:W-:Y:S01]  /*8d10*/  ULDC.64 UR12, c[0x0][UR21+0x210] ;  /* 0x00008400150c7abb */ /* 0x000fe20008000a00 */
[----:B------:R-:W-:Y:S01]  /*8d20*/  @!UP1 ULDC UR16, c[0x0][0xb50] ;  /* 0x0002d40000109ab9 */ /* 0x000fe20000000800 */
[----:B------:R-:W-:Y:S01]  /*8d30*/  IMAD R7, R9, UR13, RZ ;  /* 0x0000000d09077c24 */ /* 0x000fe2000f8e02ff */
[----:B------:R-:W-:-:S02]  /*8d40*/  @!UP1 ULDC UR17, c[0x0][0xb54] ;  /* 0x0002d50000119ab9 */ /* 0x000fc40000000800 */
[----:B------:R-:W-:Y:S01]  /*8d50*/  IADD3.X R5, R5, UR9, R8, P2, P3 ;  /* 0x0000000905057c10 */ /* 0x000fe200097e6408 */
[----:B------:R-:W-:Y:S02]  /*8d60*/  IMAD R7, R6, UR12, R7 ;  /* 0x0000000c06077c24 */ /* 0x000fe4000f8e0207 */
[----:B------:R-:W-:-:S04]  /*8d70*/  IMAD.WIDE.U32 R4, R9, UR12, R4 ;  /* 0x0000000c09047c25 */ /* 0x000fc8000f8e0004 */
[----:B------:R-:W-:Y:S01]  /*8d80*/  IMAD.IADD R5, R5, 0x1, R7 ;  /* 0x0000000105057824 */ /* 0x000fe200078e0207 */
[----:B------:R-:W-:-:S04]  /*8d90*/  LEA R8, P2, R4, UR16, 0x2 ;  /* 0x0000001004087c11 */ /* 0x000fc8000f8410ff */
[----:B------:R-:W-:Y:S01]  /*8da0*/  LEA.HI.X R10, R4, UR17, R5, 0x2, P2 ;  /* 0x00000011040a7c11 */ /* 0x000fe200090f1405 */
[----:B------:R-:W-:Y:S08]  /*8db0*/  @P4 BRA `(.L_x_213) ;  /* 0x0000000000104947 */ /* 0x000ff00003800000 */
[----:B------:R-:W-:Y:S05]  /*8dc0*/  @!P0 BRA `(.L_x_213) ;  /* 0x00000000000c8947 */ /* 0x000fea0003800000 */
[----:B------:R-:W2:Y:S04]  /*8dd0*/  LDG.E R5, desc[UR36][R84.64] ;  /* 0x0000002454057981 */ /* 0x000ea8000c1e1900 */
[----:B-----5:R-:W2:Y:S02]  /*8de0*/  LDG.E R18, desc[UR36][R84.64+0x4] ;  /* 0x0000042454127981 */ /* 0x020ea4000c1e1900 */
[----:B--2---:R-:W-:-:S07]  /*8df0*/  IMAD.IADD R18, R18, 0x1, -R5 ;  /* 0x0000000112127824 */ /* 0x004fce00078e0a05 */
.L_x_213:
[----:B------:R-:W2:Y:S01]  /*8e00*/  LDL R9, [R1+0x1c] ;  /* 0x00001c0001097983 */ /* 0x000ea20000100800 */
[----:B------:R-:W-:Y:S01]  /*8e10*/  R2UR UR9, R212 ;  /* 0x00000000d40972ca */ /* 0x000fe200000e0000 */
[----:B-----5:R-:W-:Y:S01]  /*8e20*/  IMAD R18, R18, R3, RZ ;  /* 0x0000000312127224 */ /* 0x020fe200078e02ff */
[----:B------:R-:W-:Y:S01]  /*8e30*/  LOP3.LUT P0, RZ, R216, 0x3, RZ, 0xc0, !PT ;  /* 0x00000003d8ff7812 */ /* 0x000fe2000780c0ff */
[----:B------:R-:W-:Y:S01]  /*8e40*/  SHFL.IDX PT, R4, R8, RZ, 0x1c1f ;  /* 0x001c1fff08047589 */ /* 0x000fe200000e0000 */
[----:B------:R-:W-:-:S03]  /*8e50*/  PLOP3.LUT P3, PT, PT, PT, UP1, 0x80, 0x0 ;  /* 0x000000000000781c */ /* 0x000fc60003f6f018 */
[----:B------:R-:W0:Y:S04]  /*8e60*/  SHFL.IDX PT, R5, R10, RZ, 0x1c1f ;  /* 0x001c1fff0a057589 */ /* 0x000e2800000e0000 */
[----:B------:R-:W-:Y:S02]  /*8e70*/  SHFL.IDX PT, R6, R8, 0x1, 0x1c1f ;  /* 0x003c1f0008067f89 */ /* 0x000fe400000e0000 */
[----:B------:R-:W-:Y:S02]  /*8e80*/  IMAD.U32 R13, RZ, RZ, UR9 ;  /* 0x00000009ff0d7e24 */ /* 0x000fe4000f8e00ff */
[----:B------:R-:W1:Y:S02]  /*8e90*/  SHFL.IDX PT, R7, R10, 0x1, 0x1c1f ;  /* 0x003c1f000a077f89 */ /* 0x000e6400000e0000 */
[----:B--2---:R-:W-:-:S04]  /*8ea0*/  IMAD R13, R13, 0x80, R9 ;  /* 0x000000800d0d7824 */ /* 0x004fc800078e0209 */
[C---:B------:R-:W-:Y:S01]  /*8eb0*/  VIADD R9, R13.reuse, 0x8 ;  /* 0x000000080d097836 */ /* 0x040fe20000000000 */
[----:B------:R-:W-:-:S04]  /*8ec0*/  ISETP.GE.OR P2, PT, R13, R18, P0 ;  /* 0x000000120d00720c */ /* 0x000fc80000746670 */
[----:B------:R-:W-:-:S09]  /*8ed0*/  ISETP.GE.OR P0, PT, R9, R18, P0 ;  /* 0x000000120900720c */ /* 0x000fd20000706670 */
[----:B0-----:R0:W-:Y:S01]  /*8ee0*/  @!P2 ST.E desc[UR36][R4.64], R0 ;  /* 0x000000000400a985 */ /* 0x0011e2000c101924 */
[----:B------:R-:W-:-:S03]  /*8ef0*/  ISETP.GE.AND P2, PT, R13, R18, PT ;  /* 0x000000120d00720c */ /* 0x000fc60003f46270 */
[----:B-1----:R0:W-:Y:S01]  /*8f00*/  @!P0 ST.E desc[UR36][R6.64], R2 ;  /* 0x0000000206008985 */ /* 0x0021e2000c101924 */
[----:B------:R-:W-:Y:S01]  /*8f10*/  ISETP.GE.AND P0, PT, R9, R18, PT ;  /* 0x000000120900720c */ /* 0x000fe20003f06270 */
[----:B------:R-:W-:-:S12]  /*8f20*/  @P3 BRA `(.L_x_214) ;  /* 0x0000000c00543947 */ /* 0x000fd80003800000 */
[----:B0-----:R-:W-:Y:S01]  /*8f30*/  IMAD.SHL.U32 R0, R16, 0x8, RZ ;  /* 0x0000000810007824 */ /* 0x001fe200078e00ff */
[----:B------:R-:W0:Y:S01]  /*8f40*/  @P1 LDC R20, c[0x0][0xbec] ;  /* 0x0002fb00ff141b82 */ /* 0x000e220000000800 */
[----:B------:R-:W-:Y:S01]  /*8f50*/  IMAD.MOV.U32 R5, RZ, RZ, 0x2 ;  /* 0x00000002ff057424 */ /* 0x000fe200078e00ff */
[----:B------:R-:W-:Y:S01]  /*8f60*/  R2UR UR16, R212 ;  /* 0x00000000d41072ca */ /* 0x000fe200000e0000 */
[----:B------:R-:W-:Y:S01]  /*8f70*/  IMAD R4, R213, 0x40, R0 ;  /* 0x00000040d5047824 */ /* 0x000fe200078e0200 */
[----:B------:R-:W-:Y:S01]  /*8f80*/  ULDC.64 UR12, c[0x0][0xaa0] ;  /* 0x0002a800000c7ab9 */ /* 0x000fe20000000a00 */
[----:B------:R-:W-:Y:S02]  /*8f90*/  R2UR UR17, R211 ;  /* 0x00000000d31172ca */ /* 0x000fe400000e0000 */
[----:B------:R-:W-:Y:S01]  /*8fa0*/  IMAD.WIDE R4, R4, R5, UR10 ;  /* 0x0000000a04047e25 */ /* 0x000fe2000f8e0205 */
[----:B------:R-:W1:Y:S02]  /*8fb0*/  @P1 LDC R21, c[0x0][0xbf0] ;  /* 0x0002fc00ff151b82 */ /* 0x000e640000000800 */
[C---:B------:R-:W-:Y:S01]  /*8fc0*/  IADD3 R33, P2, R4.reuse, 0x5000, RZ ;  /* 0x0000500004217810 */ /* 0x040fe20007f5e0ff */
[----:B------:R-:W-:Y:S01]  /*8fd0*/  UIMAD UR9, UR15, UR12, URZ ;  /* 0x0000000c0f0972a4 */ /* 0x000fe2000f8e023f */
[----:B------:R-:W-:-:S02]  /*8fe0*/  IADD3 R9, P4, R4, 0x1000, RZ ;  /* 0x0000100004097810 */ /* 0x000fc40007f9e0ff */
[----:B------:R-:W-:Y:S02]  /*8ff0*/  LOP3.LUT R32, R33, 0x380, RZ, 0xc0, !PT ;  /* 0x0000038021207812 */ /* 0x000fe400078ec0ff */
[----:B------:R-:W-:Y:S01]  /*9000*/  IADD3 R13, P3, R4, 0x2000, RZ ;  /* 0x00002000040d7810 */ /* 0x000fe20007f7e0ff */
[----:B------:R-:W-:Y:S01]  /*9010*/  UIMAD.WIDE.U32 UR10, UR4, UR12, URZ ;  /* 0x0000000c040a72a5 */ /* 0x000fe2000f8e003f */
[----:B------:R-:W-:Y:S02]  /*9020*/  SHF.R.U64 R32, R32, 0x3, RZ ;  /* 0x0000000320207819 */ /* 0x000fe400000012ff */
[----:B------:R-:W-:Y:S01]  /*9030*/  IADD3 R25, P6, R4, 0x3000, RZ ;  /* 0x0000300004197810 */ /* 0x000fe20007fde0ff */
[----:B------:R-:W-:Y:S01]  /*9040*/  IMAD.U32 R61, RZ, RZ, UR16 ;  /* 0x00000010ff3d7e24 */ /* 0x000fe2000f8e00ff */
[----:B------:R-:W-:Y:S01]  /*9050*/  LOP3.LUT R32, R32, R33, RZ, 0x3c, !PT ;  /* 0x0000002120207212 */ /* 0x000fe200078e3cff */
[----:B------:R-:W-:Y:S01]  /*9060*/  IMAD.X R33, RZ, RZ, R5, P2 ;  /* 0x000000ffff217224 */ /* 0x000fe200010e0605 */
[----:B------:R-:W-:-:S02]  /*9070*/  IADD3 R7, P2, R4, 0xb000, RZ ;  /* 0x0000b00004077810 */ /* 0x000fc40007f5e0ff */
[----:B------:R-:W-:Y:S01]  /*9080*/  IADD3 R29, P5, R4, 0x4000, RZ ;  /* 0x00004000041d7810 */ /* 0x000fe20007fbe0ff */
[----:B------:R-:W-:Y:S01]  /*9090*/  ULDC.64 UR14, c[0x0][0xaf0] ;  /* 0x0002bc00000e7ab9 */ /* 0x000fe20000000a00 */
[----:B------:R-:W-:Y:S01]  /*90a0*/  LOP3.LUT R2, R7, 0x380, RZ, 0xc0, !PT ;  /* 0x0000038007027812 */ /* 0x000fe200078ec0ff */
[----:B------:R-:W-:Y:S01]  /*90b0*/  UIMAD UR9, UR4, UR13, UR9 ;  /* 0x0000000d040972a4 */ /* 0x000fe2000f8e0209 */
[----:B------:R-:W-:Y:S01]  /*90c0*/  LOP3.LUT R8, R9, 0x380, RZ, 0xc0, !PT ;  /* 0x0000038009087812 */ /* 0x000fe200078ec0ff */
[----:B------:R-:W-:Y:S01]  /*90d0*/  IMAD.X R57, RZ, RZ, R5, P2 ;  /* 0x000000ffff397224 */ /* 0x000fe200010e0605 */
[----:B------:R-:W-:Y:S01]  /*90e0*/  SHF.R.U64 R2, R2, 0x3, RZ ;  /* 0x0000000302027819 */ /* 0x000fe200000012ff */
[----:B------:R-:W5:Y:S01]  /*90f0*/  LD.E.128 R32, desc[UR36][R32.64] ;  /* 0x0000002420207980 */ /* 0x000f62000c101d00 */
[----:B------:R-:W-:Y:S01]  /*9100*/  LOP3.LUT R12, R13, 0x380, RZ, 0xc0, !PT ;  /* 0x000003800d0c7812 */ /* 0x000fe200078ec0ff */
[----:B------:R-:W-:Y:S01]  /*9110*/  ULDC.64 UR12, c[0x0][0xae8] ;  /* 0x0002ba00000c7ab9 */ /* 0x000fe20000000a00 */
[----:B------:R-:W-:-:S02]  /*9120*/  LOP3.LUT R24, R25, 0x380, RZ, 0xc0, !PT ;  /* 0x0000038019187812 */ /* 0x000fc400078ec0ff */
[----:B------:R-:W-:Y:S02]  /*9130*/  LOP3.LUT R28, R29, 0x380, RZ, 0xc0, !PT ;  /* 0x000003801d1c7812 */ /* 0x000fe400078ec0ff */
[----:B------:R-:W-:Y:S01]  /*9140*/  LOP3.LUT R56, R2, R7, RZ, 0x3c, !PT ;  /* 0x0000000702387212 */ /* 0x000fe200078e3cff */
[----:B------:R-:W-:Y:S01]  /*9150*/  IMAD R2, R16, 0x20, R213 ;  /* 0x0000002010027824 */ /* 0x000fe200078e02d5 */
[----:B------:R-:W-:Y:S01]  /*9160*/  SHF.R.U64 R8, R8, 0x3, RZ ;  /* 0x0000000308087819 */ /* 0x000fe200000012ff */
[----:B------:R-:W-:Y:S01]  /*9170*/  UIADD3 UR11, UR11, UR9, URZ ;  /* 0x000000090b0b7290 */ /* 0x000fe2000fffe03f */
[----:B------:R-:W-:Y:S02]  /*9180*/  SHF.R.U64 R12, R12, 0x3, RZ ;  /* 0x000000030c0c7819 */ /* 0x000fe400000012ff */
[----:B------:R-:W-:Y:S02]  /*9190*/  SHF.R.U64 R24, R24, 0x3, RZ ;  /* 0x0000000318187819 */ /* 0x000fe400000012ff */
[----:B------:R-:W-:Y:S01]  /*91a0*/  SHF.R.U64 R28, R28, 0x3, RZ ;  /* 0x000000031c1c7819 */ /* 0x000fe200000012ff */
[----:B------:R-:W-:Y:S01]  /*91b0*/  IMAD R61, R61, 0x80, R2 ;  /* 0x000000803d3d7824 */ /* 0x000fe200078e0202 */
[----:B------:R-:W-:Y:S01]  /*91c0*/  LOP3.LUT R8, R8, R9, RZ, 0x3c, !PT ;  /* 0x0000000908087212 */ /* 0x000fe200078e3cff */
[----:B------:R-:W-:Y:S01]  /*91d0*/  USHF.R.S32.HI UR4, URZ, 0x1f, UR61 ;  /* 0x0000001f3f047899 */ /* 0x000fe2000801143d */
[----:B------:R-:W-:Y:S01]  /*91e0*/  LOP3.LUT R12, R12, R13, RZ, 0x3c, !PT ;  /* 0x0000000d0c0c7212 */ /* 0x000fe200078e3cff */
[----:B------:R-:W-:Y:S01]  /*91f0*/  UIMAD.WIDE.U32 UR10, UR17, UR12, UR10 ;  /* 0x0000000c110a72a5 */ /* 0x000fe2000f8e000a */
[----:B------:R-:W-:Y:S01]  /*9200*/  LOP3.LUT R24, R24, R25, RZ, 0x3c, !PT ;  /* 0x0000001918187212 */ /* 0x000fe200078e3cff */
[--C-:B------:R-:W-:Y:S01]  /*9210*/  IMAD.X R13, RZ, RZ, R5.reuse, P3 ;  /* 0x000000ffff0d7224 */ /* 0x100fe200018e0605 */
[----:B------:R-:W-:Y:S01]  /*9220*/  LOP3.LUT R28, R28, R29, RZ, 0x3c, !PT ;  /* 0x0000001d1c1c7212 */ /* 0x000fe200078e3cff */
[--C-:B------:R-:W-:Y:S01]  /*9230*/  IMAD.X R25, RZ, RZ, R5.reuse, P6 ;  /* 0x000000ffff197224 */ /* 0x100fe200030e0605 */
[----:B------:R-:W-:Y:S01]  /*9240*/  IADD3.X R9, RZ, R5, RZ, P4, !PT ;  /* 0x00000005ff097210 */ /* 0x000fe200027fe4ff */
[----:B------:R-:W-:Y:S01]  /*9250*/  IMAD.X R29, RZ, RZ, R5, P5 ;  /* 0x000000ffff1d7224 */ /* 0x000fe200028e0605 */
[C---:B------:R-:W-:Y:S01]  /*9260*/  IADD3 R37, P0, R4.reuse, 0x6000, RZ ;  /* 0x0000600004257810 */ /* 0x040fe20007f1e0ff */
[----:B0-----:R-:W-:Y:S01]  /*9270*/  @P1 IMAD.HI.U32 R2, R61, R20, RZ ;  /* 0x000000143d021227 */ /* 0x001fe200078e00ff */
[C---:B------:R-:W-:Y:S01]  /*9280*/  IADD3 R41, P4, R4.reuse, 0x7000, RZ ;  /* 0x0000700004297810 */ /* 0x040fe20007f9e0ff */
[----:B------:R-:W-:Y:S01]  /*9290*/  UIMAD UR4, UR4, UR14, URZ ;  /* 0x0000000e040472a4 */ /* 0x000fe2000f8e023f */
[C---:B------:R-:W-:Y:S01]  /*92a0*/  IADD3 R45, P3, R4.reuse, 0x8000, RZ ;  /* 0x00008000042d7810 */ /* 0x040fe20007f7e0ff */
[----:B------:R-:W-:Y:S01]  /*92b0*/  UIMAD UR11, UR17, UR13, UR11 ;  /* 0x0000000d110b72a4 */ /* 0x000fe2000f8e020b */
[C---:B------:R-:W-:Y:S01]  /*92c0*/  IADD3 R49, P6, R4.reuse, 0x9000, RZ ;  /* 0x0000900004317810 */ /* 0x040fe20007fde0ff */
[----:B------:R-:W-:Y:S01]  /*92d0*/  IMAD.MOV.U32 R23, RZ, RZ, R61 ;  /* 0x000000ffff177224 */ /* 0x000fe200078e003d */
[----:B------:R-:W-:Y:S01]  /*92e0*/  IADD3 R53, P5, R4, 0xa000, RZ ;  /* 0x0000a00004357810 */ /* 0x000fe20007fbe0ff */
[----:B------:R-:W5:Y:S01]  /*92f0*/  LD.E.128 R12, desc[UR36][R12.64] ;  /* 0x000000240c0c7980 */ /* 0x000f62000c101d00 */
[----:B------:R-:W-:-:S02]  /*9300*/  LOP3.LUT R36, R37, 0x380, RZ, 0xc0, !PT ;  /* 0x0000038025247812 */ /* 0x000fc400078ec0ff */
[----:B------:R-:W-:Y:S01]  /*9310*/  LOP3.LUT R40, R41, 0x380, RZ, 0xc0, !PT ;  /* 0x0000038029287812 */ /* 0x000fe200078ec0ff */
[----:B------:R-:W-:Y:S01]  /*9320*/  UIMAD UR4, UR61, UR15, UR4 ;  /* 0x0000000f3d0472a4 */ /* 0x000fe2000f8e0204 */
[----:B------:R-:W-:Y:S01]  /*9330*/  LOP3.LUT R44, R45, 0x380, RZ, 0xc0, !PT ;  /* 0x000003802d2c7812 */ /* 0x000fe200078ec0ff */
[----:B------:R-:W-:Y:S01]  /*9340*/  ULDC.64 UR12, c[0x0][0xae0] ;  /* 0x0002b800000c7ab9 */ /* 0x000fe20000000a00 */
[----:B------:R-:W-:Y:S01]  /*9350*/  LOP3.LUT R48, R49, 0x380, RZ, 0xc0, !PT ;  /* 0x0000038031307812 */ /* 0x000fe200078ec0ff */
[----:B------:R-:W5:Y:S01]  /*9360*/  LD.E.128 R24, desc[UR36][R24.64] ;  /* 0x0000002418187980 */ /* 0x000f62000c101d00 */
[----:B------:R-:W-:Y:S01]  /*9370*/  LOP3.LUT R52, R53, 0x380, RZ, 0xc0, !PT ;  /* 0x0000038035347812 */ /* 0x000fe200078ec0ff */
[----:B------:R-:W-:Y:S01]  /*9380*/  UIMAD.WIDE.U32 UR10, UR61, UR14, UR10 ;  /* 0x0000000e3d0a72a5 */ /* 0x000fe2000f8e000a */
[----:B------:R-:W-:Y:S01]  /*9390*/  LOP3.LUT R11, R4, 0x380, RZ, 0xc0, !PT ;  /* 0x00000380040b7812 */ /* 0x000fe200078ec0ff */
[----:B------:R-:W5:Y:S01]  /*93a0*/  LD.E.128 R28, desc[UR36][R28.64] ;  /* 0x000000241c1c7980 */ /* 0x000f62000c101d00 */
[----:B-1----:R-:W-:-:S02]  /*93b0*/  @P1 SHF.R.U32.HI R23, RZ, R21, R2 ;  /* 0x00000015ff171219 */ /* 0x002fc40000011602 */
[----:B------:R-:W-:Y:S01]  /*93c0*/  SHF.R.U64 R36, R36, 0x3, RZ ;  /* 0x0000000324247819 */ /* 0x000fe200000012ff */
[----:B------:R-:W5:Y:S01]  /*93d0*/  LD.E.128 R56, desc[UR36][R56.64] ;  /* 0x0000002438387980 */ /* 0x000f62000c101d00 */
[----:B------:R-:W-:Y:S02]  /*93e0*/  SHF.R.U64 R40, R40, 0x3, RZ ;  /* 0x0000000328287819 */ /* 0x000fe400000012ff */
[----:B------:R-:W-:Y:S02]  /*93f0*/  SHF.R.U64 R44, R44, 0x3, RZ ;  /* 0x000000032c2c7819 */ /* 0x000fe400000012ff */
[----:B------:R-:W-:Y:S02]  /*9400*/  SHF.R.U64 R48, R48, 0x3, RZ ;  /* 0x0000000330307819 */ /* 0x000fe400000012ff */
[----:B------:R-:W-:Y:S01]  /*9410*/  SHF.R.U64 R52, R52, 0x3, RZ ;  /* 0x0000000334347819 */ /* 0x000fe200000012ff */
[----:B------:R-:W-:Y:S01]  /*9420*/  UIADD3 UR4, UR11, UR4, URZ ;  /* 0x000000040b047290 */ /* 0x000fe2000fffe03f */
[----:B------:R-:W-:-:S02]  /*9430*/  SHF.R.U64 R11, R11, 0x3, RZ ;  /* 0x000000030b0b7819 */ /* 0x000fc400000012ff */
[----:B------:R-:W-:Y:S02]  /*9440*/  SHF.R.S32.HI R2, RZ, 0x1f, R23 ;  /* 0x0000001fff027819 */ /* 0x000fe40000011417 */
[----:B------:R-:W-:Y:S02]  /*9450*/  IADD3 R60, -R23, RZ, RZ ;  /* 0x000000ff173c7210 */ /* 0x000fe40007ffe1ff */
[----:B------:R-:W-:Y:S01]  /*9460*/  LOP3.LUT R36, R36, R37, RZ, 0x3c, !PT ;  /* 0x0000002524247212 */ /* 0x000fe200078e3cff */
[--C-:B------:R-:W-:Y:S01]  /*9470*/  IMAD.X R37, RZ, RZ, R5.reuse, P0 ;  /* 0x000000ffff257224 */ /* 0x100fe200000e0605 */
[----:B------:R-:W-:Y:S01]  /*9480*/  LOP3.LUT R40, R40, R41, RZ, 0x3c, !PT ;  /* 0x0000002928287212 */ /* 0x000fe200078e3cff */
[--C-:B------:R-:W-:Y:S01]  /*9490*/  IMAD.X R41, RZ, RZ, R5.reuse, P4 ;  /* 0x000000ffff297224 */ /* 0x100fe200020e0605 */
[----:B------:R-:W-:Y:S01]  /*94a0*/  LOP3.LUT R44, R44, R45, RZ, 0x3c, !PT ;  /* 0x0000002d2c2c7212 */ /* 0x000fe200078e3cff */
[--C-:B------:R-:W-:Y:S01]  /*94b0*/  IMAD.X R45, RZ, RZ, R5.reuse, P3 ;  /* 0x000000ffff2d7224 */ /* 0x100fe200018e0605 */
[----:B------:R-:W-:Y:S01]  /*94c0*/  LOP3.LUT R48, R48, R49, RZ, 0x3c, !PT ;  /* 0x0000003130307212 */ /* 0x000fe200078e3cff */
[----:B------:R-:W-:Y:S01]  /*94d0*/  IMAD.X R49, RZ, RZ, R5, P6 ;  /* 0x000000ffff317224 */ /* 0x000fe200030e0605 */
[----:B------:R-:W-:-:S02]  /*94e0*/  LOP3.LUT R52, R52, R53, RZ, 0x3c, !PT ;  /* 0x0000003534347212 */ /* 0x000fc400078e3cff */
[----:B------:R-:W-:Y:S01]  /*94f0*/  LOP3.LUT R4, R11, R4, RZ, 0x3c, !PT ;  /* 0x000000040b047212 */ /* 0x000fe200078e3cff */
[----:B------:R-:W-:Y:S01]  /*9500*/  IMAD.U32 R21, RZ, RZ, UR11 ;  /* 0x0000000bff157e24 */ /* 0x000fe2000f8e00ff */
[----:B------:R-:W-:Y:S01]  /*9510*/  IADD3.X R53, RZ, R5, RZ, P5, !PT ;  /* 0x00000005ff357210 */ /* 0x000fe20002ffe4ff */
[----:B------:R-:W-:Y:S01]  /*9520*/  IMAD R2, R2, UR12, RZ ;  /* 0x0000000c02027c24 */ /* 0x000fe2000f8e02ff */
[----:B------:R-:W5:Y:S01]  /*9530*/  LD.E.128 R8, desc[UR36][R8.64] ;  /* 0x0000002408087980 */ /* 0x000f62000c101d00 */
[----:B------:R-:W-:Y:S01]  /*9540*/  IMAD.U32 R20, RZ, RZ, UR10 ;  /* 0x0000000aff147e24 */ /* 0x000fe2000f8e00ff */
[----:B------:R-:W-:Y:S01]  /*9550*/  ULDC.64 UR10, c[0x0][0xad8] ;  /* 0x0002b600000a7ab9 */ /* 0x000fe20000000a00 */
[----:B------:R-:W-:Y:S01]  /*9560*/  IMAD.U32 R21, RZ, RZ, UR4 ;  /* 0x00000004ff157e24 */ /* 0x000fe2000f8e00ff */
[----:B------:R-:W5:Y:S01]  /*9570*/  LD.E.128 R4, desc[UR36][R4.64] ;  /* 0x0000002404047980 */ /* 0x000f62000c101d00 */
[----:B------:R-:W-:Y:S02]  /*9580*/  IMAD R61, R3, R60, R61 ;  /* 0x0000003c033d7224 */ /* 0x000fe400078e023d */
[C---:B------:R-:W-:Y:S01]  /*9590*/  IMAD R63, R23.reuse, UR13, R2 ;  /* 0x0000000d173f7c24 */ /* 0x040fe2000f8e0202 */
[----:B------:R-:W5:Y:S01]  /*95a0*/  LD.E.128 R36, desc[UR36][R36.64] ;  /* 0x0000002424247980 */ /* 0x000f62000c101d00 */
[----:B------:R-:W-:Y:S01]  /*95b0*/  IMAD.WIDE.U32 R2, R23, UR12, R20 ;  /* 0x0000000c17027c25 */ /* 0x000fe2000f8e0014 */
[----:B------:R-:W-:-:S02]  /*95c0*/  SHF.R.S32.HI R20, RZ, 0x1f, R61 ;  /* 0x0000001fff147819 */ /* 0x000fc4000001143d */
[----:B------:R-:W5:Y:S01]  /*95d0*/  LD.E.128 R40, desc[UR36][R40.64] ;  /* 0x0000002428287980 */ /* 0x000f62000c101d00 */
[----:B------:R-:W-:-:S03]  /*95e0*/  IMAD.U32 R60, RZ, RZ, UR16 ;  /* 0x00000010ff3c7e24 */ /* 0x000fc6000f8e00ff */
[----:B------:R-:W5:Y:S04]  /*95f0*/  LD.E.128 R44, desc[UR36][R44.64] ;  /* 0x000000242c2c7980 */ /* 0x000f68000c101d00 */
[----:B------:R-:W5:Y:S04]  /*9600*/  LD.E.128 R48, desc[UR36][R48.64] ;  /* 0x0000002430307980 */ /* 0x000f68000c101d00 */
[----:B------:R-:W5:Y:S01]  /*9610*/  LD.E.128 R52, desc[UR36][R52.64] ;  /* 0x0000002434347980 */ /* 0x000f62000c101d00 */
[----:B------:R-:W-:Y:S01]  /*9620*/  @!PT LDS RZ, [RZ] ;  /* 0x00000000fffff984 */ /* 0x000fe20000000800 */
[----:B------:R-:W-:Y:S01]  /*9630*/  @!PT LDS RZ, [RZ] ;  /* 0x00000000fffff984 */ /* 0x000fe20000000800 */
[----:B------:R-:W-:Y:S01]  /*9640*/  @!PT LDS RZ, [RZ] ;  /* 0x00000000fffff984 */ /* 0x000fe20000000800 */
[----:B------:R-:W-:Y:S01]  /*9650*/  @!PT LDS RZ, [RZ] ;  /* 0x00000000fffff984 */ /* 0x000fe20000000800 */
[----:B------:R0:W-:Y:S06]  /*9660*/  MEMBAR.ALL.CTA ;  /* 0x0000000000007992 */ /* 0x0001ec0000008000 */
[----:B0-----:R-:W0:Y:S01]  /*9670*/  FENCE.VIEW.ASYNC.S ;  /* 0x00000000000073c6 */ /* 0x001e220000000000 */
[----:B------:R-:W-:-:S02]  /*9680*/  IMAD R65, R60, 0x80, R213 ;  /* 0x000000803c417824 */ /* 0x000fc400078e02d5 */
[----:B------:R-:W-:Y:S02]  /*9690*/  IMAD.IADD R3, R3, 0x1, R63 ;  /* 0x0000000103037824 */ /* 0x000fe400078e023f */
[----:B------:R-:W-:Y:S02]  /*96a0*/  IMAD R20, R20, UR10, RZ ;  /* 0x0000000a14147c24 */ /* 0x000fe4000f8e02ff */
[----:B------:R-:W-:Y:S01]  /*96b0*/  VIADD R23, R65, 0x40 ;  /* 0x0000004041177836 */ /* 0x000fe20000000000 */
[----:B------:R-:W-:Y:S01]  /*96c0*/  UIADD3 UR8, UR8, 0x30820, URZ ;  /* 0x0003082008087890 */ /* 0x000fe2000fffe03f */
[C---:B------:R-:W-:Y:S02]  /*96d0*/  IMAD R63, R61.reuse, UR11, R20 ;  /* 0x0000000b3d3f7c24 */ /* 0x040fe4000f8e0214 */
[----:B------:R-:W-:Y:S01]  /*96e0*/  IMAD.WIDE.U32 R2, R61, UR10, R2 ;  /* 0x0000000a3d027c25 */ /* 0x000fe2000f8e0002 */
[-C--:B------:R-:W-:Y:S01]  /*96f0*/  ISETP.GE.AND P2, PT, R65, R18.reuse, PT ;  /* 0x000000124100720c */ /* 0x080fe20003f46270 */
[----:B------:R-:W-:Y:S01]  /*9700*/  ULDC.64 UR10, c[0x0][0xa80] ;  /* 0x0002a000000a7ab9 */ /* 0x000fe20000000a00 */
[----:B------:R-:W-:Y:S01]  /*9710*/  ISETP.GE.AND P1, PT, R23, R18, PT ;  /* 0x000000121700720c */ /* 0x000fe20003f26270 */
[----:B------:R-:W-:Y:S01]  /*9720*/  IMAD.IADD R3, R3, 0x1, R63 ;  /* 0x0000000103037824 */ /* 0x000fe200078e023f */
[----:B------:R-:W-:Y:S01]  /*9730*/  UPRMT UR8, URZ, 0x654, UR8 ;  /* 0x000006543f087896 */ /* 0x000fe20008000008 */
[----:B------:R-:W-:Y:S01]  /*9740*/  LEA R23, P3, R2, UR10, 0x1 ;  /* 0x0000000a02177c11 */ /* 0x000fe2000f8608ff */
[----:B------:R-:W-:-:S03]  /*9750*/  VIADD R21, R65, 0x20 ;  /* 0x0000002041157836 */ /* 0x000fc60000000000 */
[----:B------:R-:W-:Y:S01]  /*9760*/  LEA.HI.X R62, R2, UR11, R3, 0x1, P3 ;  /* 0x0000000b023e7c11 */ /* 0x000fe200098f0c03 */
[C---:B------:R-:W-:Y:S01]  /*9770*/  VIADD R64, R0.reuse, 0x40 ;  /* 0x0000004000407836 */ /* 0x040fe20000000000 */
[----:B------:R-:W-:Y:S01]  /*9780*/  ISETP.GE.AND P0, PT, R21, R18, PT ;  /* 0x000000121500720c */ /* 0x000fe20003f06270 */
[----:B------:R-:W-:Y:S01]  /*9790*/  VIADD R68, R0, 0x80 ;  /* 0x0000008000447836 */ /* 0x000fe20000000000 */
[----:B0-----:R-:W-:Y:S01]  /*97a0*/  SYNCS.ARRIVE.TRANS64.RED.A1T0 RZ, [UR8], RZ ;  /* 0x000000ffffff79a7 */ /* 0x001fe20008100408 */
[----:B------:R0:W1:Y:S01]  /*97b0*/  SHFL.IDX PT, R21, R23, RZ, 0x181f ;  /* 0x00181fff17157589 */ /* 0x00006200000e0000 */
[----:B------:R-:W-:Y:S03]  /*97c0*/  BSSY B1, `(.L_x_215) ;  /* 0x0000013000017945 */ /* 0x000fe60003800000 */
[----:B------:R0:W2:Y:S01]  /*97d0*/  SHFL.IDX PT, R61, R62, RZ, 0x181f ;  /* 0x00181fff3e3d7589 */ /* 0x0000a200000e0000 */
[----:B------:R-:W-:-:S02]  /*97e0*/  SHF.R.S32.HI R63, RZ, 0x1f, R0 ;  /* 0x0000001fff3f7819 */ /* 0x000fc40000011400 */
[----:B------:R-:W-:Y:S02]  /*97f0*/  SHF.R.S32.HI R66, RZ, 0x1f, R64 ;  /* 0x0000001fff427819 */ /* 0x000fe40000011440 */
[----:B------:R-:W-:Y:S01]  /*9800*/  SHF.R.S32.HI R67, RZ, 0x1f, R68 ;  /* 0x0000001fff437819 */ /* 0x000fe20000011444 */
[----:B------:R-:W-:Y:S06]  /*9810*/  @P2 BRA `(.L_x_216) ;  /* 0x0000000000342947 */ /* 0x000fec0003800000 */
[----:B------:R-:W-:Y:S02]  /*9820*/  ULDC UR4, c[0x0][0xac8] ;  /* 0x0002b20000047ab9 */ /* 0x000fe40000000800 */
[----:B------:R-:W-:Y:S02]  /*9830*/  ISETP.GE.AND P4, PT, R0, UR4, PT ;  /* 0x0000000400007c0c */ /* 0x000fe4000bf86270 */
[----:B------:R-:W-:Y:S02]  /*9840*/  ISETP.GE.AND P3, PT, R64, UR4, PT ;  /* 0x0000000440007c0c */ /* 0x000fe4000bf66270 */
[----:B------:R-:W-:-:S09]  /*9850*/  ISETP.GE.AND P2, PT, R68, UR4, PT ;  /* 0x0000000444007c0c */ /* 0x000fd2000bf46270 */
[-C--:B-1----:R-:W-:Y:S02]  /*9860*/  @!P4 LEA R2, P6, R0, R21.reuse, 0x1 ;  /* 0x000000150002c211 */ /* 0x082fe400078c08ff */
[----:B------:R-:W-:Y:S02]  /*9870*/  @!P3 LEA R20, P5, R64, R21, 0x1 ;  /* 0x000000154014b211 */ /* 0x000fe400078a08ff */
[----:B--2---:R-:W-:Y:S02]  /*9880*/  @!P4 LEA.HI.X R3, R0, R61, R63, 0x1, P6 ;  /* 0x0000003d0003c211 */ /* 0x004fe400030f0c3f */
[----:B------:R-:W-:Y:S02]  /*9890*/  @!P2 LEA R60, P6, R68, R21, 0x1 ;  /* 0x00000015443ca211 */ /* 0x000fe400078c08ff */
[-C--:B------:R-:W-:Y:S01]  /*98a0*/  @!P3 LEA.HI.X R21, R64, R61.reuse, R66, 0x1, P5 ;  /* 0x0000003d4015b211 */ /* 0x080fe200028f0c42 */
[----:B-----5:R3:W-:Y:S01]  /*98b0*/  @!P4 ST.E.128 desc[UR36][R2.64], R4 ;  /* 0x000000040200c985 */ /* 0x0207e2000c101d24 */
[----:B------:R-:W-:-:S03]  /*98c0*/  @!P2 LEA.HI.X R61, R68, R61, R67, 0x1, P6 ;  /* 0x0000003d443da211 */ /* 0x000fc600030f0c43 */
[----:B------:R3:W-:Y:S04]  /*98d0*/  @!P3 ST.E.128 desc[UR36][R20.64], R28 ;  /* 0x0000001c1400b985 */ /* 0x0007e8000c101d24 */
[----:B------:R3:W-:Y:S02]  /*98e0*/  @!P2 ST.E.128 desc[UR36][R60.64], R44 ;  /* 0x0000002c3c00a985 */ /* 0x0007e4000c101d24 */
.L_x_216:
[----:B------:R-:W-:Y:S05]  /*98f0*/  BSYNC B1 ;  /* 0x0000000000017941 */ /* 0x000fea0003800000 */
.L_x_215:
[----:B---3-5:R3:W4:Y:S01]  /*9900*/  SHFL.IDX PT, R7, R62, 0x1, 0x181f ;  /* 0x00381f003e077f89 */ /* 0x02872200000e0000 */
[----:B------:R-:W-:Y:S03]  /*9910*/  BSSY B1, `(.L_x_217) ;  /* 0x0000010000017945 */ /* 0x000fe60003800000 */
[----:B------:R3:W0:Y:S01]  /*9920*/  SHFL.IDX PT, R3, R23, 0x1, 0x181f ;  /* 0x00381f0017037f89 */ /* 0x00062200000e0000 */
[----:B------:R-:W-:Y:S05]  /*9930*/  @P0 BRA `(.L_x_218) ;  /* 0x0000000000340947 */ /* 0x000fea0003800000 */
[----:B------:R-:W-:Y:S02]  /*9940*/  ULDC UR4, c[0x0][0xac8] ;  /* 0x0002b20000047ab9 */ /* 0x000fe40000000800 */
[----:B------:R-:W-:Y:S02]  /*9950*/  ISETP.GE.AND P4, PT, R0, UR4, PT ;  /* 0x0000000400007c0c */ /* 0x000fe4000bf86270 */
[----:B------:R-:W-:Y:S02]  /*9960*/  ISETP.GE.AND P5, PT, R64, UR4, PT ;  /* 0x0000000440007c0c */ /* 0x000fe4000bfa6270 */
[----:B------:R-:W-:-:S09]  /*9970*/  ISETP.GE.AND P6, PT, R68, UR4, PT ;  /* 0x0000000444007c0c */ /* 0x000fd2000bfc6270 */
[-C--:B0-----:R-:W-:Y:S02]  /*9980*/  @!P4 LEA R2, P0, R0, R3.reuse, 0x1 ;  /* 0x000000030002c211 */ /* 0x081fe400078008ff */
[-C--:B------:R-:W-:Y:S02]  /*9990*/  @!P5 LEA R4, P2, R64, R3.reuse, 0x1 ;  /* 0x000000034004d211 */ /* 0x080fe400078408ff */
[----:B------:R-:W-:Y:S02]  /*99a0*/  @!P6 LEA R6, P3, R68, R3, 0x1 ;  /* 0x000000034406e211 */ /* 0x000fe400078608ff */
[-C--:B----4-:R-:W-:Y:S02]  /*99b0*/  @!P4 LEA.HI.X R3, R0, R7.reuse, R63, 0x1, P0 ;  /* 0x000000070003c211 */ /* 0x090fe400000f0c3f */
[-C--:B------:R-:W-:Y:S02]  /*99c0*/  @!P5 LEA.HI.X R5, R64, R7.reuse, R66, 0x1, P2 ;  /* 0x000000074005d211 */ /* 0x080fe400010f0c42 */
[----:B------:R-:W-:Y:S01]  /*99d0*/  @!P6 LEA.HI.X R7, R68, R7, R67, 0x1, P3 ;  /* 0x000000074407e211 */ /* 0x000fe200018f0c43 */
[----:B------:R0:W-:Y:S04]  /*99e0*/  @!P4 ST.E.128 desc[UR36][R2.64], R8 ;  /* 0x000000080200c985 */ /* 0x0001e8000c101d24 */
[----:B------:R0:W-:Y:S04]  /*99f0*/  @!P5 ST.E.128 desc[UR36][R4.64], R32 ;  /* 0x000000200400d985 */ /* 0x0001e8000c101d24 */
[----:B------:R0:W-:Y:S02]  /*9a00*/  @!P6 ST.E.128 desc[UR36][R6.64], R48 ;  /* 0x000000300600e985 */ /* 0x0001e4000c101d24 */
.L_x_218:
[----:B------:R-:W-:Y:S05]  /*9a10*/  BSYNC B1 ;  /* 0x0000000000017941 */ /* 0x000fea0003800000 */
.L_x_217:
[----:B0---4-:R0:W4:Y:S01]  /*9a20*/  SHFL.IDX PT, R7, R62, 0x2, 0x181f ;  /* 0x00581f003e077f89 */ /* 0x01112200000e0000 */
        /* <DEDUP_REMOVED lines=16> */
.L_x_220:
[----:B------:R-:W-:Y:S05]  /*9b30*/  BSYNC B1 ;  /* 0x0000000000017941 */ /* 0x000fea0003800000 */
.L_x_219:
[----:B0-----:R-:W-:Y:S01]  /*9b40*/  IADD3 R3, R65, 0x60, RZ ;  /* 0x0000006041037810 */ /* 0x001fe20007ffe0ff */
[----:B----4-:R0:W4:Y:S03]  /*9b50*/  SHFL.IDX PT, R7, R62, 0x3, 0x181f ;  /* 0x00781f003e077f89 */ /* 0x01012600000e0000 */
[----:B------:R-:W-:Y:S01]  /*9b60*/  ISETP.GE.AND P0, PT, R3, R18, PT ;  /* 0x000000120300720c */ /* 0x000fe20003f06270 */
[----:B---3--:R-:W3:-:S12]  /*9b70*/  SHFL.IDX PT, R23, R23, 0x3, 0x181f ;  /* 0x00781f0017177f89 */ /* 0x008ed800000e0000 */
[----:B0-----:R-:W-:Y:S05]  /*9b80*/  @P0 BRA `(.L_x_221) ;  /* 0x0000002000100947 */ /* 0x001fea0003800000 */
[----:B------:R-:W-:Y:S02]  /*9b90*/  ULDC UR4, c[0x0][0xac8] ;  /* 0x0002b20000047ab9 */ /* 0x000fe40000000800 */
[----:B------:R-:W-:Y:S02]  /*9ba0*/  ISETP.GE.AND P2, PT, R0, UR4, PT ;  /* 0x0000000400007c0c */ /* 0x000fe4000bf46270 */
[----:B------:R-:W-:-:S11]  /*9bb0*/  ISETP.GE.AND P3, PT, R64, UR4, PT ;  /* 0x0000000440007c0c */ /* 0x000fd6000bf66270 */
[-C--:B---3--:R-:W-:Y:S02]  /*9bc0*/  @!P2 LEA R2, P0, R0, R23.reuse, 0x1 ;  /* 0x000000170002a211 */ /* 0x088fe400078008ff */
[----:B------:R-:W-:Y:S02]  /*9bd0*/  @!P3 LEA R4, P1, R64, R23, 0x1 ;  /* 0x000000174004b211 */ /* 0x000fe400078208ff */
[-C--:B----4-:R-:W-:Y:S02]  /*9be0*/  @!P2 LEA.HI.X R3, R0, R7.reuse, R63, 0x1, P0 ;  /* 0x000000070003a211 */ /* 0x090fe400000f0c3f */
[----:B------:R-:W-:Y:S02]  /*9bf0*/  @!P3 LEA.HI.X R5, R64, R7, R66, 0x1, P1 ;  /* 0x000000074005b211 */ /* 0x000fe400008f0c42 */
[----:B------:R-:W-:Y:S01]  /*9c00*/  ISETP.GE.AND P0, PT, R68, UR4, PT ;  /* 0x0000000444007c0c */ /* 0x000fe2000bf06270 */
[----:B------:R0:W-:Y:S04]  /*9c10*/  @!P2 ST.E.128 desc[UR36][R2.64], R24 ;  /* 0x000000180200a985 */ /* 0x0001e8000c101d24 */
[----:B------:R0:W-:Y:S08]  /*9c20*/  @!P3 ST.E.128 desc[UR36][R4.64], R40 ;  /* 0x000000280400b985 */ /* 0x0001f0000c101d24 */
[----:B------:R-:W-:Y:S05]  /*9c30*/  @P0 BRA `(.L_x_221) ;  /* 0x0000001c00e40947 */ /* 0x000fea0003800000 */
[----:B0-----:R-:W-:-:S04]  /*9c40*/  LEA R2, P0, R68, R23, 0x1 ;  /* 0x0000001744027211 */ /* 0x001fc800078008ff */
[----:B------:R-:W-:-:S05]  /*9c50*/  LEA.HI.X R3, R68, R7, R67, 0x1, P0 ;  /* 0x0000000744037211 */ /* 0x000fca00000f0c43 */
[----:B------:R0:W-:Y:S01]  /*9c60*/  ST.E.128 desc[UR36][R2.64], R56 ;  /* 0x0000003802007985 */ /* 0x0001e2000c101d24 */
[----:B------:R-:W-:Y:S05]  /*9c70*/  BRA `(.L_x_221) ;  /* 0x0000001c00d47947 */ /* 0x000fea0003800000 */
.L_x_214:
[----:B------:R-:W-:Y:S01]  /*9c80*/  ULDC.64 UR12, c[0x0][0xb08] ;  /* 0x0002c200000c7ab9 */ /* 0x000fe20000000a00 */
[----:B------:R-:W-:Y:S01]  /*9c90*/  R2UR UR16, R211 ;  /* 0x00000000d31072ca */ /* 0x000fe200000e0000 */
[----:B------:R-:W-:Y:S01]  /*9ca0*/  UIMAD UR9, UR15, UR12, URZ ;  /* 0x0000000c0f0972a4 */ /* 0x000fe2000f8e023f */
[----:B0-----:R-:W0:Y:S01]  /*9cb0*/  @P1 LDC R0, c[0x0][0xbec] ;  /* 0x0002fb00ff001b82 */ /* 0x001e220000000800 */
[----:B------:R-:W-:Y:S01]  /*9cc0*/  UIMAD.WIDE.U32 UR10, UR4, UR12, URZ ;  /* 0x0000000c040a72a5 */ /* 0x000fe2000f8e003f */
[----:B------:R-:W-:Y:S01]  /*9cd0*/  R2UR UR14, R23 ;  /* 0x00000000170e72ca */ /* 0x000fe200000e0000 */
[----:B------:R-:W-:Y:S01]  /*9ce0*/  UIMAD UR9, UR4, UR13, UR9 ;  /* 0x0000000d040972a4 */ /* 0x000fe2000f8e0209 */
[----:B------:R-:W-:Y:S01]  /*9cf0*/  IMAD.MOV.U32 R5, RZ, RZ, R11 ;  /* 0x000000ffff057224 */ /* 0x000fe200078e000b */
[----:B------:R-:W-:Y:S01]  /*9d00*/  USHF.R.S32.HI UR4, URZ, 0x1f, UR61 ;  /* 0x0000001f3f047899 */ /* 0x000fe2000801143d */
[----:B------:R-:W-:Y:S01]  /*9d10*/  BSSY B1, `(.L_x_222) ;  /* 0x0000096000017945 */ /* 0x000fe20003800000 */
[----:B------:R-:W-:Y:S01]  /*9d20*/  UIADD3 UR11, UR11, UR9, URZ ;  /* 0x000000090b0b7290 */ /* 0x000fe2000fffe03f */
[----:B------:R-:W1:Y:S01]  /*9d30*/  @P1 LDC R7, c[0x0][0xbf0] ;  /* 0x0002fc00ff071b82 */ /* 0x000e620000000800 */
[----:B------:R-:W-:Y:S01]  /*9d40*/  ULDC.64 UR12, c[0x0][0xb38] ;  /* 0x0002ce00000c7ab9 */ /* 0x000fe20000000a00 */
[----:B------:R-:W-:Y:S01]  /*9d50*/  UIADD3 UR8, UR8, 0x30820, URZ ;  /* 0x0003082008087890 */ /* 0x000fe2000fffe03f */
[----:B------:R-:W-:Y:S01]  /*9d60*/  SHF.R.S32.HI R84, RZ, 0x1f, R205 ;  /* 0x0000001fff547819 */ /* 0x000fe200000114cd */
[----:B------:R-:W-:Y:S01]  /*9d70*/  UIMAD.WIDE.U32 UR10, UR16, UR12, UR10 ;  /* 0x0000000c100a72a5 */ /* 0x000fe2000f8e000a */
[----:B------:R-:W-:Y:S01]  /*9d80*/  SHF.R.S32.HI R85, RZ, 0x1f, R206 ;  /* 0x0000001fff557819 */ /* 0x000fe200000114ce */
[----:B------:R-:W-:Y:S01]  /*9d90*/  UPRMT UR8, URZ, 0x654, UR8 ;  /* 0x000006543f087896 */ /* 0x000fe20008000008 */
[----:B------:R-:W-:Y:S01]  /*9da0*/  SHF.R.S32.HI R86, RZ, 0x1f, R207 ;  /* 0x0000001fff567819 */ /* 0x000fe200000114cf */
[----:B------:R-:W-:Y:S01]  /*9db0*/  UIMAD UR11, UR16, UR13, UR11 ;  /* 0x0000000d100b72a4 */ /* 0x000fe2000f8e020b */
[----:B------:R-:W-:-:S02]  /*9dc0*/  SHF.R.S32.HI R87, RZ, 0x1f, R208 ;  /* 0x0000001fff577819 */ /* 0x000fc400000114d0 */
[----:B------:R-:W-:Y:S01]  /*9dd0*/  ULDC.64 UR12, c[0x0][0xb40] ;  /* 0x0002d000000c7ab9 */ /* 0x000fe20000000a00 */
[----:B------:R-:W-:Y:S01]  /*9de0*/  SHF.R.S32.HI R88, RZ, 0x1f, R209 ;  /* 0x0000001fff587819 */ /* 0x000fe200000114d1 */
[----:B------:R-:W-:Y:S01]  /*9df0*/  UIMAD UR4, UR4, UR12, URZ ;  /* 0x0000000c040472a4 */ /* 0x000fe2000f8e023f */
[----:B------:R-:W-:Y:S01]  /*9e00*/  SHF.R.S32.HI R89, RZ, 0x1f, R210 ;  /* 0x0000001fff597819 */ /* 0x000fe200000114d2 */
[----:B------:R-:W-:Y:S01]  /*9e10*/  UIMAD.WIDE.U32 UR10, UR61, UR12, UR10 ;  /* 0x0000000c3d0a72a5 */ /* 0x000fe2000f8e000a */
[----:B0-----:R-:W-:Y:S01]  /*9e20*/  @P1 IMAD.HI.U32 R0, R11, R0, RZ ;  /* 0x000000000b001227 */ /* 0x001fe200078e00ff */
[----:B------:R-:W-:Y:S01]  /*9e30*/  UIMAD UR4, UR61, UR13, UR4 ;  /* 0x0000000d3d0472a4 */ /* 0x000fe2000f8e0204 */
[----:B------:R-:W-:Y:S02]  /*9e40*/  SYNCS.ARRIVE.TRANS64.RED.A1T0 RZ, [UR8], RZ ;  /* 0x000000ffffff79a7 */ /* 0x000fe40008100408 */
[----:B------:R-:W-:Y:S01]  /*9e50*/  ULDC.64 UR12, c[0x0][0xb48] ;  /* 0x0002d200000c7ab9 */ /* 0x000fe20000000a00 */
[----:B------:R-:W-:Y:S01]  /*9e60*/  UIADD3 UR11, UR11, UR4, URZ ;  /* 0x000000040b0b7290 */ /* 0x000fe2000fffe03f */
[----:B-1----:R-:W-:-:S03]  /*9e70*/  @P1 SHF.R.U32.HI R5, RZ, R7, R0 ;  /* 0x00000007ff051219 */ /* 0x002fc60000011600 */
[----:B------:R-:W-:Y:S01]  /*9e80*/  UIMAD.WIDE.U32 UR10, UR14, UR12, UR10 ;  /* 0x0000000c0e0a72a5 */ /* 0x000fe2000f8e000a */
[--C-:B------:R-:W-:Y:S01]  /*9e90*/  SHF.R.S32.HI R0, RZ, 0x1f, R5.reuse ;  /* 0x0000001fff007819 */ /* 0x100fe20000011405 */
[----:B------:R-:W-:Y:S02]  /*9ea0*/  IMAD.MOV R2, RZ, RZ, -R5 ;  /* 0x000000ffff027224 */ /* 0x000fe400078e0a05 */
[----:B------:R-:W-:-:S03]  /*9eb0*/  UIMAD UR4, UR14, UR13, UR11 ;  /* 0x0000000d0e0472a4 */ /* 0x000fc6000f8e020b */
[----:B------:R-:W-:Y:S01]  /*9ec0*/  ULDC.64 UR12, c[0x0][0xb30] ;  /* 0x0002cc00000c7ab9 */ /* 0x000fe20000000a00 */
[----:B------:R-:W-:Y:S02]  /*9ed0*/  IMAD R7, R3, R2, R11 ;  /* 0x0000000203077224 */ /* 0x000fe400078e020b */
[----:B------:R-:W-:Y:S02]  /*9ee0*/  IMAD R0, R0, UR12, RZ ;  /* 0x0000000c00007c24 */ /* 0x000fe4000f8e02ff */
[----:B------:R-:W-:Y:S02]  /*9ef0*/  IMAD.U32 R3, RZ, RZ, UR11 ;  /* 0x0000000bff037e24 */ /* 0x000fe4000f8e00ff */
[----:B------:R-:W-:Y:S01]  /*9f00*/  IMAD.U32 R2, RZ, RZ, UR10 ;  /* 0x0000000aff027e24 */ /* 0x000fe2000f8e00ff */
[----:B------:R-:W-:Y:S01]  /*9f10*/  ULDC.64 UR10, c[0x0][0xb28] ;  /* 0x0002ca00000a7ab9 */ /* 0x000fe20000000a00 */
[----:B------:R-:W-:Y:S02]  /*9f20*/  IMAD.U32 R3, RZ, RZ, UR4 ;  /* 0x00000004ff037e24 */ /* 0x000fe4000f8e00ff */
[C---:B------:R-:W-:Y:S01]  /*9f30*/  IMAD R9, R5.reuse, UR13, R0 ;  /* 0x0000000d05097c24 */ /* 0x040fe2000f8e0200 */
[----:B------:R-:W-:Y:S01]  /*9f40*/  SHF.R.S32.HI R0, RZ, 0x1f, R7 ;  /* 0x0000001fff007819 */ /* 0x000fe20000011407 */
[----:B------:R-:W-:-:S04]  /*9f50*/  IMAD.WIDE.U32 R2, R5, UR12, R2 ;  /* 0x0000000c05027c25 */ /* 0x000fc8000f8e0002 */
[----:B------:R-:W-:Y:S02]  /*9f60*/  IMAD R0, R0, UR10, RZ ;  /* 0x0000000a00007c24 */ /* 0x000fe4000f8e02ff */
[----:B------:R-:W-:Y:S02]  /*9f70*/  IMAD.IADD R3, R3, 0x1, R9 ;  /* 0x0000000103037824 */ /* 0x000fe400078e0209 */
[C---:B------:R-:W-:Y:S02]  /*9f80*/  IMAD R5, R7.reuse, UR11, R0 ;  /* 0x0000000b07057c24 */ /* 0x040fe4000f8e0200 */
[----:B------:R-:W-:Y:S01]  /*9f90*/  IMAD.WIDE.U32 R2, R7, UR10, R2 ;  /* 0x0000000a07027c25 */ /* 0x000fe2000f8e0002 */
[----:B------:R-:W-:-:S03]  /*9fa0*/  ULDC.64 UR10, c[0x0][0xb00] ;  /* 0x0002c000000a7ab9 */ /* 0x000fc60000000a00 */
[----:B------:R-:W-:Y:S01]  /*9fb0*/  IMAD.IADD R3, R3, 0x1, R5 ;  /* 0x0000000103037824 */ /* 0x000fe200078e0205 */
[----:B------:R-:W-:-:S04]  /*9fc0*/  LEA R0, P1, R2, UR10, 0x2 ;  /* 0x0000000a02007c11 */ /* 0x000fc8000f8210ff */
[----:B------:R-:W-:Y:S02]  /*9fd0*/  LEA.HI.X R18, R2, UR11, R3, 0x2, P1 ;  /* 0x0000000b02127c11 */ /* 0x000fe400088f1403 */
[----:B------:R0:W1:Y:S04]  /*9fe0*/  SHFL.IDX PT, R2, R0, RZ, 0x1c1f ;  /* 0x001c1fff00027589 */ /* 0x00006800000e0000 */
[----:B------:R0:W2:Y:S01]  /*9ff0*/  SHFL.IDX PT, R3, R18, RZ, 0x1c1f ;  /* 0x001c1fff12037589 */ /* 0x0000a200000e0000 */
[----:B------:R-:W-:Y:S05]  /*a000*/  @P2 BRA `(.L_x_223) ;  /* 0x0000000400982947 */ /* 0x000fea0003800000 */
[----:B------:R-:W-:Y:S01]  /*a010*/  ULDC UR4, c[0x0][0xac8] ;  /* 0x0002b20000047ab9 */ /* 0x000fe20000000800 */
[C---:B------:R-:W-:Y:S01]  /*a020*/  VIADD R11, R17.reuse, 0x18 ;  /* 0x00000018110b7836 */ /* 0x040fe20000000000 */
[----:B------:R-:W-:Y:S02]  /*a030*/  ISETP.GE.AND P5, PT, R22, UR4, PT ;  /* 0x0000000416007c0c */ /* 0x000fe4000bfa6270 */
[----:B------:R-:W-:Y:S02]  /*a040*/  ISETP.GE.AND P6, PT, R17, UR4, PT ;  /* 0x0000000411007c0c */ /* 0x000fe4000bfc6270 */
[----:B------:R-:W-:Y:S02]  /*a050*/  ISETP.GE.AND P4, PT, R210, UR4, PT ;  /* 0x00000004d2007c0c */ /* 0x000fe4000bf86270 */
[----:B------:R-:W-:Y:S02]  /*a060*/  ISETP.GE.AND P2, PT, R11, UR4, PT ;  /* 0x000000040b007c0c */ /* 0x000fe4000bf46270 */
[----:B------:R-:W-:-:S02]  /*a070*/  SHF.R.S32.HI R7, RZ, 0x1f, R22 ;  /* 0x0000001fff077819 */ /* 0x000fc40000011416 */
[C---:B------:R-:W-:Y:S02]  /*a080*/  IADD3 R13, R17.reuse, 0x20, RZ ;  /* 0x00000020110d7810 */ /* 0x040fe40007ffe0ff */
[----:B------:R-:W-:Y:S02]  /*a090*/  SHF.R.S32.HI R12, RZ, 0x1f, R11 ;  /* 0x0000001fff0c7819 */ /* 0x000fe4000001140b */
[CC--:B-1----:R-:W-:Y:S01]  /*a0a0*/  @!P5 LEA R8, P3, R22.reuse, R2.reuse, 0x2 ;  /* 0x000000021608d211 */ /* 0x0c2fe200078610ff */
[----:B--2---:R-:W-:Y:S01]  /*a0b0*/  @!P6 IMAD.WIDE R4, R17, 0x4, R2 ;  /* 0x000000041104e825 */ /* 0x004fe200078e0202 */
[----:B------:R-:W-:Y:S02]  /*a0c0*/  ISETP.GE.AND P1, PT, R13, UR4, PT ;  /* 0x000000040d007c0c */ /* 0x000fe4000bf26270 */
[----:B------:R-:W-:Y:S02]  /*a0d0*/  @!P5 LEA.HI.X R9, R22, R3, R7, 0x2, P3 ;  /* 0x000000031609d211 */ /* 0x000fe400018f1407 */
[-C--:B------:R-:W-:Y:S01]  /*a0e0*/  @!P4 LEA R6, P3, R210, R2.reuse, 0x2 ;  /* 0x00000002d206c211 */ /* 0x080fe200078610ff */
[----:B------:R1:W-:Y:S01]  /*a0f0*/  @!P6 ST.E.64 desc[UR36][R4.64], R24 ;  /* 0x000000180400e985 */ /* 0x0003e2000c101b24 */
[----:B------:R-:W-:-:S02]  /*a100*/  @!P2 LEA R10, P6, R11, R2, 0x2 ;  /* 0x000000020b0aa211 */ /* 0x000fc400078c10ff */
[-C--:B------:R-:W-:Y:S02]  /*a110*/  @!P4 LEA.HI.X R7, R210, R3.reuse, R89, 0x2, P3 ;  /* 0x00000003d207c211 */ /* 0x080fe400018f1459 */
[----:B------:R-:W-:Y:S02]  /*a120*/  ISETP.GE.AND P3, PT, R19, UR4, PT ;  /* 0x0000000413007c0c */ /* 0x000fe4000bf66270 */
[----:B------:R-:W-:Y:S01]  /*a130*/  @!P2 LEA.HI.X R11, R11, R3, R12, 0x2, P6 ;  /* 0x000000030b0ba211 */ /* 0x000fe200030f140c */
[----:B------:R2:W-:Y:S01]  /*a140*/  @!P4 ST.E.64 desc[UR36][R6.64], R28 ;  /* 0x0000001c0600c985 */ /* 0x0005e2000c101b24 */
[----:B------:R-:W-:Y:S02]  /*a150*/  SHF.R.S32.HI R14, RZ, 0x1f, R13 ;  /* 0x0000001fff0e7819 */ /* 0x000fe4000001140d */
[----:B------:R-:W-:Y:S01]  /*a160*/  @!P1 LEA R12, P6, R13, R2, 0x2 ;  /* 0x000000020d0c9211 */ /* 0x000fe200078c10ff */
[----:B------:R3:W-:Y:S01]  /*a170*/  @!P5 ST.E.64 desc[UR36][R8.64], R32 ;  /* 0x000000200800d985 */ /* 0x0007e2000c101b24 */
[----:B------:R-:W-:-:S02]  /*a180*/  ISETP.GE.AND P4, PT, R209, UR4, PT ;  /* 0x00000004d1007c0c */ /* 0x000fc4000bf86270 */
[-C--:B------:R-:W-:Y:S01]  /*a190*/  @!P1 LEA.HI.X R13, R13, R3.reuse, R14, 0x2, P6 ;  /* 0x000000030d0d9211 */ /* 0x080fe200030f140e */
[----:B------:R4:W-:Y:S01]  /*a1a0*/  @!P2 ST.E.64 desc[UR36][R10.64], R36 ;  /* 0x000000240a00a985 */ /* 0x0009e2000c101b24 */
[----:B------:R-:W-:Y:S02]  /*a1b0*/  ISETP.GE.AND P2, PT, R208, UR4, PT ;  /* 0x00000004d0007c0c */ /* 0x000fe4000bf46270 */
[----:B-1----:R-:W-:Y:S01]  /*a1c0*/  SHF.R.S32.HI R5, RZ, 0x1f, R19 ;  /* 0x0000001fff057819 */ /* 0x002fe20000011413 */
[----:B------:R-:W-:Y:S01]  /*a1d0*/  @!P1 ST.E.64 desc[UR36][R12.64], R40 ;  /* 0x000000280c009985 */ /* 0x000fe2000c101b24 */
[----:B------:R-:W-:Y:S02]  /*a1e0*/  @!P3 LEA R4, P5, R19, R2, 0x2 ;  /* 0x000000021304b211 */ /* 0x000fe400078a10ff */
[----:B------:R-:W-:Y:S02]  /*a1f0*/  ISETP.GE.AND P1, PT, R207, UR4, PT ;  /* 0x00000004cf007c0c */ /* 0x000fe4000bf26270 */
[----:B------:R-:W-:-:S02]  /*a200*/  @!P3 LEA.HI.X R5, R19, R3, R5, 0x2, P5 ;  /* 0x000000031305b211 */ /* 0x000fc400028f1405 */
[----:B------:R-:W-:-:S03]  /*a210*/  @!P4 LEA R14, P5, R209, R2, 0x2 ;  /* 0x00000002d10ec211 */ /* 0x000fc600078a10ff */
[----:B------:R1:W-:Y:S01]  /*a220*/  @!P3 ST.E.64 desc[UR36][R4.64], R44 ;  /* 0x0000002c0400b985 */ /* 0x0003e2000c101b24 */
[-C--:B--2---:R-:W-:Y:S02]  /*a230*/  @!P2 LEA R6, P6, R208, R2.reuse, 0x2 ;  /* 0x00000002d006a211 */ /* 0x084fe400078c10ff */
[----:B------:R-:W-:Y:S02]  /*a240*/  ISETP.GE.AND P3, PT, R206, UR4, PT ;  /* 0x00000004ce007c0c */ /* 0x000fe4000bf66270 */
[-C--:B------:R-:W-:Y:S02]  /*a250*/  @!P4 LEA.HI.X R15, R209, R3.reuse, R88, 0x2, P5 ;  /* 0x00000003d10fc211 */ /* 0x080fe400028f1458 */
[----:B------:R-:W-:Y:S02]  /*a260*/  @!P2 LEA.HI.X R7, R208, R3, R87, 0x2, P6 ;  /* 0x00000003d007a211 */ /* 0x000fe400030f1457 */
[----:B---3--:R-:W-:Y:S01]  /*a270*/  @!P1 LEA R8, P5, R207, R2, 0x2 ;  /* 0x00000002cf089211 */ /* 0x008fe200078a10ff */
[----:B------:R-:W-:Y:S01]  /*a280*/  @!P4 ST.E.64 desc[UR36][R14.64], R48 ;  /* 0x000000300e00c985 */ /* 0x000fe2000c101b24 */
[----:B------:R-:W-:-:S02]  /*a290*/  ISETP.GE.AND P4, PT, R205, UR4, PT ;  /* 0x00000004cd007c0c */ /* 0x000fc4000bf86270 */
[-C--:B------:R-:W-:Y:S01]  /*a2a0*/  @!P1 LEA.HI.X R9, R207, R3.reuse, R86, 0x2, P5 ;  /* 0x00000003cf099211 */ /* 0x080fe200028f1456 */
[----:B------:R2:W-:Y:S01]  /*a2b0*/  @!P2 ST.E.64 desc[UR36][R6.64], R52 ;  /* 0x000000340600a985 */ /* 0x0005e2000c101b24 */
[----:B------:R-:W-:Y:S02]  /*a2c0*/  ISETP.GE.AND P2, PT, R204, UR4, PT ;  /* 0x00000004cc007c0c */ /* 0x000fe4000bf46270 */
[C---:B----4-:R-:W-:Y:S01]  /*a2d0*/  @!P3 LEA R10, P6, R206.reuse, R2, 0x2 ;  /* 0x00000002ce0ab211 */ /* 0x050fe200078c10ff */
[----:B------:R3:W-:Y:S01]  /*a2e0*/  @!P1 ST.E.64 desc[UR36][R8.64], R56 ;  /* 0x0000003808009985 */ /* 0x0007e2000c101b24 */
[----:B------:R-:W-:Y:S02]  /*a2f0*/  ISETP.GE.AND P1, PT, R203, UR4, PT ;  /* 0x00000004cb007c0c */ /* 0x000fe4000bf26270 */
[----:B------:R-:W-:-:S03]  /*a300*/  @!P3 LEA.HI.X R11, R206, R3, R85, 0x2, P6 ;  /* 0x00000003ce0bb211 */ /* 0x000fc600030f1455 */
[CC--:B-1----:R-:W-:Y:S02]  /*a310*/  @!P4 LEA R4, P5, R205.reuse, R2.reuse, 0x2 ;  /* 0x00000002cd04c211 */ /* 0x0c2fe400078a10ff */
[----:B------:R1:W-:Y:S01]  /*a320*/  @!P3 ST.E.64 desc[UR36][R10.64], R60 ;  /* 0x0000003c0a00b985 */ /* 0x0003e2000c101b24 */
[----:B------:R-:W-:Y:S02]  /*a330*/  ISETP.GE.AND P3, PT, R202, UR4, PT ;  /* 0x00000004ca007c0c */ /* 0x000fe4000bf66270 */
[CC--:B------:R-:W-:Y:S02]  /*a340*/  @!P2 LEA R12, P6, R204.reuse, R2.reuse, 0x2 ;  /* 0x00000002cc0ca211 */ /* 0x0c0fe400078c10ff */
[-C--:B------:R-:W-:Y:S02]  /*a350*/  @!P4 LEA.HI.X R5, R205, R3.reuse, R84, 0x2, P5 ;  /* 0x00000003cd05c211 */ /* 0x080fe400028f1454 */
[----:B------:R-:W-:Y:S02]  /*a360*/  @!P2 LEA.HI.X R13, R204, R3, R229, 0x2, P6 ;  /* 0x00000003cc0da211 */ /* 0x000fe400030f14e5 */
[----:B------:R-:W-:Y:S01]  /*a370*/  ISETP.GE.AND P5, PT, R201, UR4, PT ;  /* 0x00000004c9007c0c */ /* 0x000fe2000bfa6270 */
[----:B------:R4:W-:Y:S01]  /*a380*/  @!P4 ST.E.64 desc[UR36][R4.64], R64 ;  /* 0x000000400400c985 */ /* 0x0009e2000c101b24 */
[----:B--2---:R-:W-:-:S03]  /*a390*/  @!P1 LEA R6, P4, R203, R2, 0x2 ;  /* 0x00000002cb069211 */ /* 0x004fc600078810ff */
[----:B------:R2:W-:Y:S01]  /*a3a0*/  @!P2 ST.E.64 desc[UR36][R12.64], R68 ;  /* 0x000000440c00a985 */ /* 0x0005e2000c101b24 */
[----:B------:R-:W-:Y:S02]  /*a3b0*/  ISETP.GE.AND P2, PT, R200, UR4, PT ;  /* 0x00000004c8007c0c */ /* 0x000fe4000bf46270 */
[----:B------:R-:W-:Y:S02]  /*a3c0*/  @!P1 LEA.HI.X R7, R203, R3, R228, 0x2, P4 ;  /* 0x00000003cb079211 */ /* 0x000fe400020f14e4 */
[----:B---3--:R-:W-:-:S03]  /*a3d0*/  @!P3 LEA R8, P6, R202, R2, 0x2 ;  /* 0x00000002ca08b211 */ /* 0x008fc600078c10ff */
[----:B------:R3:W-:Y:S01]  /*a3e0*/  @!P1 ST.E.64 desc[UR36][R6.64], R72 ;  /* 0x0000004806009985 */ /* 0x0007e2000c101b24 */
[-C--:B------:R-:W-:Y:S02]  /*a3f0*/  @!P3 LEA.HI.X R9, R202, R3.reuse, R227, 0x2, P6 ;  /* 0x00000003ca09b211 */ /* 0x080fe400030f14e3 */
[----:B------:R-:W-:Y:S02]  /*a400*/  ISETP.GE.AND P1, PT, R199, UR4, PT ;  /* 0x00000004c7007c0c */ /* 0x000fe4000bf26270 */
[CC--:B-1----:R-:W-:Y:S01]  /*a410*/  @!P5 LEA R10, P4, R201.reuse, R2.reuse, 0x2 ;  /* 0x00000002c90ad211 */ /* 0x0c2fe200078810ff */
[----:B------:R1:W-:Y:S01]  /*a420*/  @!P3 ST.E.64 desc[UR36][R8.64], R76 ;  /* 0x0000004c0800b985 */ /* 0x0003e2000c101b24 */
[----:B----4-:R-:W-:Y:S02]  /*a430*/  @!P2 LEA R4, P6, R200, R2, 0x2 ;  /* 0x00000002c804a211 */ /* 0x010fe400078c10ff */
[----:B------:R-:W-:Y:S02]  /*a440*/  ISETP.GE.AND P3, PT, R198, UR4, PT ;  /* 0x00000004c6007c0c */ /* 0x000fe4000bf66270 */
[----:B------:R-:W-:-:S02]  /*a450*/  @!P5 LEA.HI.X R11, R201, R3, R226, 0x2, P4 ;  /* 0x00000003c90bd211 */ /* 0x000fc400020f14e2 */
[----:B------:R-:W-:Y:S02]  /*a460*/  ISETP.GE.AND P4, PT, R197, UR4, PT ;  /* 0x00000004c5007c0c */ /* 0x000fe4000bf86270 */
[----:B------:R-:W-:Y:S01]  /*a470*/  @!P2 LEA.HI.X R5, R200, R3, R225, 0x2, P6 ;  /* 0x00000003c805a211 */ /* 0x000fe200030f14e1 */
[----:B------:R-:W-:Y:S01]  /*a480*/  @!P5 ST.E.64 desc[UR36][R10.64], R80 ;  /* 0x000000500a00d985 */ /* 0x000fe2000c101b24 */
[----:B--2---:R-:W-:-:S03]  /*a490*/  @!P1 LEA R12, P5, R199, R2, 0x2 ;  /* 0x00000002c70c9211 */ /* 0x004fc600078a10ff */
[----:B------:R2:W-:Y:S01]  /*a4a0*/  @!P2 ST.E.64 desc[UR36][R4.64], R20 ;  /* 0x000000140400a985 */ /* 0x0005e2000c101b24 */
[----:B------:R-:W-:Y:S02]  /*a4b0*/  ISETP.GE.AND P2, PT, R196, UR4, PT ;  /* 0x00000004c4007c0c */ /* 0x000fe4000bf46270 */
[-C--:B------:R-:W-:Y:S02]  /*a4c0*/  @!P1 LEA.HI.X R13, R199, R3.reuse, R224, 0x2, P5 ;  /* 0x00000003c70d9211 */ /* 0x080fe400028f14e0 */
[CC--:B---3--:R-:W-:Y:S02]  /*a4d0*/  @!P3 LEA R6, P6, R198.reuse, R2.reuse, 0x2 ;  /* 0x00000002c606b211 */ /* 0x0c8fe400078c10ff */
[----:B-1----:R-:W-:Y:S01]  /*a4e0*/  @!P4 LEA R8, P5, R197, R2, 0x2 ;  /* 0x00000002c508c211 */ /* 0x002fe200078a10ff */
[----:B------:R1:W-:Y:S01]  /*a4f0*/  @!P1 ST.E.64 desc[UR36][R12.64], R120 ;  /* 0x000000780c009985 */ /* 0x0003e2000c101b24 */
[----:B------:R-:W-:Y:S02]  /*a500*/  @!P3 LEA.HI.X R7, R198, R3, R223, 0x2, P6 ;  /* 0x00000003c607b211 */ /* 0x000fe400030f14df */
[----:B------:R-:W-:-:S02]  /*a510*/  ISETP.GE.AND P1, PT, R195, UR4, PT ;  /* 0x00000004c3007c0c */ /* 0x000fc4000bf26270 */
[-C--:B------:R-:W-:Y:S01]  /*a520*/  @!P4 LEA.HI.X R9, R197, R3.reuse, R222, 0x2, P5 ;  /* 0x00000003c509c211 */ /* 0x080fe200028f14de */
[----:B------:R3:W-:Y:S01]  /*a530*/  @!P3 ST.E.64 desc[UR36][R6.64], R92 ;  /* 0x0000005c0600b985 */ /* 0x0007e2000c101b24 */
[----:B------:R-:W-:Y:S02]  /*a540*/  ISETP.GE.AND P5, PT, R194, UR4, PT ;  /* 0x00000004c2007c0c */ /* 0x000fe4000bfa6270 */
[----:B--2---:R-:W-:Y:S01]  /*a550*/  @!P2 LEA R4, P6, R196, R2, 0x2 ;  /* 0x00000002c404a211 */ /* 0x004fe200078c10ff */
[----:B------:R4:W-:Y:S01]  /*a560*/  @!P4 ST.E.64 desc[UR36][R8.64], R96 ;  /* 0x000000600800c985 */ /* 0x0009e2000c101b24 */
[----:B------:R-:W-:Y:S02]  /*a570*/  ISETP.GE.AND P3, PT, R193, UR4, PT ;  /* 0x00000004c1007c0c */ /* 0x000fe4000bf66270 */
[----:B------:R-:W-:Y:S02]  /*a580*/  ISETP.GE.AND P4, PT, R192, UR4, PT ;  /* 0x00000004c0007c0c */ /* 0x000fe4000bf86270 */
[----:B------:R-:W-:-:S02]  /*a590*/  @!P2 LEA.HI.X R5, R196, R3, R221, 0x2, P6 ;  /* 0x00000003c405a211 */ /* 0x000fc400030f14dd */
[----:B------:R-:W-:-:S03]  /*a5a0*/  @!P1 LEA R10, P6, R195, R2, 0x2 ;  /* 0x00000002c30a9211 */ /* 0x000fc600078c10ff */
[----:B------:R4:W-:Y:S01]  /*a5b0*/  @!P2 ST.E.64 desc[UR36][R4.64], R100 ;  /* 0x000000640400a985 */ /* 0x0009e2000c101b24 */
[CC--:B-1----:R-:W-:Y:S02]  /*a5c0*/  @!P5 LEA R12, P2, R194.reuse, R2.reuse, 0x2 ;  /* 0x00000002c20cd211 */ /* 0x0c2fe400078410ff */
[-C--:B------:R-:W-:Y:S02]  /*a5d0*/  @!P1 LEA.HI.X R11, R195, R3.reuse, R220, 0x2, P6 ;  /* 0x00000003c30b9211 */ /* 0x080fe400030f14dc */
[CC--:B---3--:R-:W-:Y:S02]  /*a5e0*/  @!P3 LEA R6, P6, R193.reuse, R2.reuse, 0x2 ;  /* 0x00000002c106b211 */ /* 0x0c8fe400078c10ff */
[-C--:B------:R-:W-:Y:S01]  /*a5f0*/  @!P5 LEA.HI.X R13, R194, R3.reuse, R219, 0x2, P2 ;  /* 0x00000003c20dd211 */ /* 0x080fe200010f14db */
[----:B------:R4:W-:Y:S01]  /*a600*/  @!P1 ST.E.64 desc[UR36][R10.64], R104 ;  /* 0x000000680a009985 */ /* 0x0009e2000c101b24 */
[C---:B------:R-:W-:Y:S02]  /*a610*/  @!P4 LEA R2, P2, R192.reuse, R2, 0x2 ;  /* 0x00000002c002c211 */ /* 0x040fe400078410ff */
[-C--:B------:R-:W-:Y:S01]  /*a620*/  @!P3 LEA.HI.X R7, R193, R3.reuse, R218, 0x2, P6 ;  /* 0x00000003c107b211 */ /* 0x080fe200030f14da */
[----:B------:R4:W-:Y:S01]  /*a630*/  @!P5 ST.E.64 desc[UR36][R12.64], R108 ;  /* 0x0000006c0c00d985 */ /* 0x0009e2000c101b24 */
[----:B------:R-:W-:-:S03]  /*a640*/  @!P4 LEA.HI.X R3, R192, R3, R217, 0x2, P2 ;  /* 0x00000003c003c211 */ /* 0x000fc600010f14d9 */
[----:B------:R4:W-:Y:S04]  /*a650*/  @!P3 ST.E.64 desc[UR36][R6.64], R112 ;  /* 0x000000700600b985 */ /* 0x0009e8000c101b24 */
[----:B------:R4:W-:Y:S02]  /*a660*/  @!P4 ST.E.64 desc[UR36][R2.64], R116 ;  /* 0x000000740200c985 */ /* 0x0009e4000c101b24 */
.L_x_223:
[----:B------:R-:W-:Y:S05]  /*a670*/  BSYNC B1 ;  /* 0x0000000000017941 */ /* 0x000fea0003800000 */
.L_x_222:
[----:B----4-:R3:W4:Y:S04]  /*a680*/  SHFL.IDX PT, R5, R18, 0x1, 0x1c1f ;  /* 0x003c1f0012057f89 */ /* 0x01072800000e0000 */
[----:B------:R3:W0:Y:S01]  /*a690*/  SHFL.IDX PT, R4, R0, 0x1, 0x1c1f ;  /* 0x003c1f0000047f89 */ /* 0x00062200000e0000 */
[----:B------:R-:W-:Y:S05]  /*a6a0*/  @P0 BRA `(.L_x_221) ;  /* 0x0000001400480947 */ /* 0x000fea0003800000 */
[C---:B------:R-:W-:Y:S01]  /*a6b0*/  VIADD R9, R17.reuse, 0x18 ;  /* 0x0000001811097836 */ /* 0x040fe20000000000 */
[----:B------:R-:W-:Y:S01]  /*a6c0*/  ULDC UR4, c[0x0][0xac8] ;  /* 0x0002b20000047ab9 */ /* 0x000fe20000000800 */
[----:B------:R-:W-:Y:S01]  /*a6d0*/  VIADD R13, R17, 0x20 ;  /* 0x00000020110d7836 */ /* 0x000fe20000000000 */
[----:B------:R-:W-:Y:S02]  /*a6e0*/  ISETP.GE.AND P6, PT, R210, UR4, PT ;  /* 0x00000004d2007c0c */ /* 0x000fe4000bfc6270 */
[----:B------:R-:W-:Y:S02]  /*a6f0*/  ISETP.GE.AND P5, PT, R9, UR4, PT ;  /* 0x0000000409007c0c */ /* 0x000fe4000bfa6270 */
[----:B------:R-:W-:Y:S02]  /*a700*/  ISETP.GE.AND P4, PT, R22, UR4, PT ;  /* 0x0000000416007c0c */ /* 0x000fe4000bf86270 */
[----:B------:R-:W-:Y:S02]  /*a710*/  ISETP.GE.AND P2, PT, R17, UR4, PT ;  /* 0x0000000411007c0c */ /* 0x000fe4000bf46270 */
[----:B------:R-:W-:-:S02]  /*a720*/  ISETP.GE.AND P3, PT, R13, UR4, PT ;  /* 0x000000040d007c0c */ /* 0x000fc4000bf66270 */
[----:B0--3--:R-:W-:-:S03]  /*a730*/  SHF.R.S32.HI R0, RZ, 0x1f, R9 ;  /* 0x0000001fff007819 */ /* 0x009fc60000011409 */
[CC--:B------:R-:W-:Y:S02]  /*a740*/  @!P6 LEA R6, P0, R210.reuse, R4.reuse, 0x2 ;  /* 0x00000004d206e211 */ /* 0x0c0fe400078010ff */
[CC--:B------:R-:W-:Y:S02]  /*a750*/  @!P5 LEA R10, P1, R9.reuse, R4.reuse, 0x2 ;  /* 0x00000004090ad211 */ /* 0x0c0fe400078210ff */
[-C--:B----4-:R-:W-:Y:S02]  /*a760*/  @!P6 LEA.HI.X R7, R210, R5.reuse, R89, 0x2, P0 ;  /* 0x00000005d207e211 */ /* 0x090fe400000f1459 */
[----:B------:R-:W-:Y:S01]  /*a770*/  @!P5 LEA.HI.X R11, R9, R5, R0, 0x2, P1 ;  /* 0x00000005090bd211 */ /* 0x000fe200008f1400 */
[----:B-12---:R-:W-:Y:S01]  /*a780*/  @!P2 IMAD.WIDE R2, R17, 0x4, R4 ;  /* 0x000000041102a825 */ /* 0x006fe200078e0204 */
[----:B------:R-:W-:Y:S02]  /*a790*/  SHF.R.S32.HI R9, RZ, 0x1f, R22 ;  /* 0x0000001fff097819 */ /* 0x000fe40000011416 */
[----:B------:R-:W-:-:S02]  /*a7a0*/  @!P4 LEA R8, P1, R22, R4, 0x2 ;  /* 0x000000041608c211 */ /* 0x000fc400078210ff */
[----:B------:R-:W-:Y:S01]  /*a7b0*/  ISETP.GE.AND P0, PT, R19, UR4, PT ;  /* 0x0000000413007c0c */ /* 0x000fe2000bf06270 */
[----:B------:R0:W-:Y:S01]  /*a7c0*/  @!P2 ST.E.64 desc[UR36][R2.64], R26 ;  /* 0x0000001a0200a985 */ /* 0x0001e2000c101b24 */
[----:B------:R-:W-:Y:S02]  /*a7d0*/  @!P4 LEA.HI.X R9, R22, R5, R9, 0x2, P1 ;  /* 0x000000051609c211 */ /* 0x000fe400008f1409 */
[----:B------:R-:W-:Y:S01]  /*a7e0*/  ISETP.GE.AND P1, PT, R209, UR4, PT ;  /* 0x00000004d1007c0c */ /* 0x000fe2000bf26270 */
[----:B------:R1:W-:Y:S01]  /*a7f0*/  @!P6 ST.E.64 desc[UR36][R6.64], R30 ;  /* 0x0000001e0600e985 */ /* 0x0003e2000c101b24 */
[----:B------:R-:W-:Y:S02]  /*a800*/  SHF.R.S32.HI R0, RZ, 0x1f, R13 ;  /* 0x0000001fff007819 */ /* 0x000fe4000001140d */
[----:B------:R-:W-:Y:S01]  /*a810*/  @!P3 LEA R12, P6, R13, R4, 0x2 ;  /* 0x000000040d0cb211 */ /* 0x000fe200078c10ff */
[----:B------:R2:W-:Y:S01]  /*a820*/  @!P4 ST.E.64 desc[UR36][R8.64], R34 ;  /* 0x000000220800c985 */ /* 0x0005e2000c101b24 */
[----:B------:R-:W-:-:S02]  /*a830*/  ISETP.GE.AND P2, PT, R208, UR4, PT ;  /* 0x00000004d0007c0c */ /* 0x000fc4000bf46270 */
[-C--:B------:R-:W-:Y:S01]  /*a840*/  @!P3 LEA.HI.X R13, R13, R5.reuse, R0, 0x2, P6 ;  /* 0x000000050d0db211 */ /* 0x080fe200030f1400 */
[----:B------:R3:W-:Y:S01]  /*a850*/  @!P5 ST.E.64 desc[UR36][R10.64], R38 ;  /* 0x000000260a00d985 */ /* 0x0007e2000c101b24 */
[----:B------:R-:W-:Y:S02]  /*a860*/  SHF.R.S32.HI R0, RZ, 0x1f, R19 ;  /* 0x0000001fff007819 */ /* 0x000fe40000011413 */
[-C--:B0-----:R-:W-:Y:S01]  /*a870*/  @!P0 LEA R2, P4, R19, R4.reuse, 0x2 ;  /* 0x0000000413028211 */ /* 0x081fe200078810ff */
[----:B------:R0:W-:Y:S01]  /*a880*/  @!P3 ST.E.64 desc[UR36][R12.64], R42 ;  /* 0x0000002a0c00b985 */ /* 0x0001e2000c101b24 */
[----:B------:R-:W-:Y:S02]  /*a890*/  ISETP.GE.AND P3, PT, R207, UR4, PT ;  /* 0x00000004cf007c0c */ /* 0x000fe4000bf66270 */
[----:B-1----:R-:W-:Y:S02]  /*a8a0*/  @!P1 LEA R6, P5, R209, R4, 0x2 ;  /* 0x00000004d1069211 */ /* 0x002fe400078a10ff */
[----:B------:R-:W-:-:S02]  /*a8b0*/  @!P0 LEA.HI.X R3, R19, R5, R0, 0x2, P4 ;  /* 0x0000000513038211 */ /* 0x000fc400020f1400 */
[----:B------:R-:W-:Y:S02]  /*a8c0*/  ISETP.GE.AND P4, PT, R206, UR4, PT ;  /* 0x00000004ce007c0c */ /* 0x000fe4000bf86270 */
[CC--:B------:R-:W-:Y:S01]  /*a8d0*/  @!P2 LEA R14, P6, R208.reuse, R4.reuse, 0x2 ;  /* 0x00000004d00ea211 */ /* 0x0c0fe200078c10ff */
[----:B------:R1:W-:Y:S01]  /*a8e0*/  @!P0 ST.E.64 desc[UR36][R2.64], R46 ;  /* 0x0000002e02008985 */ /* 0x0003e2000c101b24 */
[-C--:B------:R-:W-:Y:S02]  /*a8f0*/  @!P1 LEA.HI.X R7, R209, R5.reuse, R88, 0x2, P5 ;  /* 0x00000005d1079211 */ /* 0x080fe400028f1458 */
[----:B------:R-:W-:Y:S02]  /*a900*/  ISETP.GE.AND P5, PT, R205, UR4, PT ;  /* 0x00000004cd007c0c */ /* 0x000fe4000bfa6270 */
[----:B------:R-:W-:Y:S01]  /*a910*/  @!P2 LEA.HI.X R15, R208, R5, R87, 0x2, P6 ;  /* 0x00000005d00fa211 */ /* 0x000fe200030f1457 */
[----:B------:R4:W-:Y:S01]  /*a920*/  @!P1 ST.E.64 desc[UR36][R6.64], R50 ;  /* 0x0000003206009985 */ /* 0x0009e2000c101b24 */
[----:B--2---:R-:W-:-:S02]  /*a930*/  @!P3 LEA R8, P6, R207, R4, 0x2 ;  /* 0x00000004cf08b211 */ /* 0x004fc400078c10ff */
[----:B------:R-:W-:Y:S01]  /*a940*/  ISETP.GE.AND P0, PT, R204, UR4, PT ;  /* 0x00000004cc007c0c */ /* 0x000fe2000bf06270 */
[----:B------:R2:W-:Y:S01]  /*a950*/  @!P2 ST.E.64 desc[UR36][R14.64], R54 ;  /* 0x000000360e00a985 */ /* 0x0005e2000c101b24 */
[----:B------:R-:W-:Y:S02]  /*a960*/  ISETP.GE.AND P1, PT, R203, UR4, PT ;  /* 0x00000004cb007c0c */ /* 0x000fe4000bf26270 */
[CC--:B---3--:R-:W-:Y:S02]  /*a970*/  @!P4 LEA R10, P2, R206.reuse, R4.reuse, 0x2 ;  /* 0x00000004ce0ac211 */ /* 0x0c8fe400078410ff */
[-C--:B------:R-:W-:Y:S02]  /*a980*/  @!P3 LEA.HI.X R9, R207, R5.reuse, R86, 0x2, P6 ;  /* 0x00000005cf09b211 */ /* 0x080fe400030f1456 */
[----:B0-----:R-:W-:Y:S02]  /*a990*/  @!P5 LEA R12, P6, R205, R4, 0x2 ;  /* 0x00000004cd0cd211 */ /* 0x001fe400078c10ff */
[----:B------:R-:W-:Y:S01]  /*a9a0*/  @!P4 LEA.HI.X R11, R206, R5, R85, 0x2, P2 ;  /* 0x00000005ce0bc211 */ /* 0x000fe200010f1455 */
[----:B------:R0:W-:Y:S01]  /*a9b0*/  @!P3 ST.E.64 desc[UR36][R8.64], R58 ;  /* 0x0000003a0800b985 */ /* 0x0001e2000c101b24 */
[----:B------:R-:W-:-:S02]  /*a9c0*/  ISETP.GE.AND P2, PT, R202, UR4, PT ;  /* 0x00000004ca007c0c */ /* 0x000fc4000bf46270 */
[-C--:B------:R-:W-:Y:S01]  /*a9d0*/  @!P5 LEA.HI.X R13, R205, R5.reuse, R84, 0x2, P6 ;  /* 0x00000005cd0dd211 */ /* 0x080fe200030f1454 */
[----:B------:R3:W-:Y:S01]  /*a9e0*/  @!P4 ST.E.64 desc[UR36][R10.64], R62 ;  /* 0x0000003e0a00c985 */ /* 0x0007e2000c101b24 */
[-C--:B-1----:R-:W-:Y:S02]  /*a9f0*/  @!P0 LEA R2, P6, R204, R4.reuse, 0x2 ;  /* 0x00000004cc028211 */ /* 0x082fe400078c10ff */
[----:B----4-:R-:W-:Y:S01]  /*aa00*/  @!P1 LEA R6, P3, R203, R4, 0x2 ;  /* 0x00000004cb069211 */ /* 0x010fe200078610ff */
[----:B------:R1:W-:Y:S01]  /*aa10*/  @!P5 ST.E.64 desc[UR36][R12.64], R66 ;  /* 0x000000420c00d985 */ /* 0x0003e2000c101b24 */
[----:B------:R-:W-:Y:S02]  /*aa20*/  ISETP.GE.AND P5, PT, R201, UR4, PT ;  /* 0x00000004c9007c0c */ /* 0x000fe4000bfa6270 */
[----:B------:R-:W-:Y:S02]  /*aa30*/  ISETP.GE.AND P4, PT, R200, UR4, PT ;  /* 0x00000004c8007c0c */ /* 0x000fe4000bf86270 */
[----:B------:R-:W-:-:S02]  /*aa40*/  @!P0 LEA.HI.X R3, R204, R5, R229, 0x2, P6 ;  /* 0x00000005cc038211 */ /* 0x000fc400030f14e5 */
[-C--:B------:R-:W-:Y:S02]  /*aa50*/  @!P1 LEA.HI.X R7, R203, R5.reuse, R228, 0x2, P3 ;  /* 0x00000005cb079211 */ /* 0x080fe400018f14e4 */
[CC--:B--2---:R-:W-:Y:S01]  /*aa60*/  @!P2 LEA R14, P6, R202.reuse, R4.reuse, 0x2 ;  /* 0x00000004ca0ea211 */ /* 0x0c4fe200078c10ff */
[----:B------:R2:W-:Y:S01]  /*aa70*/  @!P0 ST.E.64 desc[UR36][R2.64], R70 ;  /* 0x0000004602008985 */ /* 0x0005e2000c101b24 */
[----:B------:R-:W-:Y:S02]  /*aa80*/  ISETP.GE.AND P3, PT, R199, UR4, PT ;  /* 0x00000004c7007c0c */ /* 0x000fe4000bf66270 */
[----:B------:R-:W-:Y:S01]  /*aa90*/  @!P2 LEA.HI.X R15, R202, R5, R227, 0x2, P6 ;  /* 0x00000005ca0fa211 */ /* 0x000fe200030f14e3 */
[----:B------:R4:W-:Y:S01]  /*aaa0*/  @!P1 ST.E.64 desc[UR36][R6.64], R74 ;  /* 0x0000004a06009985 */ /* 0x0009e2000c101b24 */
[----:B------:R-:W-:Y:S02]  /*aab0*/  ISETP.GE.AND P0, PT, R198, UR4, PT ;  /* 0x00000004c6007c0c */ /* 0x000fe4000bf06270 */
[-C--:B0-----:R-:W-:Y:S01]  /*aac0*/  @!P5 LEA R8, P1, R201, R4.reuse, 0x2 ;  /* 0x00000004c908d211 */ /* 0x081fe200078210ff */
[----:B------:R-:W-:Y:S01]  /*aad0*/  @!P2 ST.E.64 desc[UR36][R14.64], R78 ;  /* 0x0000004e0e00a985 */ /* 0x000fe2000c101b24 */
[----:B---3--:R-:W-:-:S02]  /*aae0*/  @!P4 LEA R10, P2, R200, R4, 0x2 ;  /* 0x00000004c80ac211 */ /* 0x008fc400078410ff */
[-C--:B------:R-:W-:Y:S02]  /*aaf0*/  @!P5 LEA.HI.X R9, R201, R5.reuse, R226, 0x2, P1 ;  /* 0x00000005c909d211 */ /* 0x080fe400008f14e2 */
[----:B------:R-:W-:Y:S02]  /*ab00*/  ISETP.GE.AND P1, PT, R197, UR4, PT ;  /* 0x00000004c5007c0c */ /* 0x000fe4000bf26270 */
[CC--:B-1----:R-:W-:Y:S01]  /*ab10*/  @!P3 LEA R12, P6, R199.reuse, R4.reuse, 0x2 ;  /* 0x00000004c70cb211 */ /* 0x0c2fe200078c10ff */
[----:B------:R0:W-:Y:S01]  /*ab20*/  @!P5 ST.E.64 desc[UR36][R8.64], R82 ;  /* 0x000000520800d985 */ /* 0x0001e2000c101b24 */
[-C--:B------:R-:W-:Y:S02]  /*ab30*/  @!P4 LEA.HI.X R11, R200, R5.reuse, R225, 0x2, P2 ;  /* 0x00000005c80bc211 */ /* 0x080fe400010f14e1 */
[----:B------:R-:W-:Y:S02]  /*ab40*/  @!P3 LEA.HI.X R13, R199, R5, R224, 0x2, P6 ;  /* 0x00000005c70db211 */ /* 0x000fe400030f14e0 */
[----:B--2---:R-:W-:Y:S01]  /*ab50*/  @!P0 LEA R2, P5, R198, R4, 0x2 ;  /* 0x00000004c6028211 */ /* 0x004fe200078a10ff */
[----:B------:R1:W-:Y:S01]  /*ab60*/  @!P4 ST.E.64 desc[UR36][R10.64], R122 ;  /* 0x0000007a0a00c985 */ /* 0x0003e2000c101b24 */
[----:B------:R-:W-:-:S02]  /*ab70*/  ISETP.GE.AND P4, PT, R196, UR4, PT ;  /* 0x00000004c4007c0c */ /* 0x000fc4000bf86270 */
[----:B------:R-:W-:Y:S01]  /*ab80*/  ISETP.GE.AND P2, PT, R194, UR4, PT ;  /* 0x00000004c2007c0c */ /* 0x000fe2000bf46270 */
[----:B------:R2:W-:Y:S01]  /*ab90*/  @!P3 ST.E.64 desc[UR36][R12.64], R124 ;  /* 0x0000007c0c00b985 */ /* 0x0005e2000c101b24 */
[----:B------:R-:W-:Y:S02]  /*aba0*/  ISETP.GE.AND P3, PT, R195, UR4, PT ;  /* 0x00000004c3007c0c */ /* 0x000fe4000bf66270 */
[----:B------:R-:W-:Y:S02]  /*abb0*/  @!P0 LEA.HI.X R3, R198, R5, R223, 0x2, P5 ;  /* 0x00000005c6038211 */ /* 0x000fe400028f14df */
[----:B------:R-:W-:Y:S02]  /*abc0*/  ISETP.GE.AND P5, PT, R193, UR4, PT ;  /* 0x00000004c1007c0c */ /* 0x000fe4000bfa6270 */
[-C--:B----4-:R-:W-:Y:S01]  /*abd0*/  @!P1 LEA R6, P6, R197, R4.reuse, 0x2 ;  /* 0x00000004c5069211 */ /* 0x090fe200078c10ff */
[----:B------:R3:W-:Y:S02]  /*abe0*/  @!P0 ST.E.64 desc[UR36][R2.64], R94 ;  /* 0x0000005e02008985 */ /* 0x0007e4000c101b24 */
[----:B0-----:R-:W-:-:S02]  /*abf0*/  @!P4 LEA R8, P0, R196, R4, 0x2 ;  /* 0x00000004c408c211 */ /* 0x001fc400078010ff */
[-C--:B------:R-:W-:Y:S02]  /*ac00*/  @!P1 LEA.HI.X R7, R197, R5.reuse, R222, 0x2, P6 ;  /* 0x00000005c5079211 */ /* 0x080fe400030f14de */
[-C--:B-1----:R-:W-:Y:S02]  /*ac10*/  @!P3 LEA R10, P6, R195, R4.reuse, 0x2 ;  /* 0x00000004c30ab211 */ /* 0x082fe400078c10ff */
[-C--:B------:R-:W-:Y:S01]  /*ac20*/  @!P4 LEA.HI.X R9, R196, R5.reuse, R221, 0x2, P0 ;  /* 0x00000005c409c211 */ /* 0x080fe200000f14dd */
[----:B------:R3:W-:Y:S01]  /*ac30*/  @!P1 ST.E.64 desc[UR36][R6.64], R98 ;  /* 0x0000006206009985 */ /* 0x0007e2000c101b24 */
[-C--:B--2---:R-:W-:Y:S02]  /*ac40*/  @!P2 LEA R12, P1, R194, R4.reuse, 0x2 ;  /* 0x00000004c20ca211 */ /* 0x084fe400078210ff */
[----:B------:R-:W-:Y:S01]  /*ac50*/  @!P5 LEA R14, P0, R193, R4, 0x2 ;  /* 0x00000004c10ed211 */ /* 0x000fe200078010ff */
[----:B------:R3:W-:Y:S01]  /*ac60*/  @!P4 ST.E.64 desc[UR36][R8.64], R102 ;  /* 0x000000660800c985 */ /* 0x0007e2000c101b24 */
[----:B------:R-:W-:-:S02]  /*ac70*/  @!P3 LEA.HI.X R11, R195, R5, R220, 0x2, P6 ;  /* 0x00000005c30bb211 */ /* 0x000fc400030f14dc */
[-C--:B------:R-:W-:Y:S02]  /*ac80*/  @!P2 LEA.HI.X R13, R194, R5.reuse, R219, 0x2, P1 ;  /* 0x00000005c20da211 */ /* 0x080fe400008f14db */
[----:B------:R-:W-:Y:S01]  /*ac90*/  @!P5 LEA.HI.X R15, R193, R5, R218, 0x2, P0 ;  /* 0x00000005c10fd211 */ /* 0x000fe200000f14da */
[----:B------:R3:W-:Y:S01]  /*aca0*/  @!P3 ST.E.64 desc[UR36][R10.64], R106 ;  /* 0x0000006a0a00b985 */ /* 0x0007e2000c101b24 */
[----:B------:R-:W-:-:S03]  /*acb0*/  ISETP.GE.AND P0, PT, R192, UR4, PT ;  /* 0x00000004c0007c0c */ /* 0x000fc6000bf06270 */
[----:B------:R3:W-:Y:S04]  /*acc0*/  @!P2 ST.E.64 desc[UR36][R12.64], R110 ;  /* 0x0000006e0c00a985 */ /* 0x0007e8000c101b24 */
[----:B------:R3:W-:Y:S06]  /*acd0*/  @!P5 ST.E.64 desc[UR36][R14.64], R114 ;  /* 0x000000720e00d985 */ /* 0x0007ec000c101b24 */
[----:B------:R-:W-:Y:S05]  /*ace0*/  @P0 BRA `(.L_x_221) ;  /* 0x0000000c00b80947 */ /* 0x000fea0003800000 */
[----:B---3--:R-:W-:-:S04]  /*acf0*/  LEA R2, P0, R192, R4, 0x2 ;  /* 0x00000004c0027211 */ /* 0x008fc800078010ff */
[----:B------:R-:W-:-:S05]  /*ad00*/  LEA.HI.X R3, R192, R5, R217, 0x2, P0 ;  /* 0x00000005c0037211 */ /* 0x000fca00000f14d9 */
[----:B------:R0:W-:Y:S01]  /*ad10*/  ST.E.64 desc[UR36][R2.64], R118 ;  /* 0x0000007602007985 */ /* 0x0001e2000c101b24 */
[----:B------:R-:W-:Y:S05]  /*ad20*/  BRA `(.L_x_221) ;  /* 0x0000000c00a87947 */ /* 0x000fea0003800000 */
.L_x_212:
[----:B------:R-:W-:Y:S01]  /*ad30*/  ULDC.64 UR8, c[0x0][0xc00] ;  /* 0x0003000000087ab9 */ /* 0x000fe20000000a00 */
[----:B------:R-:W-:Y:S01]  /*ad40*/  R2UR UR10, R18 ;  /* 0x00000000120a72ca */ /* 0x000fe200000e0000 */
[----:B------:R-:W-:-:S04]  /*ad50*/  UISETP.NE.U32.AND UP0, UPT, UR8, URZ, UPT ;  /* 0x0000003f0800728c */ /* 0x000fc8000bf05070 */
[----:B------:R-:W-:-:S03]  /*ad60*/  UISETP.NE.AND.EX UP0, UPT, UR9, URZ, UPT, UP0 ;  /* 0x0000003f0900728c */ /* 0x000fc6000bf05300 */
[----:B------:R-:W-:Y:S02]  /*ad70*/  ULDC.64 UR8, c[0x0][0xc00] ;  /* 0x0003000000087ab9 */ /* 0x000fe40000000a00 */
[----:B------:R-:W-:Y:S01]  /*ad80*/  UIMAD.WIDE UR8, UR61, 0x4, UR8 ;  /* 0x000000043d0878a5 */ /* 0x000fe2000f8e0208 */
[----:B------:R-:W-:-:S05]  /*ad90*/  PLOP3.LUT P1, PT, PT, PT, UP0, 0x80, 0x0 ;  /* 0x000000000000781c */ /* 0x000fca0003f2f008 */
[----:B------:R-:W-:Y:S02]  /*ada0*/  IMAD.U32 R2, RZ, RZ, UR8 ;  /* 0x00000008ff027e24 */ /* 0x000fe4000f8e00ff */
[----:B------:R-:W-:Y:S01]  /*adb0*/  IMAD.U32 R3, RZ, RZ, UR9 ;  /* 0x00000009ff037e24 */ /* 0x000fe2000f8e00ff */
[----:B------:R-:W-:Y:S02]  /*adc0*/  ULDC.64 UR8, c[0x0][0xc08] ;  /* 0x0003020000087ab9 */ /* 0x000fe40000000a00 */
[----:B------:R-:W-:-:S03]  /*add0*/  UISETP.NE.U32.AND UP1, UPT, UR8, URZ, UPT ;  /* 0x0000003f0800728c */ /* 0x000fc6000bf25070 */
[----:B------:R-:W2:Y:S01]  /*ade0*/  @P1 LDG.E R6, desc[UR36][R2.64] ;  /* 0x0000002402061981 */ /* 0x000ea2000c1e1900 */
[----:B------:R-:W-:Y:S01]  /*adf0*/  UISETP.NE.AND.EX UP1, UPT, UR9, URZ, UPT, UP1 ;  /* 0x0000003f0900728c */ /* 0x000fe2000bf25310 */
[----:B------:R-:W-:Y:S02]  /*ae00*/  ULDC UR4, c[0x0][0xa88] ;  /* 0x0002a20000047ab9 */ /* 0x000fe40000000800 */
[----:B------:R-:W-:-:S03]  /*ae10*/  IMAD.U32 R0, RZ, RZ, UR4 ;  /* 0x00000004ff007e24 */ /* 0x000fc6000f8e00ff */
[----:B------:R-:W-:-:S05]  /*ae20*/  PLOP3.LUT P2, PT, PT, PT, UP1, 0x80, 0x0 ;  /* 0x000000000000781c */ /* 0x000fca0003f4f018 */
[----:B------:R-:W-:Y:S02]  /*ae30*/  @UP1 ULDC.64 UR8, c[0x0][0xc08] ;  /* 0x0003020000081ab9 */ /* 0x000fe40000000a00 */
[----:B------:R-:W-:-:S06]  /*ae40*/  @UP1 UIMAD.WIDE UR8, UR61, 0x4, UR8 ;  /* 0x000000043d0818a5 */ /* 0x000fcc000f8e0208 */
[----:B------:R-:W-:Y:S02]  /*ae50*/  IMAD.U32 R4, RZ, RZ, UR8 ;  /* 0x00000008ff047e24 */ /* 0x000fe4000f8e00ff */
[----:B------:R-:W-:-:S05]  /*ae60*/  IMAD.U32 R5, RZ, RZ, UR9 ;  /* 0x00000009ff057e24 */ /* 0x000fca000f8e00ff */
[----:B------:R0:W5:Y:S01]  /*ae70*/  @P2 LDG.E R0, desc[UR36][R4.64] ;  /* 0x0000002404002981 */ /* 0x000162000c1e1900 */
[----:B------:R-:W-:Y:S01]  /*ae80*/  UMOV UR4, URZ ;  /* 0x0000003f00047c82 */ /* 0x000fe20008000000 */
[----:B------:R-:W-:Y:S01]  /*ae90*/  UISETP.NE.AND UP1, UPT, UR10, URZ, UPT ;  /* 0x0000003f0a00728c */ /* 0x000fe2000bf25270 */
[----:B------:R-:W1:Y:S10]  /*aea0*/  S2R R7, SR_TID.X ;  /* 0x0000000000077919 */ /* 0x000e740000002100 */
[----:B------:R-:W-:-:S02]  /*aeb0*/  @!UP1 ULDC UR10, c[0x0][0xad4] ;  /* 0x0002b500000a9ab9 */ /* 0x000fc40000000800 */
[----:B------:R-:W-:Y:S01]  /*aec0*/  MOV R18, UR10 ;  /* 0x0000000a00127c02 */ /* 0x000fe20008000f00 */
[----:B-1----:R-:W-:-:S05]  /*aed0*/  VIADD R7, R7, 0xffffff80 ;  /* 0xffffff8007077836 */ /* 0x002fca0000000000 */
[----:B------:R-:W-:Y:S02]  /*aee0*/  ISETP.GT.AND P0, PT, R7, 0x7f, PT ;  /* 0x0000007f0700780c */ /* 0x000fe40003f04270 */
[----:B--2---:R-:W-:-:S13]  /*aef0*/  @P1 R2UR UR4, R6 ;  /* 0x00000000060412ca */ /* 0x004fda00000e0000 */
[----:B------:R-:W-:Y:S01]  /*af00*/  USHF.R.S32.HI UR20, URZ, 0x1f, UR4 ;  /* 0x0000001f3f147899 */ /* 0x000fe20008011404 */
[----:B0-----:R-:W-:Y:S11]  /*af10*/  @P2 BRA `(.L_x_224) ;  /* 0x0000000000102947 */ /* 0x001ff60003800000 */
[----:B------:R-:W-:Y:S05]  /*af20*/  @!P1 BRA `(.L_x_224) ;  /* 0x00000000000c9947 */ /* 0x000fea0003800000 */
[----:B------:R-:W2:Y:S04]  /*af30*/  LDG.E R5, desc[UR36][R2.64] ;  /* 0x0000002402057981 */ /* 0x000ea8000c1e1900 */
[----:B-----5:R-:W2:Y:S02]  /*af40*/  LDG.E R0, desc[UR36][R2.64+0x4] ;  /* 0x0000042402007981 */ /* 0x020ea4000c1e1900 */
[----:B--2---:R-:W-:-:S07]  /*af50*/  IMAD.IADD R0, R0, 0x1, -R5 ;  /* 0x0000000100007824 */ /* 0x004fce00078e0a05 */
.L_x_224:
[----:B------:R-:W-:Y:S01]  /*af60*/  R2UR UR8, R215 ;  /* 0x00000000d70872ca */ /* 0x000fe200000e0000 */
[----:B------:R-:W-:Y:S01]  /*af70*/  USEL UR61, UR61, URZ, !UP0 ;  /* 0x0000003f3d3d7287 */ /* 0x000fe2000c000000 */
[----:B------:R-:W-:Y:S11]  /*af80*/  BSSY B1, `(.L_x_225) ;  /* 0x000003d000017945 */ /* 0x000ff60003800000 */
[----:B------:R-:W-:Y:S01]  /*af90*/  USEL UR12, UR8, URZ, !UP0 ;  /* 0x0000003f080c7287 */ /* 0x000fe2000c000000 */
[----:B------:R-:W-:Y:S11]  /*afa0*/  @P0 BRA `(.L_x_226) ;  /* 0x0000000000e80947 */ /* 0x000ff60003800000 */
[----:B------:R-:W0:Y:S01]  /*afb0*/  S2R R2, SR_TID.X ;  /* 0x0000000000027919 */ /* 0x000e220000002100 */
[----:B------:R-:W1:Y:S01]  /*afc0*/  LDC R9, c[0x0][0xbe8] ;  /* 0x0002fa00ff097b82 */ /* 0x000e620000000800 */
[----:B------:R-:W-:-:S13]  /*afd0*/  R2UR UR8, R212 ;  /* 0x00000000d40872ca */ /* 0x000fda00000e0000 */
[----:B------:R-:W-:-:S04]  /*afe0*/  IMAD.U32 R3, RZ, RZ, UR8 ;  /* 0x00000008ff037e24 */ /* 0x000fc8000f8e00ff */
[----:B0-----:R-:W-:Y:S02]  /*aff0*/  IMAD R2, R3, 0x80, R2 ;  /* 0x0000008003027824 */ /* 0x001fe400078e0202 */
[----:B-1---5:R-:W-:Y:S02]  /*b000*/  IMAD R3, R0, R9, RZ ;  /* 0x0000000900037224 */ /* 0x022fe400078e02ff */
[----:B------:R-:W-:-:S05]  /*b010*/  VIADD R4, R2, 0xffffff80 ;  /* 0xffffff8002047836 */ /* 0x000fca0000000000 */
[----:B------:R-:W-:-:S13]  /*b020*/  ISETP.GE.AND P0, PT, R4, R3, PT ;  /* 0x000000030400720c */ /* 0x000fda0003f06270 */
[----:B------:R-:W-:Y:S05]  /*b030*/  @P0 BRA `(.L_x_226) ;  /* 0x0000000000c40947 */ /* 0x000fea0003800000 */
[----:B------:R-:W-:Y:S01]  /*b040*/  ISETP.NE.AND P0, PT, R9, 0x1, PT ;  /* 0x000000010900780c */ /* 0x000fe20003f05270 */
[----:B------:R-:W-:Y:S01]  /*b050*/  UMOV UR18, 0x9b8 ;  /* 0x000009b800127882 */ /* 0x000fe20000000000 */
[----:B------:R-:W-:Y:S01]  /*b060*/  R2UR UR9, R18 ;  /* 0x00000000120972ca */ /* 0x000fe200000e0000 */
[----:B------:R-:W-:Y:S01]  /*b070*/  IMAD.MOV.U32 R5, RZ, RZ, R4 ;  /* 0x000000ffff057224 */ /* 0x000fe200078e0004 */
[----:B------:R-:W-:Y:S02]  /*b080*/  R2UR UR8, R23 ;  /* 0x00000000170872ca */ /* 0x000fe400000e0000 */
[----:B------:R-:W-:-:S07]  /*b090*/  R2UR UR19, R211 ;  /* 0x00000000d31372ca */ /* 0x000fce00000e0000 */
[----:B------:R-:W0:Y:S02]  /*b0a0*/  @P0 LDC R3, c[0x0][0xbec] ;  /* 0x0002fb00ff030b82 */ /* 0x000e240000000800 */
[----:B------:R-:W-:-:S04]  /*b0b0*/  UISETP.GT.AND UP0, UPT, UR9, 0x1, UPT ;  /* 0x000000010900788c */ /* 0x000fc8000bf04270 */
[----:B------:R-:W-:Y:S02]  /*b0c0*/  USEL UR18, UR18, 0x978, UP0 ;  /* 0x0000097812127887 */ /* 0x000fe40008000000 */
[----:B------:R-:W1:Y:S01]  /*b0d0*/  @P0 LDC R7, c[0x0][0xbf0] ;  /* 0x0002fc00ff070b82 */ /* 0x000e620000000800 */
[----:B------:R-:W-:-:S09]  /*b0e0*/  USEL UR13, UR8, URZ, UP0 ;  /* 0x0000003f080d7287 */ /* 0x000fd20008000000 */
[----:B------:R-:W-:Y:S01]  /*b0f0*/  ULDC.64 UR8, c[0x0][UR18+0x218] ;  /* 0x0000860012087abb */ /* 0x000fe20008000a00 */
[----:B------:R-:W-:Y:S01]  /*b100*/  ULDC.64 UR14, c[0x0][UR18+0x220] ;  /* 0x00008800120e7abb */ /* 0x000fe20008000a00 */
[----:B------:R-:W-:Y:S01]  /*b110*/  ULDC.64 UR16, c[0x0][UR18+0x228] ;  /* 0x00008a0012107abb */ /* 0x000fe20008000a00 */
[----:B------:R-:W-:Y:S02]  /*b120*/  UIMAD.WIDE.U32 UR10, UR8, UR19, URZ ;  /* 0x00000013080a72a5 */ /* 0x000fe4000f8e003f */
[----:B------:R-:W-:Y:S01]  /*b130*/  UIMAD UR19, UR9, UR19, URZ ;  /* 0x00000013091372a4 */ /* 0x000fe2000f8e023f */
[----:B0-----:R-:W-:Y:S01]  /*b140*/  @P0 IMAD.HI.U32 R2, R4, R3, RZ ;  /* 0x0000000304020227 */ /* 0x001fe200078e00ff */
[----:B------:R-:W-:Y:S02]  /*b150*/  UIMAD UR15, UR15, UR61, URZ ;  /* 0x0000003d0f0f72a4 */ /* 0x000fe4000f8e023f */
[----:B------:R-:W-:Y:S02]  /*b160*/  UIMAD.WIDE.U32 UR22, UR16, UR13, URZ ;  /* 0x0000000d101672a5 */ /* 0x000fe4000f8e003f */
[----:B------:R-:W-:-:S02]  /*b170*/  UIMAD.WIDE.U32 UR8, UR14, UR61, URZ ;  /* 0x0000003d0e0872a5 */ /* 0x000fc4000f8e003f */
[----:B------:R-:W-:Y:S01]  /*b180*/  UIMAD UR13, UR17, UR13, URZ ;  /* 0x0000000d110d72a4 */ /* 0x000fe2000f8e023f */
[----:B-1----:R-:W-:Y:S01]  /*b190*/  @P0 SHF.R.U32.HI R5, RZ, R7, R2 ;  /* 0x00000007ff050219 */ /* 0x002fe20000011602 */
[----:B------:R-:W-:Y:S01]  /*b1a0*/  UIMAD UR15, UR14, UR12, UR15 ;  /* 0x0000000c0e0f72a4 */ /* 0x000fe2000f8e020f */
[----:B------:R-:W-:Y:S01]  /*b1b0*/  IMAD.U32 R2, RZ, RZ, UR22 ;  /* 0x00000016ff027e24 */ /* 0x000fe2000f8e00ff */
[----:B------:R-:W-:Y:S01]  /*b1c0*/  UIADD3 UR10, UP1, UP2, UR8, UR10, UR4 ;  /* 0x0000000a080a7290 */ /* 0x000fe2000fa3e004 */
[----:B------:R-:W-:Y:S01]  /*b1d0*/  IMAD.U32 R3, RZ, RZ, UR23 ;  /* 0x00000017ff037e24 */ /* 0x000fe2000f8e00ff */
[----:B------:R-:W-:Y:S01]  /*b1e0*/  UIADD3 UR19, UR11, UR19, URZ ;  /* 0x000000130b137290 */ /* 0x000fe2000fffe03f */
[--C-:B------:R-:W-:Y:S01]  /*b1f0*/  IMAD.MOV R7, RZ, RZ, -R5.reuse ;  /* 0x000000ffff077224 */ /* 0x100fe200078e0a05 */
[----:B------:R-:W-:Y:S02]  /*b200*/  UIADD3 UR13, UR23, UR13, URZ ;  /* 0x0000000d170d7290 */ /* 0x000fe4000fffe03f */
[----:B------:R-:W-:Y:S01]  /*b210*/  UIADD3 UR15, UR9, UR15, URZ ;  /* 0x0000000f090f7290 */ /* 0x000fe2000fffe03f */
[----:B------:R-:W-:Y:S01]  /*b220*/  IADD3 R2, P0, P1, R5, UR10, R2 ;  /* 0x0000000a05027c10 */ /* 0x000fe2000f91e002 */
[----:B------:R-:W-:Y:S01]  /*b230*/  IMAD R7, R9, R7, R4 ;  /* 0x0000000709077224 */ /* 0x000fe200078e0204 */
[----:B------:R-:W-:Y:S01]  /*b240*/  SHF.R.S32.HI R5, RZ, 0x1f, R5 ;  /* 0x0000001fff057819 */ /* 0x000fe20000011405 */
[----:B------:R-:W-:Y:S01]  /*b250*/  UIADD3.X UR10, UR15, UR19, UR20, UP1, UP2 ;  /* 0x000000130f0a7290 */ /* 0x000fe20008fe4414 */
[----:B------:R-:W-:Y:S01]  /*b260*/  MOV R6, UR13 ;  /* 0x0000000d00067c02 */ /* 0x000fe20008000f00 */
[----:B------:R-:W-:Y:S01]  /*b270*/  ULDC.64 UR8, c[0x0][UR18+0x210] ;  /* 0x0000840012087abb */ /* 0x000fe20008000a00 */
[----:B------:R-:W-:Y:S01]  /*b280*/  SHF.R.S32.HI R4, RZ, 0x1f, R7 ;  /* 0x0000001fff047819 */ /* 0x000fe20000011407 */
[----:B------:R-:W-:-:S02]  /*b290*/  IMAD R9, R7, UR9, RZ ;  /* 0x0000000907097c24 */ /* 0x000fc4000f8e02ff */
[----:B------:R-:W-:Y:S01]  /*b2a0*/  IADD3.X R3, R5, UR10, R6, P0, P1 ;  /* 0x0000000a05037c10 */ /* 0x000fe200087e2406 */
[----:B------:R-:W-:Y:S01]  /*b2b0*/  ULDC.64 UR10, c[0x0][0xba8] ;  /* 0x0002ea00000a7ab9 */ /* 0x000fe20000000a00 */
[----:B------:R-:W-:Y:S01]  /*b2c0*/  IMAD R9, R4, UR8, R9 ;  /* 0x0000000804097c24 */ /* 0x000fe2000f8e0209 */
[----:B------:R-:W-:Y:S01]  /*b2d0*/  @!UP0 ULDC UR10, c[0x0][0xb50] ;  /* 0x0002d400000a8ab9 */ /* 0x000fe20000000800 */
[----:B------:R-:W-:Y:S01]  /*b2e0*/  @!UP0 ULDC UR11, c[0x0][0xb54] ;  /* 0x0002d500000b8ab9 */ /* 0x000fe20000000800 */
[----:B------:R-:W-:-:S04]  /*b2f0*/  IMAD.WIDE.U32 R2, R7, UR8, R2 ;  /* 0x0000000807027c25 */ /* 0x000fc8000f8e0002 */
[----:B------:R-:W-:Y:S01]  /*b300*/  IMAD.IADD R3, R3, 0x1, R9 ;  /* 0x0000000103037824 */ /* 0x000fe200078e0209 */
[----:B------:R-:W-:-:S04]  /*b310*/  LEA R4, P0, R2, UR10, 0x2 ;  /* 0x0000000a02047c11 */ /* 0x000fc8000f8010ff */
[----:B------:R-:W-:Y:S01]  /*b320*/  LEA.HI.X R5, R2, UR11, R3, 0x2, P0 ;  /* 0x0000000b02057c11 */ /* 0x000fe200080f1403 */
[----:B------:R-:W-:-:S05]  /*b330*/  IMAD.MOV.U32 R3, RZ, RZ, -0x800000 ;  /* 0xff800000ff037424 */ /* 0x000fca00078e00ff */
[----:B------:R0:W-:Y:S03]  /*b340*/  STG.E desc[UR36][R4.64], R3 ;  /* 0x0000000304007986 */ /* 0x0001e6000c101924 */
.L_x_226:
[----:B------:R-:W-:Y:S05]  /*b350*/  BSYNC B1 ;  /* 0x0000000000017941 */ /* 0x000fea0003800000 */
.L_x_225:
[----:B------:R-:W-:-:S13]  /*b360*/  R2UR UR8, R18 ;  /* 0x00000000120872ca */ /* 0x000fda00000e0000 */
[----:B------:R-:W-:-:S06]  /*b370*/  UISETP.GT.AND UP0, UPT, UR8, 0x1, UPT ;  /* 0x000000010800788c */ /* 0x000fcc000bf04270 */
[----:B------:R-:W-:-:S13]  /*b380*/  PLOP3.LUT P0, PT, PT, PT, UP0, 0x80, 0x0 ;  /* 0x000000000000781c */ /* 0x000fda0003f0f008 */
[----:B------:R-:W-:Y:S05]  /*b390*/  @P0 BRA `(.L_x_221) ;  /* 0x00000008000c0947 */ /* 0x000fea0003800000 */
[----:B------:R-:W1:Y:S01]  /*b3a0*/  LDC R11, c[0x0][0xbe8] ;  /* 0x0002fa00ff0b7b82 */ /* 0x000e620000000800 */
[----:B------:R-:W-:Y:S01]  /*b3b0*/  R2UR UR13, R212 ;  /* 0x00000000d40d72ca */ /* 0x000fe200000e0000 */
[----:B------:R-:W-:Y:S01]  /*b3c0*/  ULDC.64 UR14, c[0x0][0xaa0] ;  /* 0x0002a800000e7ab9 */ /* 0x000fe20000000a00 */
[----:B------:R-:W-:Y:S01]  /*b3d0*/  R2UR UR16, R211 ;  /* 0x00000000d31072ca */ /* 0x000fe200000e0000 */
[----:B------:R-:W-:Y:S01]  /*b3e0*/  UIMAD UR10, UR20, UR14, URZ ;  /* 0x0000000e140a72a4 */ /* 0x000fe2000f8e023f */
[----:B------:R-:W-:Y:S01]  /*b3f0*/  IMAD R2, R16, 0x20, R213 ;  /* 0x0000002010027824 */ /* 0x000fe200078e02d5 */
[----:B------:R-:W-:Y:S01]  /*b400*/  UIMAD.WIDE.U32 UR8, UR4, UR14, URZ ;  /* 0x0000000e040872a5 */ /* 0x000fe2000f8e003f */
[----:B------:R-:W-:Y:S01]  /*b410*/  BSSY B1, `(.L_x_227) ;  /* 0x0000045000017945 */ /* 0x000fe20003800000 */
[----:B------:R-:W-:-:S04]  /*b420*/  UIMAD UR10, UR4, UR15, UR10 ;  /* 0x0000000f040a72a4 */ /* 0x000fc8000f8e020a */
[----:B------:R-:W-:Y:S02]  /*b430*/  UIADD3 UR9, UR9, UR10, URZ ;  /* 0x0000000a09097290 */ /* 0x000fe4000fffe03f */
[----:B0-----:R-:W-:Y:S01]  /*b440*/  IMAD.U32 R5, RZ, RZ, UR13 ;  /* 0x0000000dff057e24 */ /* 0x001fe2000f8e00ff */
[----:B------:R-:W-:Y:S01]  /*b450*/  ULDC.64 UR10, c[0x0][0xae8] ;  /* 0x0002ba00000a7ab9 */ /* 0x000fe20000000a00 */
[----:B------:R-:W-:Y:S01]  /*b460*/  IMAD.U32 R8, RZ, RZ, UR13 ;  /* 0x0000000dff087e24 */ /* 0x000fe2000f8e00ff */
[----:B------:R-:W-:Y:S01]  /*b470*/  UIMAD.WIDE.U32 UR8, UR16, UR10, UR8 ;  /* 0x0000000a100872a5 */ /* 0x000fe2000f8e0008 */
[----:B------:R-:W-:Y:S02]  /*b480*/  IMAD R6, R5, 0x80, R2 ;  /* 0x0000008005067824 */ /* 0x000fe400078e0202 */
[----:B------:R-:W-:Y:S01]  /*b490*/  IMAD R8, R8, 0x80, R213 ;  /* 0x0000008008087824 */ /* 0x000fe200078e02d5 */
[----:B------:R-:W-:Y:S01]  /*b4a0*/  UIMAD UR9, UR16, UR11, UR9 ;  /* 0x0000000b100972a4 */ /* 0x000fe2000f8e0209 */
[----:B------:R-:W-:Y:S01]  /*b4b0*/  IMAD.MOV.U32 R5, RZ, RZ, R6 ;  /* 0x000000ffff057224 */ /* 0x000fe200078e0006 */
[----:B-1----:R-:W-:Y:S01]  /*b4c0*/  ISETP.NE.AND P0, PT, R11, 0x1, PT ;  /* 0x000000010b00780c */ /* 0x002fe20003f05270 */
[----:B------:R-:W-:-:S02]  /*b4d0*/  ULDC.64 UR10, c[0x0][0xaf0] ;  /* 0x0002bc00000a7ab9 */ /* 0x000fc40000000a00 */
[----:B------:R-:W-:Y:S02]  /*b4e0*/  UIMAD UR12, UR12, UR10, URZ ;  /* 0x0000000a0c0c72a4 */ /* 0x000fe4000f8e023f */
[----:B------:R-:W-:Y:S02]  /*b4f0*/  UIMAD.WIDE.U32 UR8, UR61, UR10, UR8 ;  /* 0x0000000a3d0872a5 */ /* 0x000fe4000f8e0008 */
[----:B------:R-:W-:-:S03]  /*b500*/  UIMAD UR4, UR61, UR11, UR12 ;  /* 0x0000000b3d0472a4 */ /* 0x000fc6000f8e020c */
[----:B------:R-:W-:Y:S01]  /*b510*/  ULDC.64 UR10, c[0x0][0xae0] ;  /* 0x0002b800000a7ab9 */ /* 0x000fe20000000a00 */
[----:B------:R-:W-:Y:S02]  /*b520*/  UIADD3 UR4, UR9, UR4, URZ ;  /* 0x0000000409047290 */ /* 0x000fe4000fffe03f */
[----:B------:R-:W0:Y:S08]  /*b530*/  @P0 LDC R3, c[0x0][0xbec] ;  /* 0x0002fb00ff030b82 */ /* 0x000e300000000800 */
[----:B------:R-:W1:Y:S01]  /*b540*/  @P0 LDC R7, c[0x0][0xbf0] ;  /* 0x0002fc00ff070b82 */ /* 0x000e620000000800 */
[----:B0-----:R-:W-:Y:S01]  /*b550*/  @P0 IMAD.HI.U32 R2, R6, R3, RZ ;  /* 0x0000000306020227 */ /* 0x001fe200078e00ff */
[----:B------:R-:W-:-:S03]  /*b560*/  MOV R3, UR9 ;  /* 0x0000000900037c02 */ /* 0x000fc60008000f00 */
[----:B------:R-:W-:Y:S01]  /*b570*/  IMAD.U32 R3, RZ, RZ, UR4 ;  /* 0x00000004ff037e24 */ /* 0x000fe2000f8e00ff */
[----:B-1----:R-:W-:-:S04]  /*b580*/  @P0 SHF.R.U32.HI R5, RZ, R7, R2 ;  /* 0x00000007ff050219 */ /* 0x002fc80000011602 */
[--C-:B------:R-:W-:Y:S01]  /*b590*/  SHF.R.S32.HI R2, RZ, 0x1f, R5.reuse ;  /* 0x0000001fff027819 */ /* 0x100fe20000011405 */
[----:B------:R-:W-:-:S04]  /*b5a0*/  IMAD.MOV R7, RZ, RZ, -R5 ;  /* 0x000000ffff077224 */ /* 0x000fc800078e0a05 */
[----:B------:R-:W-:Y:S02]  /*b5b0*/  IMAD R4, R2, UR10, RZ ;  /* 0x0000000a02047c24 */ /* 0x000fe4000f8e02ff */
[----:B------:R-:W-:Y:S02]  /*b5c0*/  IMAD R7, R11, R7, R6 ;  /* 0x000000070b077224 */ /* 0x000fe400078e0206 */
[----:B------:R-:W-:Y:S01]  /*b5d0*/  IMAD.U32 R2, RZ, RZ, UR8 ;  /* 0x00000008ff027e24 */ /* 0x000fe2000f8e00ff */
[----:B------:R-:W-:Y:S01]  /*b5e0*/  ULDC.64 UR8, c[0x0][0xad8] ;  /* 0x0002b60000087ab9 */ /* 0x000fe20000000a00 */
[C---:B------:R-:W-:Y:S01]  /*b5f0*/  IMAD R9, R5.reuse, UR11, R4 ;  /* 0x0000000b05097c24 */ /* 0x040fe2000f8e0204 */
[----:B------:R-:W-:Y:S01]  /*b600*/  SHF.R.S32.HI R4, RZ, 0x1f, R7 ;  /* 0x0000001fff047819 */ /* 0x000fe20000011407 */
[----:B------:R-:W-:-:S04]  /*b610*/  IMAD.WIDE.U32 R2, R5, UR10, R2 ;  /* 0x0000000a05027c25 */ /* 0x000fc8000f8e0002 */
[----:B------:R-:W-:Y:S02]  /*b620*/  IMAD.IADD R3, R3, 0x1, R9 ;  /* 0x0000000103037824 */ /* 0x000fe400078e0209 */
[----:B------:R-:W-:Y:S02]  /*b630*/  IMAD R6, R4, UR8, RZ ;  /* 0x0000000804067c24 */ /* 0x000fe4000f8e02ff */
[----:B-----5:R-:W-:Y:S02]  /*b640*/  IMAD R11, R0, R11, RZ ;  /* 0x0000000b000b7224 */ /* 0x020fe400078e02ff */
[C---:B------:R-:W-:Y:S02]  /*b650*/  VIADD R4, R8.reuse, 0x40 ;  /* 0x0000004008047836 */ /* 0x040fe40000000000 */
[C---:B------:R-:W-:Y:S01]  /*b660*/  IMAD R5, R7.reuse, UR9, R6 ;  /* 0x0000000907057c24 */ /* 0x040fe2000f8e0206 */
[-C--:B------:R-:W-:Y:S01]  /*b670*/  ISETP.GE.AND P2, PT, R8, R11.reuse, PT ;  /* 0x0000000b0800720c */ /* 0x080fe20003f46270 */
[----:B------:R-:W-:Y:S01]  /*b680*/  IMAD.WIDE.U32 R2, R7, UR8, R2 ;  /* 0x0000000807027c25 */ /* 0x000fe2000f8e0002 */
[----:B------:R-:W-:Y:S01]  /*b690*/  ULDC.64 UR8, c[0x0][0xa80] ;  /* 0x0002a00000087ab9 */ /* 0x000fe20000000a00 */
[----:B------:R-:W-:-:S02]  /*b6a0*/  ISETP.GE.AND P1, PT, R4, R11, PT ;  /* 0x0000000b0400720c */ /* 0x000fc40003f26270 */
[----:B------:R-:W-:Y:S01]  /*b6b0*/  IMAD.IADD R3, R3, 0x1, R5 ;  /* 0x0000000103037824 */ /* 0x000fe200078e0205 */
[----:B------:R-:W-:Y:S01]  /*b6c0*/  LEA R4, P3, R2, UR8, 0x1 ;  /* 0x0000000802047c11 */ /* 0x000fe2000f8608ff */
[----:B------:R-:W-:Y:S02]  /*b6d0*/  VIADD R0, R8, 0x20 ;  /* 0x0000002008007836 */ /* 0x000fe40000000000 */
[----:B------:R-:W-:Y:S01]  /*b6e0*/  IMAD.SHL.U32 R7, R16, 0x8, RZ ;  /* 0x0000000810077824 */ /* 0x000fe200078e00ff */
[----:B------:R-:W-:Y:S02]  /*b6f0*/  LEA.HI.X R5, R2, UR9, R3, 0x1, P3 ;  /* 0x0000000902057c11 */ /* 0x000fe400098f0c03 */
[----:B------:R-:W-:Y:S01]  /*b700*/  ISETP.GE.AND P0, PT, R0, R11, PT ;  /* 0x0000000b0000720c */ /* 0x000fe20003f06270 */
[C---:B------:R-:W-:Y:S01]  /*b710*/  VIADD R13, R7.reuse, 0x40 ;  /* 0x00000040070d7836 */ /* 0x040fe20000000000 */
[----:B------:R-:W-:Y:S01]  /*b720*/  IADD3 R9, R7, 0x80, RZ ;  /* 0x0000008007097810 */ /* 0x000fe20007ffe0ff */
[----:B------:R0:W1:Y:S01]  /*b730*/  SHFL.IDX PT, R2, R4, RZ, 0x181f ;  /* 0x00181fff04027589 */ /* 0x00006200000e0000 */
[----:B------:R-:W-:-:S02]  /*b740*/  SHF.R.S32.HI R10, RZ, 0x1f, R7 ;  /* 0x0000001fff0a7819 */ /* 0x000fc40000011407 */
[----:B------:R-:W-:Y:S01]  /*b750*/  SHF.R.S32.HI R6, RZ, 0x1f, R9 ;  /* 0x0000001fff067819 */ /* 0x000fe20000011409 */
[----:B------:R0:W2:Y:S01]  /*b760*/  SHFL.IDX PT, R0, R5, RZ, 0x181f ;  /* 0x00181fff05007589 */ /* 0x0000a200000e0000 */
        /* <DEDUP_REMOVED lines=11> */
[----:B------:R3:W-:Y:S01]  /*b820*/  @!P4 ST.E.128 desc[UR36][R14.64], RZ ;  /* 0x000000ff0e00c985 */ /* 0x0007e2000c101d24 */
[----:B------:R-:W-:-:S03]  /*b830*/  @!P2 LEA.HI.X R3, R9, R0, R6, 0x1, P6 ;  /* 0x000000000903a211 */ /* 0x000fc600030f0c06 */
[----:B------:R3:W-:Y:S04]  /*b840*/  @!P3 ST.E.128 desc[UR36][R20.64], RZ ;  /* 0x000000ff1400b985 */ /* 0x0007e8000c101d24 */
[----:B------:R3:W-:Y:S02]  /*b850*/  @!P2 ST.E.128 desc[UR36][R2.64], RZ ;  /* 0x000000ff0200a985 */ /* 0x0007e4000c101d24 */
.L_x_228:
[----:B------:R-:W-:Y:S05]  /*b860*/  BSYNC B1 ;  /* 0x0000000000017941 */ /* 0x000fea0003800000 */
.L_x_227:
[----:B--2---:R2:W4:Y:S01]  /*b870*/  SHFL.IDX PT, R0, R5, 0x1, 0x181f ;  /* 0x00381f0005007f89 */ /* 0x00452200000e0000 */
[----:B------:R-:W-:Y:S03]  /*b880*/  BSSY B1, `(.L_x_229) ;  /* 0x0000010000017945 */ /* 0x000fe60003800000 */
[----:B-1-3--:R2:W1:Y:S01]  /*b890*/  SHFL.IDX PT, R2, R4, 0x1, 0x181f ;  /* 0x00381f0004027f89 */ /* 0x00a46200000e0000 */
[----:B------:R-:W-:Y:S05]  /*b8a0*/  @P0 BRA `(.L_x_230) ;  /* 0x0000000000340947 */ /* 0x000fea0003800000 */
[----:B------:R-:W-:Y:S02]  /*b8b0*/  ULDC UR4, c[0x0][0xac8] ;  /* 0x0002b20000047ab9 */ /* 0x000fe40000000800 */
[----:B------:R-:W-:Y:S02]  /*b8c0*/  ISETP.GE.AND P4, PT, R7, UR4, PT ;  /* 0x0000000407007c0c */ /* 0x000fe4000bf86270 */
[----:B------:R-:W-:Y:S02]  /*b8d0*/  ISETP.GE.AND P5, PT, R13, UR4, PT ;  /* 0x000000040d007c0c */ /* 0x000fe4000bfa6270 */
[----:B------:R-:W-:-:S09]  /*b8e0*/  ISETP.GE.AND P6, PT, R9, UR4, PT ;  /* 0x0000000409007c0c */ /* 0x000fd2000bfc6270 */
[-C--:B-1----:R-:W-:Y:S02]  /*b8f0*/  @!P4 LEA R14, P0, R7, R2.reuse, 0x1 ;  /* 0x00000002070ec211 */ /* 0x082fe400078008ff */
[-C--:B------:R-:W-:Y:S02]  /*b900*/  @!P5 LEA R20, P2, R13, R2.reuse, 0x1 ;  /* 0x000000020d14d211 */ /* 0x080fe400078408ff */
[----:B------:R-:W-:Y:S02]  /*b910*/  @!P6 LEA R2, P3, R9, R2, 0x1 ;  /* 0x000000020902e211 */ /* 0x000fe400078608ff */
[-C--:B----4-:R-:W-:Y:S02]  /*b920*/  @!P4 LEA.HI.X R15, R7, R0.reuse, R10, 0x1, P0 ;  /* 0x00000000070fc211 */ /* 0x090fe400000f0c0a */
[-C--:B------:R-:W-:Y:S02]  /*b930*/  @!P5 LEA.HI.X R21, R13, R0.reuse, R12, 0x1, P2 ;  /* 0x000000000d15d211 */ /* 0x080fe400010f0c0c */
[----:B------:R-:W-:Y:S01]  /*b940*/  @!P6 LEA.HI.X R3, R9, R0, R6, 0x1, P3 ;  /* 0x000000000903e211 */ /* 0x000fe200018f0c06 */
[----:B------:R3:W-:Y:S04]  /*b950*/  @!P4 ST.E.128 desc[UR36][R14.64], RZ ;  /* 0x000000ff0e00c985 */ /* 0x0007e8000c101d24 */
[----:B------:R3:W-:Y:S04]  /*b960*/  @!P5 ST.E.128 desc[UR36][R20.64], RZ ;  /* 0x000000ff1400d985 */ /* 0x0007e8000c101d24 */
[----:B------:R3:W-:Y:S02]  /*b970*/  @!P6 ST.E.128 desc[UR36][R2.64], RZ ;  /* 0x000000ff0200e985 */ /* 0x0007e4000c101d24 */
.L_x_230:
[----:B------:R-:W-:Y:S05]  /*b980*/  BSYNC B1 ;  /* 0x0000000000017941 */ /* 0x000fea0003800000 */
.L_x_229:
[----:B----4-:R4:W0:Y:S01]  /*b990*/  SHFL.IDX PT, R0, R5, 0x2, 0x181f ;  /* 0x00581f0005007f89 */ /* 0x01082200000e0000 */
        /* <DEDUP_REMOVED lines=10> */
[-C--:B0-----:R-:W-:Y:S02]  /*ba40*/  @!P3 LEA.HI.X R15, R7, R0.reuse, R10, 0x1, P0 ;  /* 0x00000000070fb211 */ /* 0x081fe400000f0c0a */
[-C--:B------:R-:W-:Y:S02]  /*ba50*/  @!P4 LEA.HI.X R21, R13, R0.reuse, R12, 0x1, P1 ;  /* 0x000000000d15c211 */ /* 0x080fe400008f0c0c */
[----:B------:R-:W-:Y:S01]  /*ba60*/  @!P5 LEA.HI.X R3, R9, R0, R6, 0x1, P2 ;  /* 0x000000000903d211 */ /* 0x000fe200010f0c06 */
[----:B------:R3:W-:Y:S04]  /*ba70*/  @!P3 ST.E.128 desc[UR36][R14.64], RZ ;  /* 0x000000ff0e00b985 */ /* 0x0007e8000c101d24 */
[----:B------:R3:W-:Y:S04]  /*ba80*/  @!P4 ST.E.128 desc[UR36][R20.64], RZ ;  /* 0x000000ff1400c985 */ /* 0x0007e8000c101d24 */
[----:B------:R3:W-:Y:S02]  /*ba90*/  @!P5 ST.E.128 desc[UR36][R2.64], RZ ;  /* 0x000000ff0200d985 */ /* 0x0007e4000c101d24 */
.L_x_232:
[----:B------:R-:W-:Y:S05]  /*baa0*/  BSYNC B1 ;  /* 0x0000000000017941 */ /* 0x000fea0003800000 */
.L_x_231:
[----:B0-----:R-:W-:Y:S01]  /*bab0*/  VIADD R0, R8, 0x60 ;  /* 0x0000006008007836 */ /* 0x001fe20000000000 */
[----:B--2-4-:R-:W0:Y:S04]  /*bac0*/  SHFL.IDX PT, R5, R5, 0x3, 0x181f ;  /* 0x00781f0005057f89 */ /* 0x014e2800000e0000 */
[----:B------:R-:W-:Y:S01]  /*bad0*/  ISETP.GE.AND P0, PT, R0, R11, PT ;  /* 0x0000000b0000720c */ /* 0x000fe20003f06270 */
[----:B-1-3--:R1:W2:-:S12]  /*bae0*/  SHFL.IDX PT, R2, R4, 0x3, 0x181f ;  /* 0x00781f0004027f89 */ /* 0x00a29800000e0000 */
[----:B-1----:R-:W-:Y:S05]  /*baf0*/  @P0 BRA `(.L_x_221) ;  /* 0x0000000000340947 */ /* 0x002fea0003800000 */
[----:B------:R-:W-:Y:S02]  /*bb00*/  ULDC UR4, c[0x0][0xac8] ;  /* 0x0002b20000047ab9 */ /* 0x000fe40000000800 */
[----:B------:R-:W-:Y:S02]  /*bb10*/  ISETP.GE.AND P3, PT, R7, UR4, PT ;  /* 0x0000000407007c0c */ /* 0x000fe4000bf66270 */
[----:B------:R-:W-:Y:S02]  /*bb20*/  ISETP.GE.AND P4, PT, R13, UR4, PT ;  /* 0x000000040d007c0c */ /* 0x000fe4000bf86270 */
[----:B------:R-:W-:-:S09]  /*bb30*/  ISETP.GE.AND P5, PT, R9, UR4, PT ;  /* 0x0000000409007c0c */ /* 0x000fd2000bfa6270 */
[-C--:B--2---:R-:W-:Y:S02]  /*bb40*/  @!P3 LEA R14, P0, R7, R2.reuse, 0x1 ;  /* 0x00000002070eb211 */ /* 0x084fe400078008ff */
        /* <DEDUP_REMOVED lines=8> */
.L_x_221:
[----:B------:R-:W-:Y:S05]  /*bbd0*/  BSYNC B0 ;  /* 0x0000000000007941 */ /* 0x000fea0003800000 */
.L_x_211:
[----:B------:R-:W-:Y:S02]  /*bbe0*/  ULDC UR4, c[0x0][0xc3c] ;  /* 0x00030f0000047ab9 */ /* 0x000fe40000000800 */
[----:B------:R-:W-:-:S06]  /*bbf0*/  UISETP.GE.AND UP0, UPT, UR7, UR4, UPT ;  /* 0x000000040700728c */ /* 0x000fcc000bf06270 */
[----:B------:R-:W-:-:S13]  /*bc00*/  PLOP3.LUT P0, PT, PT, PT, UP0, 0x80, 0x0 ;  /* 0x000000000000781c */ /* 0x000fda0003f0f008 */
[----:B------:R-:W-:Y:S05]  /*bc10*/  @!P0 BRA `(.L_x_233) ;  /* 0xffffff5000f48947 */ /* 0x000fea000383ffff */
[----:B------:R-:W-:Y:S05]  /*bc20*/  EXIT ;  /* 0x000000000000794d */ /* 0x000fea0003800000 */
.L_x_182:
[----:B------:R-:W-:-:S08]  /*bc30*/  NOP ;  /* 0x0000000000007918 */ /* 0x000fd00000000000 */
[----:B0-----:R-:W0:-:S00]  /*bc40*/  USETMAXREG.DEALLOC.CTAPOOL 0x28 ;  /* 0x00000028000079c8 */ /* 0x001e0000080e0500 */
[----:B0-----:R-:W-:Y:S01]  /*bc50*/  LOP3.LUT R2, R2, 0x3, RZ, 0xc0, !PT ;  /* 0x0000000302027812 */ /* 0x001fe200078ec0ff */
[----:B------:R-:W-:Y:S01]  /*bc60*/  IMAD.MOV.U32 R6, RZ, RZ, RZ ;  /* 0x000000ffff067224 */ /* 0x000fe200078e00ff */
[----:B------:R-:W-:-:S04]  /*bc70*/  LOP3.LUT R23, R23, 0xffffff7f, RZ, 0xc0, !PT ;  /* 0xffffff7f17177812 */ /* 0x000fc800078ec0ff */
[----:B------:R-:W0:Y:S02]  /*bc80*/  SHFL.IDX PT, R2, R2, RZ, 0x1f ;  /* 0x00001fff02027589 */ /* 0x000e2400000e0000 */
[----:B0-----:R-:W-:-:S13]  /*bc90*/  ISETP.NE.AND P0, PT, R2, RZ, PT ;  /* 0x000000ff0200720c */ /* 0x001fda0003f05270 */
[----:B------:R-:W-:Y:S01]  /*bca0*/  @P0 LOP3.LUT R23, R23, 0x80, RZ, 0xfc, !PT ;  /* 0x0000008017170812 */ /* 0x000fe200078efcff */
[----:B------:R-:W-:Y:S06]  /*bcb0*/  @!P0 BRA `(.L_x_234) ;  /* 0x00000000001c8947 */ /* 0x000fec0003800000 */
[----:B------:R-:W0:Y:S08]  /*bcc0*/  S2UR UR5, SR_CgaCtaId ;  /* 0x00000000000579c3 */ /* 0x000e300000008800 */
[----:B------:R-:W-:Y:S06]  /*bcd0*/  BAR.SYNC.DEFER_BLOCKING 0x5, 0x180 ;  /* 0x0146000000007b1d */ /* 0x000fec0000010000 */
[----:B------:R-:W-:-:S02]  /*bce0*/  UMOV UR4, 0x400 ;  /* 0x0000040000047882 */ /* 0x000fc40000000000 */
[----:B0-----:R-:W-:-:S09]  /*bcf0*/  ULEA UR4, UR5, UR4, 0x18 ;  /* 0x0000000405047291 */ /* 0x001fd2000f8ec03f */
[----:B------:R-:W0:Y:S01]  /*bd00*/  LDS.128 R16, [UR4+0x308d0] ;  /* 0x0308d004ff107984 */ /* 0x000e220008000c00 */
[----:B------:R-:W-:Y:S06]  /*bd10*/  BAR.ARV 0x4, 0x180 ;  /* 0x0106000000007b1d */ /* 0x000fec0000002000 */
[----:B------:R-:W-:Y:S05]  /*bd20*/  BRA `(.L_x_235) ;  /* 0x0000000800947947 */ /* 0x000fea0003800000 */
.L_x_234:
[----:B------:R-:W-:Y:S01]  /*bd30*/  LOP3.LUT R7, R0, 0x1f, RZ, 0xc0, !PT ;  /* 0x0000001f00077812 */ /* 0x000fe200078ec0ff */
[----:B------:R-:W-:Y:S01]  /*bd40*/  ULDC UR4, c[0x0][0xc3c] ;  /* 0x00030f0000047ab9 */ /* 0x000fe20000000800 */
[----:B------:R-:W-:Y:S01]  /*bd50*/  IMAD.MOV.U32 R9, RZ, RZ, RZ ;  /* 0x000000ffff097224 */ /* 0x000fe200078e00ff */
[----:B------:R-:W0:Y:S01]  /*bd60*/  S2UR UR6, SR_CTAID.X ;  /* 0x00000000000679c3 */ /* 0x000e220000002500 */
[----:B------:R-:W-:Y:S01]  /*bd70*/  ISETP.NE.AND P0, PT, R7, 0x1f, PT ;  /* 0x0000001f0700780c */ /* 0x000fe20003f05270 */
[----:B------:R-:W-:-:S03]  /*bd80*/  ULDC UR5, c[0x0][0xc38] ;  /* 0x00030e0000057ab9 */ /* 0x000fc60000000800 */
[----:B------:R-:W-:-:S13]  /*bd90*/  ISETP.GE.OR P1, PT, R7, UR4, !P0 ;  /* 0x0000000407007c0c */ /* 0x000fda000c726670 */
[----:B------:R-:W1:Y:S08]  /*bda0*/  @!P1 LDC.64 R4, c[0x0][0xc80] ;  /* 0x00032000ff049b82 */ /* 0x000e700000000a00 */
[----:B------:R-:W2:Y:S01]  /*bdb0*/  @!P1 LDC.64 R2, c[0x0][0xc78] ;  /* 0x00031e00ff029b82 */ /* 0x000ea20000000a00 */
[----:B-1----:R-:W-:-:S05]  /*bdc0*/  @!P1 IMAD.WIDE.U32 R4, R7, 0x4, R4 ;  /* 0x0000000407049825 */ /* 0x002fca00078e0004 */
[----:B------:R-:W3:Y:S01]  /*bdd0*/  @!P1 LDG.E R6, desc[UR36][R4.64] ;  /* 0x0000002404069981 */ /* 0x000ee2000c1e1900 */
[----:B--2---:R-:W-:-:S05]  /*bde0*/  @!P1 IMAD.WIDE.U32 R2, R7, 0x4, R2 ;  /* 0x0000000407029825 */ /* 0x004fca00078e0002 */
[----:B------:R-:W3:Y:S01]  /*bdf0*/  @!P1 LDG.E R9, desc[UR36][R2.64] ;  /* 0x0000002402099981 */ /* 0x000ee2000c1e1900 */
[C---:B------:R-:W-:Y:S02]  /*be00*/  ISETP.NE.AND P1, PT, R7.reuse, RZ, PT ;  /* 0x000000ff0700720c */ /* 0x040fe40003f25270 */
[C---:B------:R-:W-:Y:S02]  /*be10*/  ISETP.GE.U32.AND P2, PT, R7.reuse, 0x2, PT ;  /* 0x000000020700780c */ /* 0x040fe40003f46070 */
[C---:B------:R-:W-:Y:S02]  /*be20*/  ISETP.GE.U32.AND P3, PT, R7.reuse, 0x4, PT ;  /* 0x000000040700780c */ /* 0x040fe40003f66070 */
[C---:B------:R-:W-:Y:S02]  /*be30*/  ISETP.GE.U32.AND P4, PT, R7.reuse, 0x8, PT ;  /* 0x000000080700780c */ /* 0x040fe40003f86070 */
[----:B------:R-:W-:Y:S01]  /*be40*/  ISETP.GE.U32.AND P5, PT, R7, 0x10, PT ;  /* 0x000000100700780c */ /* 0x000fe20003fa6070 */
[----:B------:R-:W-:Y:S01]  /*be50*/  UMOV UR4, URZ ;  /* 0x0000003f00047c82 */ /* 0x000fe20008000000 */
[----:B---3--:R-:W-:-:S05]  /*be60*/  IMAD R8, R6, R9, RZ ;  /* 0x0000000906087224 */ /* 0x008fca00078e02ff */
[----:B------:R-:W1:Y:S02]  /*be70*/  SHFL.UP PT, R10, R8, 0x1, RZ ;  /* 0x04200000080a7989 */ /* 0x000e6400000e00ff */
[----:B-1----:R-:W-:-:S05]  /*be80*/  SEL R11, R10, RZ, P1 ;  /* 0x000000ff0a0b7207 */ /* 0x002fca0000800000 */
[----:B------:R-:W-:-:S05]  /*be90*/  IMAD.IADD R11, R8, 0x1, R11 ;  /* 0x00000001080b7824 */ /* 0x000fca00078e020b */
        /* <DEDUP_REMOVED lines=10> */
[----:B-1----:R-:W-:-:S04]  /*bf40*/  SEL R5, R4, RZ, P5 ;  /* 0x000000ff04057207 */ /* 0x002fc80002800000 */
[----:B------:R-:W-:-:S05]  /*bf50*/  IADD3 R5, R2, R5, RZ ;  /* 0x0000000502057210 */ /* 0x000fca0007ffe0ff */
[----:B------:R-:W1:Y:S02]  /*bf60*/  SHFL.IDX PT, R8, R5, 0x1f, 0x1f ;  /* 0x03e01f0005087f89 */ /* 0x000e6400000e0000 */
[----:B-1----:R-:W-:-:S05]  /*bf70*/  IMAD R8, R8, UR5, RZ ;  /* 0x0000000508087c24 */ /* 0x002fca000f8e02ff */
[----:B0-----:R-:W-:Y:S01]  /*bf80*/  ISETP.GT.AND P6, PT, R8, UR6, PT ;  /* 0x0000000608007c0c */ /* 0x001fe2000bfc4270 */
[----:B------:R-:W-:-:S12]  /*bf90*/  IMAD.MOV.U32 R3, RZ, RZ, R8 ;  /* 0x000000ffff037224 */ /* 0x000fd800078e0008 */
[----:B------:R-:W-:Y:S05]  /*bfa0*/  @P6 BRA `(.L_x_236) ;  /* 0x0000000000986947 */ /* 0x000fea0003800000 */
[----:B------:R-:W-:Y:S01]  /*bfb0*/  IMAD.MOV.U32 R8, RZ, RZ, R3 ;  /* 0x000000ffff087224 */ /* 0x000fe200078e0003 */
[----:B------:R-:W-:Y:S01]  /*bfc0*/  UMOV UR4, URZ ;  /* 0x0000003f00047c82 */ /* 0x000fe20008000000 */
[----:B------:R-:W-:-:S05]  /*bfd0*/  ULDC UR5, c[0x0][0xc38] ;  /* 0x00030e0000057ab9 */ /* 0x000fca0000000800 */
.L_x_238:
[----:B------:R-:W0:Y:S01]  /*bfe0*/  LDC R2, c[0x0][0xc3c] ;  /* 0x00030f00ff027b82 */ /* 0x000e220000000800 */
[----:B------:R-:W-:-:S06]  /*bff0*/  UIADD3 UR4, UR4, 0x1f, URZ ;  /* 0x0000001f04047890 */ /* 0x000fcc000fffe03f */
[----:B0-----:R-:W-:-:S13]  /*c000*/  ISETP.LE.AND P6, PT, R2, UR4, PT ;  /* 0x0000000402007c0c */ /* 0x001fda000bfc3270 */
[----:B------:R-:W-:Y:S05]  /*c010*/  @P6 BRA `(.L_x_237) ;  /* 0x0000000400ac6947 */ /* 0x000fea0003800000 */
[----:B------:R-:W-:Y:S02]  /*c020*/  VIADD R9, R7, UR4 ;  /* 0x0000000407097c36 */ /* 0x000fe40008000000 */
[----:B------:R-:W-:-:S03]  /*c030*/  IMAD.MOV.U32 R6, RZ, RZ, RZ ;  /* 0x000000ffff067224 */ /* 0x000fc600078e00ff */
[----:B------:R-:W-:-:S13]  /*c040*/  ISETP.GE.OR P6, PT, R9, R2, !P0 ;  /* 0x000000020900720c */ /* 0x000fda00047c6670 */
[----:B------:R-:W0:Y:S08]  /*c050*/  @!P6 LDC.64 R4, c[0x0][0xc80] ;  /* 0x00032000ff04eb82 */ /* 0x000e300000000a00 */
[----:B------:R-:W1:Y:S01]  /*c060*/  @!P6 LDC.64 R2, c[0x0][0xc78] ;  /* 0x00031e00ff02eb82 */ /* 0x000e620000000a00 */
[----:B0-----:R-:W-:-:S05]  /*c070*/  @!P6 IMAD.WIDE R4, R9, 0x4, R4 ;  /* 0x000000040904e825 */ /* 0x001fca00078e0204 */
[----:B------:R-:W2:Y:S01]  /*c080*/  @!P6 LDG.E R6, desc[UR36][R4.64] ;  /* 0x000000240406e981 */ /* 0x000ea2000c1e1900 */
[----:B-1----:R-:W-:-:S04]  /*c090*/  @!P6 IMAD.WIDE R2, R9, 0x4, R2 ;  /* 0x000000040902e825 */ /* 0x002fc800078e0202 */
[----:B------:R-:W-:-:S06]  /*c0a0*/  IMAD.MOV.U32 R9, RZ, RZ, RZ ;  /* 0x000000ffff097224 */ /* 0x000fcc00078e00ff */
[----:B------:R-:W2:Y:S02]  /*c0b0*/  @!P6 LDG.E R9, desc[UR36][R2.64] ;  /* 0x000000240209e981 */ /* 0x000ea4000c1e1900 */
[----:B--2---:R-:W-:-:S05]  /*c0c0*/  IMAD R13, R6, R9, RZ ;  /* 0x00000009060d7224 */ /* 0x004fca00078e02ff */
[----:B------:R-:W0:Y:S02]  /*c0d0*/  SHFL.UP PT, R10, R13, 0x1, RZ ;  /* 0x042000000d0a7989 */ /* 0x000e2400000e00ff */
[----:B0-----:R-:W-:-:S05]  /*c0e0*/  SEL R10, R10, RZ, P1 ;  /* 0x000000ff0a0a7207 */ /* 0x001fca0000800000 */
[----:B------:R-:W-:-:S05]  /*c0f0*/  IMAD.IADD R10, R13, 0x1, R10 ;  /* 0x000000010d0a7824 */ /* 0x000fca00078e020a */
[----:B------:R-:W0:Y:S02]  /*c100*/  SHFL.UP PT, R11, R10, 0x2, RZ ;  /* 0x044000000a0b7989 */ /* 0x000e2400000e00ff */
[----:B0-----:R-:W-:-:S05]  /*c110*/  SEL R11, R11, RZ, P2 ;  /* 0x000000ff0b0b7207 */ /* 0x001fca0001000000 */
[----:B------:R-:W-:-:S05]  /*c120*/  IMAD.IADD R11, R10, 0x1, R11 ;  /* 0x000000010a0b7824 */ /* 0x000fca00078e020b */
[----:B------:R-:W0:Y:S02]  /*c130*/  SHFL.UP PT, R12, R11, 0x4, RZ ;  /* 0x048000000b0c7989 */ /* 0x000e2400000e00ff */
[----:B0-----:R-:W-:-:S05]  /*c140*/  SEL R12, R12, RZ, P3 ;  /* 0x000000ff0c0c7207 */ /* 0x001fca0001800000 */
[----:B------:R-:W-:-:S05]  /*c150*/  IMAD.IADD R12, R11, 0x1, R12 ;  /* 0x000000010b0c7824 */ /* 0x000fca00078e020c */
[----:B------:R-:W0:Y:S02]  /*c160*/  SHFL.UP PT, R2, R12, 0x8, RZ ;  /* 0x050000000c027989 */ /* 0x000e2400000e00ff */
[----:B0-----:R-:W-:-:S04]  /*c170*/  SEL R3, R2, RZ, P4 ;  /* 0x000000ff02037207 */ /* 0x001fc80002000000 */
[----:B------:R-:W-:-:S05]  /*c180*/  IADD3 R3, R12, R3, RZ ;  /* 0x000000030c037210 */ /* 0x000fca0007ffe0ff */
[----:B------:R-:W0:Y:S02]  /*c190*/  SHFL.UP PT, R2, R3, 0x10, RZ ;  /* 0x0600000003027989 */ /* 0x000e2400000e00ff */
[----:B0-----:R-:W-:-:S05]  /*c1a0*/  SEL R2, R2, RZ, P5 ;  /* 0x000000ff02027207 */ /* 0x001fca0002800000 */
[----:B------:R-:W-:-:S05]  /*c1b0*/  IMAD.IADD R5, R3, 0x1, R2 ;  /* 0x0000000103057824 */ /* 0x000fca00078e0202 */
[----:B------:R-:W0:Y:S02]  /*c1c0*/  SHFL.IDX PT, R2, R5, 0x1f, 0x1f ;  /* 0x03e01f0005027f89 */ /* 0x000e2400000e0000 */
[----:B0-----:R-:W-:-:S04]  /*c1d0*/  IMAD R3, R2, UR5, RZ ;  /* 0x0000000502037c24 */ /* 0x001fc8000f8e02ff */
[----:B------:R-:W-:-:S05]  /*c1e0*/  IMAD.IADD R8, R3, 0x1, R8 ;  /* 0x0000000103087824 */ /* 0x000fca00078e0208 */
[----:B------:R-:W-:-:S13]  /*c1f0*/  ISETP.GT.AND P6, PT, R8, UR6, PT ;  /* 0x0000000608007c0c */ /* 0x000fda000bfc4270 */
[----:B------:R-:W-:Y:S05]  /*c200*/  @!P6 BRA `(.L_x_238) ;  /* 0xfffffffc0074e947 */ /* 0x000fea000383ffff */
.L_x_236:
[----:B------:R-:W-:Y:S02]  /*c210*/  IMAD.IADD R11, R8, 0x1, -R3 ;  /* 0x00000001080b7824 */ /* 0x000fe400078e0a03 */
[----:B------:R-:W-:Y:S02]  /*c220*/  IMAD.MOV.U32 R16, RZ, RZ, RZ ;  /* 0x000000ffff107224 */ /* 0x000fe400078e00ff */
[----:B------:R-:W-:-:S05]  /*c230*/  IMAD R2, R5, UR5, R11 ;  /* 0x0000000505027c24 */ /* 0x000fca000f8e020b */
[----:B------:R-:W-:-:S13]  /*c240*/  ISETP.GT.AND P0, PT, R2, UR6, PT ;  /* 0x0000000602007c0c */ /* 0x000fda000bf04270 */
[----:B------:R-:W-:-:S04]  /*c250*/  VOTE.ANY R8, PT, !P0 ;  /* 0x0000000000087806 */ /* 0x000fc800040e0100 */
[----:B------:R-:W0:Y:S01]  /*c260*/  POPC R19, R8 ;  /* 0x0000000800137309 */ /* 0x000e220000000000 */
[----:B------:R-:W-:Y:S01]  /*c270*/  ISETP.NE.AND P0, PT, R8, RZ, PT ;  /* 0x000000ff0800720c */ /* 0x000fe20003f05270 */
[----:B0-----:R-:W0:Y:S04]  /*c280*/  SHFL.IDX PT, R6, R6, R19, 0x1f ;  /* 0x00001f1306067589 */ /* 0x001e2800000e0000 */
[----:B------:R1:W2:Y:S01]  /*c290*/  SHFL.IDX PT, R9, R9, R19, 0x1f ;  /* 0x00001f1309097589 */ /* 0x0002a200000e0000 */
[----:B0-----:R-:W-:-:S04]  /*c2a0*/  IABS R4, R6 ;  /* 0x0000000600047213 */ /* 0x001fc80000000000 */
[----:B------:R-:W0:Y:S08]  /*c2b0*/  I2F.RP R10, R4 ;  /* 0x00000004000a7306 */ /* 0x000e300000209400 */
[----:B0-----:R-:W0:Y:S02]  /*c2c0*/  MUFU.RCP R10, R10 ;  /* 0x0000000a000a7308 */ /* 0x001e240000001000 */
[----:B0-----:R-:W-:-:S06]  /*c2d0*/  VIADD R2, R10, 0xffffffe ;  /* 0x0ffffffe0a027836 */ /* 0x001fcc0000000000 */
[----:B------:R-:W0:Y:S02]  /*c2e0*/  F2I.FTZ.U32.TRUNC.NTZ R3, R2 ;  /* 0x0000000200037305 */ /* 0x000e24000021f000 */
[----:B0-----:R-:W-:Y:S01]  /*c2f0*/  IMAD.MOV R12, RZ, RZ, -R3 ;  /* 0x000000ffff0c7224 */ /* 0x001fe200078e0a03 */
[----:B-12---:R-:W-:Y:S06]  /*c300*/  @!P0 BRA `(.L_x_239) ;  /* 0x0000000000088947 */ /* 0x006fec0003800000 */
[----:B------:R-:W-:-:S06]  /*c310*/  VIADD R16, R19, 0xffffffff ;  /* 0xffffffff13107836 */ /* 0x000fcc0000000000 */
[----:B------:R0:W1:Y:S02]  /*c320*/  SHFL.IDX PT, R16, R5, R16, 0x1f ;  /* 0x00001f1005107589 */ /* 0x00006400000e0000 */
.L_x_239:
[----:B-1----:R-:W-:Y:S01]  /*c330*/  IMAD R16, R16, UR5, R11 ;  /* 0x0000000510107c24 */ /* 0x002fe2000f8e020b */
[----:B------:R-:W-:Y:S01]  /*c340*/  MOV R2, RZ ;  /* 0x000000ff00027202 */ /* 0x000fe20000000f00 */
[----:B------:R-:W-:Y:S01]  /*c350*/  IMAD.MOV.U32 R11, RZ, RZ, R12 ;  /* 0x000000ffff0b7224 */ /* 0x000fe200078e000c */
[----:B0-----:R-:W-:Y:S01]  /*c360*/  IABS R5, R9 ;  /* 0x0000000900057213 */ /* 0x001fe20000000000 */
[----:B------:R-:W-:Y:S01]  /*c370*/  VIADD R19, R19, UR4 ;  /* 0x0000000413137c36 */ /* 0x000fe20008000000 */
[----:B------:R-:W-:Y:S01]  /*c380*/  IADD3 R17, -R16, UR6, RZ ;  /* 0x0000000610117c10 */ /* 0x000fe2000fffe1ff */
[----:B------:R-:W-:Y:S01]  /*c390*/  IMAD R11, R11, R4, RZ ;  /* 0x000000040b0b7224 */ /* 0x000fe200078e02ff */
[----:B------:R-:W-:Y:S01]  /*c3a0*/  IABS R12, R6 ;  /* 0x00000006000c7213 */ /* 0x000fe20000000000 */
[----:B------:R-:W0:Y:S01]  /*c3b0*/  I2F.RP R8, R5 ;  /* 0x0000000500087306 */ /* 0x000e220000209400 */
[----:B------:R-:W-:Y:S01]  /*c3c0*/  IABS R10, R17 ;  /* 0x00000011000a7213 */ /* 0x000fe20000000000 */
[----:B------:R-:W-:-:S04]  /*c3d0*/  IMAD.HI.U32 R2, R3, R11, R2 ;  /* 0x0000000b03027227 */ /* 0x000fc800078e0002 */
[----:B------:R-:W-:Y:S02]  /*c3e0*/  IMAD.MOV R12, RZ, RZ, -R12 ;  /* 0x000000ffff0c7224 */ /* 0x000fe400078e0a0c */
[----:B------:R-:W-:Y:S02]  /*c3f0*/  IMAD.MOV.U32 R3, RZ, RZ, R10 ;  /* 0x000000ffff037224 */ /* 0x000fe400078e000a */
[----:B------:R-:W-:Y:S02]  /*c400*/  IMAD.MOV.U32 R10, RZ, RZ, R12 ;  /* 0x000000ffff0a7224 */ /* 0x000fe400078e000c */
[----:B------:R-:W-:Y:S01]  /*c410*/  IMAD.HI.U32 R2, R2, R3, RZ ;  /* 0x0000000302027227 */ /* 0x000fe200078e00ff */
[----:B0-----:R-:W0:Y:S03]  /*c420*/  MUFU.RCP R8, R8 ;  /* 0x0000000800087308 */ /* 0x001e260000001000 */
[----:B------:R-:W-:-:S05]  /*c430*/  IMAD R3, R2, R10, R3 ;  /* 0x0000000a02037224 */ /* 0x000fca00078e0203 */
[----:B------:R-:W-:Y:S01]  /*c440*/  ISETP.GT.U32.AND P1, PT, R4, R3, PT ;  /* 0x000000030400720c */ /* 0x000fe20003f24070 */
[----:B0-----:R-:W-:-:S12]  /*c450*/  VIADD R10, R8, 0xffffffe ;  /* 0x0ffffffe080a7836 */ /* 0x001fd80000000000 */
[----:B------:R-:W-:Y:S02]  /*c460*/  @!P1 IMAD.IADD R3, R3, 0x1, -R4 ;  /* 0x0000000103039824 */ /* 0x000fe400078e0a04 */
[----:B------:R-:W-:Y:S01]  /*c470*/  @!P1 VIADD R2, R2, 0x1 ;  /* 0x0000000102029836 */ /* 0x000fe20000000000 */
[----:B------:R-:W-:Y:S02]  /*c480*/  ISETP.NE.AND P1, PT, R6, RZ, PT ;  /* 0x000000ff0600720c */ /* 0x000fe40003f25270 */
[----:B------:R-:W-:Y:S02]  /*c490*/  ISETP.GE.U32.AND P0, PT, R3, R4, PT ;  /* 0x000000040300720c */ /* 0x000fe40003f06070 */
[----:B------:R0:W1:Y:S01]  /*c4a0*/  F2I.FTZ.U32.TRUNC.NTZ R3, R10 ;  /* 0x0000000a00037305 */ /* 0x000062000021f000 */
[----:B------:R-:W-:-:S04]  /*c4b0*/  LOP3.LUT R4, R17, R6, RZ, 0x3c, !PT ;  /* 0x0000000611047212 */ /* 0x000fc800078e3cff */
[----:B------:R-:W-:Y:S02]  /*c4c0*/  ISETP.GE.AND P2, PT, R4, RZ, PT ;  /* 0x000000ff0400720c */ /* 0x000fe40003f46270 */
[----:B0-----:R-:W-:-:S04]  /*c4d0*/  IABS R10, R9 ;  /* 0x00000009000a7213 */ /* 0x001fc80000000000 */
[----:B------:R-:W-:Y:S02]  /*c4e0*/  @P0 VIADD R2, R2, 0x1 ;  /* 0x0000000102020836 */ /* 0x000fe40000000000 */
[----:B------:R-:W-:Y:S02]  /*c4f0*/  IMAD.MOV R10, RZ, RZ, -R10 ;  /* 0x000000ffff0a7224 */ /* 0x000fe400078e0a0a */
[----:B------:R-:W-:Y:S01]  /*c500*/  IMAD.MOV.U32 R8, RZ, RZ, R2 ;  /* 0x000000ffff087224 */ /* 0x000fe200078e0002 */
[----:B-1----:R-:W-:-:S03]  /*c510*/  IADD3 R2, RZ, -R3, RZ ;  /* 0x80000003ff027210 */ /* 0x002fc60007ffe0ff */
[----:B------:R-:W-:Y:S01]  /*c520*/  @!P2 IMAD.MOV R8, RZ, RZ, -R8 ;  /* 0x000000ffff08a224 */ /* 0x000fe200078e0a08 */
[----:B------:R-:W-:Y:S01]  /*c530*/  @!P1 LOP3.LUT R8, RZ, R6, RZ, 0x33, !PT ;  /* 0x00000006ff089212 */ /* 0x000fe200078e33ff */
[----:B------:R-:W-:Y:S02]  /*c540*/  IMAD R11, R2, R5, RZ ;  /* 0x00000005020b7224 */ /* 0x000fe400078e02ff */
[----:B------:R-:W-:Y:S01]  /*c550*/  IMAD.MOV.U32 R2, RZ, RZ, RZ ;  /* 0x000000ffff027224 */ /* 0x000fe200078e00ff */
[-C--:B------:R-:W-:Y:S01]  /*c560*/  IABS R4, R8.reuse ;  /* 0x0000000800047213 */ /* 0x080fe20000000000 */
[----:B------:R-:W-:Y:S02]  /*c570*/  IMAD R6, R6, R8, RZ ;  /* 0x0000000806067224 */ /* 0x000fe400078e02ff */
[----:B------:R-:W-:-:S04]  /*c580*/  IMAD.HI.U32 R2, R3, R11, R2 ;  /* 0x0000000b03027227 */ /* 0x000fc800078e0002 */
[----:B------:R-:W-:Y:S02]  /*c590*/  IMAD.MOV.U32 R3, RZ, RZ, R4 ;  /* 0x000000ffff037224 */ /* 0x000fe400078e0004 */
[----:B------:R-:W-:Y:S02]  /*c5a0*/  IMAD.MOV.U32 R4, RZ, RZ, R10 ;  /* 0x000000ffff047224 */ /* 0x000fe400078e000a */
[----:B------:R-:W-:-:S04]  /*c5b0*/  IMAD.HI.U32 R2, R2, R3, RZ ;  /* 0x0000000302027227 */ /* 0x000fc800078e00ff */
[----:B------:R-:W-:Y:S01]  /*c5c0*/  IMAD R4, R2, R4, R3 ;  /* 0x0000000402047224 */ /* 0x000fe200078e0203 */
[----:B------:R-:W-:Y:S01]  /*c5d0*/  LOP3.LUT R3, R8, R9, RZ, 0x3c, !PT ;  /* 0x0000000908037212 */ /* 0x000fe200078e3cff */
[----:B------:R-:W-:-:S03]  /*c5e0*/  IMAD.IADD R17, R17, 0x1, -R6 ;  /* 0x0000000111117824 */ /* 0x000fc600078e0a06 */
[----:B------:R-:W-:Y:S02]  /*c5f0*/  ISETP.GT.U32.AND P1, PT, R5, R4, PT ;  /* 0x000000040500720c */ /* 0x000fe40003f24070 */
[----:B------:R-:W-:-:S11]  /*c600*/  ISETP.GE.AND P2, PT, R3, RZ, PT ;  /* 0x000000ff0300720c */ /* 0x000fd60003f46270 */
[----:B------:R-:W-:Y:S02]  /*c610*/  @!P1 IMAD.IADD R4, R4, 0x1, -R5 ;  /* 0x0000000104049824 */ /* 0x000fe400078e0a05 */
[----:B------:R-:W-:Y:S01]  /*c620*/  @!P1 VIADD R2, R2, 0x1 ;  /* 0x0000000102029836 */ /* 0x000fe20000000000 */
[----:B------:R-:W-:Y:S02]  /*c630*/  ISETP.NE.AND P1, PT, R9, RZ, PT ;  /* 0x000000ff0900720c */ /* 0x000fe40003f25270 */
[----:B------:R-:W-:-:S13]  /*c640*/  ISETP.GE.U32.AND P0, PT, R4, R5, PT ;  /* 0x000000050400720c */ /* 0x000fda0003f06070 */
[----:B------:R-:W-:-:S05]  /*c650*/  @P0 VIADD R2, R2, 0x1 ;  /* 0x0000000102020836 */ /* 0x000fca0000000000 */
[----:B------:R-:W-:Y:S02]  /*c660*/  @!P2 IADD3 R2, -R2, RZ, RZ ;  /* 0x000000ff0202a210 */ /* 0x000fe40007ffe1ff */
[----:B------:R-:W-:-:S05]  /*c670*/  @!P1 LOP3.LUT R2, RZ, R9, RZ, 0x33, !PT ;  /* 0x00000009ff029212 */ /* 0x000fca00078e33ff */
[----:B------:R-:W-:-:S04]  /*c680*/  IMAD.MOV R18, RZ, RZ, -R2 ;  /* 0x000000ffff127224 */ /* 0x000fc800078e0a02 */
[C---:B------:R-:W-:Y:S02]  /*c690*/  IMAD R18, R9.reuse, R18, R8 ;  /* 0x0000001209127224 */ /* 0x040fe400078e0208 */
[----:B------:R-:W-:-:S04]  /*c6a0*/  IMAD R9, R9, 0x1000000, R2 ;  /* 0x0100000009097824 */ /* 0x000fc800078e0202 */
[----:B------:R-:W-:Y:S01]  /*c6b0*/  IMAD R18, R18, 0x10000, R9 ;  /* 0x0001000012127824 */ /* 0x000fe200078e0209 */
[----:B------:R-:W-:Y:S06]  /*c6c0*/  BRA `(.L_x_240) ;  /* 0x0000000000147947 */ /* 0x000fec0003800000 */
.L_x_237:
[----:B------:R-:W-:Y:S01]  /*c6d0*/  ULDC UR4, c[0x0][0xc3c] ;  /* 0x00030f0000047ab9 */ /* 0x000fe20000000800 */
[----:B------:R-:W-:Y:S01]  /*c6e0*/  IMAD.MOV.U32 R17, RZ, RZ, RZ ;  /* 0x000000ffff117224 */ /* 0x000fe200078e00ff */
[----:B------:R-:W-:Y:S01]  /*c6f0*/  MOV R19, UR4 ;  /* 0x0000000400137c02 */ /* 0x000fe20008000f00 */
[----:B------:R-:W-:Y:S02]  /*c700*/  IMAD.U32 R16, RZ, RZ, UR6 ;  /* 0x00000006ff107e24 */ /* 0x000fe4000f8e00ff */
[----:B------:R-:W-:-:S07]  /*c710*/  IMAD.MOV.U32 R18, RZ, RZ, RZ ;  /* 0x000000ffff127224 */ /* 0x000fce00078e00ff */
.L_x_240:
[----:B------:R-:W-:-:S13]  /*c720*/  ISETP.NE.AND P0, PT, R7, RZ, PT ;  /* 0x000000ff0700720c */ /* 0x000fda0003f05270 */
[----:B------:R-:W0:Y:S01]  /*c730*/  @!P0 S2R R3, SR_CgaCtaId ;  /* 0x0000000000038919 */ /* 0x000e220000008800 */
[----:B------:R-:W-:-:S04]  /*c740*/  @!P0 MOV R2, 0x400 ;  /* 0x0000040000028802 */ /* 0x000fc80000000f00 */
[----:B0-----:R-:W-:-:S05]  /*c750*/  @!P0 LEA R2, R3, R2, 0x18 ;  /* 0x0000000203028211 */ /* 0x001fca00078ec0ff */
[----:B------:R1:W-:Y:S01]  /*c760*/  @!P0 STS.128 [R2+0x308d0], R16 ;  /* 0x0308d01002008388 */ /* 0x0003e20000000c00 */
[----:B------:R-:W-:Y:S06]  /*c770*/  BAR.ARV 0x5, 0x180 ;  /* 0x0146000000007b1d */ /* 0x000fec0000002000 */
.L_x_235:
[----:B------:R2:W-:Y:S01]  /*c780*/  STL [R1+0x20], RZ ;  /* 0x000020ff01007387 */ /* 0x0005e20000100800 */
[----:B------:R-:W-:Y:S01]  /*c790*/  ULDC UR4, c[0x0][0xc3c] ;  /* 0x00030f0000047ab9 */ /* 0x000fe20000000800 */
[----:B------:R-:W-:Y:S01]  /*c7a0*/  IMAD.MOV.U32 R28, RZ, RZ, 0x1 ;  /* 0x00000001ff1c7424 */ /* 0x000fe200078e00ff */
[----:B0-----:R-:W-:Y:S01]  /*c7b0*/  ISETP.GE.AND P0, PT, R19, UR4, PT ;  /* 0x0000000413007c0c */ /* 0x001fe2000bf06270 */
[----:B------:R-:W-:-:S12]  /*c7c0*/  IMAD.MOV.U32 R27, RZ, RZ, RZ ;  /* 0x000000ffff1b7224 */ /* 0x000fd800078e00ff */
[----:B--2---:R-:W-:Y:S05]  /*c7d0*/  @P0 BRA `(.L_x_241) ;  /* 0x0000004800c40947 */ /* 0x004fea0003800000 */
[----:B-1----:R-:W2:Y:S01]  /*c7e0*/  LDL R2, [R1+0x2c] ;  /* 0x00002c0001027983 */ /* 0x002ea20000100800 */
[----:B------:R-:W0:Y:S01]  /*c7f0*/  S2UR UR5, SR_CgaCtaId ;  /* 0x00000000000579c3 */ /* 0x000e220000008800 */
[----:B------:R-:W-:Y:S01]  /*c800*/  IMAD.SHL.U32 R31, R0, 0x8, RZ ;  /* 0x00000008001f7824 */ /* 0x000fe200078e00ff */
[----:B------:R-:W-:Y:S01]  /*c810*/  BSSY B8, `(.L_x_241) ;  /* 0x00004ad000087945 */ /* 0x000fe20003800000 */
[----:B------:R1:W-:Y:S01]  /*c820*/  STL [R1+0x20], RZ ;  /* 0x000020ff01007387 */ /* 0x0003e20000100800 */
[----:B------:R-:W-:Y:S01]  /*c830*/  IMAD.MOV.U32 R28, RZ, RZ, 0x1 ;  /* 0x00000001ff1c7424 */ /* 0x000fe200078e00ff */
[----:B------:R-:W-:Y:S01]  /*c840*/  ULDC UR39, c[0x0][0xc] ;  /* 0x0000030000277ab9 */ /* 0x000fe20000000800 */
[----:B------:R-:W-:Y:S01]  /*c850*/  LOP3.LUT R3, R31, 0x1f8, RZ, 0xc0, !PT ;  /* 0x000001f81f037812 */ /* 0x000fe200078ec0ff */
[----:B------:R-:W-:-:S03]  /*c860*/  IMAD.MOV.U32 R27, RZ, RZ, RZ ;  /* 0x000000ffff1b7224 */ /* 0x000fc600078e00ff */
[----:B------:R-:W-:-:S04]  /*c870*/  LOP3.LUT R34, R3, 0x38, R0, 0x78, !PT ;  /* 0x0000003803227812 */ /* 0x000fc800078e7800 */
[----:B------:R-:W-:Y:S02]  /*c880*/  LOP3.LUT R34, R34, 0x200, R31, 0xf8, !PT ;  /* 0x0000020022227812 */ /* 0x000fe400078ef81f */
[----:B------:R-:W-:-:S04]  /*c890*/  LOP3.LUT R31, R31, 0x38, RZ, 0xc0, !PT ;  /* 0x000000381f1f7812 */ /* 0x000fc800078ec0ff */
[C---:B------:R-:W-:Y:S02]  /*c8a0*/  LOP3.LUT R33, R31.reuse, 0x40, RZ, 0xfc, !PT ;  /* 0x000000401f217812 */ /* 0x040fe400078efcff */
[----:B------:R-:W-:Y:S02]  /*c8b0*/  LOP3.LUT R32, R31, 0x80, RZ, 0xfc, !PT ;  /* 0x000000801f207812 */ /* 0x000fe400078efcff */
[----:B--2---:R-:W-:Y:S02]  /*c8c0*/  R2UR UR4, R2 ;  /* 0x00000000020472ca */ /* 0x004fe400000e0000 */
[C---:B------:R-:W-:Y:S01]  /*c8d0*/  LOP3.LUT R2, R0.reuse, 0x7f, RZ, 0xc0, !PT ;  /* 0x0000007f00027812 */ /* 0x040fe200078ec0ff */
[----:B------:R-:W-:-:S03]  /*c8e0*/  IMAD.SHL.U32 R0, R0, 0x10, RZ ;  /* 0x0000001000007824 */ /* 0x000fc600078e00ff */
[----:B------:R-:W-:-:S04]  /*c8f0*/  SHF.R.U32.HI R2, RZ, 0x3, R2 ;  /* 0x00000003ff027819 */ /* 0x000fc80000011602 */
[----:B------:R-:W-:-:S03]  /*c900*/  LOP3.LUT R0, R2, 0x70, R0, 0xf8, !PT ;  /* 0x0000007002007812 */ /* 0x000fc600078ef800 */
[----:B------:R-:W-:-:S03]  /*c910*/  ULOP3.LUT UR38, UR4, 0x2, URZ, 0xfc, !UPT ;  /* 0x0000000204267892 */ /* 0x000fc6000f8efc3f */
[----:B------:R-:W-:Y:S02]  /*c920*/  UMOV UR4, 0x400 ;  /* 0x0000040000047882 */ /* 0x000fe40000000000 */
[----:B0-----:R-:W-:-:S06]  /*c930*/  ULEA UR4, UR5, UR4, 0x18 ;  /* 0x0000000405047291 */ /* 0x001fcc000f8ec03f */
[----:B------:R-:W-:-:S04]  /*c940*/  IMAD.U32 R22, RZ, RZ, UR4 ;  /* 0x00000004ff167e24 */ /* 0x000fc8000f8e00ff */
[----:B-1----:R-:W-:-:S07]  /*c950*/  IMAD R36, R34, 0x2, R22 ;  /* 0x0000000222247824 */ /* 0x002fce00078e0216 */
.L_x_304:
[----:B0-----:R-:W0:Y:S02]  /*c960*/  LDC.64 R2, c[0x0][0xc88] ;  /* 0x00032200ff027b82 */ /* 0x001e240000000a00 */
[----:B0-----:R-:W-:-:S05]  /*c970*/  IMAD.WIDE R2, R19, 0x4, R2 ;  /* 0x0000000413027825 */ /* 0x001fca00078e0202 */
[----:B--2---:R-:W2:Y:S01]  /*c980*/  LDG.E R29, desc[UR36][R2.64] ;  /* 0x00000024021d7981 */ /* 0x004ea2000c1e1900 */
[----:B------:R-:W-:Y:S05]  /*c990*/  YIELD ;  /* 0x0000000000007946 */ /* 0x000fea0003800000 */
[----:B------:R-:W-:Y:S01]  /*c9a0*/  ULDC.64 UR4, c[0x0][0xa28] ;  /* 0x00028a0000047ab9 */ /* 0x000fe20000000a00 */
[----:B------:R-:W-:Y:S01]  /*c9b0*/  MOV R6, RZ ;  /* 0x000000ff00067202 */ /* 0x000fe20000000f00 */
[----:B------:R-:W-:Y:S01]  /*c9c0*/  ULDC.64 UR6, c[0x0][0xa18] ;  /* 0x0002860000067ab9 */ /* 0x000fe20000000a00 */
[----:B------:R-:W-:-:S04]  /*c9d0*/  ISETP.NE.U32.AND P0, PT, RZ, UR4, PT ;  /* 0x00000004ff007c0c */ /* 0x000fc8000bf05070 */
[----:B------:R-:W-:Y:S01]  /*c9e0*/  ISETP.NE.AND.EX P0, PT, RZ, UR5, PT, P0 ;  /* 0x00000005ff007c0c */ /* 0x000fe2000bf05300 */
[----:B------:R-:W-:Y:S01]  /*c9f0*/  IMAD.MOV.U32 R35, RZ, RZ, RZ ;  /* 0x000000ffff237224 */ /* 0x000fe200078e00ff */
[----:B--2---:R-:W-:-:S11]  /*ca00*/  SHF.R.S32.HI R0, RZ, 0x1f, R29 ;  /* 0x0000001fff007819 */ /* 0x004fd6000001141d */
[C---:B------:R-:W-:Y:S01]  /*ca10*/  @P0 LEA R2, P1, R29.reuse, UR4, 0x2 ;  /* 0x000000041d020c11 */ /* 0x040fe2000f8210ff */
[C---:B------:R-:W-:Y:S01]  /*ca20*/  IMAD.SHL.U32 R24, R29.reuse, 0x4, RZ ;  /* 0x000000041d187824 */ /* 0x040fe200078e00ff */
[C-C-:B------:R-:W-:Y:S01]  /*ca30*/  SHF.L.U64.HI R25, R29.reuse, 0x2, R0.reuse ;  /* 0x000000021d197819 */ /* 0x140fe20000010200 */
[----:B------:R0:W-:Y:S01]  /*ca40*/  STL [R1+0x10], R0 ;  /* 0x0000100001007387 */ /* 0x0001e20000100800 */
[----:B------:R-:W-:Y:S01]  /*ca50*/  @P0 LEA.HI.X R3, R29, UR5, R0, 0x2, P1 ;  /* 0x000000051d030c11 */ /* 0x000fe200088f1400 */
[----:B------:R-:W-:-:S04]  /*ca60*/  ULDC.64 UR4, c[0x0][0xa00] ;  /* 0x0002800000047ab9 */ /* 0x000fc80000000a00 */
[----:B------:R1:W2:Y:S01]  /*ca70*/  @P0 LDG.E R6, desc[UR36][R2.64] ;  /* 0x0000002402060981 */ /* 0x0002a2000c1e1900 */
[----:B------:R-:W-:Y:S02]  /*ca80*/  ISETP.NE.U32.AND P0, PT, RZ, UR4, PT ;  /* 0x00000004ff007c0c */ /* 0x000fe4000bf05070 */
[----:B------:R-:W-:Y:S02]  /*ca90*/  LOP3.LUT R23, R23, 0xffffffbf, RZ, 0xc0, !PT ;  /* 0xffffffbf17177812 */ /* 0x000fe400078ec0ff */
[----:B------:R-:W-:Y:S02]  /*caa0*/  ISETP.NE.AND.EX P2, PT, RZ, UR5, PT, P0 ;  /* 0x00000005ff007c0c */ /* 0x000fe4000bf45300 */
[----:B------:R-:W-:Y:S02]  /*cab0*/  ISETP.NE.U32.AND P0, PT, RZ, UR6, PT ;  /* 0x00000006ff007c0c */ /* 0x000fe4000bf05070 */
[----:B-1----:R-:W-:Y:S02]  /*cac0*/  IADD3 R2, P1, R24, UR4, RZ ;  /* 0x0000000418027c10 */ /* 0x002fe4000ff3e0ff */
[----:B------:R-:W-:-:S02]  /*cad0*/  ISETP.NE.AND.EX P0, PT, RZ, UR7, PT, P0 ;  /* 0x00000007ff007c0c */ /* 0x000fc4000bf05300 */
[----:B------:R-:W-:Y:S01]  /*cae0*/  IADD3.X R3, R25, UR5, RZ, P1, !PT ;  /* 0x0000000519037c10 */ /* 0x000fe20008ffe4ff */
[----:B------:R-:W-:-:S04]  /*caf0*/  ULDC.64 UR4, c[0x0][0x418] ;  /* 0x0001060000047ab9 */ /* 0x000fc80000000a00 */
[----:B------:R-:W-:Y:S01]  /*cb00*/  @P2 LOP3.LUT R23, R23, 0x40, RZ, 0xfc, !PT ;  /* 0x0000004017172812 */ /* 0x000fe200078efcff */
[----:B------:R1:W5:Y:S05]  /*cb10*/  @P2 LDG.E R35, desc[UR36][R2.64] ;  /* 0x0000002402232981 */ /* 0x00036a000c1e1900 */
[----:B------:R-:W-:-:S04]  /*cb20*/  @P0 IADD3 R4, P1, R24, UR6, RZ ;  /* 0x0000000618040c10 */ /* 0x000fc8000ff3e0ff */
[----:B------:R-:W-:-:S05]  /*cb30*/  @P0 IADD3.X R5, R25, UR7, RZ, P1, !PT ;  /* 0x0000000719050c10 */ /* 0x000fca0008ffe4ff */
[----:B0-----:R-:W3:Y:S01]  /*cb40*/  @P0 LDG.E R0, desc[UR36][R4.64] ;  /* 0x0000002404000981 */ /* 0x001ee2000c1e1900 */
[----:B------:R-:W-:-:S03]  /*cb50*/  UISETP.NE.U32.AND UP0, UPT, UR4, URZ, UPT ;  /* 0x0000003f0400728c */ /* 0x000fc6000bf05070 */
[----:B------:R-:W-:Y:S01]  /*cb60*/  ULDC UR4, c[0x0][0x424] ;  /* 0x0001090000047ab9 */ /* 0x000fe20000000800 */
[----:B------:R-:W-:-:S03]  /*cb70*/  UISETP.NE.AND.EX UP0, UPT, UR5, URZ, UPT, UP0 ;  /* 0x0000003f0500728c */ /* 0x000fc6000bf05300 */
[----:B------:R-:W-:Y:S01]  /*cb80*/  ULDC UR5, c[0x0][0x2f0] ;  /* 0x0000bc0000057ab9 */ /* 0x000fe20000000800 */
[----:B------:R-:W-:-:S04]  /*cb90*/  USEL UR4, UR4, 0x1, UP0 ;  /* 0x0000000104047887 */ /* 0x000fc80008000000 */
[----:B------:R-:W-:-:S06]  /*cba0*/  UIMAD UR4, UR4, UR5, URZ ;  /* 0x00000005040472a4 */ /* 0x000fcc000f8e023f */
[----:B------:R-:W-:Y:S01]  /*cbb0*/  IMAD.U32 R37, RZ, RZ, UR4 ;  /* 0x00000004ff257e24 */ /* 0x000fe2000f8e00ff */
[----:B--2---:R1:W-:Y:S04]  /*cbc0*/  STL [R1+0x4], R6 ;  /* 0x0000040601007387 */ /* 0x0043e80000100800 */
[----:B---3--:R1:W-:Y:S01]  /*cbd0*/  @P0 STL [R1+0x18], R0 ;  /* 0x0000180001000387 */ /* 0x0083e20000100800 */
[----:B------:R-:W-:Y:S05]  /*cbe0*/  @P0 BRA `(.L_x_242) ;  /* 0x0000000000200947 */ /* 0x000fea0003800000 */
[----:B------:R-:W-:Y:S02]  /*cbf0*/  ULDC UR4, c[0x0][0x288] ;  /* 0x0000a20000047ab9 */ /* 0x000fe40000000800 */
[----:B-1----:R-:W-:-:S05]  /*cc00*/  IMAD.U32 R0, RZ, RZ, UR4 ;  /* 0x00000004ff007e24 */ /* 0x002fca000f8e00ff */
[----:B------:R0:W-:Y:S01]  /*cc10*/  STL [R1+0x18], R0 ;  /* 0x0000180001007387 */ /* 0x0001e20000100800 */
[----:B------:R-:W-:Y:S05]  /*cc20*/  @!P2 BRA `(.L_x_242) ;  /* 0x000000000010a947 */ /* 0x000fea0003800000 */
[----:B------:R-:W2:Y:S04]  /*cc30*/  LDG.E R5, desc[UR36][R2.64] ;  /* 0x0000002402057981 */ /* 0x000ea8000c1e1900 */
[----:B0-----:R-:W2:Y:S02]  /*cc40*/  LDG.E R0, desc[UR36][R2.64+0x4] ;  /* 0x0000042402007981 */ /* 0x001ea4000c1e1900 */
[----:B--2---:R-:W-:-:S05]  /*cc50*/  IMAD.IADD R0, R0, 0x1, -R5 ;  /* 0x0000000100007824 */ /* 0x004fca00078e0a05 */
[----:B------:R2:W-:Y:S02]  /*cc60*/  STL [R1+0x18], R0 ;  /* 0x0000180001007387 */ /* 0x0005e40000100800 */
.L_x_242:
[----:B------:R-:W-:Y:S01]  /*cc70*/  ULDC.64 UR4, c[0x0][0xa20] ;  /* 0x0002880000047ab9 */ /* 0x000fe20000000a00 */
[----:B------:R-:W-:Y:S01]  /*cc80*/  IMAD.MOV.U32 R30, RZ, RZ, R29 ;  /* 0x000000ffff1e7224 */ /* 0x000fe200078e001d */
[----:B------:R-:W-:-:S04]  /*cc90*/  ISETP.NE.U32.AND P0, PT, RZ, UR4, PT ;  /* 0x00000004ff007c0c */ /* 0x000fc8000bf05070 */
[----:B------:R-:W-:-:S13]  /*cca0*/  ISETP.NE.AND.EX P0, PT, RZ, UR5, PT, P0 ;  /* 0x00000005ff007c0c */ /* 0x000fda000bf05300 */
[----:B------:R-:W-:Y:S05]  /*ccb0*/  @!P0 BRA `(.L_x_243) ;  /* 0x0000000000108947 */ /* 0x000fea0003800000 */
[----:B-1----:R-:W-:-:S04]  /*ccc0*/  IADD3 R2, P0, R24, UR4, RZ ;  /* 0x0000000418027c10 */ /* 0x002fc8000ff1e0ff */
[----:B------:R-:W-:-:S05]  /*ccd0*/  IADD3.X R3, R25, UR5, RZ, P0, !PT ;  /* 0x0000000519037c10 */ /* 0x000fca00087fe4ff */
[----:B------:R1:W5:Y:S01]  /*cce0*/  LDG.E R37, desc[UR36][R2.64] ;  /* 0x0000002402257981 */ /* 0x000362000c1e1900 */
[----:B------:R-:W-:Y:S05]  /*ccf0*/  BRA `(.L_x_244) ;  /* 0x0000000000247947 */ /* 0x000fea0003800000 */
.L_x_243:
[----:B------:R-:W-:Y:S02]  /*cd00*/  ULDC.64 UR4, c[0x0][0xa08] ;  /* 0x0002820000047ab9 */ /* 0x000fe40000000a00 */
[----:B------:R-:W-:-:S04]  /*cd10*/  ISETP.NE.U32.AND P0, PT, RZ, UR4, PT ;  /* 0x00000004ff007c0c */ /* 0x000fc8000bf05070 */
[----:B------:R-:W-:-:S13]  /*cd20*/  ISETP.NE.AND.EX P0, PT, RZ, UR5, PT, P0 ;  /* 0x00000005ff007c0c */ /* 0x000fda000bf05300 */
[----:B------:R-:W-:Y:S05]  /*cd30*/  @!P0 BRA `(.L_x_244) ;  /* 0x0000000000148947 */ /* 0x000fea0003800000 */
[----:B-1----:R-:W1:Y:S02]  /*cd40*/  LDC.64 R2, c[0x0][0xa08] ;  /* 0x00028200ff027b82 */ /* 0x002e640000000a00 */
[----:B-1----:R-:W-:-:S05]  /*cd50*/  IMAD.WIDE R2, R30, 0x4, R2 ;  /* 0x000000041e027825 */ /* 0x002fca00078e0202 */
[----:B------:R-:W3:Y:S04]  /*cd60*/  LDG.E R37, desc[UR36][R2.64] ;  /* 0x0000002402257981 */ /* 0x000ee8000c1e1900 */
[----:B0-2---:R-:W3:Y:S02]  /*cd70*/  LDG.E R0, desc[UR36][R2.64+0x4] ;  /* 0x0000042402007981 */ /* 0x005ee4000c1e1900 */
[----:B---3--:R-:W-:-:S07]  /*cd80*/  IMAD.IADD R37, R0, 0x1, -R37 ;  /* 0x0000000100257824 */ /* 0x008fce00078e0a25 */
.L_x_244:
[----:B-----5:R-:W-:Y:S01]  /*cd90*/  IMAD.IADD R37, R37, 0x1, -R6 ;  /* 0x0000000125257824 */ /* 0x020fe200078e0a06 */
[----:B012---:R-:W-:Y:S01]  /*cda0*/  LOP3.LUT R0, R18, 0xff000000, RZ, 0xc0, !PT ;  /* 0xff00000012007812 */ /* 0x007fe200078ec0ff */
[----:B------:R-:W-:Y:S03]  /*cdb0*/  BSSY B0, `(.L_x_245) ;  /* 0x0000029000007945 */ /* 0x000fe60003800000 */
[C---:B------:R-:W-:Y:S02]  /*cdc0*/  IADD3 R2, R37.reuse, 0x5f, RZ ;  /* 0x0000005f25027810 */ /* 0x040fe40007ffe0ff */
[----:B------:R-:W-:Y:S02]  /*cdd0*/  ISETP.GE.AND P0, PT, R37, 0x1, PT ;  /* 0x000000012500780c */ /* 0x000fe40003f06270 */
[----:B------:R-:W-:Y:S01]  /*cde0*/  SHF.R.U32.HI R3, RZ, 0x8, R0 ;  /* 0x00000008ff037819 */ /* 0x000fe20000011600 */
[----:B------:R-:W-:Y:S01]  /*cdf0*/  IMAD.HI R2, R2, 0x2aaaaaab, RZ ;  /* 0x2aaaaaab02027827 */ /* 0x000fe200078e02ff */
[----:B------:R-:W-:-:S04]  /*ce00*/  LOP3.LUT R0, R18, 0xff0000, RZ, 0xc0, !PT ;  /* 0x00ff000012007812 */ /* 0x000fc800078ec0ff */
[----:B------:R-:W-:Y:S02]  /*ce10*/  LEA.HI R5, R0, R3, RZ, 0x10 ;  /* 0x0000000300057211 */ /* 0x000fe400078f80ff */
[----:B------:R-:W-:Y:S02]  /*ce20*/  SHF.R.U32.HI R3, RZ, 0x1f, R2 ;  /* 0x0000001fff037819 */ /* 0x000fe40000011602 */
[----:B------:R-:W-:Y:S02]  /*ce30*/  LOP3.LUT R4, R5, 0xff, RZ, 0xc0, !PT ;  /* 0x000000ff05047812 */ /* 0x000fe400078ec0ff */
[----:B------:R-:W-:Y:S01]  /*ce40*/  LEA.HI.SX32 R0, R2, R3, 0x1c ;  /* 0x0000000302007211 */ /* 0x000fe200078fe2ff */
[----:B------:R-:W-:Y:S01]  /*ce50*/  IMAD.MOV.U32 R3, RZ, RZ, RZ ;  /* 0x000000ffff037224 */ /* 0x000fe200078e00ff */
[----:B------:R-:W-:Y:S06]  /*ce60*/  @!P0 BRA `(.L_x_246) ;  /* 0x0000000000748947 */ /* 0x000fec0003800000 */
[----:B------:R-:W-:-:S04]  /*ce70*/  SHF.R.U32.HI R5, RZ, 0x10, R5 ;  /* 0x00000010ff057819 */ /* 0x000fc80000011605 */
[----:B------:R-:W-:-:S13]  /*ce80*/  ISETP.NE.AND P0, PT, R5, RZ, PT ;  /* 0x000000ff0500720c */ /* 0x000fda0003f05270 */
[----:B------:R-:W0:Y:S02]  /*ce90*/  @!P0 LDC R5, c[0x0][0x9f0] ;  /* 0x00027c00ff058b82 */ /* 0x000e240000000800 */
[-C--:B0-----:R-:W-:Y:S02]  /*cea0*/  IABS R6, R5.reuse ;  /* 0x0000000500067213 */ /* 0x081fe40000000000 */
[----:B------:R-:W-:Y:S02]  /*ceb0*/  IADD3 R8, R5, -0x1, R0 ;  /* 0xffffffff05087810 */ /* 0x000fe40007ffe000 */
[----:B------:R-:W0:Y:S02]  /*cec0*/  I2F.RP R7, R6 ;  /* 0x0000000600077306 */ /* 0x000e240000209400 */
[----:B------:R-:W-:-:S04]  /*ced0*/  LOP3.LUT R2, R8, R5, RZ, 0x3c, !PT ;  /* 0x0000000508027212 */ /* 0x000fc800078e3cff */
[----:B------:R-:W-:Y:S01]  /*cee0*/  ISETP.GE.AND P2, PT, R2, RZ, PT ;  /* 0x000000ff0200720c */ /* 0x000fe20003f46270 */
[----:B------:R-:W-:Y:S01]  /*cef0*/  IMAD.MOV.U32 R2, RZ, RZ, RZ ;  /* 0x000000ffff027224 */ /* 0x000fe200078e00ff */
[----:B0-----:R-:W0:Y:S02]  /*cf00*/  MUFU.RCP R7, R7 ;  /* 0x0000000700077308 */ /* 0x001e240000001000 */
[----:B0-----:R-:W-:Y:S01]  /*cf10*/  VIADD R3, R7, 0xffffffe ;  /* 0x0ffffffe07037836 */ /* 0x001fe20000000000 */
[----:B------:R-:W-:-:S05]  /*cf20*/  IABS R7, R5 ;  /* 0x0000000500077213 */ /* 0x000fca0000000000 */
[----:B------:R-:W0:Y:S01]  /*cf30*/  F2I.FTZ.U32.TRUNC.NTZ R3, R3 ;  /* 0x0000000300037305 */ /* 0x000e22000021f000 */
[----:B------:R-:W-:Y:S02]  /*cf40*/  IMAD.MOV R7, RZ, RZ, -R7 ;  /* 0x000000ffff077224 */ /* 0x000fe400078e0a07 */
[----:B0-----:R-:W-:-:S04]  /*cf50*/  IMAD.MOV R9, RZ, RZ, -R3 ;  /* 0x000000ffff097224 */ /* 0x001fc800078e0a03 */
[----:B------:R-:W-:-:S04]  /*cf60*/  IMAD R9, R9, R6, RZ ;  /* 0x0000000609097224 */ /* 0x000fc800078e02ff */
[----:B------:R-:W-:Y:S01]  /*cf70*/  IMAD.HI.U32 R2, R3, R9, R2 ;  /* 0x0000000903027227 */ /* 0x000fe200078e0002 */
[----:B------:R-:W-:-:S05]  /*cf80*/  IABS R3, R8 ;  /* 0x0000000800037213 */ /* 0x000fca0000000000 */
[----:B------:R-:W-:-:S04]  /*cf90*/  IMAD.HI.U32 R2, R2, R3, RZ ;  /* 0x0000000302027227 */ /* 0x000fc800078e00ff */
[----:B------:R-:W-:-:S05]  /*cfa0*/  IMAD R3, R2, R7, R3 ;  /* 0x0000000702037224 */ /* 0x000fca00078e0203 */
[----:B------:R-:W-:-:S13]  /*cfb0*/  ISETP.GT.U32.AND P1, PT, R6, R3, PT ;  /* 0x000000030600720c */ /* 0x000fda0003f24070 */
[----:B------:R-:W-:Y:S02]  /*cfc0*/  @!P1 IMAD.IADD R3, R3, 0x1, -R6 ;  /* 0x0000000103039824 */ /* 0x000fe400078e0a06 */
[----:B------:R-:W-:Y:S01]  /*cfd0*/  @!P1 VIADD R2, R2, 0x1 ;  /* 0x0000000102029836 */ /* 0x000fe20000000000 */
[----:B------:R-:W-:Y:S02]  /*cfe0*/  ISETP.NE.AND P1, PT, R5, RZ, PT ;  /* 0x000000ff0500720c */ /* 0x000fe40003f25270 */
[----:B------:R-:W-:-:S13]  /*cff0*/  ISETP.GE.U32.AND P0, PT, R3, R6, PT ;  /* 0x000000060300720c */ /* 0x000fda0003f06070 */
[----:B------:R-:W-:-:S05]  /*d000*/  @P0 VIADD R2, R2, 0x1 ;  /* 0x0000000102020836 */ /* 0x000fca0000000000 */
[----:B------:R-:W-:Y:S02]  /*d010*/  @!P2 IADD3 R2, -R2, RZ, RZ ;  /* 0x000000ff0202a210 */ /* 0x000fe40007ffe1ff */
[----:B------:R-:W-:-:S05]  /*d020*/  @!P1 LOP3.LUT R2, RZ, R5, RZ, 0x33, !PT ;  /* 0x00000005ff029212 */ /* 0x000fca00078e33ff */
[----:B------:R-:W-:-:S07]  /*d030*/  IMAD.MOV.U32 R3, RZ, RZ, R2 ;  /* 0x000000ffff037224 */ /* 0x000fce00078e0002 */
.L_x_246:
[----:B------:R-:W-:Y:S05]  /*d040*/  BSYNC B0 ;  /* 0x0000000000007941 */ /* 0x000fea0003800000 */
.L_x_245:
[-C--:B------:R-:W-:Y:S01]  /*d050*/  IMAD R2, R4, R3.reuse, RZ ;  /* 0x0000000304027224 */ /* 0x080fe200078e02ff */
[----:B------:R-:W-:Y:S04]  /*d060*/  BSSY B7, `(.L_x_247) ;  /* 0x0000365000077945 */ /* 0x000fe80003800000 */
[----:B------:R-:W-:Y:S01]  /*d070*/  VIADDMNMX R0, R2, R3, R0, PT ;  /* 0x0000000302007246 */ /* 0x000fe20003800100 */
[----:B------:R0:W-:Y:S03]  /*d080*/  STL [R1], R2 ;  /* 0x0000000201007387 */ /* 0x0001e60000100800 */
[----:B------:R-:W-:Y:S01]  /*d090*/  ISETP.GT.AND P0, PT, R0, R2, PT ;  /* 0x000000020000720c */ /* 0x000fe20003f04270 */
[----:B------:R0:W-:-:S12]  /*d0a0*/  STL [R1+0x1c], R0 ;  /* 0x00001c0001007387 */ /* 0x0001d80000100800 */
[----:B0-----:R-:W-:Y:S05]  /*d0b0*/  @P0 BRA `(.L_x_248) ;  /* 0x0000000000440947 */ /* 0x001fea0003800000 */
[----:B------:R-:W0:Y:S02]  /*d0c0*/  S2R R2, SR_TID.X ;  /* 0x0000000000027919 */ /* 0x000e240000002100 */
[----:B0-----:R-:W-:-:S04]  /*d0d0*/  LOP3.LUT R2, R2, 0x7f, RZ, 0xc0, !PT ;  /* 0x0000007f02027812 */ /* 0x001fc800078ec0ff */
[----:B------:R-:W-:-:S13]  /*d0e0*/  ISETP.NE.AND P0, PT, R2, RZ, PT ;  /* 0x000000ff0200720c */ /* 0x000fda0003f05270 */
[----:B------:R-:W-:Y:S05]  /*d0f0*/  @P0 BRA `(.L_x_249) ;  /* 0x00000034006c0947 */ /* 0x000fea0003800000 */
[----:B------:R-:W0:Y:S01]  /*d100*/  S2R R7, SR_LANEID ;  /* 0x0000000000077919 */ /* 0x000e220000000000 */
[----:B------:R-:W-:Y:S01]  /*d110*/  VOTEU.ANY UR4, UPT, PT ;  /* 0x0000000000047886 */ /* 0x000fe200038e0100 */
[----:B------:R-:W1:Y:S01]  /*d120*/  LDC.64 R2, c[0x0][0xc60] ;  /* 0x00031800ff027b82 */ /* 0x000e620000000a00 */
[----:B------:R-:W0:Y:S08]  /*d130*/  FLO.U32 R0, UR4 ;  /* 0x0000000400007d00 */ /* 0x000e3000080e0000 */
[----:B------:R-:W1:Y:S01]  /*d140*/  POPC R5, UR4 ;  /* 0x0000000400057d09 */ /* 0x000e620008000000 */
[----:B0-----:R-:W-:-:S13]  /*d150*/  ISETP.EQ.U32.AND P0, PT, R0, R7, PT ;  /* 0x000000070000720c */ /* 0x001fda0003f02070 */
[----:B-1----:R-:W2:Y:S01]  /*d160*/  @P0 ATOMG.E.ADD.STRONG.GPU PT, R3, desc[UR36][R2.64], R5 ;  /* 0x00000005020309a8 */ /* 0x002ea200081ee1e4 */
[----:B------:R-:W0:Y:S02]  /*d170*/  S2R R4, SR_LTMASK ;  /* 0x0000000000047919 */ /* 0x000e240000003900 */
[----:B0-----:R-:W-:-:S04]  /*d180*/  LOP3.LUT R4, R4, UR4, RZ, 0xc0, !PT ;  /* 0x0000000404047c12 */ /* 0x001fc8000f8ec0ff */
[----:B------:R-:W0:Y:S01]  /*d190*/  POPC R7, R4 ;  /* 0x0000000400077309 */ /* 0x000e220000000000 */
[----:B--2---:R-:W0:Y:S02]  /*d1a0*/  SHFL.IDX PT, R0, R3, R0, 0x1f ;  /* 0x00001f0003007589 */ /* 0x004e2400000e0000 */
[----:B0-----:R-:W-:Y:S01]  /*d1b0*/  IADD3 R16, R0, UR39, R7 ;  /* 0x0000002700107c10 */ /* 0x001fe2000fffe007 */
[----:B------:R-:W-:Y:S06]  /*d1c0*/  BRA `(.L_x_249) ;  /* 0x0000003400387947 */ /* 0x000fec0003800000 */
.L_x_248:
[----:B------:R-:W-:Y:S01]  /*d1d0*/  VIADD R0, R22, 0x1e400 ;  /* 0x0001e40016007836 */ /* 0x000fe20000000000 */
[----:B------:R-:W-:Y:S04]  /*d1e0*/  BSSY B6, `(.L_x_250) ;  /* 0x0000013000067945 */ /* 0x000fe80003800000 */
[----:B------:R-:W-:-:S13]  /*d1f0*/  LOP3.LUT P0, RZ, R0, 0x3ff, RZ, 0xc0, !PT ;  /* 0x000003ff00ff7812 */ /* 0x000fda000780c0ff */
[----:B------:R-:W-:Y:S05]  /*d200*/  @!P0 BRA `(.L_x_251) ;  /* 0x0000000000408947 */ /* 0x000fea0003800000 */
[----:B------:R-:W-:Y:S01]  /*d210*/  MOV R2, 0x0 ;  /* 0x0000000000027802 */ /* 0x000fe20000000f00 */
[----:B------:R-:W-:Y:S01]  /*d220*/  ULDC.64 UR6, c[0x4][0x88] ;  /* 0x0100220000067ab9 */ /* 0x000fe20000000a00 */
[----:B------:R-:W-:Y:S01]  /*d230*/  ULDC.64 UR8, c[0x4][0x90] ;  /* 0x0100240000087ab9 */ /* 0x000fe20000000a00 */
[----:B------:R-:W-:Y:S01]  /*d240*/  ULDC.64 UR4, c[0x4][0x8] ;  /* 0x0100020000047ab9 */ /* 0x000fe20000000a00 */
[----:B------:R-:W-:Y:S01]  /*d250*/  IMAD.U32 R4, RZ, RZ, UR6 ;  /* 0x00000006ff047e24 */ /* 0x000fe2000f8e00ff */
[----:B------:R-:W-:Y:S01]  /*d260*/  MOV R8, 0x70 ;  /* 0x0000007000087802 */ /* 0x000fe20000000f00 */
[----:B------:R-:W0:Y:S01]  /*d270*/  LDC.64 R2, c[0x4][R2] ;  /* 0x0100000002027b82 */ /* 0x000e220000000a00 */
[----:B------:R-:W-:Y:S02]  /*d280*/  IMAD.U32 R5, RZ, RZ, UR7 ;  /* 0x00000007ff057e24 */ /* 0x000fe4000f8e00ff */
[----:B------:R-:W-:Y:S02]  /*d290*/  IMAD.U32 R6, RZ, RZ, UR8 ;  /* 0x00000008ff067e24 */ /* 0x000fe4000f8e00ff */
[----:B------:R-:W-:-:S02]  /*d2a0*/  IMAD.U32 R7, RZ, RZ, UR9 ;  /* 0x00000009ff077e24 */ /* 0x000fc4000f8e00ff */
[----:B------:R-:W-:Y:S02]  /*d2b0*/  IMAD.U32 R10, RZ, RZ, UR4 ;  /* 0x00000004ff0a7e24 */ /* 0x000fe4000f8e00ff */
[----:B------:R-:W-:Y:S02]  /*d2c0*/  IMAD.U32 R11, RZ, RZ, UR5 ;  /* 0x00000005ff0b7e24 */ /* 0x000fe4000f8e00ff */
[----:B------:R-:W-:Y:S02]  /*d2d0*/  IMAD.MOV.U32 R12, RZ, RZ, 0x1 ;  /* 0x00000001ff0c7424 */ /* 0x000fe400078e00ff */
[----:B------:R-:W-:-:S07]  /*d2e0*/  IMAD.MOV.U32 R13, RZ, RZ, RZ ;  /* 0x000000ffff0d7224 */ /* 0x000fce00078e00ff */
[----:B------:R-:W-:-:S07]  /*d2f0*/  LEPC R20, `(.L_x_251) ;  /* 0x000000001014794e */ /* 0x000fce0000000000 */
[----:B0-----:R-:W-:Y:S05]  /*d300*/  CALL.ABS.NOINC R2 ;  /* 0x0000000002007343 */ /* 0x001fea0003c00000 */
.L_x_251:
[----:B------:R-:W-:Y:S05]  /*d310*/  BSYNC B6 ;  /* 0x0000000000067941 */ /* 0x000fea0003800000 */
.L_x_250:
        /* <DEDUP_REMOVED lines=8> */
[----:B------:R0:W1:Y:S01]  /*d3a0*/  LDC.64 R2, c[0x4][R26] ;  /* 0x010000001a027b82 */ /* 0x0000620000000a00 */
[----:B------:R-:W-:Y:S01]  /*d3b0*/  IMAD.U32 R4, RZ, RZ, UR6 ;  /* 0x00000006ff047e24 */ /* 0x000fe2000f8e00ff */
[----:B------:R-:W-:Y:S01]  /*d3c0*/  MOV R11, UR5 ;  /* 0x00000005000b7c02 */ /* 0x000fe20008000f00 */
[----:B------:R-:W-:Y:S02]  /*d3d0*/  IMAD.U32 R5, RZ, RZ, UR7 ;  /* 0x00000007ff057e24 */ /* 0x000fe4000f8e00ff */
        /* <DEDUP_REMOVED lines=8> */
.L_x_254:
[----:B------:R0:W1:Y:S01]  /*d460*/  LDC.64 R2, c[0x4][R26] ;  /* 0x010000001a027b82 */ /* 0x0000620000000a00 */
[----:B------:R-:W-:Y:S01]  /*d470*/  ULDC.64 UR6, c[0x4][0x88] ;  /* 0x0100220000067ab9 */ /* 0x000fe20000000a00 */
[----:B------:R-:W-:Y:S01]  /*d480*/  ULDC.64 UR8, c[0x4][0x90] ;  /* 0x0100240000087ab9 */ /* 0x000fe20000000a00 */
[----:B------:R-:W-:Y:S01]  /*d490*/  ULDC.64 UR4, c[0x4][0x18] ;  /* 0x0100060000047ab9 */ /* 0x000fe20000000a00 */
        /* <DEDUP_REMOVED lines=11> */
.L_x_253:
[----:B------:R-:W-:Y:S05]  /*d550*/  BSYNC B6 ;  /* 0x0000000000067941 */ /* 0x000fea0003800000 */
.L_x_252:
[----:B------:R-:W2:Y:S01]  /*d560*/  LDL R21, [R1+0x1c] ;  /* 0x00001c0001157983 */ /* 0x000ea20000100800 */
[----:B------:R-:W-:Y:S01]  /*d570*/  ULDC.64 UR4, c[0x0][0x9f8] ;  /* 0x00027e0000047ab9 */ /* 0x000fe20000000a00 */
[----:B------:R-:W0:Y:S02]  /*d580*/  LDC R6, c[0x0][0x430] ;  /* 0x00010c00ff067b82 */ /* 0x000e240000000800 */
[----:B------:R-:W3:Y:S01]  /*d590*/  LDL R2, [R1+0x4] ;  /* 0x0000040001027983 */ /* 0x000ee20000100800 */
[----:B------:R-:W-:-:S04]  /*d5a0*/  ISETP.NE.U32.AND P0, PT, RZ, UR4, PT ;  /* 0x00000004ff007c0c */ /* 0x000fc8000bf05070 */
[----:B------:R-:W-:-:S13]  /*d5b0*/  ISETP.NE.AND.EX P0, PT, RZ, UR5, PT, P0 ;  /* 0x00000005ff007c0c */ /* 0x000fda000bf05300 */
[----:B------:R-:W-:Y:S01]  /*d5c0*/  @P0 IADD3 R24, P1, R24, UR4, RZ ;  /* 0x0000000418180c10 */ /* 0x000fe2000ff3e0ff */
[----:B------:R-:W1:Y:S01]  /*d5d0*/  S2R R20, SR_TID.X ;  /* 0x0000000000147919 */ /* 0x000e620000002100 */
[----:B------:R-:W-:Y:S01]  /*d5e0*/  LOP3.LUT R23, R23, 0xffffffdf, RZ, 0xc0, !PT ;  /* 0xffffffdf17177812 */ /* 0x000fe200078ec0ff */
[----:B------:R-:W-:Y:S01]  /*d5f0*/  ULDC UR4, c[0x0][0x2f4] ;  /* 0x0000bd0000047ab9 */ /* 0x000fe20000000800 */
[----:B------:R-:W-:-:S05]  /*d600*/  @P0 IADD3.X R25, R25, UR5, RZ, P1, !PT ;  /* 0x0000000519190c10 */ /* 0x000fca0008ffe4ff */
[----:B------:R2:W4:Y:S01]  /*d610*/  @P0 LDG.E R30, desc[UR36][R24.64] ;  /* 0x00000024181e0981 */ /* 0x000522000c1e1900 */
[----:B0-----:R-:W-:-:S13]  /*d620*/  ISETP.NE.AND P2, PT, R6, 0x1, PT ;  /* 0x000000010600780c */ /* 0x001fda0003f45270 */
[----:B------:R-:W0:Y:S01]  /*d630*/  @P2 LDC R3, c[0x0][0x434] ;  /* 0x00010d00ff032b82 */ /* 0x000e220000000800 */
[----:B------:R-:W-:-:S07]  /*d640*/  @P2 LOP3.LUT R23, R23, 0x20, RZ, 0xfc, !PT ;  /* 0x0000002017172812 */ /* 0x000fce00078efcff */
[----:B------:R-:W0:Y:S01]  /*d650*/  @P2 LDC R5, c[0x0][0x438] ;  /* 0x00010e00ff052b82 */ /* 0x000e220000000800 */
[----:B-1----:R-:W-:-:S04]  /*d660*/  LOP3.LUT R20, R20, 0x7f, RZ, 0xc0, !PT ;  /* 0x0000007f14147812 */ /* 0x002fc800078ec0ff */
[----:B------:R-:W-:Y:S02]  /*d670*/  SHF.R.U32.HI R26, RZ, 0x3, R20 ;  /* 0x00000003ff1a7819 */ /* 0x000fe40000011614 */
[----:B------:R-:W1:Y:S02]  /*d680*/  S2R R20, SR_TID.X ;  /* 0x0000000000147919 */ /* 0x000e640000002100 */
[----:B-1----:R-:W-:-:S05]  /*d690*/  IMAD.SHL.U32 R20, R20, 0x10, RZ ;  /* 0x0000001014147824 */ /* 0x002fca00078e00ff */
[----:B------:R-:W-:Y:S02]  /*d6a0*/  LOP3.LUT R20, R26, 0x70, R20, 0xf8, !PT ;  /* 0x000000701a147812 */ /* 0x000fe400078ef814 */
[----:B------:R-:W-:Y:S02]  /*d6b0*/  ISETP.GE.AND P3, PT, R31, UR4, PT ;  /* 0x000000041f007c0c */ /* 0x000fe4000bf66270 */
[----:B------:R-:W-:Y:S01]  /*d6c0*/  LOP3.LUT R23, R23, 0xffffffef, RZ, 0xc0, !PT ;  /* 0xffffffef17177812 */ /* 0x000fe200078ec0ff */
[----:B------:R-:W-:Y:S01]  /*d6d0*/  UMOV UR5, 0xffffffff ;  /* 0xffffffff00057882 */ /* 0x000fe20000000000 */
[----:B------:R-:W-:Y:S01]  /*d6e0*/  LOP3.LUT R26, R18, 0xffff, RZ, 0xc0, !PT ;  /* 0x0000ffff121a7812 */ /* 0x000fe200078ec0ff */
[----:B--2---:R-:W-:-:S04]  /*d6f0*/  VIADD R25, R21, 0xffffffff ;  /* 0xffffffff15197836 */ /* 0x004fc80000000000 */
[----:B------:R-:W-:-:S05]  /*d700*/  IMAD R0, R25, 0x60, R20 ;  /* 0x0000006019007824 */ /* 0x000fca00078e0214 */
[C---:B------:R-:W-:Y:S01]  /*d710*/  ISETP.GE.AND P0, PT, R0.reuse, R37, PT ;  /* 0x000000250000720c */ /* 0x040fe20003f06270 */
[----:B---3--:R-:W-:-:S03]  /*d720*/  IMAD.IADD R0, R0, 0x1, R2 ;  /* 0x0000000100007824 */ /* 0x008fc600078e0202 */
[----:B------:R-:W-:Y:S01]  /*d730*/  ISETP.GT.U32.OR P0, PT, R20, 0x5f, P0 ;  /* 0x0000005f1400780c */ /* 0x000fe20000704470 */
[----:B0-----:R-:W-:-:S04]  /*d740*/  @P2 IMAD.HI.U32 R2, R0, R3, RZ ;  /* 0x0000000300022227 */ /* 0x001fc800078e00ff */
[----:B------:R-:W-:Y:S01]  /*d750*/  IMAD.MOV.U32 R4, RZ, RZ, R0 ;  /* 0x000000ffff047224 */ /* 0x000fe200078e0000 */
[----:B------:R-:W-:-:S05]  /*d760*/  @P2 SHF.R.U32.HI R4, RZ, R5, R2 ;  /* 0x00000005ff042219 */ /* 0x000fca0000011602 */
[----:B------:R-:W-:Y:S02]  /*d770*/  IMAD.MOV R5, RZ, RZ, -R4 ;  /* 0x000000ffff057224 */ /* 0x000fe400078e0a04 */
[----:B------:R-:W0:Y:S02]  /*d780*/  @!P0 LDC.64 R2, c[0x0][0x428] ;  /* 0x00010a00ff028b82 */ /* 0x000e240000000a00 */
[----:B------:R-:W-:Y:S01]  /*d790*/  IMAD R0, R6, R5, R0 ;  /* 0x0000000506007224 */ /* 0x000fe200078e0200 */
[----:B------:R-:W-:Y:S02]  /*d7a0*/  @!P0 SHF.R.S32.HI R5, RZ, 0x1f, R4 ;  /* 0x0000001fff058819 */ /* 0x000fe40000011404 */
[----:B----4-:R-:W-:-:S05]  /*d7b0*/  SHF.R.S32.HI R6, RZ, 0x1f, R30 ;  /* 0x0000001fff067819 */ /* 0x010fca000001141e */
[----:B------:R0:W-:Y:S02]  /*d7c0*/  STL [R1+0x8], R6 ;  /* 0x0000080601007387 */ /* 0x0001e40000100800 */
[-C--:B0-----:R-:W-:Y:S02]  /*d7d0*/  @!P0 IMAD R6, R6, R2.reuse, RZ ;  /* 0x0000000206068224 */ /* 0x081fe400078e02ff */
[----:B------:R-:W-:-:S04]  /*d7e0*/  @!P0 IMAD.WIDE.U32 R4, R30, R2, R4 ;  /* 0x000000021e048225 */ /* 0x000fc800078e0004 */
[----:B------:R-:W-:Y:S02]  /*d7f0*/  @!P0 IMAD R6, R30, R3, R6 ;  /* 0x000000031e068224 */ /* 0x000fe400078e0206 */
[----:B------:R-:W0:Y:S03]  /*d800*/  @!P0 LDC.64 R2, c[0x0][0x418] ;  /* 0x00010600ff028b82 */ /* 0x000e260000000a00 */
[----:B------:R-:W-:Y:S01]  /*d810*/  @!P0 IADD3 R6, R5, R6, RZ ;  /* 0x0000000605068210 */ /* 0x000fe20007ffe0ff */
[----:B------:R-:W-:-:S05]  /*d820*/  IMAD.U32 R5, RZ, RZ, UR38 ;  /* 0x00000026ff057e24 */ /* 0x000fca000f8e00ff */
[----:B------:R-:W-:-:S13]  /*d830*/  ISETP.NE.AND P2, PT, R5, 0x3, PT ;  /* 0x000000030500780c */ /* 0x000fda0003f45270 */
[----:B------:R-:W-:Y:S02]  /*d840*/  @P2 LOP3.LUT R23, R23, 0x10, RZ, 0xfc, !PT ;  /* 0x0000001017172812 */ /* 0x000fe400078efcff */
[C---:B0-----:R-:W-:Y:S02]  /*d850*/  @!P0 LEA R2, P1, R4.reuse, R2, 0x2 ;  /* 0x0000000204028211 */ /* 0x041fe400078210ff */
[----:B------:R-:W-:Y:S02]  /*d860*/  LOP3.LUT R23, R23, 0xfffffffb, RZ, 0xc0, !PT ;  /* 0xfffffffb17177812 */ /* 0x000fe400078ec0ff */
[----:B------:R-:W-:Y:S01]  /*d870*/  @!P0 LEA.HI.X R3, R4, R3, R6, 0x2, P1 ;  /* 0x0000000304038211 */ /* 0x000fe200008f1406 */
[----:B------:R-:W-:Y:S01]  /*d880*/  IMAD.MOV.U32 R4, RZ, RZ, RZ ;  /* 0x000000ffff047224 */ /* 0x000fe200078e00ff */
[----:B------:R-:W-:Y:S02]  /*d890*/  ISETP.GE.AND P1, PT, R33, UR4, PT ;  /* 0x0000000421007c0c */ /* 0x000fe4000bf26270 */
[----:B------:R-:W-:-:S03]  /*d8a0*/  @P3 LOP3.LUT R23, R23, 0x4, RZ, 0xfc, !PT ;  /* 0x0000000417173812 */ /* 0x000fc600078efcff */
[----:B------:R0:W5:Y:S01]  /*d8b0*/  @!P0 LDG.E R4, desc[UR36][R2.64] ;  /* 0x0000002402048981 */ /* 0x000162000c1e1900 */
[----:B------:R-:W-:Y:S02]  /*d8c0*/  ISETP.GE.AND P0, PT, R32, UR4, PT ;  /* 0x0000000420007c0c */ /* 0x000fe4000bf06270 */
[----:B------:R-:W-:-:S04]  /*d8d0*/  LOP3.LUT R23, R23, 0xfffffffe, RZ, 0xc0, !PT ;  /* 0xfffffffe17177812 */ /* 0x000fc800078ec0ff */
[----:B------:R-:W-:-:S04]  /*d8e0*/  LOP3.LUT R23, R23, 0xfffffffd, RZ, 0xc0, !PT ;  /* 0xfffffffd17177812 */ /* 0x000fc800078ec0ff */
[----:B------:R-:W-:-:S04]  /*d8f0*/  @P1 LOP3.LUT R23, R23, 0x2, RZ, 0xfc, !PT ;  /* 0x0000000217171812 */ /* 0x000fc800078efcff */
[----:B------:R-:W-:Y:S01]  /*d900*/  @P0 LOP3.LUT R23, R23, 0x1, RZ, 0xfc, !PT ;  /* 0x0000000117170812 */ /* 0x000fe200078efcff */
[----:B0-----:R-:W-:Y:S06]  /*d910*/  BRA.DIV UR5, `(.L_x_255) ;  /* 0x0000003e05d07947 */ /* 0x001fec000b800000 */
.L_x_321:
[----:B------:R-:W-:Y:S02]  /*d920*/  ISETP.GT.U32.AND P0, PT, R20, 0x5f, PT ;  /* 0x0000005f1400780c */ /* 0x000fe40003f04070 */
[----:B------:R-:W-:-:S11]  /*d930*/  LOP3.LUT R23, R23, 0xfffffff7, RZ, 0xc0, !PT ;  /* 0xfffffff717177812 */ /* 0x000fd600078ec0ff */
[----:B------:R-:W-:Y:S01]  /*d940*/  @P0 LOP3.LUT R23, R23, 0x8, RZ, 0xfc, !PT ;  /* 0x0000000817170812 */ /* 0x000fe200078efcff */
[----:B------:R-:W-:Y:S06]  /*d950*/  @!P2 BRA `(.L_x_256) ;  /* 0x000000000004a947 */ /* 0x000fec0003800000 */
[----:B------:R-:W-:Y:S01]  /*d960*/  BPT.TRAP 0x1 ;  /* 0x000000040000795c */ /* 0x000fe20000300000 */
.L_x_256:
[----:B------:R-:W-:Y:S01]  /*d970*/  SHF.R.S32.HI R5, RZ, 0x1f, R0 ;  /* 0x0000001fff057819 */ /* 0x000fe20000011400 */
[----:B------:R-:W-:Y:S01]  /*d980*/  ULDC.64 UR4, c[0x0][0x328] ;  /* 0x0000ca0000047ab9 */ /* 0x000fe20000000a00 */
[----:B------:R-:W-:Y:S01]  /*d990*/  ULDC.64 UR6, c[0x0][0x318] ;  /* 0x0000c60000067ab9 */ /* 0x000fe20000000a00 */
[----:B------:R-:W-:Y:S02]  /*d9a0*/  BSSY B0, `(.L_x_257) ;  /* 0x0000014000007945 */ /* 0x000fe40003800000 */
[----:B------:R-:W-:-:S04]  /*d9b0*/  IMAD R3, R5, UR4, RZ ;  /* 0x0000000405037c24 */ /* 0x000fc8000f8e02ff */
[C---:B------:R-:W-:Y:S02]  /*d9c0*/  IMAD R6, R0.reuse, UR5, R3 ;  /* 0x0000000500067c24 */ /* 0x040fe4000f8e0203 */
[----:B------:R-:W-:Y:S01]  /*d9d0*/  IMAD.WIDE.U32 R2, R0, UR4, RZ ;  /* 0x0000000400027c25 */ /* 0x000fe2000f8e00ff */
[----:B------:R-:W-:-:S03]  /*d9e0*/  ULDC.64 UR4, c[0x0][0x338] ;  /* 0x0000ce0000047ab9 */ /* 0x000fc60000000a00 */
[----:B------:R-:W-:Y:S01]  /*d9f0*/  IMAD.IADD R3, R3, 0x1, R6 ;  /* 0x0000000103037824 */ /* 0x000fe200078e0206 */
[----:B-----5:R-:W-:Y:S01]  /*da00*/  SHF.R.S32.HI R6, RZ, 0x1f, R4 ;  /* 0x0000001fff067819 */ /* 0x020fe20000011404 */
[----:B------:R-:W-:-:S04]  /*da10*/  IMAD.WIDE.U32 R2, R4, UR4, R2 ;  /* 0x0000000404027c25 */ /* 0x000fc8000f8e0002 */
[----:B------:R-:W-:-:S04]  /*da20*/  IMAD R7, R6, UR4, RZ ;  /* 0x0000000406077c24 */ /* 0x000fc8000f8e02ff */
[----:B------:R-:W-:Y:S01]  /*da30*/  IMAD R7, R4, UR5, R7 ;  /* 0x0000000504077c24 */ /* 0x000fe2000f8e0207 */
[----:B------:R-:W-:-:S03]  /*da40*/  ULDC.64 UR4, c[0x0][0x330] ;  /* 0x0000cc0000047ab9 */ /* 0x000fc60000000a00 */
[----:B------:R-:W-:Y:S02]  /*da50*/  IMAD.IADD R3, R3, 0x1, R7 ;  /* 0x0000000103037824 */ /* 0x000fe400078e0207 */
[----:B------:R-:W-:Y:S02]  /*da60*/  IMAD R7, R27, 0x8, R22 ;  /* 0x000000081b077824 */ /* 0x000fe400078e0216 */
[----:B------:R-:W-:-:S04]  /*da70*/  IMAD.WIDE.U32 R2, R26, UR4, R2 ;  /* 0x000000041a027c25 */ /* 0x000fc8000f8e0002 */
[----:B------:R-:W-:Y:S01]  /*da80*/  IMAD R24, R26, UR5, R3 ;  /* 0x000000051a187c24 */ /* 0x000fe2000f8e0203 */
[----:B------:R-:W-:-:S04]  /*da90*/  LEA R18, P0, R2, UR6, 0x1 ;  /* 0x0000000602127c11 */ /* 0x000fc8000f8008ff */
[----:B------:R-:W-:Y:S02]  /*daa0*/  LEA.HI.X R24, R2, UR7, R24, 0x1, P0 ;  /* 0x0000000702187c11 */ /* 0x000fe400080f0c18 */
[----:B------:R-:W-:-:S06]  /*dab0*/  SHF.L.U32 R2, R28, 0x1f, RZ ;  /* 0x0000001f1c027819 */ /* 0x000fcc00000006ff */
[----:B------:R-:W0:Y:S02]  /*dac0*/  SYNCS.PHASECHK.TRANS64.TRYWAIT P0, [R7+URZ+0x30840], R2 ;  /* 0x03084002070075a7 */ /* 0x000e24000800017f */
[----:B0-----:R-:W-:Y:S05]  /*dad0*/  @!P0 BRA `(.L_x_258) ;  /* 0x0000003c00948947 */ /* 0x001fea0003800000 */
.L_x_322:
[----:B------:R-:W-:Y:S05]  /*dae0*/  BSYNC B0 ;  /* 0x0000000000007941 */ /* 0x000fea0003800000 */
.L_x_257:
[----:B------:R-:W1:Y:S01]  /*daf0*/  S2R R8, SR_TID.X ;  /* 0x0000000000087919 */ /* 0x000e620000002100 */
[----:B------:R-:W-:Y:S01]  /*db00*/  ULDC.64 UR4, c[0x0][0x300] ;  /* 0x0000c00000047ab9 */ /* 0x000fe20000000a00 */
[----:B------:R-:W-:Y:S01]  /*db10*/  ULDC.64 UR6, c[0x0][0x2e8] ;  /* 0x0000ba0000067ab9 */ /* 0x000fe20000000a00 */
[----:B------:R-:W-:Y:S01]  /*db20*/  IMAD R5, R5, UR4, RZ ;  /* 0x0000000405057c24 */ /* 0x000fe2000f8e02ff */
[C---:B------:R-:W-:Y:S01]  /*db30*/  LOP3.LUT P4, RZ, R23.reuse, 0x4, RZ, 0xc0, !PT ;  /* 0x0000000417ff7812 */ /* 0x040fe2000788c0ff */
[C---:B0-----:R-:W-:Y:S01]  /*db40*/  IMAD.WIDE.U32 R2, R0.reuse, UR4, RZ ;  /* 0x0000000400027c25 */ /* 0x041fe2000f8e00ff */
[C---:B------:R-:W-:Y:S02]  /*db50*/  LOP3.LUT P3, RZ, R23.reuse, 0x2, RZ, 0xc0, !PT ;  /* 0x0000000217ff7812 */ /* 0x040fe4000786c0ff */
[----:B------:R-:W-:Y:S01]  /*db60*/  LOP3.LUT P2, RZ, R23, 0x1, RZ, 0xc0, !PT ;  /* 0x0000000117ff7812 */ /* 0x000fe2000784c0ff */
[----:B------:R-:W-:Y:S01]  /*db70*/  IMAD R5, R0, UR5, R5 ;  /* 0x0000000500057c24 */ /* 0x000fe2000f8e0205 */
[----:B------:R-:W-:-:S02]  /*db80*/  ULDC.64 UR4, c[0x0][0x310] ;  /* 0x0000c40000047ab9 */ /* 0x000fc40000000a00 */
[----:B------:R-:W-:Y:S02]  /*db90*/  IMAD R6, R6, UR4, RZ ;  /* 0x0000000406067c24 */ /* 0x000fe4000f8e02ff */
[----:B------:R-:W-:Y:S02]  /*dba0*/  IMAD.IADD R3, R3, 0x1, R5 ;  /* 0x0000000103037824 */ /* 0x000fe400078e0205 */
[C---:B------:R-:W-:Y:S02]  /*dbb0*/  IMAD R6, R4.reuse, UR5, R6 ;  /* 0x0000000504067c24 */ /* 0x040fe4000f8e0206 */
[----:B------:R-:W-:Y:S01]  /*dbc0*/  IMAD.WIDE.U32 R2, R4, UR4, R2 ;  /* 0x0000000404027c25 */ /* 0x000fe2000f8e0002 */
[----:B------:R-:W-:-:S03]  /*dbd0*/  ULDC.64 UR4, c[0x0][0x308] ;  /* 0x0000c20000047ab9 */ /* 0x000fc60000000a00 */
[----:B------:R-:W-:Y:S02]  /*dbe0*/  IMAD.IADD R3, R3, 0x1, R6 ;  /* 0x0000000103037824 */ /* 0x000fe400078e0206 */
[----:B------:R-:W-:Y:S02]  /*dbf0*/  IMAD R6, R25, -0x60, R37 ;  /* 0xffffffa019067824 */ /* 0x000fe400078e0225 */
[----:B------:R-:W-:Y:S01]  /*dc00*/  IMAD.WIDE.U32 R2, R26, UR4, R2 ;  /* 0x000000041a027c25 */ /* 0x000fe2000f8e0002 */
[----:B------:R-:W-:-:S03]  /*dc10*/  UMOV UR4, 0xffffffff ;  /* 0xffffffff00047882 */ /* 0x000fc60000000000 */
[----:B------:R-:W-:Y:S01]  /*dc20*/  IMAD R0, R26, UR5, R3 ;  /* 0x000000051a007c24 */ /* 0x000fe2000f8e0203 */
[----:B------:R-:W-:Y:S01]  /*dc30*/  LEA R4, P0, R2, UR6, 0x1 ;  /* 0x0000000602047c11 */ /* 0x000fe2000f8008ff */
[----:B------:R-:W-:Y:S01]  /*dc40*/  IMAD R5, R27, 0x4800, R34 ;  /* 0x000048001b057824 */ /* 0x000fe200078e0222 */
[----:B-1----:R-:W-:Y:S02]  /*dc50*/  LOP3.LUT R8, R8, 0x7f, RZ, 0xc0, !PT ;  /* 0x0000007f08087812 */ /* 0x002fe400078ec0ff */
[----:B------:R-:W-:Y:S02]  /*dc60*/  LEA.HI.X R0, R2, UR7, R0, 0x1, P0 ;  /* 0x0000000702007c11 */ /* 0x000fe400080f0c00 */
[----:B------:R-:W-:-:S05]  /*dc70*/  SHF.R.U32.HI R8, RZ, 0x3, R8 ;  /* 0x00000003ff087819 */ /* 0x000fca0000011608 */
[----:B------:R-:W-:-:S05]  /*dc80*/  IMAD.IADD R6, R6, 0x1, -R8 ;  /* 0x0000000106067824 */ /* 0x000fca00078e0a08 */
[----:B------:R-:W-:Y:S01]  /*dc90*/  ISETP.GE.AND P0, PT, R6, 0x1, PT ;  /* 0x000000010600780c */ /* 0x000fe20003f06270 */
[----:B------:R-:W-:-:S12]  /*dca0*/  BRA.DIV UR4, `(.L_x_259) ;  /* 0x0000003e04347947 */ /* 0x000fd8000b800000 */
[----:B------:R-:W0:Y:S01]  /*dcb0*/  SHFL.IDX PT, R3, R4, RZ, 0x181f ;  /* 0x00181fff04037589 */ /* 0x000e2200000e0000 */
[----:B------:R-:W-:-:S03]  /*dcc0*/  @P0 IMAD R8, R5, 0x2, R22 ;  /* 0x0000000205080824 */ /* 0x000fc600078e0216 */
[----:B------:R-:W1:Y:S01]  /*dcd0*/  SHFL.IDX PT, R2, R0, RZ, 0x181f ;  /* 0x00181fff00027589 */ /* 0x000e6200000e0000 */
[----:B0-----:R-:W-:-:S04]  /*dce0*/  @P0 LEA R3, P1, R31, R3, 0x1 ;  /* 0x000000031f030211 */ /* 0x001fc800078208ff */
[----:B-1----:R-:W-:Y:S02]  /*dcf0*/  @P0 IADD3.X R2, RZ, R2, RZ, P1, !PT ;  /* 0x00000002ff020210 */ /* 0x002fe40000ffe4ff */
[----:B------:R-:W-:Y:S02]  /*dd00*/  ISETP.GE.AND P1, PT, R6, 0x11, PT ;  /* 0x000000110600780c */ /* 0x000fe40003f26270 */
[----:B------:R-:W-:-:S04]  /*dd10*/  @P0 LOP3.LUT R3, R3, R2, RZ, 0x3c, !PT ;  /* 0x0000000203030212 */ /* 0x000fc800078e3cff */
[----:B------:R-:W-:-:S04]  /*dd20*/  @P0 LOP3.LUT R2, R3, R2, RZ, 0x3c, !PT ;  /* 0x0000000203020212 */ /* 0x000fc800078e3cff */
[----:B------:R-:W-:-:S05]  /*dd30*/  @P0 LOP3.LUT R3, R3, R2, RZ, 0x3c, !PT ;  /* 0x0000000203030212 */ /* 0x000fca00078e3cff */
[----:B------:R-:W-:Y:S01]  /*dd40*/  @!PT LDS RZ, [RZ] ;  /* 0x00000000fffff984 */ /* 0x000fe20000000800 */
[----:B------:R-:W-:Y:S04]  /*dd50*/  @P0 LDGSTS.E.BYPASS.LTC128B.128 [R8+0x1e400], desc[UR36][R2.64], !P4 ;  /* 0x1e40000002080fae */ /* 0x000fe8000e101d64 */
[----:B------:R-:W-:Y:S04]  /*dd60*/  @P0 LDGSTS.E.BYPASS.LTC128B.128 [R8+0x21400], desc[UR36][R2.64+0x80], !P3 ;  /* 0x2140008002080fae */ /* 0x000fe8000d901d64 */
[----:B------:R0:W-:Y:S04]  /*dd70*/  @P0 LDGSTS.E.BYPASS.LTC128B.128 [R8+0x24400], desc[UR36][R2.64+0x100], !P2 ;  /* 0x2440010002080fae */ /* 0x0001e8000d101d64 */
[----:B0-----:R-:W0:Y:S01]  /*dd80*/  SHFL.IDX PT, R3, R4, 0x1, 0x181f ;  /* 0x00381f0004037f89 */ /* 0x001e2200000e0000 */
[----:B------:R-:W-:-:S03]  /*dd90*/  @P1 IMAD R8, R5, 0x2, R22 ;  /* 0x0000000205081824 */ /* 0x000fc600078e0216 */
[----:B------:R-:W1:Y:S01]  /*dda0*/  SHFL.IDX PT, R2, R0, 0x1, 0x181f ;  /* 0x00381f0000027f89 */ /* 0x000e6200000e0000 */
[----:B0-----:R-:W-:-:S05]  /*ddb0*/  @P1 LEA R3, P0, R31, R3, 0x1 ;  /* 0x000000031f031211 */ /* 0x001fca00078008ff */
[----:B-1----:R-:W-:-:S05]  /*ddc0*/  @P1 IMAD.X R2, RZ, RZ, R2, P0 ;  /* 0x000000ffff021224 */ /* 0x002fca00000e0602 */
[----:B------:R-:W-:-:S04]  /*ddd0*/  @P1 LOP3.LUT R3, R3, R2, RZ, 0x3c, !PT ;  /* 0x0000000203031212 */ /* 0x000fc800078e3cff */
[----:B------:R-:W-:-:S04]  /*dde0*/  @P1 LOP3.LUT R2, R3, R2, RZ, 0x3c, !PT ;  /* 0x0000000203021212 */ /* 0x000fc800078e3cff */
[----:B------:R-:W-:-:S05]  /*ddf0*/  @P1 LOP3.LUT R3, R3, R2, RZ, 0x3c, !PT ;  /* 0x0000000203031212 */ /* 0x000fca00078e3cff */
[----:B------:R-:W-:Y:S04]  /*de00*/  @P1 LDGSTS.E.BYPASS.LTC128B.128 [R8+0x1ec00], desc[UR36][R2.64], !P4 ;  /* 0x1ec0000002081fae */ /* 0x000fe8000e101d64 */
[----:B------:R-:W-:Y:S04]  /*de10*/  @P1 LDGSTS.E.BYPASS.LTC128B.128 [R8+0x21c00], desc[UR36][R2.64+0x80], !P3 ;  /* 0x21c0008002081fae */ /* 0x000fe8000d901d64 */
[----:B------:R0:W-:Y:S01]  /*de20*/  @P1 LDGSTS.E.BYPASS.LTC128B.128 [R8+0x24c00], desc[UR36][R2.64+0x100], !P2 ;  /* 0x24c0010002081fae */ /* 0x0001e2000d101d64 */
[----:B------:R-:W-:-:S03]  /*de30*/  ISETP.GE.AND P1, PT, R6, 0x21, PT ;  /* 0x000000210600780c */ /* 0x000fc60003f26270 */
[----:B0-----:R-:W0:Y:S10]  /*de40*/  SHFL.IDX PT, R3, R4, 0x2, 0x181f ;  /* 0x00581f0004037f89 */ /* 0x001e3400000e0000 */
[----:B------:R-:W-:Y:S01]  /*de50*/  @P1 IMAD R8, R5, 0x2, R22 ;  /* 0x0000000205081824 */ /* 0x000fe200078e0216 */
        /* <DEDUP_REMOVED lines=23> */
[----:B------:R-:W-:Y:S01]  /*dfd0*/  @P1 LEA R8, R5, R22, 0x1 ;  /* 0x0000001605081211 */ /* 0x000fe200078e08ff */
[----:B------:R-:W1:Y:S04]  /*dfe0*/  SHFL.IDX PT, R2, R0, 0x4, 0x181f ;  /* 0x00981f0000027f89 */ /* 0x000e6800000e0000 */
[----:B------:R-:W2:Y:S01]  /*dff0*/  SHFL.IDX PT, R0, R0, 0x5, 0x181f ;  /* 0x00b81f0000007f89 */ /* 0x000ea200000e0000 */
[----:B0-----:R-:W-:-:S05]  /*e000*/  @P1 LEA R3, P0, R31, R3, 0x1 ;  /* 0x000000031f031211 */ /* 0x001fca00078008ff */
[----:B-1----:R-:W-:-:S05]  /*e010*/  @P1 IMAD.X R2, RZ, RZ, R2, P0 ;  /* 0x000000ffff021224 */ /* 0x002fca00000e0602 */
[----:B------:R-:W-:-:S04]  /*e020*/  @P1 LOP3.LUT R3, R3, R2, RZ, 0x3c, !PT ;  /* 0x0000000203031212 */ /* 0x000fc800078e3cff */
[----:B------:R-:W-:-:S04]  /*e030*/  @P1 LOP3.LUT R2, R3, R2, RZ, 0x3c, !PT ;  /* 0x0000000203021212 */ /* 0x000fc800078e3cff */
[----:B------:R-:W-:-:S05]  /*e040*/  @P1 LOP3.LUT R3, R3, R2, RZ, 0x3c, !PT ;  /* 0x0000000203031212 */ /* 0x000fca00078e3cff */
[----:B------:R-:W-:Y:S04]  /*e050*/  @P1 LDGSTS.E.BYPASS.LTC128B.128 [R8+0x20400], desc[UR36][R2.64], !P4 ;  /* 0x2040000002081fae */ /* 0x000fe8000e101d64 */
[----:B------:R-:W-:Y:S04]  /*e060*/  @P1 LDGSTS.E.BYPASS.LTC128B.128 [R8+0x23400], desc[UR36][R2.64+0x80], !P3 ;  /* 0x2340008002081fae */ /* 0x000fe8000d901d64 */
[----:B------:R0:W-:Y:S04]  /*e070*/  @P1 LDGSTS.E.BYPASS.LTC128B.128 [R8+0x26400], desc[UR36][R2.64+0x100], !P2 ;  /* 0x2640010002081fae */ /* 0x0001e8000d101d64 */
[----:B0-2---:R0:W1:Y:S02]  /*e080*/  SHFL.IDX PT, R2, R4, 0x5, 0x181f ;  /* 0x00b81f0004027f89 */ /* 0x00506400000e0000 */
.L_x_336:
[----:B------:R-:W-:-:S13]  /*e090*/  ISETP.GE.AND P0, PT, R6, 0x51, PT ;  /* 0x000000510600780c */ /* 0x000fda0003f06270 */
[----:B-1----:R-:W-:Y:S01]  /*e0a0*/  @P0 LEA R2, P1, R31, R2, 0x1 ;  /* 0x000000021f020211 */ /* 0x002fe200078208ff */
[----:B------:R-:W-:-:S04]  /*e0b0*/  @P0 IMAD R5, R5, 0x2, R22 ;  /* 0x0000000205050824 */ /* 0x000fc800078e0216 */
[----:B------:R-:W-:-:S05]  /*e0c0*/  @P0 IMAD.X R3, RZ, RZ, R0, P1 ;  /* 0x000000ffff030224 */ /* 0x000fca00008e0600 */
[----:B------:R-:W-:Y:S01]  /*e0d0*/  @!PT LDS RZ, [RZ] ;  /* 0x00000000fffff984 */ /* 0x000fe20000000800 */
[----:B------:R-:W-:Y:S01]  /*e0e0*/  @!PT LDS RZ, [RZ] ;  /* 0x00000000fffff984 */ /* 0x000fe20000000800 */
[----:B------:R-:W-:Y:S01]  /*e0f0*/  @!PT LDS RZ, [RZ] ;  /* 0x00000000fffff984 */ /* 0x000fe20000000800 */
[----:B------:R1:W-:Y:S04]  /*e100*/  @P0 LDGSTS.E.BYPASS.LTC128B.128 [R5+0x20c00], desc[UR36][R2.64], !P4 ;  /* 0x20c0000002050fae */ /* 0x0003e8000e101d64 */
[----:B------:R1:W-:Y:S04]  /*e110*/  @P0 LDGSTS.E.BYPASS.LTC128B.128 [R5+0x23c00], desc[UR36][R2.64+0x80], !P3 ;  /* 0x23c0008002050fae */ /* 0x0003e8000d901d64 */
[----:B------:R1:W-:Y:S01]  /*e120*/  @P0 LDGSTS.E.BYPASS.LTC128B.128 [R5+0x26c00], desc[UR36][R2.64+0x100], !P2 ;  /* 0x26c0010002050fae */ /* 0x0003e2000d101d64 */
[----:B------:R-:W-:Y:S01]  /*e130*/  PLOP3.LUT P0, PT, PT, PT, PT, 0x80, 0x0 ;  /* 0x000000000000781c */ /* 0x000fe20003f0f070 */
[----:B------:R-:W-:-:S12]  /*e140*/  NOP ;  /* 0x0000000000007918 */ /* 0x000fd80000000000 */
.L_x_260:
        /* <DEDUP_REMOVED lines=10> */
.L_x_261:
[----:B------:R2:W5:Y:S01]  /*e1f0*/  LDL.LU R0, [R1+0x10] ;  /* 0x0000100001007983 */ /* 0x0005620000300800 */
[----:B------:R-:W-:Y:S01]  /*e200*/  LOP3.LUT P0, RZ, R23, 0x40, RZ, 0xc0, !PT ;  /* 0x0000004017ff7812 */ /* 0x000fe2000780c0ff */
[----:B------:R2:W-:-:S12]  /*e210*/  SYNCS.ARRIVE.TRANS64.A1T0 RZ, [R7+URZ+0x30830], RZ ;  /* 0x030830ff07ff79a7 */ /* 0x0005d8000810003f */
[----:B------:R-:W-:Y:S05]  /*e220*/  WARPSYNC.ALL ;  /* 0x0000000000007948 */ /* 0x000fea0003800000 */
[----:B------:R-:W-:Y:S01]  /*e230*/  ULDC.64 UR4, c[0x0][0x298] ;  /* 0x0000a60000047ab9 */ /* 0x000fe20000000a00 */
[----:B------:R-:W-:Y:S01]  /*e240*/  SEL R29, R29, RZ, !P0 ;  /* 0x000000ff1d1d7207 */ /* 0x000fe20004000000 */
[----:B01----:R-:W-:Y:S01]  /*e250*/  IMAD.WIDE.U32 R4, R35, UR4, RZ ;  /* 0x0000000423047c25 */ /* 0x003fe2000f8e00ff */
[----:B------:R-:W-:Y:S01]  /*e260*/  BSSY B6, `(.L_x_262) ;  /* 0x000001c000067945 */ /* 0x000fe20003800000 */
[----:B------:R-:W-:Y:S01]  /*e270*/  BAR.SYNC.DEFER_BLOCKING 0x8, 0x180 ;  /* 0x0206000000007b1d */ /* 0x000fe20000010000 */
[----:B-----5:R-:W-:-:S02]  /*e280*/  SEL R2, R0, RZ, !P0 ;  /* 0x000000ff00027207 */ /* 0x020fc40004000000 */
[----:B------:R-:W-:-:S03]  /*e290*/  SHF.R.S32.HI R0, RZ, 0x1f, R35 ;  /* 0x0000001fff007819 */ /* 0x000fc60000011423 */
[----:B------:R0:W-:Y:S02]  /*e2a0*/  STL [R1+0x24], R2 ;  /* 0x0000240201007387 */ /* 0x0001e40000100800 */
[----:B------:R-:W-:Y:S02]  /*e2b0*/  IMAD R0, R0, UR4, RZ ;  /* 0x0000000400007c24 */ /* 0x000fe4000f8e02ff */
[----:B------:R1:W-:Y:S02]  /*e2c0*/  STL.64 [R1+0x10], R4 ;  /* 0x0000100401007387 */ /* 0x0003e40000100a00 */
[----:B------:R-:W-:Y:S02]  /*e2d0*/  IMAD R0, R35, UR5, R0 ;  /* 0x0000000523007c24 */ /* 0x000fe4000f8e0200 */
[----:B0-----:R-:W-:Y:S02]  /*e2e0*/  VIADD R2, R22, 0x12400 ;  /* 0x0001240016027836 */ /* 0x001fe40000000000 */
[----:B------:R-:W-:-:S03]  /*e2f0*/  IMAD.IADD R35, R5, 0x1, R0 ;  /* 0x0000000105237824 */ /* 0x000fc600078e0200 */
[----:B------:R-:W-:-:S13]  /*e300*/  LOP3.LUT P0, RZ, R2, 0x3ff, RZ, 0xc0, !PT ;  /* 0x000003ff02ff7812 */ /* 0x000fda000780c0ff */
[----:B-1----:R-:W-:Y:S05]  /*e310*/  @!P0 BRA `(.L_x_263) ;  /* 0x0000000000408947 */ /* 0x002fea0003800000 */
[----:B------:R-:W-:Y:S01]  /*e320*/  MOV R2, 0x0 ;  /* 0x0000000000027802 */ /* 0x000fe20000000f00 */
[----:B------:R-:W-:Y:S01]  /*e330*/  ULDC.64 UR6, c[0x4][0x88] ;  /* 0x0100220000067ab9 */ /* 0x000fe20000000a00 */
[----:B------:R-:W-:Y:S01]  /*e340*/  ULDC.64 UR8, c[0x4][0x90] ;  /* 0x0100240000087ab9 */ /* 0x000fe20000000a00 */
[----:B------:R-:W-:Y:S01]  /*e350*/  ULDC.64 UR4, c[0x4][0x20] ;  /* 0x0100080000047ab9 */ /* 0x000fe20000000a00 */
[----:B------:R-:W-:Y:S01]  /*e360*/  IMAD.U32 R4, RZ, RZ, UR6 ;  /* 0x00000006ff047e24 */ /* 0x000fe2000f8e00ff */
[----:B------:R-:W-:Y:S01]  /*e370*/  MOV R10, UR4 ;  /* 0x00000004000a7c02 */ /* 0x000fe20008000f00 */
[----:B------:R-:W0:Y:S01]  /*e380*/  LDC.64 R2, c[0x4][R2] ;  /* 0x0100000002027b82 */ /* 0x000e220000000a00 */
[----:B------:R-:W-:Y:S02]  /*e390*/  IMAD.U32 R5, RZ, RZ, UR7 ;  /* 0x00000007ff057e24 */ /* 0x000fe4000f8e00ff */
[----:B------:R-:W-:Y:S02]  /*e3a0*/  IMAD.U32 R6, RZ, RZ, UR8 ;  /* 0x00000008ff067e24 */ /* 0x000fe4000f8e00ff */
[----:B--2---:R-:W-:-:S02]  /*e3b0*/  IMAD.U32 R7, RZ, RZ, UR9 ;  /* 0x00000009ff077e24 */ /* 0x004fc4000f8e00ff */
[----:B------:R-:W-:Y:S02]  /*e3c0*/  IMAD.U32 R11, RZ, RZ, UR5 ;  /* 0x00000005ff0b7e24 */ /* 0x000fe4000f8e00ff */
[----:B------:R-:W-:Y:S02]  /*e3d0*/  IMAD.MOV.U32 R8, RZ, RZ, 0x70 ;  /* 0x00000070ff087424 */ /* 0x000fe400078e00ff */
[----:B------:R-:W-:Y:S02]  /*e3e0*/  IMAD.MOV.U32 R12, RZ, RZ, 0x1 ;  /* 0x00000001ff0c7424 */ /* 0x000fe400078e00ff */
[----:B------:R-:W-:-:S07]  /*e3f0*/  IMAD.MOV.U32 R13, RZ, RZ, RZ ;  /* 0x000000ffff0d7224 */ /* 0x000fce00078e00ff */
[----:B------:R-:W-:-:S07]  /*e400*/  LEPC R20, `(.L_x_263) ;  /* 0x000000001014794e */ /* 0x000fce0000000000 */
[----:B0-----:R-:W-:Y:S05]  /*e410*/  CALL.ABS.NOINC R2 ;  /* 0x0000000002007343 */ /* 0x001fea0003c00000 */
.L_x_263:
[----:B------:R-:W-:Y:S05]  /*e420*/  BSYNC B6 ;  /* 0x0000000000067941 */ /* 0x000fea0003800000 */
.L_x_262:
[----:B------:R-:W3:Y:S01]  /*e430*/  LDL.LU.64 R2, [R1+0x10] ;  /* 0x0000100001027983 */ /* 0x000ee20000300a00 */
[----:B------:R-:W-:Y:S01]  /*e440*/  ULDC.64 UR6, c[0x0][0x2e0] ;  /* 0x0000b80000067ab9 */ /* 0x000fe20000000a00 */
[----:B------:R-:W0:Y:S01]  /*e450*/  LDC R6, c[0x0][0x448] ;  /* 0x00011200ff067b82 */ /* 0x000e220000000800 */
[----:B------:R-:W-:Y:S01]  /*e460*/  ULDC.64 UR4, c[0x0][0x2d8] ;  /* 0x0000b60000047ab9 */ /* 0x000fe20000000a00 */
[----:B------:R-:W4:Y:S01]  /*e470*/  LDL.LU R20, [R1+0x24] ;  /* 0x0000240001147983 */ /* 0x000f220000300800 */
[----:B------:R-:W-:-:S03]  /*e480*/  IMAD.SHL.U32 R4, R17, 0x80, RZ ;  /* 0x0000008011047824 */ /* 0x000fc600078e00ff */
[----:B------:R1:W5:Y:S01]  /*e490*/  LDL R17, [R1+0x18] ;  /* 0x0000180001117983 */ /* 0x0003620000100800 */
[----:B0-----:R-:W-:-:S13]  /*e4a0*/  ISETP.NE.AND P0, PT, R6, 0x1, PT ;  /* 0x000000010600780c */ /* 0x001fda0003f05270 */
[----:B------:R-:W0:Y:S08]  /*e4b0*/  @P0 LDC R0, c[0x0][0x44c] ;  /* 0x00011300ff000b82 */ /* 0x000e300000000800 */
[----:B------:R-:W1:Y:S01]  /*e4c0*/  @P0 LDC R8, c[0x0][0x450] ;  /* 0x00011400ff080b82 */ /* 0x000e620000000800 */
[----:B---3--:R-:W-:Y:S02]  /*e4d0*/  IMAD.MOV.U32 R3, RZ, RZ, R35 ;  /* 0x000000ffff037224 */ /* 0x008fe400078e0023 */
[----:B----4-:R-:W-:-:S02]  /*e4e0*/  IMAD R5, R20, UR6, RZ ;  /* 0x0000000614057c24 */ /* 0x010fc4000f8e02ff */
[----:B------:R-:W3:Y:S01]  /*e4f0*/  S2R R20, SR_TID.X ;  /* 0x0000000000147919 */ /* 0x000ee20000002100 */
[----:B------:R-:W-:-:S04]  /*e500*/  IMAD.WIDE.U32 R2, R26, UR4, R2 ;  /* 0x000000041a027c25 */ /* 0x000fc8000f8e0002 */
[----:B------:R-:W-:Y:S01]  /*e510*/  IMAD R3, R26, UR5, R3 ;  /* 0x000000051a037c24 */ /* 0x000fe2000f8e0203 */
[----:B------:R-:W-:Y:S01]  /*e520*/  ULDC.64 UR4, c[0x0][0x2d0] ;  /* 0x0000b40000047ab9 */ /* 0x000fe20000000a00 */
[C---:B------:R-:W-:Y:S02]  /*e530*/  IMAD R5, R29.reuse, UR7, R5 ;  /* 0x000000071d057c24 */ /* 0x040fe4000f8e0205 */
[----:B------:R-:W-:Y:S01]  /*e540*/  IMAD.WIDE.U32 R2, R29, UR6, R2 ;  /* 0x000000061d027c25 */ /* 0x000fe2000f8e0002 */
[----:B---3--:R-:W-:-:S04]  /*e550*/  LOP3.LUT R20, R20, 0x7f, RZ, 0xc0, !PT ;  /* 0x0000007f14147812 */ /* 0x008fc800078ec0ff */
[----:B------:R-:W-:Y:S02]  /*e560*/  SHF.R.U32.HI R21, RZ, 0x3, R20 ;  /* 0x00000003ff157819 */ /* 0x000fe40000011614 */
[----:B------:R-:W3:Y:S01]  /*e570*/  S2R R20, SR_TID.X ;  /* 0x0000000000147919 */ /* 0x000ee20000002100 */
[----:B------:R-:W-:Y:S01]  /*e580*/  IADD3 R3, R3, R5, RZ ;  /* 0x0000000503037210 */ /* 0x000fe20007ffe0ff */
[----:B---3--:R-:W-:-:S05]  /*e590*/  IMAD.SHL.U32 R20, R20, 0x10, RZ ;  /* 0x0000001014147824 */ /* 0x008fca00078e00ff */
[----:B------:R-:W-:-:S04]  /*e5a0*/  LOP3.LUT R20, R21, 0x70, R20, 0xf8, !PT ;  /* 0x0000007015147812 */ /* 0x000fc800078ef814 */
[----:B--2---:R-:W-:-:S05]  /*e5b0*/  LOP3.LUT R7, R20, R4, RZ, 0xfc, !PT ;  /* 0x0000000414077212 */ /* 0x004fca00078efcff */
[----:B0-----:R-:W-:-:S04]  /*e5c0*/  @P0 IMAD.HI.U32 R9, R7, R0, RZ ;  /* 0x0000000007090227 */ /* 0x001fc800078e00ff */
[----:B------:R-:W-:Y:S01]  /*e5d0*/  IMAD.MOV.U32 R0, RZ, RZ, R7 ;  /* 0x000000ffff007224 */ /* 0x000fe200078e0007 */
[----:B-1----:R-:W-:Y:S01]  /*e5e0*/  @P0 SHF.R.U32.HI R0, RZ, R8, R9 ;  /* 0x00000008ff000219 */ /* 0x002fe20000011609 */
[----:B------:R-:W0:Y:S04]  /*e5f0*/  S2R R20, SR_TID.X ;  /* 0x0000000000147919 */ /* 0x000e280000002100 */
[----:B------:R-:W-:-:S04]  /*e600*/  IMAD.MOV R5, RZ, RZ, -R0 ;  /* 0x000000ffff057224 */ /* 0x000fc800078e0a00 */
[----:B------:R-:W-:Y:S01]  /*e610*/  IMAD R5, R6, R5, R7 ;  /* 0x0000000506057224 */ /* 0x000fe200078e0207 */
[----:B------:R-:W-:Y:S01]  /*e620*/  SHF.R.S32.HI R7, RZ, 0x1f, R0 ;  /* 0x0000001fff077819 */ /* 0x000fe20000011400 */
[----:B------:R-:W-:-:S04]  /*e630*/  IMAD.WIDE.U32 R2, R0, UR4, R2 ;  /* 0x0000000400027c25 */ /* 0x000fc8000f8e0002 */
[----:B------:R-:W-:-:S04]  /*e640*/  IMAD R7, R7, UR4, RZ ;  /* 0x0000000407077c24 */ /* 0x000fc8000f8e02ff */
[----:B------:R-:W-:Y:S01]  /*e650*/  IMAD R7, R0, UR5, R7 ;  /* 0x0000000500077c24 */ /* 0x000fe2000f8e0207 */
[----:B------:R-:W-:Y:S01]  /*e660*/  SHF.R.S32.HI R0, RZ, 0x1f, R5 ;  /* 0x0000001fff007819 */ /* 0x000fe20000011405 */
[----:B------:R-:W-:Y:S02]  /*e670*/  ULDC.64 UR4, c[0x0][0x2c8] ;  /* 0x0000b20000047ab9 */ /* 0x000fe40000000a00 */
[----:B------:R-:W-:Y:S02]  /*e680*/  IMAD.IADD R3, R3, 0x1, R7 ;  /* 0x0000000103037824 */ /* 0x000fe400078e0207 */
[----:B------:R-:W-:Y:S02]  /*e690*/  IMAD R0, R0, UR4, RZ ;  /* 0x0000000400007c24 */ /* 0x000fe4000f8e02ff */
[----:B------:R-:W-:-:S04]  /*e6a0*/  IMAD.WIDE.U32 R2, R5, UR4, R2 ;  /* 0x0000000405027c25 */ /* 0x000fc8000f8e0002 */
[----:B------:R-:W-:Y:S01]  /*e6b0*/  IMAD R0, R5, UR5, R0 ;  /* 0x0000000505007c24 */ /* 0x000fe2000f8e0200 */
[----:B------:R-:W-:-:S03]  /*e6c0*/  ULDC.64 UR4, c[0x0][0x280] ;  /* 0x0000a00000047ab9 */ /* 0x000fc60000000a00 */
[----:B------:R-:W-:Y:S01]  /*e6d0*/  IMAD.IADD R5, R3, 0x1, R0 ;  /* 0x0000000103057824 */ /* 0x000fe200078e0200 */
[----:B------:R-:W-:Y:S01]  /*e6e0*/  LEA R0, P0, R2, UR4, 0x1 ;  /* 0x0000000402007c11 */ /* 0x000fe2000f8008ff */
[----:B------:R-:W-:Y:S01]  /*e6f0*/  ULDC UR4, c[0x0][0x2b8] ;  /* 0x0000ae0000047ab9 */ /* 0x000fe20000000800 */
[----:B0-----:R-:W-:Y:S02]  /*e700*/  LOP3.LUT R20, R20, 0x7f, RZ, 0xc0, !PT ;  /* 0x0000007f14147812 */ /* 0x001fe400078ec0ff */
[----:B------:R-:W-:Y:S01]  /*e710*/  LEA.HI.X R5, R2, UR5, R5, 0x1, P0 ;  /* 0x0000000502057c11 */ /* 0x000fe200080f0c05 */
[----:B------:R-:W-:Y:S01]  /*e720*/  UMOV UR5, 0xffffffff ;  /* 0xffffffff00057882 */ /* 0x000fe20000000000 */
[----:B------:R-:W-:Y:S02]  /*e730*/  ISETP.GE.AND P3, PT, R31, UR4, PT ;  /* 0x000000041f007c0c */ /* 0x000fe4000bf66270 */
[----:B------:R-:W-:Y:S02]  /*e740*/  ISETP.GE.AND P2, PT, R33, UR4, PT ;  /* 0x0000000421007c0c */ /* 0x000fe4000bf46270 */
[----:B------:R-:W-:-:S02]  /*e750*/  ISETP.GE.AND P0, PT, R32, UR4, PT ;  /* 0x0000000420007c0c */ /* 0x000fc4000bf06270 */
[----:B------:R-:W-:Y:S01]  /*e760*/  SHF.R.U32.HI R10, RZ, 0x3, R20 ;  /* 0x00000003ff0a7819 */ /* 0x000fe20000011614 */
[----:B------:R-:W-:Y:S10]  /*e770*/  BRA.DIV UR5, `(.L_x_264) ;  /* 0x0000003a05a87947 */ /* 0x000ff4000b800000 */
[----:B------:R-:W0:Y:S01]  /*e780*/  SHFL.IDX PT, R14, R0, RZ, 0x181f ;  /* 0x00181fff000e7589 */ /* 0x000e2200000e0000 */
[----:B-----5:R-:W-:Y:S02]  /*e790*/  IMAD R6, R17, R6, RZ ;  /* 0x0000000611067224 */ /* 0x020fe400078e02ff */
[----:B------:R-:W-:Y:S01]  /*e7a0*/  IMAD.IADD R4, R10, 0x1, R4 ;  /* 0x000000010a047824 */ /* 0x000fe200078e0204 */
[----:B------:R-:W1:Y:S03]  /*e7b0*/  SHFL.IDX PT, R2, R5, RZ, 0x181f ;  /* 0x00181fff05027589 */ /* 0x000e6600000e0000 */
[C---:B------:R-:W-:Y:S01]  /*e7c0*/  VIADD R7, R4.reuse, 0x10 ;  /* 0x0000001004077836 */ /* 0x040fe20000000000 */
[----:B------:R-:W-:-:S13]  /*e7d0*/  ISETP.GE.AND P1, PT, R4, R6, PT ;  /* 0x000000060400720c */ /* 0x000fda0003f26270 */
[----:B0-----:R-:W-:-:S05]  /*e7e0*/  @!P1 LEA R14, P4, R31, R14, 0x1 ;  /* 0x0000000e1f0e9211 */ /* 0x001fca00078808ff */
[----:B-1----:R-:W-:Y:S02]  /*e7f0*/  @!P1 IMAD.X R3, RZ, RZ, R2, P4 ;  /* 0x000000ffff039224 */ /* 0x002fe400020e0602 */
[----:B------:R-:W-:Y:S02]  /*e800*/  @!P1 IMAD.MOV.U32 R2, RZ, RZ, R14 ;  /* 0x000000ffff029224 */ /* 0x000fe400078e000e */
[----:B------:R-:W0:Y:S04]  /*e810*/  SHFL.IDX PT, R14, R0, 0x1, 0x181f ;  /* 0x00381f00000e7f89 */ /* 0x000e2800000e0000 */
[----:B------:R-:W-:Y:S04]  /*e820*/  @!P1 LDGSTS.E.BYPASS.LTC128B.128 [R36+0x12400], desc[UR36][R2.64], !P3 ;  /* 0x1240000002249fae */ /* 0x000fe8000d901d64 */
[----:B------:R-:W-:Y:S04]  /*e830*/  @!P1 LDGSTS.E.BYPASS.LTC128B.128 [R36+0x16400], desc[UR36][R2.64+0x80], !P2 ;  /* 0x1640008002249fae */ /* 0x000fe8000d101d64 */
[----:B------:R1:W-:Y:S01]  /*e840*/  @!P1 LDGSTS.E.BYPASS.LTC128B.128 [R36+0x1a400], desc[UR36][R2.64+0x100], !P0 ;  /* 0x1a40010002249fae */ /* 0x0003e2000c101d64 */
[----:B------:R-:W-:-:S03]  /*e850*/  ISETP.GE.AND P1, PT, R7, R6, PT ;  /* 0x000000060700720c */ /* 0x000fc60003f26270 */
[----:B-1----:R-:W1:Y:S10]  /*e860*/  SHFL.IDX PT, R2, R5, 0x1, 0x181f ;  /* 0x00381f0005027f89 */ /* 0x002e7400000e0000 */
[----:B0-----:R-:W-:-:S05]  /*e870*/  @!P1 LEA R14, P4, R31, R14, 0x1 ;  /* 0x0000000e1f0e9211 */ /* 0x001fca00078808ff */
[----:B-1----:R-:W-:Y:S01]  /*e880*/  @!P1 IMAD.X R7, RZ, RZ, R2, P4 ;  /* 0x000000ffff079224 */ /* 0x002fe200020e0602 */
[----:B------:R-:W-:Y:S02]  /*e890*/  @!P1 MOV R2, R14 ;  /* 0x0000000e00029202 */ /* 0x000fe40000000f00 */
[----:B------:R-:W0:Y:S01]  /*e8a0*/  SHFL.IDX PT, R14, R0, 0x2, 0x181f ;  /* 0x00581f00000e7f89 */ /* 0x000e2200000e0000 */
[----:B------:R-:W-:Y:S02]  /*e8b0*/  @!P1 IMAD.MOV.U32 R3, RZ, RZ, R7 ;  /* 0x000000ffff039224 */ /* 0x000fe400078e0007 */
[----:B------:R-:W-:-:S03]  /*e8c0*/  VIADD R7, R4, 0x20 ;  /* 0x0000002004077836 */ /* 0x000fc60000000000 */
[----:B------:R-:W-:Y:S04]  /*e8d0*/  @!P1 LDGSTS.E.BYPASS.LTC128B.128 [R36+0x12c00], desc[UR36][R2.64], !P3 ;  /* 0x12c0000002249fae */ /* 0x000fe8000d901d64 */
[----:B------:R-:W-:Y:S04]  /*e8e0*/  @!P1 LDGSTS.E.BYPASS.LTC128B.128 [R36+0x16c00], desc[UR36][R2.64+0x80], !P2 ;  /* 0x16c0008002249fae */ /* 0x000fe8000d101d64 */
[----:B------:R1:W-:Y:S01]  /*e8f0*/  @!P1 LDGSTS.E.BYPASS.LTC128B.128 [R36+0x1ac00], desc[UR36][R2.64+0x100], !P0 ;  /* 0x1ac0010002249fae */ /* 0x0003e2000c101d64 */
[----:B------:R-:W-:-:S03]  /*e900*/  ISETP.GE.AND P1, PT, R7, R6, PT ;  /* 0x000000060700720c */ /* 0x000fc60003f26270 */
[----:B-1----:R-:W1:Y:S10]  /*e910*/  SHFL.IDX PT, R2, R5, 0x2, 0x181f ;  /* 0x00581f0005027f89 */ /* 0x002e7400000e0000 */
[----:B0-----:R-:W-:-:S05]  /*e920*/  @!P1 LEA R14, P4, R31, R14, 0x1 ;  /* 0x0000000e1f0e9211 */ /* 0x001fca00078808ff */
[----:B-1----:R-:W-:Y:S02]  /*e930*/  @!P1 IMAD.X R7, RZ, RZ, R2, P4 ;  /* 0x000000ffff079224 */ /* 0x002fe400020e0602 */
[----:B------:R-:W-:Y:S02]  /*e940*/  @!P1 IMAD.MOV.U32 R2, RZ, RZ, R14 ;  /* 0x000000ffff029224 */ /* 0x000fe400078e000e */
[----:B------:R-:W-:Y:S01]  /*e950*/  @!P1 IMAD.MOV.U32 R3, RZ, RZ, R7 ;  /* 0x000000ffff039224 */ /* 0x000fe200078e0007 */
[----:B------:R-:W0:Y:S01]  /*e960*/  SHFL.IDX PT, R14, R0, 0x3, 0x181f ;  /* 0x00781f00000e7f89 */ /* 0x000e2200000e0000 */
        /* <DEDUP_REMOVED lines=9> */
[----:B------:R-:W0:Y:S01]  /*ea00*/  SHFL.IDX PT, R14, R0, 0x4, 0x181f ;  /* 0x00981f00000e7f89 */ /* 0x000e2200000e0000 */
[----:B------:R-:W-:Y:S01]  /*ea10*/  @!P1 MOV R3, R7 ;  /* 0x0000000700039202 */ /* 0x000fe20000000f00 */
[----:B------:R-:W-:-:S04]  /*ea20*/  VIADD R7, R4, 0x40 ;  /* 0x0000004004077836 */ /* 0x000fc80000000000 */
        /* <DEDUP_REMOVED lines=21> */
[----:B------:R-:W-:-:S03]  /*eb80*/  IADD3 R7, R4, 0x60, RZ ;  /* 0x0000006004077810 */ /* 0x000fc60007ffe0ff */
[----:B------:R-:W-:Y:S04]  /*eb90*/  @!P1 LDGSTS.E.BYPASS.LTC128B.128 [R36+0x14c00], desc[UR36][R2.64], !P3 ;  /* 0x14c0000002249fae */ /* 0x000fe8000d901d64 */
[----:B------:R-:W-:Y:S04]  /*eba0*/  @!P1 LDGSTS.E.BYPASS.LTC128B.128 [R36+0x18c00], desc[UR36][R2.64+0x80], !P2 ;  /* 0x18c0008002249fae */ /* 0x000fe8000d101d64 */
[----:B------:R1:W-:Y:S01]  /*ebb0*/  @!P1 LDGSTS.E.BYPASS.LTC128B.128 [R36+0x1cc00], desc[UR36][R2.64+0x100], !P0 ;  /* 0x1cc0010002249fae */ /* 0x0003e2000c101d64 */
[----:B------:R-:W-:-:S03]  /*ebc0*/  ISETP.GE.AND P1, PT, R7, R6, PT ;  /* 0x000000060700720c */ /* 0x000fc60003f26270 */
[----:B-1----:R-:W1:Y:S10]  /*ebd0*/  SHFL.IDX PT, R2, R5, 0x6, 0x181f ;  /* 0x00d81f0005027f89 */ /* 0x002e7400000e0000 */
[----:B0-----:R-:W-:Y:S01]  /*ebe0*/  @!P1 LEA R14, P4, R31, R14, 0x1 ;  /* 0x0000000e1f0e9211 */ /* 0x001fe200078808ff */
[----:B------:R-:W0:Y:S04]  /*ebf0*/  SHFL.IDX PT, R5, R5, 0x7, 0x181f ;  /* 0x00f81f0005057f89 */ /* 0x000e2800000e0000 */
[----:B-1----:R-:W-:-:S02]  /*ec00*/  @!P1 IMAD.X R7, RZ, RZ, R2, P4 ;  /* 0x000000ffff079224 */ /* 0x002fc400020e0602 */
[----:B------:R-:W-:Y:S02]  /*ec10*/  @!P1 IMAD.MOV.U32 R2, RZ, RZ, R14 ;  /* 0x000000ffff029224 */ /* 0x000fe400078e000e */
[----:B------:R-:W-:Y:S01]  /*ec20*/  @!P1 IMAD.MOV.U32 R3, RZ, RZ, R7 ;  /* 0x000000ffff039224 */ /* 0x000fe200078e0007 */
[----:B------:R1:W2:Y:S04]  /*ec30*/  SHFL.IDX PT, R14, R0, 0x7, 0x181f ;  /* 0x00f81f00000e7f89 */ /* 0x0002a800000e0000 */
[----:B------:R1:W-:Y:S04]  /*ec40*/  @!P1 LDGSTS.E.BYPASS.LTC128B.128 [R36+0x15400], desc[UR36][R2.64], !P3 ;  /* 0x1540000002249fae */ /* 0x0003e8000d901d64 */
[----:B------:R1:W-:Y:S04]  /*ec50*/  @!P1 LDGSTS.E.BYPASS.LTC128B.128 [R36+0x19400], desc[UR36][R2.64+0x80], !P2 ;  /* 0x1940008002249fae */ /* 0x0003e8000d101d64 */
[----:B0-----:R1:W-:Y:S02]  /*ec60*/  @!P1 LDGSTS.E.BYPASS.LTC128B.128 [R36+0x1d400], desc[UR36][R2.64+0x100], !P0 ;  /* 0x1d40010002249fae */ /* 0x0013e4000c101d64 */
.L_x_353:
[----:B-1----:R-:W-:Y:S01]  /*ec70*/  VIADD R3, R4, 0x70 ;  /* 0x0000007004037836 */ /* 0x002fe20000000000 */
[----:B------:R-:W-:Y:S04]  /*ec80*/  BSSY B0, `(.L_x_265) ;  /* 0x000000b000007945 */ /* 0x000fe80003800000 */
[----:B------:R-:W-:-:S13]  /*ec90*/  ISETP.GE.AND P1, PT, R3, R6, PT ;  /* 0x000000060300720c */ /* 0x000fda0003f26270 */
[----:B------:R-:W-:Y:S05]  /*eca0*/  @P1 BRA `(.L_x_266) ;  /* 0x0000000000201947 */ /* 0x000fea0003800000 */
[----:B--2---:R-:W-:-:S05]  /*ecb0*/  LEA R2, P1, R31, R14, 0x1 ;  /* 0x0000000e1f027211 */ /* 0x004fca00078208ff */
[----:B------:R-:W-:-:S05]  /*ecc0*/  IMAD.X R3, RZ, RZ, R5, P1 ;  /* 0x000000ffff037224 */ /* 0x000fca00008e0605 */
[----:B------:R-:W-:Y:S01]  /*ecd0*/  @!PT LDS RZ, [RZ] ;  /* 0x00000000fffff984 */ /* 0x000fe20000000800 */
[----:B------:R-:W-:Y:S01]  /*ece0*/  @!PT LDS RZ, [RZ] ;  /* 0x00000000fffff984 */ /* 0x000fe20000000800 */
[----:B------:R-:W-:Y:S01]  /*ecf0*/  @!PT LDS RZ, [RZ] ;  /* 0x00000000fffff984 */ /* 0x000fe20000000800 */
[----:B------:R0:W-:Y:S04]  /*ed00*/  LDGSTS.E.BYPASS.LTC128B.128 [R36+0x15c00], desc[UR36][R2.64], !P3 ;  /* 0x15c0000002247fae */ /* 0x0001e8000d901d64 */
[----:B------:R0:W-:Y:S04]  /*ed10*/  LDGSTS.E.BYPASS.LTC128B.128 [R36+0x19c00], desc[UR36][R2.64+0x80], !P2 ;  /* 0x19c0008002247fae */ /* 0x0001e8000d101d64 */
[----:B------:R0:W-:Y:S02]  /*ed20*/  LDGSTS.E.BYPASS.LTC128B.128 [R36+0x1dc00], desc[UR36][R2.64+0x100], !P0 ;  /* 0x1dc0010002247fae */ /* 0x0001e4000c101d64 */
.L_x_266:
[----:B------:R-:W-:Y:S05]  /*ed30*/  BSYNC B0 ;  /* 0x0000000000007941 */ /* 0x000fea0003800000 */
.L_x_265:
[----:B------:R-:W-:Y:S01]  /*ed40*/  NOP ;  /* 0x0000000000007918 */ /* 0x000fe20000000000 */
[----:B------:R-:W-:-:S13]  /*ed50*/  PLOP3.LUT P0, PT, PT, PT, PT, 0x80, 0x0 ;  /* 0x000000000000781c */ /* 0x000fda0003f0f070 */
.L_x_267:
[----:B------:R-:W-:Y:S02]  /*ed60*/  PLOP3.LUT P1, PT, P1, P0, PT, 0xa2, 0x0 ;  /* 0x000000000000781c */ /* 0x000fe40000f21472 */
[----:B------:R-:W-:-:S08]  /*ed70*/  @P0 R2UR P1, UR4, R22 ;  /* 0x00000000160402ca */ /* 0x000fd00000020000 */
[----:B------:R-:W-:-:S05]  /*ed80*/  @P0 PLOP3.LUT P0, PT, P1, PT, PT, 0x80, 0x0 ;  /* 0x000000000000081c */ /* 0x000fca0000f0f070 */
[----:B------:R-:W-:Y:S01]  /*ed90*/  @!P1 SYNCS.ARRIVE.TRANS64.RED.A0T1 RZ, [UR4+0x30800], RZ ;  /* 0x030800ffffff99a7 */ /* 0x000fe20008200404 */
[----:B------:R-:W-:Y:S07]  /*eda0*/  @!P1 ARRIVES.LDGSTSBAR.64.TRANSCNT [UR4+0x30800] ;  /* 0x03080000ff0099b0 */ /* 0x000fee0008000a84 */
[----:B------:R-:W-:Y:S05]  /*edb0*/  @P0 BRA.U.ANY `(.L_x_267) ;  /* 0xfffffffd00e80947 */ /* 0x000fea000393ffff */
[----:B0-----:R-:W3:Y:S04]  /*edc0*/  LDL.LU R3, [R1+0x20] ;  /* 0x0000200001037983 */ /* 0x001ee80000300800 */
[----:B------:R-:W4:Y:S01]  /*edd0*/  LDL.LU R2, [R1+0x1c] ;  /* 0x00001c0001027983 */ /* 0x000f220000300800 */
[----:B---3--:R-:W-:Y:S02]  /*ede0*/  VIADD R3, R3, 0x1 ;  /* 0x0000000103037836 */ /* 0x008fe40000000000 */
[----:B----4-:R-:W-:-:S03]  /*edf0*/  VIADD R8, R2, 0xfffffffe ;  /* 0xfffffffe02087836 */ /* 0x010fc60000000000 */
[----:B------:R-:W-:Y:S01]  /*ee00*/  LEA.HI R0, R3, R3, RZ, 0x1 ;  /* 0x0000000303007211 */ /* 0x000fe200078f08ff */
[----:B------:R0:W-:Y:S03]  /*ee10*/  STL [R1+0x20], R3 ;  /* 0x0000200301007387 */ /* 0x0001e60000100800 */
[----:B------:R-:W-:-:S05]  /*ee20*/  LOP3.LUT R0, R0, 0xfffffffe, RZ, 0xc0, !PT ;  /* 0xfffffffe00007812 */ /* 0x000fca00078ec0ff */
[----:B------:R-:W-:-:S05]  /*ee30*/  IMAD.IADD R0, R3, 0x1, -R0 ;  /* 0x0000000103007824 */ /* 0x000fca00078e0a00 */
[----:B0-----:R-:W-:Y:S01]  /*ee40*/  SHF.L.U32 R3, R0, 0x1f, RZ ;  /* 0x0000001f00037819 */ /* 0x001fe200000006ff */
[----:B------:R-:W-:Y:S01]  /*ee50*/  NOP ;  /* 0x0000000000007918 */ /* 0x000fe20000000000 */
[----:B------:R0:W-:Y:S01]  /*ee60*/  SYNCS.ARRIVE.TRANS64.A1T0 RZ, [R22+URZ+0x30800], RZ ;  /* 0x030800ff16ff79a7 */ /* 0x0001e2000810003f */
[----:B------:R-:W-:Y:S01]  /*ee70*/  BSSY B0, `(.L_x_268) ;  /* 0x0000003000007945 */ /* 0x000fe20003800000 */
[----:B------:R-:W1:Y:S03]  /*ee80*/  SYNCS.PHASECHK.TRANS64.TRYWAIT P0, [R22+URZ+0x30820], R3 ;  /* 0x03082003160075a7 */ /* 0x000e66000800017f */
[----:B01----:R-:W-:Y:S05]  /*ee90*/  @!P0 BRA `(.L_x_269) ;  /* 0x0000003c007c8947 */ /* 0x003fea0003800000 */
.L_x_354:
[----:B------:R-:W-:Y:S05]  /*eea0*/  BSYNC B0 ;  /* 0x0000000000007941 */ /* 0x000fea0003800000 */
.L_x_268:
[----:B------:R-:W3:Y:S01]  /*eeb0*/  LDL R0, [R1] ;  /* 0x0000000001007983 */ /* 0x000ee20000100800 */
[----:B------:R-:W-:Y:S01]  /*eec0*/  BSSY B0, `(.L_x_270) ;  /* 0x0000104000007945 */ /* 0x000fe20003800000 */
[----:B---3--:R-:W-:-:S13]  /*eed0*/  ISETP.GE.AND P0, PT, R8, R0, PT ;  /* 0x000000000800720c */ /* 0x008fda0003f06270 */
[----:B------:R-:W-:Y:S05]  /*eee0*/  @!P0 BRA `(.L_x_271) ;  /* 0x0000001000048947 */ /* 0x000fea0003800000 */
[----:B------:R-:W-:Y:S01]  /*eef0*/  ULDC UR4, c[0x0][0x2f4] ;  /* 0x0000bd0000047ab9 */ /* 0x000fe20000000800 */
[----:B------:R-:W-:Y:S01]  /*ef00*/  MOV R17, R28 ;  /* 0x0000001c00117202 */ /* 0x000fe20000000f00 */
[----:B------:R-:W-:Y:S01]  /*ef10*/  IMAD.MOV.U32 R10, RZ, RZ, R27 ;  /* 0x000000ffff0a7224 */ /* 0x000fe200078e001b */
[----:B------:R-:W-:Y:S01]  /*ef20*/  ISETP.GE.AND P3, PT, R31, UR4, PT ;  /* 0x000000041f007c0c */ /* 0x000fe2000bf66270 */
[----:B------:R-:W-:Y:S01]  /*ef30*/  IMAD.MOV.U32 R29, RZ, RZ, R25 ;  /* 0x000000ffff1d7224 */ /* 0x000fe200078e0019 */
[----:B------:R-:W-:Y:S02]  /*ef40*/  ISETP.GE.AND P2, PT, R33, UR4, PT ;  /* 0x0000000421007c0c */ /* 0x000fe4000bf46270 */
[----:B------:R-:W-:-:S13]  /*ef50*/  ISETP.GE.AND P1, PT, R32, UR4, PT ;  /* 0x0000000420007c0c */ /* 0x000fda000bf26270 */
.L_x_284:
[----:B------:R-:W3:Y:S04]  /*ef60*/  LDL R5, [R1+0x4] ;  /* 0x0000040001057983 */ /* 0x000ee80000100800 */
[----:B------:R-:W4:Y:S01]  /*ef70*/  LDL R12, [R1+0x8] ;  /* 0x00000800010c7983 */ /* 0x000f220000100800 */
[----:B------:R-:W1:Y:S01]  /*ef80*/  S2R R0, SR_TID.X ;  /* 0x0000000000007919 */ /* 0x000e620000002100 */
[----:B------:R-:W2:Y:S01]  /*ef90*/  S2R R4, SR_TID.X ;  /* 0x0000000000047919 */ /* 0x000ea20000002100 */
[----:B-1----:R-:W-:-:S04]  /*efa0*/  LOP3.LUT R0, R0, 0x7f, RZ, 0xc0, !PT ;  /* 0x0000007f00007812 */ /* 0x002fc800078ec0ff */
[----:B0-----:R-:W-:Y:S02]  /*efb0*/  SHF.R.U32.HI R3, RZ, 0x3, R0 ;  /* 0x00000003ff037819 */ /* 0x001fe40000011600 */
[----:B------:R-:W0:Y:S01]  /*efc0*/  LDC R0, c[0x0][0x430] ;  /* 0x00010c00ff007b82 */ /* 0x000e220000000800 */
[----:B--2---:R-:W-:-:S05]  /*efd0*/  IMAD.SHL.U32 R4, R4, 0x10, RZ ;  /* 0x0000001004047824 */ /* 0x004fca00078e00ff */
[----:B------:R-:W-:-:S04]  /*efe0*/  LOP3.LUT R4, R3, 0x70, R4, 0xf8, !PT ;  /* 0x0000007003047812 */ /* 0x000fc800078ef804 */
[----:B------:R-:W-:-:S13]  /*eff0*/  ISETP.GT.U32.AND P5, PT, R4, 0x5f, PT ;  /* 0x0000005f0400780c */ /* 0x000fda0003fa4070 */
[----:B------:R-:W4:Y:S01]  /*f000*/  @!P5 LDC.64 R6, c[0x0][0x428] ;  /* 0x00010a00ff06db82 */ /* 0x000f220000000a00 */
[----:B0-----:R-:W-:-:S13]  /*f010*/  ISETP.NE.AND P0, PT, R0, 0x1, PT ;  /* 0x000000010000780c */ /* 0x001fda0003f05270 */
[----:B------:R-:W0:Y:S08]  /*f020*/  @P0 LDC R0, c[0x0][0x434] ;  /* 0x00010d00ff000b82 */ /* 0x000e300000000800 */
[----:B------:R-:W1:Y:S01]  /*f030*/  @P0 LDC R3, c[0x0][0x438] ;  /* 0x00010e00ff030b82 */ /* 0x000e620000000800 */
[----:B---3--:R-:W-:-:S04]  /*f040*/  IMAD R9, R8, 0x60, R5 ;  /* 0x0000006008097824 */ /* 0x008fc800078e0205 */
[----:B------:R-:W-:-:S03]  /*f050*/  IMAD.IADD R9, R4, 0x1, R9 ;  /* 0x0000000104097824 */ /* 0x000fc600078e0209 */
[----:B------:R-:W2:Y:S01]  /*f060*/  @!P5 LDC.64 R4, c[0x0][0x418] ;  /* 0x00010600ff04db82 */ /* 0x000ea20000000a00 */
[----:B0-----:R-:W-:-:S04]  /*f070*/  @P0 IMAD.HI.U32 R0, R9, R0, RZ ;  /* 0x0000000009000227 */ /* 0x001fc800078e00ff */
[----:B------:R-:W-:Y:S01]  /*f080*/  IMAD.MOV.U32 R11, RZ, RZ, R9 ;  /* 0x000000ffff0b7224 */ /* 0x000fe200078e0009 */
[----:B-1----:R-:W-:Y:S01]  /*f090*/  @P0 SHF.R.U32.HI R11, RZ, R3, R0 ;  /* 0x00000003ff0b0219 */ /* 0x002fe20000011600 */
[----:B----4-:R-:W-:-:S03]  /*f0a0*/  @!P5 IMAD R0, R12, R6, RZ ;  /* 0x000000060c00d224 */ /* 0x010fc600078e02ff */
[--C-:B------:R-:W-:Y:S01]  /*f0b0*/  @!P5 SHF.R.S32.HI R3, RZ, 0x1f, R11.reuse ;  /* 0x0000001fff03d819 */ /* 0x100fe2000001140b */
[----:B------:R-:W-:Y:S02]  /*f0c0*/  @!P5 IMAD.MOV.U32 R2, RZ, RZ, R11 ;  /* 0x000000ffff02d224 */ /* 0x000fe400078e000b */
[C---:B------:R-:W-:Y:S02]  /*f0d0*/  @!P5 IMAD R7, R30.reuse, R7, R0 ;  /* 0x000000071e07d224 */ /* 0x040fe400078e0200 */
[----:B------:R-:W-:-:S04]  /*f0e0*/  @!P5 IMAD.WIDE.U32 R2, R30, R6, R2 ;  /* 0x000000061e02d225 */ /* 0x000fc800078e0002 */
[----:B------:R-:W-:Y:S01]  /*f0f0*/  @!P5 IMAD.IADD R7, R7, 0x1, R3 ;  /* 0x000000010707d824 */ /* 0x000fe200078e0203 */
[----:B------:R-:W-:Y:S02]  /*f100*/  MOV R0, RZ ;  /* 0x000000ff00007202 */ /* 0x000fe40000000f00 */
[----:B--2---:R-:W-:-:S04]  /*f110*/  @!P5 LEA R4, P0, R2, R4, 0x2 ;  /* 0x000000040204d211 */ /* 0x004fc800078010ff */
[----:B------:R-:W-:-:S05]  /*f120*/  @!P5 LEA.HI.X R5, R2, R5, R7, 0x2, P0 ;  /* 0x000000050205d211 */ /* 0x000fca00000f1407 */
[----:B------:R0:W5:Y:S01]  /*f130*/  @!P5 LDG.E R0, desc[UR36][R4.64] ;  /* 0x000000240400d981 */ /* 0x000162000c1e1900 */
[----:B------:R-:W-:Y:S01]  /*f140*/  LOP3.LUT P4, RZ, R23, 0x10, RZ, 0xc0, !PT ;  /* 0x0000001017ff7812 */ /* 0x000fe2000788c0ff */
[----:B------:R-:W-:Y:S01]  /*f150*/  VIADD R27, R10, 0x1 ;  /* 0x000000010a1b7836 */ /* 0x000fe20000000000 */
[----:B------:R-:W-:Y:S05]  /*f160*/  YIELD ;  /* 0x0000000000007946 */ /* 0x000fea0003800000 */
[----:B------:R-:W-:Y:S01]  /*f170*/  ISETP.NE.AND P0, PT, R27, 0x2, PT ;  /* 0x000000021b00780c */ /* 0x000fe20003f05270 */
[----:B------:R-:W-:Y:S01]  /*f180*/  IMAD.MOV R2, RZ, RZ, -R11 ;  /* 0x000000ffff027224 */ /* 0x000fe200078e0a0b */
[----:B------:R-:W-:-:S02]  /*f190*/  ULDC UR4, c[0x0][0x430] ;  /* 0x00010c0000047ab9 */ /* 0x000fc40000000800 */
[----:B------:R-:W-:Y:S01]  /*f1a0*/  SEL R28, RZ, 0x1, P0 ;  /* 0x00000001ff1c7807 */ /* 0x000fe20000000000 */
[----:B------:R-:W-:Y:S01]  /*f1b0*/  IMAD R9, R2, UR4, R9 ;  /* 0x0000000402097c24 */ /* 0x000fe2000f8e0209 */
[----:B------:R-:W-:Y:S01]  /*f1c0*/  SEL R27, R27, RZ, P0 ;  /* 0x000000ff1b1b7207 */ /* 0x000fe20000000000 */
[----:B------:R-:W-:Y:S01]  /*f1d0*/  IMAD.MOV.U32 R25, RZ, RZ, R8 ;  /* 0x000000ffff197224 */ /* 0x000fe200078e0008 */
[----:B------:R-:W-:Y:S01]  /*f1e0*/  LOP3.LUT R28, R17, R28, RZ, 0x3c, !PT ;  /* 0x0000001c111c7212 */ /* 0x000fe200078e3cff */
[----:B0-----:R-:W-:Y:S06]  /*f1f0*/  @!P4 BRA `(.L_x_272) ;  /* 0x000000000004c947 */ /* 0x001fec0003800000 */
[----:B------:R-:W-:Y:S01]  /*f200*/  BPT.TRAP 0x1 ;  /* 0x000000040000795c */ /* 0x000fe20000300000 */
.L_x_272:
[----:B------:R-:W-:Y:S01]  /*f210*/  IMAD R6, R27, 0x8, R22 ;  /* 0x000000081b067824 */ /* 0x000fe200078e0216 */
[----:B------:R-:W-:Y:S01]  /*f220*/  SHF.L.U32 R3, R28, 0x1f, RZ ;  /* 0x0000001f1c037819 */ /* 0x000fe200000006ff */
[----:B------:R-:W-:Y:S03]  /*f230*/  BSSY B1, `(.L_x_273) ;  /* 0x0000003000017945 */ /* 0x000fe60003800000 */
[----:B------:R-:W0:Y:S02]  /*f240*/  SYNCS.PHASECHK.TRANS64.TRYWAIT P0, [R6+URZ+0x30840], R3 ;  /* 0x03084003060075a7 */ /* 0x000e24000800017f */
[----:B0-----:R-:W-:Y:S05]  /*f250*/  @!P0 BRA `(.L_x_274) ;  /* 0x0000003800a08947 */ /* 0x001fea0003800000 */
.L_x_355:
[----:B------:R-:W-:Y:S05]  /*f260*/  BSYNC B1 ;  /* 0x0000000000017941 */ /* 0x000fea0003800000 */
.L_x_273:
[----:B------:R-:W-:Y:S01]  /*f270*/  SHF.R.S32.HI R20, RZ, 0x1f, R9 ;  /* 0x0000001fff147819 */ /* 0x000fe20000011409 */
[----:B------:R-:W-:Y:S01]  /*f280*/  ULDC.64 UR4, c[0x0][0x300] ;  /* 0x0000c00000047ab9 */ /* 0x000fe20000000a00 */
[----:B-----5:R-:W-:Y:S01]  /*f290*/  SHF.R.S32.HI R21, RZ, 0x1f, R0 ;  /* 0x0000001fff157819 */ /* 0x020fe20000011400 */
[----:B0-----:R-:W-:Y:S01]  /*f2a0*/  IMAD.WIDE.U32 R2, R9, UR4, RZ ;  /* 0x0000000409027c25 */ /* 0x001fe2000f8e00ff */
[----:B------:R-:W-:Y:S01]  /*f2b0*/  ULDC.64 UR6, c[0x0][0x2e8] ;  /* 0x0000ba0000067ab9 */ /* 0x000fe20000000a00 */
[C---:B------:R-:W-:Y:S02]  /*f2c0*/  LOP3.LUT P5, RZ, R23.reuse, 0x2, RZ, 0xc0, !PT ;  /* 0x0000000217ff7812 */ /* 0x040fe400078ac0ff */
[----:B------:R-:W-:Y:S01]  /*f2d0*/  IMAD R4, R20, UR4, RZ ;  /* 0x0000000414047c24 */ /* 0x000fe2000f8e02ff */
[----:B------:R-:W-:Y:S01]  /*f2e0*/  LOP3.LUT P4, RZ, R23, 0x1, RZ, 0xc0, !PT ;  /* 0x0000000117ff7812 */ /* 0x000fe2000788c0ff */
[----:B------:R-:W-:Y:S02]  /*f2f0*/  IMAD R5, R27, 0x4800, R34 ;  /* 0x000048001b057824 */ /* 0x000fe400078e0222 */
[----:B------:R-:W-:Y:S01]  /*f300*/  IMAD R4, R9, UR5, R4 ;  /* 0x0000000509047c24 */ /* 0x000fe2000f8e0204 */
[----:B------:R-:W-:-:S03]  /*f310*/  ULDC.64 UR4, c[0x0][0x310] ;  /* 0x0000c40000047ab9 */ /* 0x000fc60000000a00 */
[----:B------:R-:W-:Y:S02]  /*f320*/  IMAD.IADD R3, R3, 0x1, R4 ;  /* 0x0000000103037824 */ /* 0x000fe400078e0204 */
[----:B------:R-:W-:Y:S02]  /*f330*/  IMAD R4, R21, UR4, RZ ;  /* 0x0000000415047c24 */ /* 0x000fe4000f8e02ff */
[----:B------:R-:W-:-:S04]  /*f340*/  IMAD.WIDE.U32 R2, R0, UR4, R2 ;  /* 0x0000000400027c25 */ /* 0x000fc8000f8e0002 */
[----:B------:R-:W-:Y:S01]  /*f350*/  IMAD R4, R0, UR5, R4 ;  /* 0x0000000500047c24 */ /* 0x000fe2000f8e0204 */
[----:B------:R-:W-:-:S03]  /*f360*/  ULDC.64 UR4, c[0x0][0x308] ;  /* 0x0000c20000047ab9 */ /* 0x000fc60000000a00 */
[----:B------:R-:W-:Y:S02]  /*f370*/  IMAD.IADD R3, R3, 0x1, R4 ;  /* 0x0000000103037824 */ /* 0x000fe400078e0204 */
[----:B------:R-:W-:Y:S01]  /*f380*/  IMAD.WIDE.U32 R2, R26, UR4, R2 ;  /* 0x000000041a027c25 */ /* 0x000fe2000f8e0002 */
[----:B------:R-:W-:-:S03]  /*f390*/  UMOV UR4, 0xffffffff ;  /* 0xffffffff00047882 */ /* 0x000fc60000000000 */
[----:B------:R-:W-:Y:S01]  /*f3a0*/  IMAD R8, R26, UR5, R3 ;  /* 0x000000051a087c24 */ /* 0x000fe2000f8e0203 */
[----:B------:R-:W-:-:S04]  /*f3b0*/  LEA R7, P0, R2, UR6, 0x1 ;  /* 0x0000000602077c11 */ /* 0x000fc8000f8008ff */
[----:B------:R-:W-:Y:S01]  /*f3c0*/  LEA.HI.X R8, R2, UR7, R8, 0x1, P0 ;  /* 0x0000000702087c11 */ /* 0x000fe200080f0c08 */
[----:B------:R-:W-:Y:S08]  /*f3d0*/  BRA.DIV UR4, `(.L_x_275) ;  /* 0x0000003a04547947 */ /* 0x000ff0000b800000 */
[----:B------:R-:W0:Y:S01]  /*f3e0*/  SHFL.IDX PT, R2, R7, RZ, 0x181f ;  /* 0x00181fff07027589 */ /* 0x000e2200000e0000 */
[----:B------:R-:W-:Y:S01]  /*f3f0*/  IMAD.SHL.U32 R4, R31, 0x2, RZ ;  /* 0x000000021f047824 */ /* 0x000fe200078e00ff */
[----:B------:R-:W-:Y:S01]  /*f400*/  LOP3.LUT P6, RZ, R23, 0x4, RZ, 0xc0, !PT ;  /* 0x0000000417ff7812 */ /* 0x000fe200078cc0ff */
[----:B------:R-:W-:Y:S01]  /*f410*/  IMAD R5, R5, 0x2, R22 ;  /* 0x0000000205057824 */ /* 0x000fe200078e0216 */
[----:B------:R-:W1:Y:S04]  /*f420*/  SHFL.IDX PT, R3, R8, RZ, 0x181f ;  /* 0x00181fff08037589 */ /* 0x000e6800000e0000 */
[----:B------:R-:W-:Y:S01]  /*f430*/  SHFL.IDX PT, R35, R8, 0x2, 0x181f ;  /* 0x00581f0008237f89 */ /* 0x000fe200000e0000 */
[----:B0-----:R-:W-:-:S05]  /*f440*/  IADD3 R2, P0, R2, R4, RZ ;  /* 0x0000000402027210 */ /* 0x001fca0007f1e0ff */
[----:B-1----:R-:W-:-:S05]  /*f450*/  IMAD.X R3, RZ, RZ, R3, P0 ;  /* 0x000000ffff037224 */ /* 0x002fca00000e0603 */
[----:B------:R-:W-:Y:S04]  /*f460*/  LDGSTS.E.BYPASS.LTC128B.128 [R5+0x1e400], desc[UR36][R2.64], !P6 ;  /* 0x1e40000002057fae */ /* 0x000fe8000f101d64 */
[----:B------:R-:W-:Y:S04]  /*f470*/  LDGSTS.E.BYPASS.LTC128B.128 [R5+0x21400], desc[UR36][R2.64+0x80], !P5 ;  /* 0x2140008002057fae */ /* 0x000fe8000e901d64 */
[----:B------:R0:W-:Y:S04]  /*f480*/  LDGSTS.E.BYPASS.LTC128B.128 [R5+0x24400], desc[UR36][R2.64+0x100], !P4 ;  /* 0x2440010002057fae */ /* 0x0001e8000e101d64 */
[----:B0-----:R-:W0:Y:S04]  /*f490*/  SHFL.IDX PT, R2, R7, 0x1, 0x181f ;  /* 0x00381f0007027f89 */ /* 0x001e2800000e0000 */
[----:B------:R-:W1:Y:S01]  /*f4a0*/  SHFL.IDX PT, R3, R8, 0x1, 0x181f ;  /* 0x00381f0008037f89 */ /* 0x000e6200000e0000 */
[----:B0-----:R-:W-:-:S04]  /*f4b0*/  IADD3 R2, P0, R2, R4, RZ ;  /* 0x0000000402027210 */ /* 0x001fc80007f1e0ff */
[----:B-1----:R-:W-:-:S05]  /*f4c0*/  IADD3.X R3, RZ, R3, RZ, P0, !PT ;  /* 0x00000003ff037210 */ /* 0x002fca00007fe4ff */
[----:B------:R-:W-:Y:S04]  /*f4d0*/  LDGSTS.E.BYPASS.LTC128B.128 [R5+0x1ec00], desc[UR36][R2.64], !P6 ;  /* 0x1ec0000002057fae */ /* 0x000fe8000f101d64 */
[----:B------:R-:W-:Y:S04]  /*f4e0*/  LDGSTS.E.BYPASS.LTC128B.128 [R5+0x21c00], desc[UR36][R2.64+0x80], !P5 ;  /* 0x21c0008002057fae */ /* 0x000fe8000e901d64 */
[----:B------:R0:W-:Y:S04]  /*f4f0*/  LDGSTS.E.BYPASS.LTC128B.128 [R5+0x24c00], desc[UR36][R2.64+0x100], !P4 ;  /* 0x24c0010002057fae */ /* 0x0001e8000e101d64 */
[----:B0-----:R-:W0:Y:S02]  /*f500*/  SHFL.IDX PT, R2, R7, 0x2, 0x181f ;  /* 0x00581f0007027f89 */ /* 0x001e2400000e0000 */
[----:B0-----:R-:W-:-:S05]  /*f510*/  IADD3 R2, P0, R2, R4, RZ ;  /* 0x0000000402027210 */ /* 0x001fca0007f1e0ff */
[----:B------:R-:W-:Y:S02]  /*f520*/  IMAD.X R3, RZ, RZ, R35, P0 ;  /* 0x000000ffff037224 */ /* 0x000fe400000e0623 */
[----:B------:R-:W-:Y:S04]  /*f530*/  SHFL.IDX PT, R35, R8, 0x3, 0x181f ;  /* 0x00781f0008237f89 */ /* 0x000fe800000e0000 */
        /* <DEDUP_REMOVED lines=13> */
[----:B------:R0:W1:Y:S04]  /*f610*/  SHFL.IDX PT, R35, R8, 0x5, 0x181f ;  /* 0x00b81f0008237f89 */ /* 0x00006800000e0000 */
[----:B------:R-:W-:Y:S04]  /*f620*/  LDGSTS.E.BYPASS.LTC128B.128 [R5+0x20400], desc[UR36][R2.64], !P6 ;  /* 0x2040000002057fae */ /* 0x000fe8000f101d64 */
[----:B------:R-:W-:Y:S04]  /*f630*/  LDGSTS.E.BYPASS.LTC128B.128 [R5+0x23400], desc[UR36][R2.64+0x80], !P5 ;  /* 0x2340008002057fae */ /* 0x000fe8000e901d64 */
[----:B------:R2:W-:Y:S04]  /*f640*/  LDGSTS.E.BYPASS.LTC128B.128 [R5+0x26400], desc[UR36][R2.64+0x100], !P4 ;  /* 0x2640010002057fae */ /* 0x0005e8000e101d64 */
[----:B-12---:R0:W2:Y:S02]  /*f650*/  SHFL.IDX PT, R2, R7, 0x5, 0x181f ;  /* 0x00b81f0007027f89 */ /* 0x0060a400000e0000 */
.L_x_369:
[----:B------:R-:W-:Y:S02]  /*f660*/  LOP3.LUT P6, RZ, R23, 0x4, RZ, 0xc0, !PT ;  /* 0x0000000417ff7812 */ /* 0x000fe400078cc0ff */
[----:B--2---:R-:W-:-:S05]  /*f670*/  IADD3 R2, P0, R2, R4, RZ ;  /* 0x0000000402027210 */ /* 0x004fca0007f1e0ff */
[----:B------:R-:W-:Y:S01]  /*f680*/  IMAD.X R3, RZ, RZ, R35, P0 ;  /* 0x000000ffff037224 */ /* 0x000fe200000e0623 */
[----:B------:R-:W-:-:S05]  /*f690*/  PLOP3.LUT P0, PT, PT, PT, PT, 0x80, 0x0 ;  /* 0x000000000000781c */ /* 0x000fca0003f0f070 */
[----:B------:R-:W-:Y:S01]  /*f6a0*/  @!PT LDS RZ, [RZ] ;  /* 0x00000000fffff984 */ /* 0x000fe20000000800 */
[----:B------:R-:W-:Y:S01]  /*f6b0*/  @!PT LDS RZ, [RZ] ;  /* 0x00000000fffff984 */ /* 0x000fe20000000800 */
[----:B------:R-:W-:Y:S01]  /*f6c0*/  @!PT LDS RZ, [RZ] ;  /* 0x00000000fffff984 */ /* 0x000fe20000000800 */
[----:B------:R1:W-:Y:S04]  /*f6d0*/  LDGSTS.E.BYPASS.LTC128B.128 [R5+0x20c00], desc[UR36][R2.64], !P6 ;  /* 0x20c0000002057fae */ /* 0x0003e8000f101d64 */
[----:B------:R1:W-:Y:S04]  /*f6e0*/  LDGSTS.E.BYPASS.LTC128B.128 [R5+0x23c00], desc[UR36][R2.64+0x80], !P5 ;  /* 0x23c0008002057fae */ /* 0x0003e8000e901d64 */
[----:B------:R1:W-:Y:S01]  /*f6f0*/  LDGSTS.E.BYPASS.LTC128B.128 [R5+0x26c00], desc[UR36][R2.64+0x100], !P4 ;  /* 0x26c0010002057fae */ /* 0x0003e2000e101d64 */
[----:B------:R-:W-:Y:S01]  /*f700*/  NOP ;  /* 0x0000000000007918 */ /* 0x000fe20000000000 */
.L_x_276:
        /* <DEDUP_REMOVED lines=10> */
.L_x_277:
[----:B------:R2:W-:Y:S01]  /*f7b0*/  SYNCS.ARRIVE.TRANS64.A1T0 RZ, [R6+URZ+0x30830], RZ ;  /* 0x030830ff06ff79a7 */ /* 0x0005e2000810003f */
[----:B------:R-:W-:Y:S05]  /*f7c0*/  @!P5 BRA `(.L_x_278) ;  /* 0x000000000004d947 */ /* 0x000fea0003800000 */
[----:B------:R-:W-:Y:S01]  /*f7d0*/  BPT.TRAP 0x1 ;  /* 0x000000040000795c */ /* 0x000fe20000300000 */
.L_x_278:
[----:B-1----:R-:W-:Y:S01]  /*f7e0*/  SHF.L.U32 R2, R17, 0x1f, RZ ;  /* 0x0000001f11027819 */ /* 0x002fe200000006ff */
[----:B--2---:R-:W-:Y:S01]  /*f7f0*/  IMAD R6, R10, 0x8, R22 ;  /* 0x000000080a067824 */ /* 0x004fe200078e0216 */
[----:B------:R-:W-:Y:S01]  /*f800*/  BSSY B1, `(.L_x_279) ;  /* 0x0000004000017945 */ /* 0x000fe20003800000 */
[----:B0-----:R-:W-:Y:S02]  /*f810*/  IMAD R7, R29, -0x60, R37 ;  /* 0xffffffa01d077824 */ /* 0x001fe400078e0225 */
[----:B------:R-:W0:Y:S02]  /*f820*/  SYNCS.PHASECHK.TRANS64.TRYWAIT P0, [R6+URZ+0x30860], R2 ;  /* 0x03086002060075a7 */ /* 0x000e24000800017f */
[----:B0-----:R-:W-:Y:S05]  /*f830*/  @!P0 BRA `(.L_x_280) ;  /* 0x0000003c001c8947 */ /* 0x001fea0003800000 */
.L_x_370:
[----:B------:R-:W-:Y:S05]  /*f840*/  BSYNC B1 ;  /* 0x0000000000017941 */ /* 0x000fea0003800000 */
.L_x_279:
[----:B------:R-:W1:Y:S01]  /*f850*/  S2R R3, SR_TID.X ;  /* 0x0000000000037919 */ /* 0x000e620000002100 */
[----:B------:R-:W-:Y:S01]  /*f860*/  UMOV UR4, 0xffffffff ;  /* 0xffffffff00047882 */ /* 0x000fe20000000000 */
[----:B------:R-:W-:Y:S01]  /*f870*/  IMAD R5, R10, 0x4800, R34 ;  /* 0x000048000a057824 */ /* 0x000fe200078e0222 */
[----:B-1----:R-:W-:-:S04]  /*f880*/  LOP3.LUT R3, R3, 0x7f, RZ, 0xc0, !PT ;  /* 0x0000007f03037812 */ /* 0x002fc800078ec0ff */
[----:B------:R-:W-:-:S05]  /*f890*/  SHF.R.U32.HI R3, RZ, 0x3, R3 ;  /* 0x00000003ff037819 */ /* 0x000fca0000011603 */
[----:B------:R-:W-:Y:S01]  /*f8a0*/  IMAD.IADD R7, R7, 0x1, -R3 ;  /* 0x0000000107077824 */ /* 0x000fe200078e0a03 */
[----:B------:R-:W-:Y:S06]  /*f8b0*/  BRA.DIV UR4, `(.L_x_281) ;  /* 0x0000003e04107947 */ /* 0x000fec000b800000 */
[----:B0-----:R-:W0:Y:S01]  /*f8c0*/  SHFL.IDX PT, R2, R18, RZ, 0x181f ;  /* 0x00181fff12027589 */ /* 0x001e2200000e0000 */
[----:B------:R-:W-:-:S03]  /*f8d0*/  IMAD R5, R5, 0x2, R22 ;  /* 0x0000000205057824 */ /* 0x000fc600078e0216 */
[----:B------:R-:W1:Y:S04]  /*f8e0*/  SHFL.IDX PT, R3, R24, RZ, 0x181f ;  /* 0x00181fff18037589 */ /* 0x000e6800000e0000 */
[----:B------:R-:W-:Y:S01]  /*f8f0*/  SHFL.IDX PT, R14, R18, 0x5, 0x181f ;  /* 0x00b81f00120e7f89 */ /* 0x000fe200000e0000 */
[----:B0-----:R-:W-:-:S05]  /*f900*/  IADD3 R2, P0, R2, R4, RZ ;  /* 0x0000000402027210 */ /* 0x001fca0007f1e0ff */
[----:B-1----:R-:W-:Y:S01]  /*f910*/  IMAD.X R3, RZ, RZ, R3, P0 ;  /* 0x000000ffff037224 */ /* 0x002fe200000e0603 */
[----:B------:R-:W-:-:S13]  /*f920*/  ISETP.LT.OR P0, PT, R7, 0x1, P3 ;  /* 0x000000010700780c */ /* 0x000fda0001f01670 */
[----:B------:R-:W-:Y:S01]  /*f930*/  LDGSTS.E.BYPASS.LTC128B.128 [R5+0x400], desc[UR36][R2.64], !P0 ;  /* 0x0040000002057fae */ /* 0x000fe2000c101d64 */
[----:B------:R-:W-:-:S13]  /*f940*/  ISETP.LT.OR P0, PT, R7, 0x1, P2 ;  /* 0x000000010700780c */ /* 0x000fda0001701670 */
[----:B------:R-:W-:Y:S01]  /*f950*/  LDGSTS.E.BYPASS.LTC128B.128 [R5+0x3400], desc[UR36][R2.64+0x80], !P0 ;  /* 0x0340008002057fae */ /* 0x000fe2000c101d64 */
[----:B------:R-:W-:-:S13]  /*f960*/  ISETP.LT.OR P0, PT, R7, 0x1, P1 ;  /* 0x000000010700780c */ /* 0x000fda0000f01670 */
[----:B------:R0:W-:Y:S04]  /*f970*/  LDGSTS.E.BYPASS.LTC128B.128 [R5+0x6400], desc[UR36][R2.64+0x100], !P0 ;  /* 0x0640010002057fae */ /* 0x0001e8000c101d64 */
[----:B0-----:R-:W0:Y:S04]  /*f980*/  SHFL.IDX PT, R2, R18, 0x1, 0x181f ;  /* 0x00381f0012027f89 */ /* 0x001e2800000e0000 */
[----:B------:R-:W1:Y:S01]  /*f990*/  SHFL.IDX PT, R3, R24, 0x1, 0x181f ;  /* 0x00381f0018037f89 */ /* 0x000e6200000e0000 */
[----:B0-----:R-:W-:-:S04]  /*f9a0*/  IADD3 R2, P0, R2, R4, RZ ;  /* 0x0000000402027210 */ /* 0x001fc80007f1e0ff */
[----:B-1----:R-:W-:Y:S02]  /*f9b0*/  IADD3.X R3, RZ, R3, RZ, P0, !PT ;  /* 0x00000003ff037210 */ /* 0x002fe400007fe4ff */
        /* <DEDUP_REMOVED lines=27> */
[----:B------:R-:W1:Y:S04]  /*fb70*/  SHFL.IDX PT, R3, R24, 0x4, 0x181f ;  /* 0x00981f0018037f89 */ /* 0x000e6800000e0000 */
[----:B------:R-:W2:Y:S01]  /*fb80*/  SHFL.IDX PT, R24, R24, 0x5, 0x181f ;  /* 0x00b81f0018187f89 */ /* 0x000ea200000e0000 */
[----:B0-----:R-:W-:-:S05]  /*fb90*/  IADD3 R2, P0, R2, R4, RZ ;  /* 0x0000000402027210 */ /* 0x001fca0007f1e0ff */
[----:B-1----:R-:W-:Y:S01]  /*fba0*/  IMAD.X R3, RZ, RZ, R3, P0 ;  /* 0x000000ffff037224 */ /* 0x002fe200000e0603 */
[----:B------:R-:W-:-:S13]  /*fbb0*/  ISETP.LT.OR P0, PT, R7, 0x41, P3 ;  /* 0x000000410700780c */ /* 0x000fda0001f01670 */
[----:B------:R1:W-:Y:S01]  /*fbc0*/  LDGSTS.E.BYPASS.LTC128B.128 [R5+0x2400], desc[UR36][R2.64], !P0 ;  /* 0x0240000002057fae */ /* 0x0003e2000c101d64 */
[----:B------:R-:W-:-:S13]  /*fbd0*/  ISETP.LT.OR P0, PT, R7, 0x41, P2 ;  /* 0x000000410700780c */ /* 0x000fda0001701670 */
[----:B------:R1:W-:Y:S01]  /*fbe0*/  LDGSTS.E.BYPASS.LTC128B.128 [R5+0x5400], desc[UR36][R2.64+0x80], !P0 ;  /* 0x0540008002057fae */ /* 0x0003e2000c101d64 */
[----:B------:R-:W-:-:S13]  /*fbf0*/  ISETP.LT.OR P0, PT, R7, 0x41, P1 ;  /* 0x000000410700780c */ /* 0x000fda0000f01670 */
[----:B--2---:R1:W-:Y:S02]  /*fc00*/  LDGSTS.E.BYPASS.LTC128B.128 [R5+0x8400], desc[UR36][R2.64+0x100], !P0 ;  /* 0x0840010002057fae */ /* 0x0043e4000c101d64 */
.L_x_384:
[----:B01----:R-:W-:Y:S01]  /*fc10*/  IADD3 R2, P0, R14, R4, RZ ;  /* 0x000000040e027210 */ /* 0x003fe20007f1e0ff */
[----:B------:R-:W-:Y:S01]  /*fc20*/  ULDC.64 UR4, c[0x0][0x328] ;  /* 0x0000ca0000047ab9 */ /* 0x000fe20000000a00 */
[----:B------:R-:W-:Y:S01]  /*fc30*/  ULDC.64 UR6, c[0x0][0x318] ;  /* 0x0000c60000067ab9 */ /* 0x000fe20000000a00 */
[----:B------:R-:W-:Y:S02]  /*fc40*/  IMAD R20, R20, UR4, RZ ;  /* 0x0000000414147c24 */ /* 0x000fe4000f8e02ff */
[----:B------:R-:W-:Y:S01]  /*fc50*/  IMAD.X R3, RZ, RZ, R24, P0 ;  /* 0x000000ffff037224 */ /* 0x000fe200000e0618 */
[----:B------:R-:W-:-:S13]  /*fc60*/  ISETP.LT.OR P0, PT, R7, 0x51, P3 ;  /* 0x000000510700780c */ /* 0x000fda0001f01670 */
[----:B------:R-:W-:Y:S01]  /*fc70*/  @!PT LDS RZ, [RZ] ;  /* 0x00000000fffff984 */ /* 0x000fe20000000800 */
[----:B------:R-:W-:Y:S01]  /*fc80*/  @!PT LDS RZ, [RZ] ;  /* 0x00000000fffff984 */ /* 0x000fe20000000800 */
[----:B------:R-:W-:Y:S01]  /*fc90*/  @!PT LDS RZ, [RZ] ;  /* 0x00000000fffff984 */ /* 0x000fe20000000800 */
[----:B------:R-:W-:Y:S01]  /*fca0*/  LDGSTS.E.BYPASS.LTC128B.128 [R5+0x2c00], desc[UR36][R2.64], !P0 ;  /* 0x02c0000002057fae */ /* 0x000fe2000c101d64 */
[----:B------:R-:W-:-:S13]  /*fcb0*/  ISETP.LT.OR P0, PT, R7, 0x51, P2 ;  /* 0x000000510700780c */ /* 0x000fda0001701670 */
[----:B------:R-:W-:Y:S01]  /*fcc0*/  LDGSTS.E.BYPASS.LTC128B.128 [R5+0x5c00], desc[UR36][R2.64+0x80], !P0 ;  /* 0x05c0008002057fae */ /* 0x000fe2000c101d64 */
[----:B------:R-:W-:Y:S01]  /*fcd0*/  ISETP.LT.OR P0, PT, R7, 0x51, P1 ;  /* 0x000000510700780c */ /* 0x000fe20000f01670 */
[----:B------:R-:W-:-:S12]  /*fce0*/  IMAD R7, R9, UR5, R20 ;  /* 0x0000000509077c24 */ /* 0x000fd8000f8e0214 */
[----:B------:R0:W-:Y:S02]  /*fcf0*/  LDGSTS.E.BYPASS.LTC128B.128 [R5+0x8c00], desc[UR36][R2.64+0x100], !P0 ;  /* 0x08c0010002057fae */ /* 0x0001e4000c101d64 */
[----:B0-----:R-:W-:Y:S01]  /*fd00*/  IMAD.WIDE.U32 R2, R9, UR4, RZ ;  /* 0x0000000409027c25 */ /* 0x001fe2000f8e00ff */
[----:B------:R-:W-:-:S03]  /*fd10*/  ULDC.64 UR4, c[0x0][0x338] ;  /* 0x0000ce0000047ab9 */ /* 0x000fc60000000a00 */
[----:B------:R-:W-:Y:S02]  /*fd20*/  IMAD.IADD R3, R3, 0x1, R7 ;  /* 0x0000000103037824 */ /* 0x000fe400078e0207 */
[----:B------:R-:W-:Y:S02]  /*fd30*/  IMAD R21, R21, UR4, RZ ;  /* 0x0000000415157c24 */ /* 0x000fe4000f8e02ff */
[----:B------:R-:W-:-:S04]  /*fd40*/  IMAD.WIDE.U32 R2, R0, UR4, R2 ;  /* 0x0000000400027c25 */ /* 0x000fc8000f8e0002 */
[----:B------:R-:W-:Y:S01]  /*fd50*/  IMAD R21, R0, UR5, R21 ;  /* 0x0000000500157c24 */ /* 0x000fe2000f8e0215 */
[----:B------:R-:W-:Y:S01]  /*fd60*/  ULDC.64 UR4, c[0x0][0x330] ;  /* 0x0000cc0000047ab9 */ /* 0x000fe20000000a00 */
[----:B------:R-:W-:Y:S02]  /*fd70*/  NOP ;  /* 0x0000000000007918 */ /* 0x000fe40000000000 */
[----:B------:R-:W-:Y:S02]  /*fd80*/  IMAD.IADD R3, R3, 0x1, R21 ;  /* 0x0000000103037824 */ /* 0x000fe400078e0215 */
[----:B------:R-:W-:-:S04]  /*fd90*/  IMAD.WIDE.U32 R2, R26, UR4, R2 ;  /* 0x000000041a027c25 */ /* 0x000fc8000f8e0002 */
[----:B------:R-:W-:Y:S01]  /*fda0*/  IMAD R3, R26, UR5, R3 ;  /* 0x000000051a037c24 */ /* 0x000fe2000f8e0203 */
[----:B------:R-:W-:-:S04]  /*fdb0*/  LEA R18, P0, R2, UR6, 0x1 ;  /* 0x0000000602127c11 */ /* 0x000fc8000f8008ff */
[----:B------:R-:W-:Y:S02]  /*fdc0*/  LEA.HI.X R24, R2, UR7, R3, 0x1, P0 ;  /* 0x0000000702187c11 */ /* 0x000fe400080f0c03 */
[----:B------:R-:W-:-:S13]  /*fdd0*/  PLOP3.LUT P0, PT, PT, PT, PT, 0x80, 0x0 ;  /* 0x000000000000781c */ /* 0x000fda0003f0f070 */
.L_x_282:
        /* <DEDUP_REMOVED lines=10> */
.L_x_283:
[----:B------:R-:W2:Y:S01]  /*fe80*/  LDL R0, [R1] ;  /* 0x0000000001007983 */ /* 0x000ea20000100800 */
[----:B------:R1:W-:Y:S01]  /*fe90*/  SYNCS.ARRIVE.TRANS64.A1T0 RZ, [R6+URZ+0x30850], RZ ;  /* 0x030850ff06ff79a7 */ /* 0x0003e2000810003f */
[C---:B------:R-:W-:Y:S01]  /*fea0*/  VIADD R8, R25.reuse, 0xffffffff ;  /* 0xffffffff19087836 */ /* 0x040fe20000000000 */
[----:B------:R-:W-:Y:S01]  /*feb0*/  MOV R10, R27 ;  /* 0x0000001b000a7202 */ /* 0x000fe20000000f00 */
[----:B------:R-:W-:Y:S02]  /*fec0*/  IMAD.MOV.U32 R17, RZ, RZ, R28 ;  /* 0x000000ffff117224 */ /* 0x000fe400078e001c */
[----:B------:R-:W-:Y:S01]  /*fed0*/  IMAD.MOV.U32 R29, RZ, RZ, R25 ;  /* 0x000000ffff1d7224 */ /* 0x000fe200078e0019 */
[----:B--2---:R-:W-:-:S13]  /*fee0*/  ISETP.GT.AND P0, PT, R25, R0, PT ;  /* 0x000000001900720c */ /* 0x004fda0003f04270 */
[----:B-1----:R-:W-:Y:S05]  /*fef0*/  @P0 BRA `(.L_x_284) ;  /* 0xfffffff000180947 */ /* 0x002fea000383ffff */
.L_x_271:
[----:B------:R-:W-:Y:S05]  /*ff00*/  BSYNC B0 ;  /* 0x0000000000007941 */ /* 0x000fea0003800000 */
.L_x_270:
[----:B------:R-:W1:Y:S01]  /*ff10*/  S2R R0, SR_TID.X ;  /* 0x0000000000007919 */ /* 0x000e620000002100 */
[----:B------:R-:W-:Y:S01]  /*ff20*/  BSSY B0, `(.L_x_285) ;  /* 0x0000010000007945 */ /* 0x000fe20003800000 */
[----:B-1----:R-:W-:-:S04]  /*ff30*/  LOP3.LUT R0, R0, 0x7f, RZ, 0xc0, !PT ;  /* 0x0000007f00007812 */ /* 0x002fc800078ec0ff */
[----:B------:R-:W-:-:S13]  /*ff40*/  ISETP.NE.AND P0, PT, R0, RZ, PT ;  /* 0x000000ff0000720c */ /* 0x000fda0003f05270 */
[----:B------:R-:W-:Y:S05]  /*ff50*/  @P0 BRA `(.L_x_286) ;  /* 0x0000000000300947 */ /* 0x000fea0003800000 */
[----:B------:R-:W1:Y:S01]  /*ff60*/  S2R R5, SR_LANEID ;  /* 0x0000000000057919 */ /* 0x000e620000000000 */
[----:B------:R-:W-:Y:S01]  /*ff70*/  VOTEU.ANY UR4, UPT, PT ;  /* 0x0000000000047886 */ /* 0x000fe200038e0100 */
[----:B0-----:R-:W0:Y:S01]  /*ff80*/  LDC.64 R2, c[0x0][0xc60] ;  /* 0x00031800ff027b82 */ /* 0x001e220000000a00 */
[----:B------:R-:W1:Y:S02]  /*ff90*/  FLO.U32 R0, UR4 ;  /* 0x0000000400007d00 */ /* 0x000e6400080e0000 */
[----:B-1----:R-:W-:-:S06]  /*ffa0*/  ISETP.EQ.U32.AND P0, PT, R0, R5, PT ;  /* 0x000000050000720c */ /* 0x002fcc0003f02070 */
[----:B------:R-:W0:Y:S07]  /*ffb0*/  POPC R5, UR4 ;  /* 0x0000000400057d09 */ /* 0x000e2e0008000000 */
[----:B0-----:R-:W3:Y:S01]  /*ffc0*/  @P0 ATOMG.E.ADD.STRONG.GPU PT, R3, desc[UR36][R2.64], R5 ;  /* 0x00000005020309a8 */ /* 0x001ee200081ee1e4 */
[----:B------:R-:W0:Y:S02]  /*ffd0*/  S2R R4, SR_LTMASK ;  /* 0x0000000000047919 */ /* 0x000e240000003900 */
[----:B0-----:R-:W-:-:S04]  /*ffe0*/  LOP3.LUT R4, R4, UR4, RZ, 0xc0, !PT ;  /* 0x0000000404047c12 */ /* 0x001fc8000f8ec0ff */
[----:B------:R-:W0:Y:S01]  /*fff0*/  POPC R7, R4 ;  /* 0x0000000400077309 */ /* 0x000e220000000000 */
[----:B---3--:R-:W0:Y:S02]  /*10000*/  SHFL.IDX PT, R0, R3, R0, 0x1f ;  /* 0x00001f0003007589 */ /* 0x008e2400000e0000 */
[----:B0-----:R-:W-:-:S07]  /*10010*/  IADD3 R16, R0, UR39, R7 ;  /* 0x0000002700107c10 */ /* 0x001fce000fffe007 */
.L_x_286:
[----:B------:R-:W-:Y:S05]  /*10020*/  BSYNC B0 ;  /* 0x0000000000007941 */ /* 0x000fea0003800000 */
.L_x_285:
[----:B------:R-:W-:-:S13]  /*10030*/  LOP3.LUT P0, RZ, R23, 0x10, RZ, 0xc0, !PT ;  /* 0x0000001017ff7812 */ /* 0x000fda000780c0ff */
[----:B------:R-:W-:Y:S05]  /*10040*/  @!P0 BRA `(.L_x_287) ;  /* 0x0000000000048947 */ /* 0x000fea0003800000 */
[----:B------:R-:W-:Y:S01]  /*10050*/  BPT.TRAP 0x1 ;  /* 0x000000040000795c */ /* 0x000fe20000300000 */
.L_x_287:
[----:B------:R-:W-:Y:S01]  /*10060*/  IMAD R0, R27, 0x8, R22 ;  /* 0x000000081b007824 */ /* 0x000fe200078e0216 */
[----:B0-----:R-:W-:Y:S01]  /*10070*/  SHF.L.U32 R3, R28, 0x1f, RZ ;  /* 0x0000001f1c037819 */ /* 0x001fe200000006ff */
[----:B------:R-:W-:Y:S01]  /*10080*/  BSSY B0, `(.L_x_288) ;  /* 0x0000004000007945 */ /* 0x000fe20003800000 */
[----:B------:R-:W-:Y:S02]  /*10090*/  IMAD R6, R25, -0x60, R37 ;  /* 0xffffffa019067824 */ /* 0x000fe400078e0225 */
[----:B------:R-:W0:Y:S02]  /*100a0*/  SYNCS.PHASECHK.TRANS64.TRYWAIT P0, [R0+URZ+0x30860], R3 ;  /* 0x03086003000075a7 */ /* 0x000e24000800017f */
[----:B0-----:R-:W-:Y:S05]  /*100b0*/  @!P0 BRA `(.L_x_289) ;  /* 0x0000003c00208947 */ /* 0x001fea0003800000 */
.L_x_385:
[----:B------:R-:W-:Y:S05]  /*100c0*/  BSYNC B0 ;  /* 0x0000000000007941 */ /* 0x000fea0003800000 */
.L_x_288:
[----:B------:R-:W1:Y:S01]  /*100d0*/  S2R R2, SR_TID.X ;  /* 0x0000000000027919 */ /* 0x000e620000002100 */
[----:B------:R-:W-:Y:S01]  /*100e0*/  UMOV UR4, 0xffffffff ;  /* 0xffffffff00047882 */ /* 0x000fe20000000000 */
[----:B------:R-:W-:Y:S01]  /*100f0*/  IMAD R7, R27, 0x4800, R34 ;  /* 0x000048001b077824 */ /* 0x000fe200078e0222 */
[----:B-1----:R-:W-:-:S04]  /*10100*/  LOP3.LUT R2, R2, 0x7f, RZ, 0xc0, !PT ;  /* 0x0000007f02027812 */ /* 0x002fc800078ec0ff */
[----:B------:R-:W-:-:S05]  /*10110*/  SHF.R.U32.HI R2, RZ, 0x3, R2 ;  /* 0x00000003ff027819 */ /* 0x000fca0000011602 */
[----:B------:R-:W-:Y:S01]  /*10120*/  IMAD.IADD R6, R6, 0x1, -R2 ;  /* 0x0000000106067824 */ /* 0x000fe200078e0a02 */
[----:B------:R-:W-:Y:S06]  /*10130*/  BRA.DIV UR4, `(.L_x_290) ;  /* 0x0000003e04147947 */ /* 0x000fec000b800000 */
[----:B--2---:R-:W1:Y:S01]  /*10140*/  SHFL.IDX PT, R14, R18, RZ, 0x181f ;  /* 0x00181fff120e7589 */ /* 0x004e6200000e0000 */
[----:B------:R-:W-:Y:S01]  /*10150*/  ULDC UR4, c[0x0][0x2f4] ;  /* 0x0000bd0000047ab9 */ /* 0x000fe20000000800 */
[C---:B------:R-:W-:Y:S01]  /*10160*/  IMAD.SHL.U32 R5, R31.reuse, 0x2, RZ ;  /* 0x000000021f057824 */ /* 0x040fe200078e00ff */
[----:B------:R-:W-:Y:S01]  /*10170*/  ISETP.GE.AND P2, PT, R31, UR4, PT ;  /* 0x000000041f007c0c */ /* 0x000fe2000bf46270 */
[----:B0-----:R-:W0:Y:S01]  /*10180*/  SHFL.IDX PT, R3, R24, RZ, 0x181f ;  /* 0x00181fff18037589 */ /* 0x001e2200000e0000 */
[----:B------:R-:W-:Y:S01]  /*10190*/  IMAD R4, R7, 0x2, R22 ;  /* 0x0000000207047824 */ /* 0x000fe200078e0216 */
[----:B------:R-:W-:Y:S02]  /*101a0*/  ISETP.GE.AND P1, PT, R33, UR4, PT ;  /* 0x0000000421007c0c */ /* 0x000fe4000bf26270 */
[C---:B------:R-:W-:Y:S01]  /*101b0*/  ISETP.LT.OR P4, PT, R6.reuse, 0x1, P2 ;  /* 0x000000010600780c */ /* 0x040fe20001781670 */
[----:B------:R-:W-:Y:S01]  /*101c0*/  SHFL.IDX PT, R7, R24, 0x1, 0x181f ;  /* 0x00381f0018077f89 */ /* 0x000fe200000e0000 */
[----:B------:R-:W-:-:S02]  /*101d0*/  ISETP.LT.OR P3, PT, R6, 0x1, P1 ;  /* 0x000000010600780c */ /* 0x000fc40000f61670 */
[----:B-1----:R-:W-:Y:S02]  /*101e0*/  IADD3 R2, P0, R14, R5, RZ ;  /* 0x000000050e027210 */ /* 0x002fe40007f1e0ff */
[----:B------:R-:W1:Y:S03]  /*101f0*/  SHFL.IDX PT, R14, R18, 0x1, 0x181f ;  /* 0x00381f00120e7f89 */ /* 0x000e6600000e0000 */
[----:B0-----:R-:W-:Y:S01]  /*10200*/  IMAD.X R3, RZ, RZ, R3, P0 ;  /* 0x000000ffff037224 */ /* 0x001fe200000e0603 */
[----:B------:R-:W-:-:S04]  /*10210*/  ISETP.GE.AND P0, PT, R32, UR4, PT ;  /* 0x0000000420007c0c */ /* 0x000fc8000bf06270 */
[----:B------:R-:W-:Y:S01]  /*10220*/  LDGSTS.E.BYPASS.LTC128B.128 [R4+0x400], desc[UR36][R2.64], !P4 ;  /* 0x0040000002047fae */ /* 0x000fe2000e101d64 */
[----:B------:R-:W-:-:S03]  /*10230*/  ISETP.LT.OR P4, PT, R6, 0x1, P0 ;  /* 0x000000010600780c */ /* 0x000fc60000781670 */
[----:B------:R-:W-:Y:S10]  /*10240*/  LDGSTS.E.BYPASS.LTC128B.128 [R4+0x3400], desc[UR36][R2.64+0x80], !P3 ;  /* 0x0340008002047fae */ /* 0x000ff4000d901d64 */
[----:B------:R1:W-:Y:S01]  /*10250*/  LDGSTS.E.BYPASS.LTC128B.128 [R4+0x6400], desc[UR36][R2.64+0x100], !P4 ;  /* 0x0640010002047fae */ /* 0x0003e2000e101d64 */
[----:B------:R-:W-:-:S02]  /*10260*/  ISETP.LT.OR P4, PT, R6, 0x11, P2 ;  /* 0x000000110600780c */ /* 0x000fc40001781670 */
[----:B-1----:R-:W-:Y:S02]  /*10270*/  IADD3 R2, P3, R14, R5, RZ ;  /* 0x000000050e027210 */ /* 0x002fe40007f7e0ff */
[----:B------:R-:W0:Y:S03]  /*10280*/  SHFL.IDX PT, R14, R18, 0x2, 0x181f ;  /* 0x00581f00120e7f89 */ /* 0x000e2600000e0000 */
[----:B------:R-:W-:Y:S01]  /*10290*/  IMAD.X R3, RZ, RZ, R7, P3 ;  /* 0x000000ffff037224 */ /* 0x000fe200018e0607 */
[C---:B------:R-:W-:Y:S01]  /*102a0*/  ISETP.LT.OR P3, PT, R6.reuse, 0x11, P1 ;  /* 0x000000110600780c */ /* 0x040fe20000f61670 */
[----:B------:R-:W1:Y:S04]  /*102b0*/  SHFL.IDX PT, R7, R24, 0x2, 0x181f ;  /* 0x00581f0018077f89 */ /* 0x000e6800000e0000 */
[----:B------:R-:W-:Y:S01]  /*102c0*/  LDGSTS.E.BYPASS.LTC128B.128 [R4+0xc00], desc[UR36][R2.64], !P4 ;  /* 0x00c0000002047fae */ /* 0x000fe2000e101d64 */
[----:B------:R-:W-:-:S07]  /*102d0*/  ISETP.LT.OR P4, PT, R6, 0x11, P0 ;  /* 0x000000110600780c */ /* 0x000fce0000781670 */
[----:B------:R-:W-:Y:S06]  /*102e0*/  LDGSTS.E.BYPASS.LTC128B.128 [R4+0x3c00], desc[UR36][R2.64+0x80], !P3 ;  /* 0x03c0008002047fae */ /* 0x000fec000d901d64 */
[----:B------:R0:W-:Y:S01]  /*102f0*/  LDGSTS.E.BYPASS.LTC128B.128 [R4+0x6c00], desc[UR36][R2.64+0x100], !P4 ;  /* 0x06c0010002047fae */ /* 0x0001e2000e101d64 */
[----:B------:R-:W-:Y:S02]  /*10300*/  ISETP.LT.OR P4, PT, R6, 0x21, P2 ;  /* 0x000000210600780c */ /* 0x000fe40001781670 */
[----:B0-----:R-:W-:Y:S02]  /*10310*/  IADD3 R2, P3, R14, R5, RZ ;  /* 0x000000050e027210 */ /* 0x001fe40007f7e0ff */
[----:B------:R-:W0:Y:S03]  /*10320*/  SHFL.IDX PT, R14, R18, 0x3, 0x181f ;  /* 0x00781f00120e7f89 */ /* 0x000e2600000e0000 */
[----:B-1----:R-:W-:Y:S01]  /*10330*/  IMAD.X R3, RZ, RZ, R7, P3 ;  /* 0x000000ffff037224 */ /* 0x002fe200018e0607 */
        /* <DEDUP_REMOVED lines=8> */
[----:B------:R-:W0:Y:S02]  /*103c0*/  SHFL.IDX PT, R14, R18, 0x4, 0x181f ;  /* 0x00981f00120e7f89 */ /* 0x000e2400000e0000 */
[----:B-1----:R-:W-:-:S02]  /*103d0*/  IADD3.X R3, RZ, R7, RZ, P3, !PT ;  /* 0x00000007ff037210 */ /* 0x002fc40001ffe4ff */
[----:B------:R-:W1:Y:S01]  /*103e0*/  SHFL.IDX PT, R7, R24, 0x4, 0x181f ;  /* 0x00981f0018077f89 */ /* 0x000e6200000e0000 */
[----:B------:R-:W-:-:S04]  /*103f0*/  ISETP.LT.OR P3, PT, R6, 0x31, P1 ;  /* 0x000000310600780c */ /* 0x000fc80000f61670 */
[----:B------:R-:W-:Y:S01]  /*10400*/  LDGSTS.E.BYPASS.LTC128B.128 [R4+0x1c00], desc[UR36][R2.64], !P4 ;  /* 0x01c0000002047fae */ /* 0x000fe2000e101d64 */
[----:B------:R-:W-:-:S03]  /*10410*/  ISETP.LT.OR P4, PT, R6, 0x31, P0 ;  /* 0x000000310600780c */ /* 0x000fc60000781670 */
[----:B------:R-:W2:Y:S05]  /*10420*/  SHFL.IDX PT, R24, R24, 0x5, 0x181f ;  /* 0x00b81f0018187f89 */ /* 0x000eaa00000e0000 */
[----:B------:R-:W-:Y:S05]  /*10430*/  LDGSTS.E.BYPASS.LTC128B.128 [R4+0x4c00], desc[UR36][R2.64+0x80], !P3 ;  /* 0x04c0008002047fae */ /* 0x000fea000d901d64 */
[----:B------:R0:W-:Y:S01]  /*10440*/  LDGSTS.E.BYPASS.LTC128B.128 [R4+0x7c00], desc[UR36][R2.64+0x100], !P4 ;  /* 0x07c0010002047fae */ /* 0x0001e2000e101d64 */
[----:B------:R-:W-:-:S02]  /*10450*/  ISETP.LT.OR P4, PT, R6, 0x41, P2 ;  /* 0x000000410600780c */ /* 0x000fc40001781670 */
[----:B0-----:R-:W-:Y:S02]  /*10460*/  IADD3 R2, P3, R14, R5, RZ ;  /* 0x000000050e027210 */ /* 0x001fe40007f7e0ff */
[----:B------:R0:W3:Y:S03]  /*10470*/  SHFL.IDX PT, R14, R18, 0x5, 0x181f ;  /* 0x00b81f00120e7f89 */ /* 0x0000e600000e0000 */
[----:B-1----:R-:W-:Y:S01]  /*10480*/  IMAD.X R3, RZ, RZ, R7, P3 ;  /* 0x000000ffff037224 */ /* 0x002fe200018e0607 */
[----:B------:R-:W-:-:S05]  /*10490*/  ISETP.LT.OR P3, PT, R6, 0x41, P1 ;  /* 0x000000410600780c */ /* 0x000fca0000f61670 */
[----:B------:R0:W-:Y:S01]  /*104a0*/  LDGSTS.E.BYPASS.LTC128B.128 [R4+0x2400], desc[UR36][R2.64], !P4 ;  /* 0x0240000002047fae */ /* 0x0001e2000e101d64 */
[----:B------:R-:W-:-:S07]  /*104b0*/  ISETP.LT.OR P4, PT, R6, 0x41, P0 ;  /* 0x000000410600780c */ /* 0x000fce0000781670 */
[----:B------:R0:W-:Y:S06]  /*104c0*/  LDGSTS.E.BYPASS.LTC128B.128 [R4+0x5400], desc[UR36][R2.64+0x80], !P3 ;  /* 0x0540008002047fae */ /* 0x0001ec000d901d64 */
[----:B--2---:R0:W-:Y:S02]  /*104d0*/  LDGSTS.E.BYPASS.LTC128B.128 [R4+0x8400], desc[UR36][R2.64+0x100], !P4 ;  /* 0x0840010002047fae */ /* 0x0041e4000e101d64 */
.L_x_399:
[C---:B------:R-:W-:Y:S02]  /*104e0*/  ISETP.LT.OR P2, PT, R6.reuse, 0x51, P2 ;  /* 0x000000510600780c */ /* 0x040fe40001741670 */
[C---:B------:R-:W-:Y:S02]  /*104f0*/  ISETP.LT.OR P1, PT, R6.reuse, 0x51, P1 ;  /* 0x000000510600780c */ /* 0x040fe40000f21670 */
[----:B------:R-:W-:Y:S02]  /*10500*/  ISETP.LT.OR P0, PT, R6, 0x51, P0 ;  /* 0x000000510600780c */ /* 0x000fe40000701670 */
[----:B0--3--:R-:W-:-:S05]  /*10510*/  IADD3 R2, P3, R14, R5, RZ ;  /* 0x000000050e027210 */ /* 0x009fca0007f7e0ff */
[----:B------:R-:W-:-:S05]  /*10520*/  IMAD.X R3, RZ, RZ, R24, P3 ;  /* 0x000000ffff037224 */ /* 0x000fca00018e0618 */
        /* <DEDUP_REMOVED lines=8> */
.L_x_291:
        /* <DEDUP_REMOVED lines=10> */
.L_x_292:
[----:B------:R1:W-:Y:S01]  /*10650*/  SYNCS.ARRIVE.TRANS64.A1T0 RZ, [R0+URZ+0x30850], RZ ;  /* 0x030850ff00ff79a7 */ /* 0x0003e2000810003f */
[----:B------:R-:W-:-:S05]  /*10660*/  VIADD R27, R27, 0x1 ;  /* 0x000000011b1b7836 */ /* 0x000fca0000000000 */
[----:B------:R-:W-:-:S04]  /*10670*/  ISETP.NE.AND P0, PT, R27, 0x2, PT ;  /* 0x000000021b00780c */ /* 0x000fc80003f05270 */
[----:B0-----:R-:W-:Y:S02]  /*10680*/  SEL R3, RZ, 0x1, P0 ;  /* 0x00000001ff037807 */ /* 0x001fe40000000000 */
[----:B------:R-:W-:Y:S02]  /*10690*/  SEL R27, R27, RZ, P0 ;  /* 0x000000ff1b1b7207 */ /* 0x000fe40000000000 */
[----:B-1----:R-:W-:-:S07]  /*106a0*/  LOP3.LUT R28, R28, R3, RZ, 0x3c, !PT ;  /* 0x000000031c1c7212 */ /* 0x002fce00078e3cff */
.L_x_249:
[----:B------:R-:W-:Y:S05]  /*106b0*/  BSYNC B7 ;  /* 0x0000000000077941 */ /* 0x000fea0003800000 */
.L_x_247:
[----:B------:R-:W-:-:S13]  /*106c0*/  LOP3.LUT P0, RZ, R23, 0x80, RZ, 0xc0, !PT ;  /* 0x0000008017ff7812 */ /* 0x000fda000780c0ff */
[----:B------:R-:W-:Y:S05]  /*106d0*/  @!P0 BRA `(.L_x_293) ;  /* 0x0000000000248947 */ /* 0x000fea0003800000 */
[----:B------:R-:W-:Y:S05]  /*106e0*/  WARPSYNC.ALL ;  /* 0x0000000000007948 */ /* 0x000fea0003800000 */
[----:B------:R-:W0:Y:S08]  /*106f0*/  S2UR UR5, SR_CgaCtaId ;  /* 0x00000000000579c3 */ /* 0x000e300000008800 */
[----:B------:R-:W-:Y:S06]  /*10700*/  BAR.SYNC.DEFER_BLOCKING 0x5, 0x180 ;  /* 0x0146000000007b1d */ /* 0x000fec0000010000 */
[----:B------:R-:W-:-:S02]  /*10710*/  UMOV UR4, 0x400 ;  /* 0x0000040000047882 */ /* 0x000fc40000000000 */
[----:B0-----:R-:W-:-:S06]  /*10720*/  ULEA UR4, UR5, UR4, 0x18 ;  /* 0x0000000405047291 */ /* 0x001fcc000f8ec03f */
[----:B------:R-:W-:-:S05]  /*10730*/  IMAD.U32 R22, RZ, RZ, UR4 ;  /* 0x00000004ff167e24 */ /* 0x000fca000f8e00ff */
[----:B------:R0:W1:Y:S01]  /*10740*/  LDS.128 R16, [R22+0x308d0] ;  /* 0x0308d00016107984 */ /* 0x0000620000000c00 */
[----:B------:R-:W-:Y:S06]  /*10750*/  BAR.ARV 0x4, 0x180 ;  /* 0x0106000000007b1d */ /* 0x000fec0000002000 */
[----:B------:R-:W-:Y:S05]  /*10760*/  BRA `(.L_x_294) ;  /* 0x0000000800d07947 */ /* 0x000fea0003800000 */
.L_x_293:
[----:B------:R-:W0:Y:S01]  /*10770*/  S2R R9, SR_TID.X ;  /* 0x0000000000097919 */ /* 0x000e220000002100 */
[----:B------:R-:W-:Y:S01]  /*10780*/  UMOV UR4, 0xffffffff ;  /* 0xffffffff00047882 */ /* 0x000fe20000000000 */
[----:B0-----:R-:W-:-:S04]  /*10790*/  LOP3.LUT R9, R9, 0x1f, RZ, 0xc0, !PT ;  /* 0x0000001f09097812 */ /* 0x001fc800078ec0ff */
[----:B------:R-:W-:Y:S01]  /*107a0*/  ISETP.NE.AND P0, PT, R9, 0x1f, PT ;  /* 0x0000001f0900780c */ /* 0x000fe20003f05270 */
[----:B------:R-:W-:-:S12]  /*107b0*/  BRA.DIV UR4, `(.L_x_295) ;  /* 0x0000003e04787947 */ /* 0x000fd8000b800000 */
[----:B------:R-:W-:Y:S01]  /*107c0*/  IMAD.IADD R7, R19, 0x1, R9 ;  /* 0x0000000113077824 */ /* 0x000fe200078e0209 */
[----:B------:R-:W-:-:S04]  /*107d0*/  ULDC UR4, c[0x0][0xc3c] ;  /* 0x00030f0000047ab9 */ /* 0x000fc80000000800 */
[----:B------:R-:W-:-:S13]  /*107e0*/  ISETP.GE.OR P1, PT, R7, UR4, !P0 ;  /* 0x0000000407007c0c */ /* 0x000fda000c726670 */
[----:B------:R-:W0:Y:S08]  /*107f0*/  @!P1 LDC.64 R2, c[0x0][0xc78] ;  /* 0x00031e00ff029b82 */ /* 0x000e300000000a00 */
[----:B------:R-:W1:Y:S01]  /*10800*/  @!P1 LDC.64 R4, c[0x0][0xc80] ;  /* 0x00032000ff049b82 */ /* 0x000e620000000a00 */
[----:B0-----:R-:W-:-:S06]  /*10810*/  @!P1 IMAD.WIDE R2, R7, 0x4, R2 ;  /* 0x0000000407029825 */ /* 0x001fcc00078e0202 */
[----:B------:R-:W2:Y:S01]  /*10820*/  @!P1 LDG.E R2, desc[UR36][R2.64] ;  /* 0x0000002402029981 */ /* 0x000ea2000c1e1900 */
[----:B-1----:R-:W-:-:S06]  /*10830*/  @!P1 IMAD.WIDE R4, R7, 0x4, R4 ;  /* 0x0000000407049825 */ /* 0x002fcc00078e0204 */
[----:B------:R-:W3:Y:S01]  /*10840*/  @!P1 LDG.E R4, desc[UR36][R4.64] ;  /* 0x0000002404049981 */ /* 0x000ee2000c1e1900 */
[----:B------:R-:W-:Y:S02]  /*10850*/  IMAD.MOV.U32 R10, RZ, RZ, RZ ;  /* 0x000000ffff0a7224 */ /* 0x000fe400078e00ff */
[----:B------:R-:W-:Y:S01]  /*10860*/  IMAD.MOV.U32 R7, RZ, RZ, RZ ;  /* 0x000000ffff077224 */ /* 0x000fe200078e00ff */
[C---:B------:R-:W-:Y:S02]  /*10870*/  ISETP.GE.U32.AND P2, PT, R9.reuse, 0x2, PT ;  /* 0x000000020900780c */ /* 0x040fe40003f46070 */
[C---:B------:R-:W-:Y:S02]  /*10880*/  ISETP.GE.U32.AND P3, PT, R9.reuse, 0x4, PT ;  /* 0x000000040900780c */ /* 0x040fe40003f66070 */
[C---:B------:R-:W-:Y:S02]  /*10890*/  ISETP.GE.U32.AND P4, PT, R9.reuse, 0x8, PT ;  /* 0x000000080900780c */ /* 0x040fe40003f86070 */
[----:B------:R-:W-:Y:S01]  /*108a0*/  ISETP.GE.U32.AND P5, PT, R9, 0x10, PT ;  /* 0x000000100900780c */ /* 0x000fe20003fa6070 */
[----:B------:R-:W-:Y:S04]  /*108b0*/  SHFL.IDX PT, R0, R16, RZ, 0x1f ;  /* 0x00001fff10007589 */ /* 0x000fe800000e0000 */
[----:B------:R-:W-:Y:S01]  /*108c0*/  SHFL.IDX PT, R8, R16, 0x1, 0x1f ;  /* 0x00201f0010087f89 */ /* 0x000fe200000e0000 */
[----:B--2---:R-:W-:Y:S01]  /*108d0*/  @!P1 MOV R10, R2 ;  /* 0x00000002000a9202 */ /* 0x004fe20000000f00 */
[----:B---3--:R-:W-:-:S04]  /*108e0*/  @!P1 IMAD.MOV.U32 R7, RZ, RZ, R4 ;  /* 0x000000ffff079224 */ /* 0x008fc800078e0004 */
[----:B------:R-:W-:-:S05]  /*108f0*/  IMAD R13, R10, R7, RZ ;  /* 0x000000070a0d7224 */ /* 0x000fca00078e02ff */
[----:B------:R-:W0:Y:S01]  /*10900*/  SHFL.UP PT, R14, R13, 0x1, RZ ;  /* 0x042000000d0e7989 */ /* 0x000e2200000e00ff */
[----:B------:R-:W-:-:S04]  /*10910*/  ISETP.NE.AND P1, PT, R9, RZ, PT ;  /* 0x000000ff0900720c */ /* 0x000fc80003f25270 */
        /* <DEDUP_REMOVED lines=14> */
[----:B------:R0:W1:Y:S01]  /*10a00*/  SHFL.IDX PT, R14, R2, 0x1f, 0x1f ;  /* 0x03e01f00020e7f89 */ /* 0x00006200000e0000 */
[----:B------:R-:W-:-:S07]  /*10a10*/  IMAD.MOV.U32 R6, RZ, RZ, RZ ;  /* 0x000000ffff067224 */ /* 0x000fce00078e00ff */
.L_x_409:
[----:B------:R-:W-:Y:S02]  /*10a20*/  ULDC UR4, c[0x0][0xc38] ;  /* 0x00030e0000047ab9 */ /* 0x000fe40000000800 */
[----:B------:R-:W-:-:S04]  /*10a30*/  IMAD.U32 R5, RZ, RZ, UR4 ;  /* 0x00000004ff057e24 */ /* 0x000fc8000f8e00ff */
[----:B-1----:R-:W-:-:S04]  /*10a40*/  IMAD R14, R14, R5, RZ ;  /* 0x000000050e0e7224 */ /* 0x002fc800078e02ff */
[----:B------:R-:W-:-:S05]  /*10a50*/  IMAD.IADD R9, R8, 0x1, R14 ;  /* 0x0000000108097824 */ /* 0x000fca00078e020e */
[----:B------:R-:W-:-:S13]  /*10a60*/  ISETP.GT.AND P6, PT, R9, R0, PT ;  /* 0x000000000900720c */ /* 0x000fda0003fc4270 */
[----:B------:R-:W-:Y:S05]  /*10a70*/  @P6 BRA `(.L_x_296) ;  /* 0x0000000000a46947 */ /* 0x000fea0003800000 */
.L_x_299:
[----:B0-----:R-:W0:Y:S01]  /*10a80*/  LDC R2, c[0x0][0xc3c] ;  /* 0x00030f00ff027b82 */ /* 0x001e220000000800 */
[----:B------:R-:W-:-:S04]  /*10a90*/  IADD3 R19, R19, 0x1f, RZ ;  /* 0x0000001f13137810 */ /* 0x000fc80007ffe0ff */
[----:B0-----:R-:W-:-:S13]  /*10aa0*/  ISETP.GE.AND P6, PT, R19, R2, PT ;  /* 0x000000021300720c */ /* 0x001fda0003fc6270 */
[----:B------:R-:W-:Y:S05]  /*10ab0*/  @P6 BRA `(.L_x_297) ;  /* 0x0000000400b86947 */ /* 0x000fea0003800000 */
[----:B------:R-:W0:Y:S01]  /*10ac0*/  S2R R3, SR_TID.X ;  /* 0x0000000000037919 */ /* 0x000e220000002100 */
[----:B------:R-:W-:Y:S01]  /*10ad0*/  IMAD.MOV.U32 R7, RZ, RZ, RZ ;  /* 0x000000ffff077224 */ /* 0x000fe200078e00ff */
[----:B0-----:R-:W-:-:S05]  /*10ae0*/  LOP3.LUT R3, R3, 0x1f, RZ, 0xc0, !PT ;  /* 0x0000001f03037812 */ /* 0x001fca00078ec0ff */
[----:B------:R-:W-:-:S05]  /*10af0*/  IMAD.IADD R11, R19, 0x1, R3 ;  /* 0x00000001130b7824 */ /* 0x000fca00078e0203 */
[----:B------:R-:W-:-:S13]  /*10b00*/  ISETP.GE.OR P6, PT, R11, R2, !P0 ;  /* 0x000000020b00720c */ /* 0x000fda00047c6670 */
[----:B------:R-:W0:Y:S08]  /*10b10*/  @!P6 LDC.64 R2, c[0x0][0xc80] ;  /* 0x00032000ff02eb82 */ /* 0x000e300000000a00 */
[----:B------:R-:W1:Y:S01]  /*10b20*/  @!P6 LDC.64 R4, c[0x0][0xc78] ;  /* 0x00031e00ff04eb82 */ /* 0x000e620000000a00 */
[----:B------:R-:W-:Y:S02]  /*10b30*/  IMAD.MOV.U32 R10, RZ, RZ, RZ ;  /* 0x000000ffff0a7224 */ /* 0x000fe400078e00ff */
[----:B0-----:R-:W-:-:S05]  /*10b40*/  @!P6 IMAD.WIDE R2, R11, 0x4, R2 ;  /* 0x000000040b02e825 */ /* 0x001fca00078e0202 */
[----:B------:R1:W2:Y:S02]  /*10b50*/  @!P6 LDG.E R7, desc[UR36][R2.64] ;  /* 0x000000240207e981 */ /* 0x0002a4000c1e1900 */
[----:B-1----:R-:W-:-:S05]  /*10b60*/  @!P6 IMAD.WIDE R2, R11, 0x4, R4 ;  /* 0x000000040b02e825 */ /* 0x002fca00078e0204 */
[----:B------:R-:W2:Y:S01]  /*10b70*/  @!P6 LDG.E R10, desc[UR36][R2.64] ;  /* 0x00000024020ae981 */ /* 0x000ea2000c1e1900 */
[----:B------:R-:W-:Y:S01]  /*10b80*/  UMOV UR4, 0xffffffff ;  /* 0xffffffff00047882 */ /* 0x000fe20000000000 */
[----:B--2---:R-:W-:Y:S02]  /*10b90*/  IMAD R13, R10, R7, RZ ;  /* 0x000000070a0d7224 */ /* 0x004fe400078e02ff */
[----:B------:R-:W-:Y:S05]  /*10ba0*/  BRA.DIV UR4, `(.L_x_298) ;  /* 0x0000003e04b47947 */ /* 0x000fea000b800000 */
        /* <DEDUP_REMOVED lines=15> */
[----:B------:R0:W1:Y:S02]  /*10ca0*/  SHFL.IDX PT, R14, R2, 0x1f, 0x1f ;  /* 0x03e01f00020e7f89 */ /* 0x00006400000e0000 */
.L_x_417:
[----:B------:R-:W-:Y:S02]  /*10cb0*/  ULDC UR4, c[0x0][0xc38] ;  /* 0x00030e0000047ab9 */ /* 0x000fe40000000800 */
[----:B------:R-:W-:-:S05]  /*10cc0*/  MOV R5, UR4 ;  /* 0x0000000400057c02 */ /* 0x000fca0008000f00 */
[----:B-1----:R-:W-:-:S04]  /*10cd0*/  IMAD R14, R14, R5, RZ ;  /* 0x000000050e0e7224 */ /* 0x002fc800078e02ff */
[----:B------:R-:W-:-:S05]  /*10ce0*/  IMAD.IADD R9, R14, 0x1, R9 ;  /* 0x000000010e097824 */ /* 0x000fca00078e0209 */
[----:B------:R-:W-:-:S13]  /*10cf0*/  ISETP.GT.AND P6, PT, R9, R0, PT ;  /* 0x000000000900720c */ /* 0x000fda0003fc4270 */
[----:B------:R-:W-:Y:S05]  /*10d00*/  @!P6 BRA `(.L_x_299) ;  /* 0xfffffffc005ce947 */ /* 0x000fea000383ffff */
.L_x_296:
[----:B------:R-:W-:Y:S01]  /*10d10*/  IMAD.IADD R9, R9, 0x1, -R14 ;  /* 0x0000000109097824 */ /* 0x000fe200078e0a0e */
[----:B------:R-:W-:-:S03]  /*10d20*/  UMOV UR4, 0xffffffff ;  /* 0xffffffff00047882 */ /* 0x000fc60000000000 */
[----:B------:R-:W-:-:S05]  /*10d30*/  IMAD R3, R2, R5, R9 ;  /* 0x0000000502037224 */ /* 0x000fca00078e0209 */
[----:B------:R-:W-:Y:S01]  /*10d40*/  ISETP.GT.AND P6, PT, R3, R0, PT ;  /* 0x000000000300720c */ /* 0x000fe20003fc4270 */
[----:B------:R-:W-:-:S12]  /*10d50*/  BRA.DIV UR4, `(.L_x_300) ;  /* 0x0000004204007947 */ /* 0x000fd8000b800000 */
[----:B------:R-:W-:-:S04]  /*10d60*/  VOTE.ANY R3, PT, !P6 ;  /* 0x0000000000037806 */ /* 0x000fc800070e0100 */
[----:B------:R-:W1:Y:S02]  /*10d70*/  POPC R4, R3 ;  /* 0x0000000300047309 */ /* 0x000e640000000000 */
[----:B-1----:R1:W2:Y:S04]  /*10d80*/  SHFL.IDX PT, R7, R7, R4, 0x1f ;  /* 0x00001f0407077589 */ /* 0x0022a800000e0000 */
[----:B------:R1:W3:Y:S02]  /*10d90*/  SHFL.IDX PT, R10, R10, R4, 0x1f ;  /* 0x00001f040a0a7589 */ /* 0x0002e400000e0000 */
.L_x_422:
[----:B------:R-:W-:-:S13]  /*10da0*/  ISETP.NE.AND P0, PT, R3, RZ, PT ;  /* 0x000000ff0300720c */ /* 0x000fda0003f05270 */
[----:B------:R-:W-:Y:S05]  /*10db0*/  @!P0 BRA `(.L_x_301) ;  /* 0x0000000000108947 */ /* 0x000fea0003800000 */
[----:B------:R-:W-:Y:S01]  /*10dc0*/  UMOV UR4, 0xffffffff ;  /* 0xffffffff00047882 */ /* 0x000fe20000000000 */
[----:B------:R-:W-:Y:S02]  /*10dd0*/  VIADD R12, R4, 0xffffffff ;  /* 0xffffffff040c7836 */ /* 0x000fe40000000000 */
[----:B------:R-:W-:Y:S05]  /*10de0*/  BRA.DIV UR4, `(.L_x_302) ;  /* 0x0000004204387947 */ /* 0x000fea000b800000 */
[----:B------:R4:W0:Y:S02]  /*10df0*/  SHFL.IDX PT, R6, R2, R12, 0x1f ;  /* 0x00001f0c02067589 */ /* 0x00082400000e0000 */
.L_x_301:
[----:B--2---:R-:W-:Y:S01]  /*10e00*/  IABS R8, R7 ;  /* 0x0000000700087213 */ /* 0x004fe20000000000 */
[----:B0-----:R-:W-:Y:S01]  /*10e10*/  IMAD R16, R6, R5, R9 ;  /* 0x0000000506107224 */ /* 0x001fe200078e0209 */
[----:B---3--:R-:W-:Y:S01]  /*10e20*/  IABS R5, R10 ;  /* 0x0000000a00057213 */ /* 0x008fe20000000000 */
[----:B------:R-:W-:Y:S01]  /*10e30*/  IMAD.IADD R19, R4, 0x1, R19 ;  /* 0x0000000104137824 */ /* 0x000fe200078e0213 */
[----:B------:R-:W0:Y:S01]  /*10e40*/  I2F.RP R11, R8 ;  /* 0x00000008000b7306 */ /* 0x000e220000209400 */
[----:B------:R-:W-:-:S07]  /*10e50*/  IMAD.IADD R0, R0, 0x1, -R16 ;  /* 0x0000000100007824 */ /* 0x000fce00078e0a10 */
[----:B----4-:R-:W2:Y:S08]  /*10e60*/  I2F.RP R12, R5 ;  /* 0x00000005000c7306 */ /* 0x010eb00000209400 */
[----:B0-----:R-:W0:Y:S08]  /*10e70*/  MUFU.RCP R11, R11 ;  /* 0x0000000b000b7308 */ /* 0x001e300000001000 */
[----:B--2---:R-:W-:Y:S01]  /*10e80*/  MUFU.RCP R12, R12 ;  /* 0x0000000c000c7308 */ /* 0x004fe20000001000 */
[----:B0-----:R-:W-:-:S07]  /*10e90*/  VIADD R2, R11, 0xffffffe ;  /* 0x0ffffffe0b027836 */ /* 0x001fce0000000000 */
[----:B------:R0:W2:Y:S02]  /*10ea0*/  F2I.FTZ.U32.TRUNC.NTZ R3, R2 ;  /* 0x0000000200037305 */ /* 0x0000a4000021f000 */
[----:B0-----:R-:W-:Y:S02]  /*10eb0*/  IMAD.MOV.U32 R2, RZ, RZ, RZ ;  /* 0x000000ffff027224 */ /* 0x001fe400078e00ff */
[----:B--2---:R-:W-:-:S04]  /*10ec0*/  IMAD.MOV R9, RZ, RZ, -R3 ;  /* 0x000000ffff097224 */ /* 0x004fc800078e0a03 */
[----:B------:R-:W-:-:S04]  /*10ed0*/  IMAD R9, R9, R8, RZ ;  /* 0x0000000809097224 */ /* 0x000fc800078e02ff */
[----:B------:R-:W-:Y:S01]  /*10ee0*/  IMAD.HI.U32 R3, R3, R9, R2 ;  /* 0x0000000903037227 */ /* 0x000fe200078e0002 */
[----:B------:R-:W-:Y:S02]  /*10ef0*/  IABS R2, R7 ;  /* 0x0000000700027213 */ /* 0x000fe40000000000 */
[----:B------:R-:W-:-:S03]  /*10f00*/  IABS R9, R0 ;  /* 0x0000000000097213 */ /* 0x000fc60000000000 */
[----:B------:R-:W-:Y:S02]  /*10f10*/  IMAD.MOV R2, RZ, RZ, -R2 ;  /* 0x000000ffff027224 */ /* 0x000fe400078e0a02 */
[----:B------:R-:W-:Y:S01]  /*10f20*/  IMAD.HI.U32 R6, R3, R9, RZ ;  /* 0x0000000903067227 */ /* 0x000fe200078e00ff */
[----:B------:R-:W-:-:S03]  /*10f30*/  IADD3 R3, R12, 0xffffffe, RZ ;  /* 0x0ffffffe0c037810 */ /* 0x000fc60007ffe0ff */
[----:B------:R-:W-:-:S03]  /*10f40*/  IMAD R9, R6, R2, R9 ;  /* 0x0000000206097224 */ /* 0x000fc600078e0209 */
[----:B------:R-:W0:Y:S02]  /*10f50*/  F2I.FTZ.U32.TRUNC.NTZ R3, R3 ;  /* 0x0000000300037305 */ /* 0x000e24000021f000 */
[----:B------:R-:W-:-:S13]  /*10f60*/  ISETP.GT.U32.AND P1, PT, R8, R9, PT ;  /* 0x000000090800720c */ /* 0x000fda0003f24070 */
[----:B------:R-:W-:Y:S02]  /*10f70*/  @!P1 IMAD.IADD R9, R9, 0x1, -R8 ;  /* 0x0000000109099824 */ /* 0x000fe400078e0a08 */
[----:B0-----:R-:W-:Y:S02]  /*10f80*/  IMAD.MOV R2, RZ, RZ, -R3 ;  /* 0x000000ffff027224 */ /* 0x001fe400078e0a03 */
[----:B------:R-:W-:Y:S01]  /*10f90*/  @!P1 VIADD R6, R6, 0x1 ;  /* 0x0000000106069836 */ /* 0x000fe20000000000 */
[----:B------:R-:W-:Y:S01]  /*10fa0*/  ISETP.GE.U32.AND P0, PT, R9, R8, PT ;  /* 0x000000080900720c */ /* 0x000fe20003f06070 */
[----:B------:R-:W-:Y:S01]  /*10fb0*/  IMAD R9, R2, R5, RZ ;  /* 0x0000000502097224 */ /* 0x000fe200078e02ff */
[----:B------:R-:W-:Y:S01]  /*10fc0*/  ISETP.NE.AND P1, PT, R7, RZ, PT ;  /* 0x000000ff0700720c */ /* 0x000fe20003f25270 */
[----:B------:R-:W-:-:S04]  /*10fd0*/  IMAD.MOV.U32 R2, RZ, RZ, RZ ;  /* 0x000000ffff027224 */ /* 0x000fc800078e00ff */
[----:B------:R-:W-:Y:S01]  /*10fe0*/  IMAD.HI.U32 R8, R3, R9, R2 ;  /* 0x0000000903087227 */ /* 0x000fe200078e0002 */
[----:B------:R-:W-:-:S04]  /*10ff0*/  LOP3.LUT R2, R0, R7, RZ, 0x3c, !PT ;  /* 0x0000000700027212 */ /* 0x000fc800078e3cff */
[----:B------:R-:W-:Y:S01]  /*11000*/  ISETP.GE.AND P2, PT, R2, RZ, PT ;  /* 0x000000ff0200720c */ /* 0x000fe20003f46270 */
[----:B------:R-:W-:Y:S01]  /*11010*/  @P0 VIADD R6, R6, 0x1 ;  /* 0x0000000106060836 */ /* 0x000fe20000000000 */
[----:B------:R-:W-:-:S05]  /*11020*/  IABS R2, R10 ;  /* 0x0000000a00027213 */ /* 0x000fca0000000000 */
[----:B------:R-:W-:-:S06]  /*11030*/  IMAD.MOV R2, RZ, RZ, -R2 ;  /* 0x000000ffff027224 */ /* 0x000fcc00078e0a02 */
[----:B------:R-:W-:Y:S01]  /*11040*/  @!P2 IMAD.MOV R6, RZ, RZ, -R6 ;  /* 0x000000ffff06a224 */ /* 0x000fe200078e0a06 */
[----:B------:R-:W-:-:S04]  /*11050*/  @!P1 LOP3.LUT R6, RZ, R7, RZ, 0x33, !PT ;  /* 0x00000007ff069212 */ /* 0x000fc800078e33ff */
[-C--:B------:R-:W-:Y:S01]  /*11060*/  IABS R3, R6.reuse ;  /* 0x0000000600037213 */ /* 0x080fe20000000000 */
[----:B------:R-:W-:-:S04]  /*11070*/  IMAD R7, R7, R6, RZ ;  /* 0x0000000607077224 */ /* 0x000fc800078e02ff */
[----:B------:R-:W-:-:S04]  /*11080*/  IMAD.HI.U32 R8, R8, R3, RZ ;  /* 0x0000000308087227 */ /* 0x000fc800078e00ff */
[----:B------:R-:W-:Y:S02]  /*11090*/  IMAD R2, R8, R2, R3 ;  /* 0x0000000208027224 */ /* 0x000fe400078e0203 */
[----:B------:R-:W-:-:S03]  /*110a0*/  IMAD.IADD R17, R0, 0x1, -R7 ;  /* 0x0000000100117824 */ /* 0x000fc600078e0a07 */
[----:B------:R-:W-:-:S13]  /*110b0*/  ISETP.GT.U32.AND P1, PT, R5, R2, PT ;  /* 0x000000020500720c */ /* 0x000fda0003f24070 */
[----:B------:R-:W-:Y:S01]  /*110c0*/  @!P1 IMAD.IADD R2, R2, 0x1, -R5 ;  /* 0x0000000102029824 */ /* 0x000fe200078e0a05 */
[----:B------:R-:W-:Y:S02]  /*110d0*/  @!P1 IADD3 R8, R8, 0x1, RZ ;  /* 0x0000000108089810 */ /* 0x000fe40007ffe0ff */
[----:B------:R-:W-:Y:S02]  /*110e0*/  ISETP.NE.AND P1, PT, R10, RZ, PT ;  /* 0x000000ff0a00720c */ /* 0x000fe40003f25270 */
[----:B------:R-:W-:Y:S02]  /*110f0*/  ISETP.GE.U32.AND P0, PT, R2, R5, PT ;  /* 0x000000050200720c */ /* 0x000fe40003f06070 */
[----:B------:R-:W-:-:S04]  /*11100*/  LOP3.LUT R2, R6, R10, RZ, 0x3c, !PT ;  /* 0x0000000a06027212 */ /* 0x000fc800078e3cff */
[----:B------:R-:W-:-:S07]  /*11110*/  ISETP.GE.AND P2, PT, R2, RZ, PT ;  /* 0x000000ff0200720c */ /* 0x000fce0003f46270 */
[----:B------:R-:W-:-:S06]  /*11120*/  @P0 VIADD R8, R8, 0x1 ;  /* 0x0000000108080836 */ /* 0x000fcc0000000000 */
[----:B------:R-:W-:Y:S01]  /*11130*/  @!P2 IMAD.MOV R8, RZ, RZ, -R8 ;  /* 0x000000ffff08a224 */ /* 0x000fe200078e0a08 */
[----:B------:R-:W-:-:S05]  /*11140*/  @!P1 LOP3.LUT R8, RZ, R10, RZ, 0x33, !PT ;  /* 0x0000000aff089212 */ /* 0x000fca00078e33ff */
[----:B------:R-:W-:-:S04]  /*11150*/  IMAD.MOV R3, RZ, RZ, -R8 ;  /* 0x000000ffff037224 */ /* 0x000fc800078e0a08 */
[C---:B------:R-:W-:Y:S02]  /*11160*/  IMAD R18, R10.reuse, R3, R6 ;  /* 0x000000030a127224 */ /* 0x040fe400078e0206 */
[----:B------:R-:W-:-:S04]  /*11170*/  IMAD R3, R10, 0x1000000, R8 ;  /* 0x010000000a037824 */ /* 0x000fc800078e0208 */
[----:B------:R-:W-:Y:S01]  /*11180*/  IMAD R18, R18, 0x10000, R3 ;  /* 0x0001000012127824 */ /* 0x000fe200078e0203 */
[----:B------:R-:W-:Y:S06]  /*11190*/  BRA `(.L_x_303) ;  /* 0x00000000001c7947 */ /* 0x000fec0003800000 */
.L_x_297:
[----:B------:R-:W-:Y:S01]  /*111a0*/  UMOV UR4, URZ ;  /* 0x0000003f00047c82 */ /* 0x000fe20008000000 */
[----:B------:R-:W-:Y:S01]  /*111b0*/  UMOV UR5, URZ ;  /* 0x0000003f00057c82 */ /* 0x000fe20008000000 */
[----:B------:R-:W-:Y:S01]  /*111c0*/  ULDC UR6, c[0x0][0xc3c] ;  /* 0x00030f0000067ab9 */ /* 0x000fe20000000800 */
[----:B------:R-:W-:Y:S01]  /*111d0*/  IMAD.MOV.U32 R16, RZ, RZ, R0 ;  /* 0x000000ffff107224 */ /* 0x000fe200078e0000 */
[----:B------:R-:W-:Y:S01]  /*111e0*/  MOV R17, UR4 ;  /* 0x0000000400117c02 */ /* 0x000fe20008000f00 */
[----:B------:R-:W-:Y:S02]  /*111f0*/  IMAD.U32 R18, RZ, RZ, UR5 ;  /* 0x00000005ff127e24 */ /* 0x000fe4000f8e00ff */
[----:B------:R-:W-:-:S07]  /*11200*/  IMAD.U32 R19, RZ, RZ, UR6 ;  /* 0x00000006ff137e24 */ /* 0x000fce000f8e00ff */
.L_x_303:
[----:B------:R-:W0:Y:S01]  /*11210*/  S2R R0, SR_TID.X ;  /* 0x0000000000007919 */ /* 0x000e220000002100 */
[----:B------:R-:W-:Y:S05]  /*11220*/  WARPSYNC.ALL ;  /* 0x0000000000007948 */ /* 0x000fea0003800000 */
[----:B------:R-:W-:Y:S01]  /*11230*/  BAR.SYNC.DEFER_BLOCKING 0x4, 0x180 ;  /* 0x0106000000007b1d */ /* 0x000fe20000010000 */
[----:B0-----:R-:W-:-:S04]  /*11240*/  LOP3.LUT R0, R0, 0x1f, RZ, 0xc0, !PT ;  /* 0x0000001f00007812 */ /* 0x001fc800078ec0ff */
[----:B------:R-:W-:-:S13]  /*11250*/  ISETP.NE.AND P0, PT, R0, RZ, PT ;  /* 0x000000ff0000720c */ /* 0x000fda0003f05270 */
[----:B------:R-:W0:Y:S01]  /*11260*/  @!P0 S2R R3, SR_CgaCtaId ;  /* 0x0000000000038919 */ /* 0x000e220000008800 */
[----:B------:R-:W-:-:S04]  /*11270*/  @!P0 MOV R0, 0x400 ;  /* 0x0000040000008802 */ /* 0x000fc80000000f00 */
[----:B0-----:R-:W-:-:S05]  /*11280*/  @!P0 LEA R22, R3, R0, 0x18 ;  /* 0x0000000003168211 */ /* 0x001fca00078ec0ff */
[----:B------:R2:W-:Y:S01]  /*11290*/  @!P0 STS.128 [R22+0x308d0], R16 ;  /* 0x0308d01016008388 */ /* 0x0005e20000000c00 */
[----:B------:R-:W-:Y:S06]  /*112a0*/  BAR.ARV 0x5, 0x180 ;  /* 0x0146000000007b1d */ /* 0x000fec0000002000 */
.L_x_294:
[----:B------:R-:W-:Y:S02]  /*112b0*/  ULDC UR4, c[0x0][0xc3c] ;  /* 0x00030f0000047ab9 */ /* 0x000fe40000000800 */
[----:B-1----:R-:W-:-:S13]  /*112c0*/  ISETP.GE.AND P0, PT, R19, UR4, PT ;  /* 0x0000000413007c0c */ /* 0x002fda000bf06270 */
[----:B------:R-:W-:Y:S05]  /*112d0*/  @!P0 BRA `(.L_x_304) ;  /* 0xffffffb400a08947 */ /* 0x000fea000383ffff */
[----:B------:R-:W-:Y:S05]  /*112e0*/  BSYNC B8 ;  /* 0x0000000000087941 */ /* 0x000fea0003800000 */
.L_x_241:
[----:B------:R-:W3:Y:S01]  /*112f0*/  LDL.LU R0, [R1+0x20] ;  /* 0x0000200001007983 */ /* 0x000ee20000300800 */
[----:B------:R-:W-:Y:S01]  /*11300*/  BSSY B0, `(.L_x_305) ;  /* 0x000000b000007945 */ /* 0x000fe20003800000 */
[----:B------:R-:W4:Y:S01]  /*11310*/  S2R R5, SR_CgaCtaId ;  /* 0x0000000000057919 */ /* 0x000f220000008800 */
[----:B---3--:R-:W-:-:S05]  /*11320*/  VIADD R0, R0, 0x1 ;  /* 0x0000000100007836 */ /* 0x008fca0000000000 */
[----:B-1----:R-:W-:-:S04]  /*11330*/  LEA.HI R2, R0, R0, RZ, 0x1 ;  /* 0x0000000000027211 */ /* 0x002fc800078f08ff */
[----:B------:R-:W-:Y:S02]  /*11340*/  LOP3.LUT R3, R2, 0xfffffffe, RZ, 0xc0, !PT ;  /* 0xfffffffe02037812 */ /* 0x000fe400078ec0ff */
[----:B------:R-:W-:-:S03]  /*11350*/  MOV R2, 0x400 ;  /* 0x0000040000027802 */ /* 0x000fc60000000f00 */
[----:B------:R-:W-:Y:S01]  /*11360*/  IMAD.IADD R0, R0, 0x1, -R3 ;  /* 0x0000000100007824 */ /* 0x000fe200078e0a03 */
[----:B----4-:R-:W-:-:S04]  /*11370*/  LEA R4, R5, R2, 0x18 ;  /* 0x0000000205047211 */ /* 0x010fc800078ec0ff */
[----:B------:R-:W-:-:S04]  /*11380*/  SHF.L.U32 R0, R0, 0x1f, RZ ;  /* 0x0000001f00007819 */ /* 0x000fc800000006ff */
[----:B------:R-:W1:Y:S02]  /*11390*/  SYNCS.PHASECHK.TRANS64.TRYWAIT P0, [R4+URZ+0x30820], R0 ;  /* 0x03082000040075a7 */ /* 0x000e64000800017f */
[----:B-1----:R-:W-:Y:S05]  /*113a0*/  @!P0 BRA `(.L_x_306) ;  /* 0x0000003800f08947 */ /* 0x002fea0003800000 */
.L_x_425:
[----:B------:R-:W-:Y:S05]  /*113b0*/  BSYNC B0 ;  /* 0x0000000000007941 */ /* 0x000fea0003800000 */
.L_x_305:
[----:B------:R-:W-:-:S03]  /*113c0*/  UMOV UR4, 0xffffffff ;  /* 0xffffffff00047882 */ /* 0x000fc60000000000 */
[----:B------:R-:W-:Y:S05]  /*113d0*/  BRA.DIV UR4, `(.L_x_307) ;  /* 0x0000003a04f87947 */ /* 0x000fea000b800000 */
[----:B-1----:R-:W1:Y:S02]  /*113e0*/  S2R R0, SR_TID.X ;  /* 0x0000000000007919 */ /* 0x002e640000002100 */
[----:B-1----:R-:W-:-:S04]  /*113f0*/  SHF.R.U32.HI R0, RZ, 0x5, R0 ;  /* 0x00000005ff007819 */ /* 0x002fc80000011600 */
[----:B------:R-:W-:-:S05]  /*11400*/  LOP3.LUT R0, R0, 0x3, RZ, 0xc0, !PT ;  /* 0x0000000300007812 */ /* 0x000fca00078ec0ff */
[----:B------:R1:W3:Y:S02]  /*11410*/  SHFL.IDX PT, R14, R0, RZ, 0x1f ;  /* 0x00001fff000e7589 */ /* 0x0002e400000e0000 */
.L_x_428:
[----:B---3--:R-:W-:Y:S01]  /*11420*/  ISETP.NE.AND P0, PT, R14, RZ, PT ;  /* 0x000000ff0e00720c */ /* 0x008fe20003f05270 */
[----:B------:R-:W-:-:S12]  /*11430*/  BSSY B0, `(.L_x_308) ;  /* 0x0000026000007945 */ /* 0x000fd80003800000 */
[----:B------:R-:W-:Y:S05]  /*11440*/  @P0 BRA `(.L_x_309) ;  /* 0x0000000000900947 */ /* 0x000fea0003800000 */
[----:B------:R-:W-:-:S03]  /*11450*/  UMOV UR4, 0xffffffff ;  /* 0xffffffff00047882 */ /* 0x000fc60000000000 */
[----:B------:R-:W-:Y:S05]  /*11460*/  BRA.DIV UR4, `(.L_x_310) ;  /* 0x0000003e04087947 */ /* 0x000fea000b800000 */
[----:B------:R-:W-:-:S13]  /*11470*/  ELECT P6, URZ, PT ;  /* 0x00000000003f782f */ /* 0x000fda00038c0000 */
.L_x_431:
[----:B------:R-:W-:Y:S05]  /*11480*/  @!P6 BRA `(.L_x_309) ;  /* 0x000000000080e947 */ /* 0x000fea0003800000 */
[----:B-1----:R-:W3:Y:S02]  /*11490*/  LDL R0, [R1+0x2c] ;  /* 0x00002c0001007983 */ /* 0x002ee40000100800 */
[----:B---3--:R-:W-:-:S13]  /*114a0*/  R2UR UR4, R0 ;  /* 0x00000000000472ca */ /* 0x008fda00000e0000 */
[----:B------:R-:W-:-:S06]  /*114b0*/  ULOP3.LUT UR4, UR4, 0x2, URZ, 0xfc, !UPT ;  /* 0x0000000204047892 */ /* 0x000fcc000f8efc3f */
[----:B------:R-:W-:-:S05]  /*114c0*/  IMAD.U32 R0, RZ, RZ, UR4 ;  /* 0x00000004ff007e24 */ /* 0x000fca000f8e00ff */
[----:B------:R-:W-:-:S13]  /*114d0*/  ISETP.NE.AND P0, PT, R0, 0x3, PT ;  /* 0x000000030000780c */ /* 0x000fda0003f05270 */
[----:B------:R-:W-:Y:S05]  /*114e0*/  @!P0 BRA `(.L_x_311) ;  /* 0x0000000000048947 */ /* 0x000fea0003800000 */
[----:B------:R-:W-:Y:S01]  /*114f0*/  BPT.TRAP 0x1 ;  /* 0x000000040000795c */ /* 0x000fe20000300000 */
.L_x_311:
[C---:B------:R-:W-:Y:S01]  /*11500*/  IMAD R5, R27.reuse, 0x8, R4 ;  /* 0x000000081b057824 */ /* 0x040fe200078e0204 */
[----:B------:R-:W-:Y:S01]  /*11510*/  SHF.L.U32 R0, R28, 0x1f, RZ ;  /* 0x0000001f1c007819 */ /* 0x000fe200000006ff */
[----:B------:R-:W-:-:S03]  /*11520*/  VIADD R27, R27, 0x1 ;  /* 0x000000011b1b7836 */ /* 0x000fc60000000000 */
[----:B------:R-:W1:Y:S02]  /*11530*/  SYNCS.PHASECHK.TRANS64.TRYWAIT P1, [R5+URZ+0x30840], R0 ;  /* 0x03084000050075a7 */ /* 0x000e64000802017f */
[----:B------:R-:W-:-:S04]  /*11540*/  ISETP.NE.AND P2, PT, R27, 0x2, PT ;  /* 0x000000021b00780c */ /* 0x000fc80003f45270 */
[----:B------:R-:W-:Y:S01]  /*11550*/  SEL R3, RZ, 0x1, P2 ;  /* 0x00000001ff037807 */ /* 0x000fe20001000000 */
[----:B-1----:R-:W-:Y:S08]  /*11560*/  @!P1 BRA `(.L_x_312) ;  /* 0x0000003800e89947 */ /* 0x002ff00003800000 */
.L_x_432:
[----:B------:R-:W-:Y:S02]  /*11570*/  SEL R27, R27, RZ, P2 ;  /* 0x000000ff1b1b7207 */ /* 0x000fe40001000000 */
[----:B------:R-:W-:Y:S01]  /*11580*/  LOP3.LUT R2, R28, R3, RZ, 0x3c, !PT ;  /* 0x000000031c027212 */ /* 0x000fe200078e3cff */
[----:B------:R-:W-:Y:S06]  /*11590*/  @!P0 BRA `(.L_x_313) ;  /* 0x0000000000048947 */ /* 0x000fec0003800000 */
[----:B------:R-:W-:Y:S01]  /*115a0*/  BPT.TRAP 0x1 ;  /* 0x000000040000795c */ /* 0x000fe20000300000 */
.L_x_313:
[----:B------:R-:W-:Y:S01]  /*115b0*/  IMAD R27, R27, 0x8, R4 ;  /* 0x000000081b1b7824 */ /* 0x000fe200078e0204 */
[----:B------:R-:W-:-:S04]  /*115c0*/  SHF.L.U32 R2, R2, 0x1f, RZ ;  /* 0x0000001f02027819 */ /* 0x000fc800000006ff */
[----:B------:R-:W3:Y:S02]  /*115d0*/  SYNCS.PHASECHK.TRANS64.TRYWAIT P1, [R27+URZ+0x30840], R2 ;  /* 0x030840021b0075a7 */ /* 0x000ee4000802017f */
[----:B---3--:R-:W-:Y:S05]  /*115e0*/  @!P1 BRA `(.L_x_314) ;  /* 0x0000003800dc9947 */ /* 0x008fea0003800000 */
.L_x_433:
[----:B------:R-:W-:Y:S05]  /*115f0*/  @!P0 BRA `(.L_x_315) ;  /* 0x0000000000048947 */ /* 0x000fea0003800000 */
[----:B------:R-:W-:Y:S01]  /*11600*/  BPT.TRAP 0x1 ;  /* 0x000000040000795c */ /* 0x000fe20000300000 */
.L_x_315:
[----:B------:R-:W4:Y:S02]  /*11610*/  SYNCS.PHASECHK.TRANS64.TRYWAIT P1, [R5+URZ+0x30860], R0 ;  /* 0x03086000050075a7 */ /* 0x000f24000802017f */
[----:B----4-:R-:W-:Y:S05]  /*11620*/  @!P1 BRA `(.L_x_316) ;  /* 0x0000003800e09947 */ /* 0x010fea0003800000 */
.L_x_434:
[----:B------:R-:W-:Y:S05]  /*11630*/  @!P0 BRA `(.L_x_317) ;  /* 0x0000000000048947 */ /* 0x000fea0003800000 */
[----:B------:R-:W-:Y:S01]  /*11640*/  BPT.TRAP 0x1 ;  /* 0x000000040000795c */ /* 0x000fe20000300000 */
.L_x_317:
[----:B------:R0:W0:Y:S02]  /*11650*/  SYNCS.PHASECHK.TRANS64.TRYWAIT P0, [R27+URZ+0x30860], R2 ;  /* 0x030860021b0075a7 */ /* 0x000024000800017f */
[----:B0-----:R-:W-:Y:S05]  /*11660*/  @!P0 NANOSLEEP.SYNCS 0x989680 ;  /* 0x009896800000895d */ /* 0x001fea0003900000 */
[----:B------:R-:W0:Y:S02]  /*11670*/  @!P0 SYNCS.PHASECHK.TRANS64 P0, [R27+URZ+0x30860], R2 ;  /* 0x030860021b0085a7 */ /* 0x000e24000800007f */
[----:B0-----:R-:W-:Y:S05]  /*11680*/  @!P0 BRA `(.L_x_317) ;  /* 0xfffffffc00f08947 */ /* 0x001fea000383ffff */
.L_x_309:
[----:B------:R-:W-:Y:S05]  /*11690*/  BSYNC B0 ;  /* 0x0000000000007941 */ /* 0x000fea0003800000 */
.L_x_308:
[----:B------:R-:W-:Y:S05]  /*116a0*/  EXIT ;  /* 0x000000000000794d */ /* 0x000fea0003800000 */
.L_x_188:
[----:B0-----:R0:W1:Y:S02]  /*116b0*/  SYNCS.PHASECHK.TRANS64.TRYWAIT P1, [R2+URZ+0x30800], R5 ;  /* 0x03080005020075a7 */ /* 0x001064000802017f */
[----:B-1----:R-:W-:Y:S05]  /*116c0*/  @!P1 NANOSLEEP.SYNCS 0x989680 ;  /* 0x009896800000995d */ /* 0x002fea0003900000 */
[----:B------:R-:W1:Y:S02]  /*116d0*/  @!P1 SYNCS.PHASECHK.TRANS64 P1, [R2+URZ+0x30800], R5 ;  /* 0x03080005020095a7 */ /* 0x000e64000802007f */
[----:B-1----:R-:W-:Y:S05]  /*116e0*/  @!P1 BRA `(.L_x_188) ;  /* 0xfffffffc00f09947 */ /* 0x002fea000383ffff */
[----:B------:R-:W-:Y:S05]  /*116f0*/  BRA `(.L_x_318) ;  /* 0xffffff0400b07947 */ /* 0x000fea000383ffff */
.L_x_192:
[----:B-1----:R1:W2:Y:S02]  /*11700*/  SYNCS.PHASECHK.TRANS64.TRYWAIT P1, [R0+URZ+0x30830], R5 ;  /* 0x03083005000075a7 */ /* 0x0022a4000802017f */
[----:B--2---:R-:W-:Y:S05]  /*11710*/  @!P1 NANOSLEEP.SYNCS 0x989680 ;  /* 0x009896800000995d */ /* 0x004fea0003900000 */
[----:B------:R-:W2:Y:S02]  /*11720*/  @!P1 SYNCS.PHASECHK.TRANS64 P1, [R0+URZ+0x30830], R5 ;  /* 0x03083005000095a7 */ /* 0x000ea4000802007f */
[----:B--2---:R-:W-:Y:S05]  /*11730*/  @!P1 BRA `(.L_x_192) ;  /* 0xfffffffc00f09947 */ /* 0x004fea000383ffff */
[----:B------:R-:W-:Y:S05]  /*11740*/  BRA `(.L_x_191) ;  /* 0xffffff0400d07947 */ /* 0x000fea000383ffff */
.L_x_198:
[----:B-1----:R-:W-:-:S04]  /*11750*/  MOV R11, UR9 ;  /* 0x00000009000b7c02 */ /* 0x002fc80008000f00 */
[----:B------:R1:W2:Y:S03]  /*11760*/  SYNCS.PHASECHK.TRANS64.TRYWAIT P1, [R11+URZ+0x30830], R4 ;  /* 0x030830040b0075a7 */ /* 0x0002a6000802017f */
[----:B--2---:R-:W-:Y:S05]  /*11770*/  @!P1 NANOSLEEP.SYNCS 0x989680 ;  /* 0x009896800000995d */ /* 0x004fea0003900000 */
[----:B------:R-:W2:Y:S02]  /*11780*/  @!P1 SYNCS.PHASECHK.TRANS64 P1, [R11+URZ+0x30830], R4 ;  /* 0x030830040b0095a7 */ /* 0x000ea4000802007f */
[----:B--2---:R-:W-:Y:S05]  /*11790*/  @!P1 BRA `(.L_x_198) ;  /* 0xfffffffc00ec9947 */ /* 0x004fea000383ffff */
[----:B------:R-:W-:Y:S05]  /*117a0*/  BRA `(.L_x_197) ;  /* 0xffffff30006c7947 */ /* 0x000fea000383ffff */
.L_x_202:
[----:B01----:R-:W-:-:S04]  /*117b0*/  IMAD.U32 R4, RZ, RZ, UR10 ;  /* 0x0000000aff047e24 */ /* 0x003fc8000f8e00ff */
[----:B------:R0:W1:Y:S03]  /*117c0*/  SYNCS.PHASECHK.TRANS64.TRYWAIT P1, [R4+URZ+0x30850], R0 ;  /* 0x03085000040075a7 */ /* 0x000066000802017f */
[----:B-1----:R-:W-:Y:S05]  /*117d0*/  @!P1 NANOSLEEP.SYNCS 0x989680 ;  /* 0x009896800000995d */ /* 0x002fea0003900000 */
[----:B------:R-:W1:Y:S02]  /*117e0*/  @!P1 SYNCS.PHASECHK.TRANS64 P1, [R4+URZ+0x30850], R0 ;  /* 0x03085000040095a7 */ /* 0x000e64000802007f */
[----:B-1----:R-:W-:Y:S05]  /*117f0*/  @!P1 BRA `(.L_x_202) ;  /* 0xfffffffc00ec9947 */ /* 0x002fea000383ffff */
[----:B------:R-:W-:Y:S05]  /*11800*/  BRA `(.L_x_201) ;  /* 0xffffff3c00307947 */ /* 0x000fea000383ffff */
.L_x_209:
[----:B-1----:R1:W2:Y:S02]  /*11810*/  SYNCS.PHASECHK.TRANS64.TRYWAIT P1, [R13+URZ+0x30850], R0 ;  /* 0x030850000d0075a7 */ /* 0x0022a4000802017f */
[----:B--2---:R-:W-:Y:S05]  /*11820*/  @!P1 NANOSLEEP.SYNCS 0x989680 ;  /* 0x009896800000995d */ /* 0x004fea0003900000 */
[----:B------:R-:W2:Y:S02]  /*11830*/  @!P1 SYNCS.PHASECHK.TRANS64 P1, [R13+URZ+0x30850], R0 ;  /* 0x030850000d0095a7 */ /* 0x000ea4000802007f */
[----:B--2---:R-:W-:Y:S05]  /*11840*/  @!P1 BRA `(.L_x_209) ;  /* 0xfffffffc00f09947 */ /* 0x004fea000383ffff */
[----:B------:R-:W-:Y:S05]  /*11850*/  BRA `(.L_x_208) ;  /* 0xffffff5800e47947 */ /* 0x000fea000383ffff */
.L_x_255:
[----:B------:R-:W0:Y:S01]  /*11860*/  S2R R7, SR_TID.X ;  /* 0x0000000000077919 */ /* 0x000e220000002100 */
[----:B------:R-:W-:Y:S01]  /*11870*/  BSSY B0, `(.L_x_319) ;  /* 0x000000a000007945 */ /* 0x000fe20003800000 */
[----:B------:R-:W-:Y:S02]  /*11880*/  IMAD.MOV.U32 R12, RZ, RZ, RZ ;  /* 0x000000ffff0c7224 */ /* 0x000fe400078e00ff */
[----:B------:R-:W-:Y:S02]  /*11890*/  IMAD.MOV.U32 R11, RZ, RZ, 0x1f ;  /* 0x0000001fff0b7424 */ /* 0x000fe400078e00ff */
[----:B------:R-:W-:Y:S01]  /*118a0*/  IMAD.MOV.U32 R15, RZ, RZ, -0x1 ;  /* 0xffffffffff0f7424 */ /* 0x000fe200078e00ff */
[----:B0-----:R-:W-:-:S04]  /*118b0*/  SHF.R.U32.HI R7, RZ, 0x5, R7 ;  /* 0x00000005ff077819 */ /* 0x001fc80000011607 */
[----:B------:R-:W-:-:S05]  /*118c0*/  LOP3.LUT R7, R7, 0x3, RZ, 0xc0, !PT ;  /* 0x0000000307077812 */ /* 0x000fca00078ec0ff */
[----:B------:R-:W-:-:S07]  /*118d0*/  IMAD.MOV.U32 R13, RZ, RZ, R7 ;  /* 0x000000ffff0d7224 */ /* 0x000fce00078e0007 */
[----:B-----5:R-:W-:Y:S05]  /*118e0*/  WARPSYNC.COLLECTIVE R15, `(.L_x_320) ;  /* 0x000000000f087348 */ /* 0x020fea0003c00000 */
[----:B------:R0:W1:Y:S02]  /*118f0*/  SHFL.IDX P6, R14, R13, R12, R11 ;  /* 0x0000000c0d0e7389 */ /* 0x00006400000c000b */
[----:B01---5:R-:W-:Y:S01]  /*11900*/  ENDCOLLECTIVE ;  /* 0x000000000000791b */ /* 0x023fe20003800000 */
.L_x_320:
[----:B------:R-:W-:Y:S05]  /*11910*/  BSYNC B0 ;  /* 0x0000000000007941 */ /* 0x000fea0003800000 */
.L_x_319:
[----:B------:R-:W-:Y:S05]  /*11920*/  BRA `(.L_x_321) ;  /* 0xffffffbc00fc7947 */ /* 0x000fea000383ffff */
.L_x_258:
[----:B0-----:R0:W1:Y:S02]  /*11930*/  SYNCS.PHASECHK.TRANS64.TRYWAIT P0, [R7+URZ+0x30840], R2 ;  /* 0x03084002070075a7 */ /* 0x001064000800017f */
[----:B-1----:R-:W-:Y:S05]  /*11940*/  @!P0 NANOSLEEP.SYNCS 0x989680 ;  /* 0x009896800000895d */ /* 0x002fea0003900000 */
[----:B------:R-:W1:Y:S02]  /*11950*/  @!P0 SYNCS.PHASECHK.TRANS64 P0, [R7+URZ+0x30840], R2 ;  /* 0x03084002070085a7 */ /* 0x000e64000800007f */
[----:B-1----:R-:W-:Y:S05]  /*11960*/  @!P0 BRA `(.L_x_258) ;  /* 0xfffffffc00f08947 */ /* 0x002fea000383ffff */
[----:B------:R-:W-:Y:S05]  /*11970*/  BRA `(.L_x_322) ;  /* 0xffffffc000587947 */ /* 0x000fea000383ffff */
.L_x_259:
[----:B------:R-:W-:Y:S01]  /*11980*/  BSSY B0, `(.L_x_323) ;  /* 0x0000008000007945 */ /* 0x000fe20003800000 */
[----:B------:R-:W-:Y:S01]  /*11990*/  IMAD.MOV.U32 R13, RZ, RZ, R0 ;  /* 0x000000ffff0d7224 */ /* 0x000fe200078e0000 */
[----:B------:R-:W-:Y:S01]  /*119a0*/  MOV R15, 0xffffffff ;  /* 0xffffffff000f7802 */ /* 0x000fe20000000f00 */
[----:B------:R-:W-:Y:S02]  /*119b0*/  IMAD.MOV.U32 R12, RZ, RZ, RZ ;  /* 0x000000ffff0c7224 */ /* 0x000fe400078e00ff */
[----:B------:R-:W-:-:S07]  /*119c0*/  IMAD.MOV.U32 R11, RZ, RZ, 0x181f ;  /* 0x0000181fff0b7424 */ /* 0x000fce00078e00ff */
[----:B------:R-:W-:Y:S05]  /*119d0*/  WARPSYNC.COLLECTIVE R15, `(.L_x_324) ;  /* 0x000000000f087348 */ /* 0x000fea0003c00000 */
[----:B------:R0:W1:Y:S02]  /*119e0*/  SHFL.IDX P6, R14, R13, R12, R11 ;  /* 0x0000000c0d0e7389 */ /* 0x00006400000c000b */
[----:B01----:R-:W-:Y:S01]  /*119f0*/  ENDCOLLECTIVE ;  /* 0x000000000000791b */ /* 0x003fe20003800000 */
.L_x_324:
[----:B------:R-:W-:Y:S05]  /*11a00*/  BSYNC B0 ;  /* 0x0000000000007941 */ /* 0x000fea0003800000 */
.L_x_323:
[----:B------:R-:W-:Y:S02]  /*11a10*/  IMAD.MOV.U32 R13, RZ, RZ, R4 ;  /* 0x000000ffff0d7224 */ /* 0x000fe400078e0004 */
[----:B------:R-:W-:Y:S02]  /*11a20*/  IMAD.MOV.U32 R12, RZ, RZ, RZ ;  /* 0x000000ffff0c7224 */ /* 0x000fe400078e00ff */
[----:B------:R-:W-:Y:S02]  /*11a30*/  IMAD.MOV.U32 R11, RZ, RZ, 0x181f ;  /* 0x0000181fff0b7424 */ /* 0x000fe400078e00ff */
[----:B------:R-:W-:Y:S02]  /*11a40*/  IMAD.MOV.U32 R15, RZ, RZ, -0x1 ;  /* 0xffffffffff0f7424 */ /* 0x000fe400078e00ff */
[----:B------:R-:W-:Y:S02]  /*11a50*/  IMAD.MOV.U32 R2, RZ, RZ, R14 ;  /* 0x000000ffff027224 */ /* 0x000fe400078e000e */
[----:B------:R-:W-:-:S07]  /*11a60*/  @P0 IMAD R8, R5, 0x2, R22 ;  /* 0x0000000205080824 */ /* 0x000fce00078e0216 */
[----:B------:R-:W-:Y:S05]  /*11a70*/  WARPSYNC.COLLECTIVE R15, `(.L_x_325) ;  /* 0x000000000f087348 */ /* 0x000fea0003c00000 */
[----:B------:R0:W1:Y:S02]  /*11a80*/  SHFL.IDX P6, R14, R13, R12, R11 ;  /* 0x0000000c0d0e7389 */ /* 0x00006400000c000b */
[----:B01----:R-:W-:Y:S01]  /*11a90*/  ENDCOLLECTIVE ;  /* 0x000000000000791b */ /* 0x003fe20003800000 */
.L_x_325:
[----:B------:R-:W-:Y:S01]  /*11aa0*/  MOV R13, R0 ;  /* 0x00000000000d7202 */ /* 0x000fe20000000f00 */
[----:B------:R-:W-:Y:S02]  /*11ab0*/  IMAD.MOV.U32 R12, RZ, RZ, 0x1 ;  /* 0x00000001ff0c7424 */ /* 0x000fe400078e00ff */
[----:B------:R-:W-:-:S07]  /*11ac0*/  IMAD.MOV.U32 R3, RZ, RZ, R14 ;  /* 0x000000ffff037224 */ /* 0x000fce00078e000e */
[----:B------:R-:W-:Y:S05]  /*11ad0*/  WARPSYNC.COLLECTIVE R15, `(.L_x_326) ;  /* 0x000000000f087348 */ /* 0x000fea0003c00000 */
[----:B------:R0:W1:Y:S02]  /*11ae0*/  SHFL.IDX P6, R14, R13, R12, R11 ;  /* 0x0000000c0d0e7389 */ /* 0x00006400000c000b */
[----:B01----:R-:W-:Y:S01]  /*11af0*/  ENDCOLLECTIVE ;  /* 0x000000000000791b */ /* 0x003fe20003800000 */
.L_x_326:
[----:B------:R-:W-:-:S05]  /*11b00*/  @P0 LEA R3, P1, R31, R3, 0x1 ;  /* 0x000000031f030211 */ /* 0x000fca00078208ff */
[----:B------:R-:W-:Y:S01]  /*11b10*/  @P0 IMAD.X R2, RZ, RZ, R2, P1 ;  /* 0x000000ffff020224 */ /* 0x000fe200008e0602 */
[----:B------:R-:W-:-:S04]  /*11b20*/  ISETP.GE.AND P1, PT, R6, 0x11, PT ;  /* 0x000000110600780c */ /* 0x000fc80003f26270 */
[----:B------:R-:W-:Y:S01]  /*11b30*/  @P0 LOP3.LUT R3, R3, R2, RZ, 0x3c, !PT ;  /* 0x0000000203030212 */ /* 0x000fe200078e3cff */
[----:B------:R-:W-:-:S03]  /*11b40*/  IMAD.MOV.U32 R13, RZ, RZ, R4 ;  /* 0x000000ffff0d7224 */ /* 0x000fc600078e0004 */
[----:B------:R-:W-:-:S04]  /*11b50*/  @P0 LOP3.LUT R2, R3, R2, RZ, 0x3c, !PT ;  /* 0x0000000203020212 */ /* 0x000fc800078e3cff */
[----:B------:R-:W-:-:S05]  /*11b60*/  @P0 LOP3.LUT R3, R3, R2, RZ, 0x3c, !PT ;  /* 0x0000000203030212 */ /* 0x000fca00078e3cff */
[----:B------:R-:W-:Y:S01]  /*11b70*/  @!PT LDS RZ, [RZ] ;  /* 0x00000000fffff984 */ /* 0x000fe20000000800 */
[----:B------:R-:W-:Y:S01]  /*11b80*/  @!PT LDS RZ, [RZ] ;  /* 0x00000000fffff984 */ /* 0x000fe20000000800 */
[----:B------:R-:W-:Y:S01]  /*11b90*/  @!PT LDS RZ, [RZ] ;  /* 0x00000000fffff984 */ /* 0x000fe20000000800 */
[----:B------:R-:W-:Y:S04]  /*11ba0*/  @P0 LDGSTS.E.BYPASS.LTC128B.128 [R8+0x1e400], desc[UR36][R2.64], !P4 ;  /* 0x1e40000002080fae */ /* 0x000fe8000e101d64 */
[----:B------:R-:W-:Y:S04]  /*11bb0*/  @P0 LDGSTS.E.BYPASS.LTC128B.128 [R8+0x21400], desc[UR36][R2.64+0x80], !P3 ;  /* 0x2140008002080fae */ /* 0x000fe8000d901d64 */
[----:B------:R0:W-:Y:S02]  /*11bc0*/  @P0 LDGSTS.E.BYPASS.LTC128B.128 [R8+0x24400], desc[UR36][R2.64+0x100], !P2 ;  /* 0x2440010002080fae */ /* 0x0001e4000d101d64 */
[----:B0-----:R-:W-:-:S07]  /*11bd0*/  IMAD.MOV.U32 R2, RZ, RZ, R14 ;  /* 0x000000ffff027224 */ /* 0x001fce00078e000e */
[----:B------:R-:W-:Y:S05]  /*11be0*/  WARPSYNC.COLLECTIVE R15, `(.L_x_327) ;  /* 0x000000000f087348 */ /* 0x000fea0003c00000 */
[----:B------:R0:W1:Y:S02]  /*11bf0*/  SHFL.IDX P6, R14, R13, R12, R11 ;  /* 0x0000000c0d0e7389 */ /* 0x00006400000c000b */
[----:B01----:R-:W-:Y:S01]  /*11c00*/  ENDCOLLECTIVE ;  /* 0x000000000000791b */ /* 0x003fe20003800000 */
.L_x_327:
[----:B------:R-:W-:Y:S02]  /*11c10*/  @P1 IMAD R8, R5, 0x2, R22 ;  /* 0x0000000205081824 */ /* 0x000fe400078e0216 */
[----:B------:R-:W-:Y:S02]  /*11c20*/  IMAD.MOV.U32 R13, RZ, RZ, R0 ;  /* 0x000000ffff0d7224 */ /* 0x000fe400078e0000 */
[----:B------:R-:W-:Y:S02]  /*11c30*/  IMAD.MOV.U32 R12, RZ, RZ, 0x2 ;  /* 0x00000002ff0c7424 */ /* 0x000fe400078e00ff */
[----:B------:R-:W-:-:S07]  /*11c40*/  IMAD.MOV.U32 R3, RZ, RZ, R14 ;  /* 0x000000ffff037224 */ /* 0x000fce00078e000e */
[----:B------:R-:W-:Y:S05]  /*11c50*/  WARPSYNC.COLLECTIVE R15, `(.L_x_328) ;  /* 0x000000000f087348 */ /* 0x000fea0003c00000 */
[----:B------:R0:W1:Y:S02]  /*11c60*/  SHFL.IDX P6, R14, R13, R12, R11 ;  /* 0x0000000c0d0e7389 */ /* 0x00006400000c000b */
[----:B01----:R-:W-:Y:S01]  /*11c70*/  ENDCOLLECTIVE ;  /* 0x000000000000791b */ /* 0x003fe20003800000 */
.L_x_328:
[----:B------:R-:W-:-:S05]  /*11c80*/  @P1 LEA R3, P0, R31, R3, 0x1 ;  /* 0x000000031f031211 */ /* 0x000fca00078008ff */
[----:B------:R-:W-:-:S05]  /*11c90*/  @P1 IMAD.X R2, RZ, RZ, R2, P0 ;  /* 0x000000ffff021224 */ /* 0x000fca00000e0602 */
        /* <DEDUP_REMOVED lines=9> */
[----:B------:R0:W-:Y:S01]  /*11d30*/  @P1 LDGSTS.E.BYPASS.LTC128B.128 [R8+0x24c00], desc[UR36][R2.64+0x100], !P2 ;  /* 0x24c0010002081fae */ /* 0x0001e2000d101d64 */
[----:B------:R-:W-:Y:S02]  /*11d40*/  ISETP.GE.AND P1, PT, R6, 0x21, PT ;  /* 0x000000210600780c */ /* 0x000fe40003f26270 */
[----:B0-----:R-:W-:-:S11]  /*11d50*/  MOV R2, R14 ;  /* 0x0000000e00027202 */ /* 0x001fd60000000f00 */
[----:B------:R-:W-:Y:S05]  /*11d60*/  WARPSYNC.COLLECTIVE R15, `(.L_x_329) ;  /* 0x000000000f087348 */ /* 0x000fea0003c00000 */
[----:B------:R0:W1:Y:S02]  /*11d70*/  SHFL.IDX P6, R14, R13, R12, R11 ;  /* 0x0000000c0d0e7389 */ /* 0x00006400000c000b */
[----:B01----:R-:W-:Y:S01]  /*11d80*/  ENDCOLLECTIVE ;  /* 0x000000000000791b */ /* 0x003fe20003800000 */
.L_x_329:
[----:B------:R-:W-:Y:S02]  /*11d90*/  @P1 IMAD R8, R5, 0x2, R22 ;  /* 0x0000000205081824 */ /* 0x000fe400078e0216 */
[----:B------:R-:W-:Y:S02]  /*11da0*/  IMAD.MOV.U32 R13, RZ, RZ, R0 ;  /* 0x000000ffff0d7224 */ /* 0x000fe400078e0000 */
[----:B------:R-:W-:Y:S02]  /*11db0*/  IMAD.MOV.U32 R12, RZ, RZ, 0x3 ;  /* 0x00000003ff0c7424 */ /* 0x000fe400078e00ff */
[----:B------:R-:W-:-:S07]  /*11dc0*/  IMAD.MOV.U32 R3, RZ, RZ, R14 ;  /* 0x000000ffff037224 */ /* 0x000fce00078e000e */
[----:B------:R-:W-:Y:S05]  /*11dd0*/  WARPSYNC.COLLECTIVE R15, `(.L_x_330) ;  /* 0x000000000f087348 */ /* 0x000fea0003c00000 */
[----:B------:R0:W1:Y:S02]  /*11de0*/  SHFL.IDX P6, R14, R13, R12, R11 ;  /* 0x0000000c0d0e7389 */ /* 0x00006400000c000b */
[----:B01----:R-:W-:Y:S01]  /*11df0*/  ENDCOLLECTIVE ;  /* 0x000000000000791b */ /* 0x003fe20003800000 */
.L_x_330:
        /* <DEDUP_REMOVED lines=12> */
[----:B------:R-:W-:Y:S01]  /*11ec0*/  ISETP.GE.AND P1, PT, R6, 0x31, PT ;  /* 0x000000310600780c */ /* 0x000fe20003f26270 */
[----:B0-----:R-:W-:-:S12]  /*11ed0*/  IMAD.MOV.U32 R2, RZ, RZ, R14 ;  /* 0x000000ffff027224 */ /* 0x001fd800078e000e */
[----:B------:R-:W-:Y:S05]  /*11ee0*/  WARPSYNC.COLLECTIVE R15, `(.L_x_331) ;  /* 0x000000000f087348 */ /* 0x000fea0003c00000 */
[----:B------:R0:W1:Y:S02]  /*11ef0*/  SHFL.IDX P6, R14, R13, R12, R11 ;  /* 0x0000000c0d0e7389 */ /* 0x00006400000c000b */
[----:B01----:R-:W-:Y:S01]  /*11f00*/  ENDCOLLECTIVE ;  /* 0x000000000000791b */ /* 0x003fe20003800000 */
.L_x_331:
[----:B------:R-:W-:Y:S02]  /*11f10*/  @P1 IMAD R8, R5, 0x2, R22 ;  /* 0x0000000205081824 */ /* 0x000fe400078e0216 */
[----:B------:R-:W-:Y:S02]  /*11f20*/  IMAD.MOV.U32 R13, RZ, RZ, R0 ;  /* 0x000000ffff0d7224 */ /* 0x000fe400078e0000 */
[----:B------:R-:W-:Y:S01]  /*11f30*/  IMAD.MOV.U32 R12, RZ, RZ, 0x4 ;  /* 0x00000004ff0c7424 */ /* 0x000fe200078e00ff */
[----:B------:R-:W-:-:S07]  /*11f40*/  MOV R3, R14 ;  /* 0x0000000e00037202 */ /* 0x000fce0000000f00 */
[----:B------:R-:W-:Y:S05]  /*11f50*/  WARPSYNC.COLLECTIVE R15, `(.L_x_332) ;  /* 0x000000000f087348 */ /* 0x000fea0003c00000 */
[----:B------:R0:W1:Y:S02]  /*11f60*/  SHFL.IDX P6, R14, R13, R12, R11 ;  /* 0x0000000c0d0e7389 */ /* 0x00006400000c000b */
[----:B01----:R-:W-:Y:S01]  /*11f70*/  ENDCOLLECTIVE ;  /* 0x000000000000791b */ /* 0x003fe20003800000 */
.L_x_332:
        /* <DEDUP_REMOVED lines=17> */
.L_x_333:
[----:B------:R-:W-:Y:S01]  /*12090*/  @P1 LEA R8, R5, R22, 0x1 ;  /* 0x0000001605081211 */ /* 0x000fe200078e08ff */
[----:B------:R-:W-:Y:S02]  /*120a0*/  IMAD.MOV.U32 R13, RZ, RZ, R0 ;  /* 0x000000ffff0d7224 */ /* 0x000fe400078e0000 */
[----:B------:R-:W-:Y:S02]  /*120b0*/  IMAD.MOV.U32 R12, RZ, RZ, 0x5 ;  /* 0x00000005ff0c7424 */ /* 0x000fe400078e00ff */
[----:B------:R-:W-:-:S07]  /*120c0*/  IMAD.MOV.U32 R3, RZ, RZ, R14 ;  /* 0x000000ffff037224 */ /* 0x000fce00078e000e */
[----:B------:R-:W-:Y:S05]  /*120d0*/  WARPSYNC.COLLECTIVE R15, `(.L_x_334) ;  /* 0x000000000f087348 */ /* 0x000fea0003c00000 */
[----:B------:R0:W1:Y:S02]  /*120e0*/  SHFL.IDX P6, R14, R13, R12, R11 ;  /* 0x0000000c0d0e7389 */ /* 0x00006400000c000b */
[----:B01----:R-:W-:Y:S01]  /*120f0*/  ENDCOLLECTIVE ;  /* 0x000000000000791b */ /* 0x003fe20003800000 */
.L_x_334:
[----:B------:R-:W-:-:S05]  /*12100*/  @P1 LEA R3, P0, R31, R3, 0x1 ;  /* 0x000000031f031211 */ /* 0x000fca00078008ff */
[----:B------:R-:W-:-:S05]  /*12110*/  @P1 IMAD.X R2, RZ, RZ, R2, P0 ;  /* 0x000000ffff021224 */ /* 0x000fca00000e0602 */
[----:B------:R-:W-:Y:S01]  /*12120*/  @P1 LOP3.LUT R3, R3, R2, RZ, 0x3c, !PT ;  /* 0x0000000203031212 */ /* 0x000fe200078e3cff */
[----:B------:R-:W-:-:S03]  /*12130*/  IMAD.MOV.U32 R13, RZ, RZ, R4 ;  /* 0x000000ffff0d7224 */ /* 0x000fc600078e0004 */
[----:B------:R-:W-:-:S04]  /*12140*/  @P1 LOP3.LUT R2, R3, R2, RZ, 0x3c, !PT ;  /* 0x0000000203021212 */ /* 0x000fc800078e3cff */
[----:B------:R-:W-:Y:S01]  /*12150*/  @P1 LOP3.LUT R3, R3, R2, RZ, 0x3c, !PT ;  /* 0x0000000203031212 */ /* 0x000fe200078e3cff */
[----:B------:R-:W-:-:S07]  /*12160*/  IMAD.MOV.U32 R0, RZ, RZ, R14 ;  /* 0x000000ffff007224 */ /* 0x000fce00078e000e */
[----:B------:R-:W-:Y:S05]  /*12170*/  WARPSYNC.COLLECTIVE R15, `(.L_x_335) ;  /* 0x000000000f087348 */ /* 0x000fea0003c00000 */
[----:B------:R0:W1:Y:S02]  /*12180*/  SHFL.IDX P6, R14, R13, R12, R11 ;  /* 0x0000000c0d0e7389 */ /* 0x00006400000c000b */
[----:B01----:R-:W-:Y:S01]  /*12190*/  ENDCOLLECTIVE ;  /* 0x000000000000791b */ /* 0x003fe20003800000 */
.L_x_335:
[----:B------:R-:W-:Y:S01]  /*121a0*/  @!PT LDS RZ, [RZ] ;  /* 0x00000000fffff984 */ /* 0x000fe20000000800 */
[----:B------:R-:W-:Y:S01]  /*121b0*/  @!PT LDS RZ, [RZ] ;  /* 0x00000000fffff984 */ /* 0x000fe20000000800 */
[----:B------:R-:W-:Y:S01]  /*121c0*/  @!PT LDS RZ, [RZ] ;  /* 0x00000000fffff984 */ /* 0x000fe20000000800 */
[----:B------:R-:W-:Y:S04]  /*121d0*/  @P1 LDGSTS.E.BYPASS.LTC128B.128 [R8+0x20400], desc[UR36][R2.64], !P4 ;  /* 0x2040000002081fae */ /* 0x000fe8000e101d64 */
[----:B------:R-:W-:Y:S04]  /*121e0*/  @P1 LDGSTS.E.BYPASS.LTC128B.128 [R8+0x23400], desc[UR36][R2.64+0x80], !P3 ;  /* 0x2340008002081fae */ /* 0x000fe8000d901d64 */
[----:B------:R0:W-:Y:S02]  /*121f0*/  @P1 LDGSTS.E.BYPASS.LTC128B.128 [R8+0x26400], desc[UR36][R2.64+0x100], !P2 ;  /* 0x2640010002081fae */ /* 0x0001e4000d101d64 */
[----:B0-----:R-:W-:Y:S01]  /*12200*/  IMAD.MOV.U32 R2, RZ, RZ, R14 ;  /* 0x000000ffff027224 */ /* 0x001fe200078e000e */
[----:B------:R-:W-:Y:S06]  /*12210*/  BRA `(.L_x_336) ;  /* 0xffffffbc009c7947 */ /* 0x000fec000383ffff */
.L_x_264:
[----:B------:R-:W-:Y:S01]  /*12220*/  IMAD.MOV.U32 R13, RZ, RZ, R5 ;  /* 0x000000ffff0d7224 */ /* 0x000fe200078e0005 */
[----:B------:R-:W-:Y:S01]  /*12230*/  MOV R15, 0xffffffff ;  /* 0xffffffff000f7802 */ /* 0x000fe20000000f00 */
[----:B------:R-:W-:Y:S02]  /*12240*/  IMAD.MOV.U32 R12, RZ, RZ, RZ ;  /* 0x000000ffff0c7224 */ /* 0x000fe400078e00ff */
[----:B------:R-:W-:Y:S02]  /*12250*/  IMAD.MOV.U32 R11, RZ, RZ, 0x181f ;  /* 0x0000181fff0b7424 */ /* 0x000fe400078e00ff */
[----:B-----5:R-:W-:Y:S02]  /*12260*/  IMAD R6, R17, R6, RZ ;  /* 0x0000000611067224 */ /* 0x020fe400078e02ff */
[----:B------:R-:W-:-:S07]  /*12270*/  IMAD.IADD R4, R10, 0x1, R4 ;  /* 0x000000010a047824 */ /* 0x000fce00078e0204 */
[----:B------:R-:W-:Y:S05]  /*12280*/  WARPSYNC.COLLECTIVE R15, `(.L_x_337) ;  /* 0x000000000f087348 */ /* 0x000fea0003c00000 */
[----:B------:R0:W1:Y:S02]  /*12290*/  SHFL.IDX P6, R14, R13, R12, R11 ;  /* 0x0000000c0d0e7389 */ /* 0x00006400000c000b */
[----:B01----:R-:W-:Y:S01]  /*122a0*/  ENDCOLLECTIVE ;  /* 0x000000000000791b */ /* 0x003fe20003800000 */
.L_x_337:
[C---:B------:R-:W-:Y:S01]  /*122b0*/  VIADD R7, R4.reuse, 0x10 ;  /* 0x0000001004077836 */ /* 0x040fe20000000000 */
[----:B------:R-:W-:Y:S01]  /*122c0*/  ISETP.GE.AND P1, PT, R4, R6, PT ;  /* 0x000000060400720c */ /* 0x000fe20003f26270 */
[----:B------:R-:W-:Y:S02]  /*122d0*/  IMAD.MOV.U32 R13, RZ, RZ, R0 ;  /* 0x000000ffff0d7224 */ /* 0x000fe400078e0000 */
[----:B------:R-:W-:-:S10]  /*122e0*/  IMAD.MOV.U32 R2, RZ, RZ, R14 ;  /* 0x000000ffff027224 */ /* 0x000fd400078e000e */
[----:B------:R-:W-:Y:S05]  /*122f0*/  WARPSYNC.COLLECTIVE R15, `(.L_x_338) ;  /* 0x000000000f087348 */ /* 0x000fea0003c00000 */
[----:B------:R0:W1:Y:S02]  /*12300*/  SHFL.IDX P6, R14, R13, R12, R11 ;  /* 0x0000000c0d0e7389 */ /* 0x00006400000c000b */
[----:B01----:R-:W-:Y:S01]  /*12310*/  ENDCOLLECTIVE ;  /* 0x000000000000791b */ /* 0x003fe20003800000 */
.L_x_338:
[----:B------:R-:W-:Y:S02]  /*12320*/  IMAD.MOV.U32 R13, RZ, RZ, R5 ;  /* 0x000000ffff0d7224 */ /* 0x000fe400078e0005 */
[----:B------:R-:W-:Y:S01]  /*12330*/  IMAD.MOV.U32 R12, RZ, RZ, 0x1 ;  /* 0x00000001ff0c7424 */ /* 0x000fe200078e00ff */
[----:B------:R-:W-:-:S05]  /*12340*/  @!P1 LEA R14, P4, R31, R14, 0x1 ;  /* 0x0000000e1f0e9211 */ /* 0x000fca00078808ff */
[----:B------:R-:W-:Y:S02]  /*12350*/  @!P1 IMAD.X R3, RZ, RZ, R2, P4 ;  /* 0x000000ffff039224 */ /* 0x000fe400020e0602 */
[----:B------:R-:W-:-:S07]  /*12360*/  @!P1 IMAD.MOV.U32 R2, RZ, RZ, R14 ;  /* 0x000000ffff029224 */ /* 0x000fce00078e000e */
[----:B------:R-:W-:Y:S05]  /*12370*/  WARPSYNC.COLLECTIVE R15, `(.L_x_339) ;  /* 0x000000000f087348 */ /* 0x000fea0003c00000 */
[----:B------:R0:W1:Y:S02]  /*12380*/  SHFL.IDX P6, R14, R13, R12, R11 ;  /* 0x0000000c0d0e7389 */ /* 0x00006400000c000b */
[----:B01----:R-:W-:Y:S01]  /*12390*/  ENDCOLLECTIVE ;  /* 0x000000000000791b */ /* 0x003fe20003800000 */
.L_x_339:
[----:B------:R-:W-:Y:S01]  /*123a0*/  @!PT LDS RZ, [RZ] ;  /* 0x00000000fffff984 */ /* 0x000fe20000000800 */
[----:B------:R-:W-:Y:S01]  /*123b0*/  @!PT LDS RZ, [RZ] ;  /* 0x00000000fffff984 */ /* 0x000fe20000000800 */
[----:B------:R-:W-:Y:S01]  /*123c0*/  @!PT LDS RZ, [RZ] ;  /* 0x00000000fffff984 */ /* 0x000fe20000000800 */
[----:B------:R-:W-:Y:S04]  /*123d0*/  @!P1 LDGSTS.E.BYPASS.LTC128B.128 [R36+0x12400], desc[UR36][R2.64], !P3 ;  /* 0x1240000002249fae */ /* 0x000fe8000d901d64 */
[----:B------:R-:W-:Y:S04]  /*123e0*/  @!P1 LDGSTS.E.BYPASS.LTC128B.128 [R36+0x16400], desc[UR36][R2.64+0x80], !P2 ;  /* 0x1640008002249fae */ /* 0x000fe8000d101d64 */
[----:B------:R0:W-:Y:S01]  /*123f0*/  @!P1 LDGSTS.E.BYPASS.LTC128B.128 [R36+0x1a400], desc[UR36][R2.64+0x100], !P0 ;  /* 0x1a40010002249fae */ /* 0x0001e2000c101d64 */
[----:B------:R-:W-:Y:S01]  /*12400*/  ISETP.GE.AND P1, PT, R7, R6, PT ;  /* 0x000000060700720c */ /* 0x000fe20003f26270 */
[----:B------:R-:W-:Y:S01]  /*12410*/  IMAD.MOV.U32 R13, RZ, RZ, R0 ;  /* 0x000000ffff0d7224 */ /* 0x000fe200078e0000 */
[----:B0-----:R-:W-:-:S11]  /*12420*/  MOV R2, R14 ;  /* 0x0000000e00027202 */ /* 0x001fd60000000f00 */
[----:B------:R-:W-:Y:S05]  /*12430*/  WARPSYNC.COLLECTIVE R15, `(.L_x_340) ;  /* 0x000000000f087348 */ /* 0x000fea0003c00000 */
[----:B------:R0:W1:Y:S02]  /*12440*/  SHFL.IDX P6, R14, R13, R12, R11 ;  /* 0x0000000c0d0e7389 */ /* 0x00006400000c000b */
[----:B01----:R-:W-:Y:S01]  /*12450*/  ENDCOLLECTIVE ;  /* 0x000000000000791b */ /* 0x003fe20003800000 */
.L_x_340:
        /* <DEDUP_REMOVED lines=8> */
.L_x_341:
[----:B------:R-:W-:Y:S02]  /*124e0*/  @!P1 IMAD.MOV.U32 R3, RZ, RZ, R7 ;  /* 0x000000ffff039224 */ /* 0x000fe400078e0007 */
[----:B------:R-:W-:-:S03]  /*124f0*/  VIADD R7, R4, 0x20 ;  /* 0x0000002004077836 */ /* 0x000fc60000000000 */
[----:B------:R-:W-:Y:S01]  /*12500*/  @!PT LDS RZ, [RZ] ;  /* 0x00000000fffff984 */ /* 0x000fe20000000800 */
[----:B------:R-:W-:Y:S01]  /*12510*/  @!PT LDS RZ, [RZ] ;  /* 0x00000000fffff984 */ /* 0x000fe20000000800 */
[----:B------:R-:W-:Y:S01]  /*12520*/  @!PT LDS RZ, [RZ] ;  /* 0x00000000fffff984 */ /* 0x000fe20000000800 */
[----:B------:R-:W-:Y:S04]  /*12530*/  @!P1 LDGSTS.E.BYPASS.LTC128B.128 [R36+0x12c00], desc[UR36][R2.64], !P3 ;  /* 0x12c0000002249fae */ /* 0x000fe8000d901d64 */
[----:B------:R-:W-:Y:S01]  /*12540*/  @!P1 LDGSTS.E.BYPASS.LTC128B.128 [R36+0x16c00], desc[UR36][R2.64+0x80], !P2 ;  /* 0x16c0008002249fae */ /* 0x000fe2000d101d64 */
[----:B------:R-:W-:-:S03]  /*12550*/  MOV R13, R0 ;  /* 0x00000000000d7202 */ /* 0x000fc60000000f00 */
[----:B------:R0:W-:Y:S01]  /*12560*/  @!P1 LDGSTS.E.BYPASS.LTC128B.128 [R36+0x1ac00], desc[UR36][R2.64+0x100], !P0 ;  /* 0x1ac0010002249fae */ /* 0x0001e2000c101d64 */
[----:B------:R-:W-:Y:S01]  /*12570*/  ISETP.GE.AND P1, PT, R7, R6, PT ;  /* 0x000000060700720c */ /* 0x000fe20003f26270 */
[----:B0-----:R-:W-:-:S12]  /*12580*/  IMAD.MOV.U32 R2, RZ, RZ, R14 ;  /* 0x000000ffff027224 */ /* 0x001fd800078e000e */
[----:B------:R-:W-:Y:S05]  /*12590*/  WARPSYNC.COLLECTIVE R15, `(.L_x_342) ;  /* 0x000000000f087348 */ /* 0x000fea0003c00000 */
[----:B------:R0:W1:Y:S02]  /*125a0*/  SHFL.IDX P6, R14, R13, R12, R11 ;  /* 0x0000000c0d0e7389 */ /* 0x00006400000c000b */
[----:B01----:R-:W-:Y:S01]  /*125b0*/  ENDCOLLECTIVE ;  /* 0x000000000000791b */ /* 0x003fe20003800000 */
.L_x_342:
        /* <DEDUP_REMOVED lines=8> */
.L_x_343:
[----:B------:R-:W-:Y:S02]  /*12640*/  @!P1 IMAD.MOV.U32 R3, RZ, RZ, R7 ;  /* 0x000000ffff039224 */ /* 0x000fe400078e0007 */
[----:B------:R-:W-:-:S03]  /*12650*/  VIADD R7, R4, 0x30 ;  /* 0x0000003004077836 */ /* 0x000fc60000000000 */
[----:B------:R-:W-:Y:S01]  /*12660*/  @!PT LDS RZ, [RZ] ;  /* 0x00000000fffff984 */ /* 0x000fe20000000800 */
[----:B------:R-:W-:Y:S01]  /*12670*/  @!PT LDS RZ, [RZ] ;  /* 0x00000000fffff984 */ /* 0x000fe20000000800 */
[----:B------:R-:W-:Y:S01]  /*12680*/  @!PT LDS RZ, [RZ] ;  /* 0x00000000fffff984 */ /* 0x000fe20000000800 */
[----:B------:R-:W-:Y:S04]  /*12690*/  @!P1 LDGSTS.E.BYPASS.LTC128B.128 [R36+0x13400], desc[UR36][R2.64], !P3 ;  /* 0x1340000002249fae */ /* 0x000fe8000d901d64 */
[----:B------:R-:W-:Y:S01]  /*126a0*/  @!P1 LDGSTS.E.BYPASS.LTC128B.128 [R36+0x17400], desc[UR36][R2.64+0x80], !P2 ;  /* 0x1740008002249fae */ /* 0x000fe2000d101d64 */
[----:B------:R-:W-:-:S03]  /*126b0*/  IMAD.MOV.U32 R13, RZ, RZ, R0 ;  /* 0x000000ffff0d7224 */ /* 0x000fc600078e0000 */
[----:B------:R0:W-:Y:S01]  /*126c0*/  @!P1 LDGSTS.E.BYPASS.LTC128B.128 [R36+0x1b400], desc[UR36][R2.64+0x100], !P0 ;  /* 0x1b40010002249fae */ /* 0x0001e2000c101d64 */
[----:B------:R-:W-:Y:S01]  /*126d0*/  ISETP.GE.AND P1, PT, R7, R6, PT ;  /* 0x000000060700720c */ /* 0x000fe20003f26270 */
[----:B0-----:R-:W-:-:S12]  /*126e0*/  IMAD.MOV.U32 R2, RZ, RZ, R14 ;  /* 0x000000ffff027224 */ /* 0x001fd800078e000e */
[----:B------:R-:W-:Y:S05]  /*126f0*/  WARPSYNC.COLLECTIVE R15, `(.L_x_344) ;  /* 0x000000000f087348 */ /* 0x000fea0003c00000 */
[----:B------:R0:W1:Y:S02]  /*12700*/  SHFL.IDX P6, R14, R13, R12, R11 ;  /* 0x0000000c0d0e7389 */ /* 0x00006400000c000b */
[----:B01----:R-:W-:Y:S01]  /*12710*/  ENDCOLLECTIVE ;  /* 0x000000000000791b */ /* 0x003fe20003800000 */
.L_x_344:
[----:B------:R-:W-:Y:S02]  /*12720*/  IMAD.MOV.U32 R13, RZ, RZ, R5 ;  /* 0x000000ffff0d7224 */ /* 0x000fe400078e0005 */
[----:B------:R-:W-:Y:S01]  /*12730*/  IMAD.MOV.U32 R12, RZ, RZ, 0x4 ;  /* 0x00000004ff0c7424 */ /* 0x000fe200078e00ff */
[----:B------:R-:W-:-:S04]  /*12740*/  @!P1 LEA R14, P4, R31, R14, 0x1 ;  /* 0x0000000e1f0e9211 */ /* 0x000fc800078808ff */
[----:B------:R-:W-:Y:S01]  /*12750*/  @!P1 IADD3.X R7, RZ, R2, RZ, P4, !PT ;  /* 0x00000002ff079210 */ /* 0x000fe200027fe4ff */
[----:B------:R-:W-:-:S08]  /*12760*/  @!P1 IMAD.MOV.U32 R2, RZ, RZ, R14 ;  /* 0x000000ffff029224 */ /* 0x000fd000078e000e */
[----:B------:R-:W-:Y:S05]  /*12770*/  WARPSYNC.COLLECTIVE R15, `(.L_x_345) ;  /* 0x000000000f087348 */ /* 0x000fea0003c00000 */
[----:B------:R0:W1:Y:S02]  /*12780*/  SHFL.IDX P6, R14, R13, R12, R11 ;  /* 0x0000000c0d0e7389 */ /* 0x00006400000c000b */
[----:B01----:R-:W-:Y:S01]  /*12790*/  ENDCOLLECTIVE ;  /* 0x000000000000791b */ /* 0x003fe20003800000 */
.L_x_345:
        /* <DEDUP_REMOVED lines=14> */
.L_x_346:
[----:B------:R-:W-:Y:S02]  /*12880*/  IMAD.MOV.U32 R13, RZ, RZ, R5 ;  /* 0x000000ffff0d7224 */ /* 0x000fe400078e0005 */
[----:B------:R-:W-:Y:S01]  /*12890*/  IMAD.MOV.U32 R12, RZ, RZ, 0x5 ;  /* 0x00000005ff0c7424 */ /* 0x000fe200078e00ff */
[----:B------:R-:W-:-:S05]  /*128a0*/  @!P1 LEA R14, P4, R31, R14, 0x1 ;  /* 0x0000000e1f0e9211 */ /* 0x000fca00078808ff */
[----:B------:R-:W-:Y:S01]  /*128b0*/  @!P1 IMAD.X R7, RZ, RZ, R2, P4 ;  /* 0x000000ffff079224 */ /* 0x000fe200020e0602 */
[----:B------:R-:W-:-:S07]  /*128c0*/  @!P1 MOV R2, R14 ;  /* 0x0000000e00029202 */ /* 0x000fce0000000f00 */
[----:B------:R-:W-:Y:S05]  /*128d0*/  WARPSYNC.COLLECTIVE R15, `(.L_x_347) ;  /* 0x000000000f087348 */ /* 0x000fea0003c00000 */
[----:B------:R0:W1:Y:S02]  /*128e0*/  SHFL.IDX P6, R14, R13, R12, R11 ;  /* 0x0000000c0d0e7389 */ /* 0x00006400000c000b */
[----:B01----:R-:W-:Y:S01]  /*128f0*/  ENDCOLLECTIVE ;  /* 0x000000000000791b */ /* 0x003fe20003800000 */
.L_x_347:
        /* <DEDUP_REMOVED lines=14> */
.L_x_348:
        /* <DEDUP_REMOVED lines=8> */
.L_x_349:
[----:B------:R-:W-:Y:S01]  /*12a60*/  @!P1 MOV R3, R7 ;  /* 0x0000000700039202 */ /* 0x000fe20000000f00 */
[----:B------:R-:W-:-:S04]  /*12a70*/  VIADD R7, R4, 0x60 ;  /* 0x0000006004077836 */ /* 0x000fc80000000000 */
        /* <DEDUP_REMOVED lines=12> */
.L_x_350:
[----:B------:R-:W-:Y:S01]  /*12b40*/  MOV R13, R5 ;  /* 0x00000005000d7202 */ /* 0x000fe20000000f00 */
[----:B------:R-:W-:Y:S01]  /*12b50*/  IMAD.MOV.U32 R12, RZ, RZ, 0x7 ;  /* 0x00000007ff0c7424 */ /* 0x000fe200078e00ff */
[----:B------:R-:W-:-:S05]  /*12b60*/  @!P1 LEA R14, P4, R31, R14, 0x1 ;  /* 0x0000000e1f0e9211 */ /* 0x000fca00078808ff */
[----:B------:R-:W-:Y:S02]  /*12b70*/  @!P1 IMAD.X R7, RZ, RZ, R2, P4 ;  /* 0x000000ffff079224 */ /* 0x000fe400020e0602 */
[----:B------:R-:W-:-:S07]  /*12b80*/  @!P1 IMAD.MOV.U32 R2, RZ, RZ, R14 ;  /* 0x000000ffff029224 */ /* 0x000fce00078e000e */
[----:B------:R-:W-:Y:S05]  /*12b90*/  WARPSYNC.COLLECTIVE R15, `(.L_x_351) ;  /* 0x000000000f087348 */ /* 0x000fea0003c00000 */
[----:B------:R0:W1:Y:S02]  /*12ba0*/  SHFL.IDX P6, R14, R13, R12, R11 ;  /* 0x0000000c0d0e7389 */ /* 0x00006400000c000b */
[----:B01----:R-:W-:Y:S01]  /*12bb0*/  ENDCOLLECTIVE ;  /* 0x000000000000791b */ /* 0x003fe20003800000 */
.L_x_351:
[----:B------:R-:W-:-:S05]  /*12bc0*/  @!P1 IMAD.MOV.U32 R3, RZ, RZ, R7 ;  /* 0x000000ffff039224 */ /* 0x000fca00078e0007 */
[----:B------:R-:W-:Y:S01]  /*12bd0*/  @!PT LDS RZ, [RZ] ;  /* 0x00000000fffff984 */ /* 0x000fe20000000800 */
[----:B------:R-:W-:Y:S01]  /*12be0*/  @!PT LDS RZ, [RZ] ;  /* 0x00000000fffff984 */ /* 0x000fe20000000800 */
[----:B------:R-:W-:Y:S01]  /*12bf0*/  @!PT LDS RZ, [RZ] ;  /* 0x00000000fffff984 */ /* 0x000fe20000000800 */
[----:B------:R0:W-:Y:S04]  /*12c00*/  @!P1 LDGSTS.E.BYPASS.LTC128B.128 [R36+0x15400], desc[UR36][R2.64], !P3 ;  /* 0x1540000002249fae */ /* 0x0001e8000d901d64 */
[----:B------:R0:W-:Y:S01]  /*12c10*/  @!P1 LDGSTS.E.BYPASS.LTC128B.128 [R36+0x19400], desc[UR36][R2.64+0x80], !P2 ;  /* 0x1940008002249fae */ /* 0x0001e2000d101d64 */
[----:B------:R-:W-:-:S03]  /*12c20*/  IMAD.MOV.U32 R13, RZ, RZ, R0 ;  /* 0x000000ffff0d7224 */ /* 0x000fc600078e0000 */
[----:B------:R0:W-:Y:S01]  /*12c30*/  @!P1 LDGSTS.E.BYPASS.LTC128B.128 [R36+0x1d400], desc[UR36][R2.64+0x100], !P0 ;  /* 0x1d40010002249fae */ /* 0x0001e2000c101d64 */
[----:B------:R-:W-:-:S07]  /*12c40*/  IMAD.MOV.U32 R5, RZ, RZ, R14 ;  /* 0x000000ffff057224 */ /* 0x000fce00078e000e */
[----:B0-----:R-:W-:Y:S05]  /*12c50*/  WARPSYNC.COLLECTIVE R15, `(.L_x_352) ;  /* 0x000000000f087348 */ /* 0x001fea0003c00000 */
[----:B------:R1:W2:Y:S02]  /*12c60*/  SHFL.IDX P6, R14, R13, R12, R11 ;  /* 0x0000000c0d0e7389 */ /* 0x0002a400000c000b */
[----:B012---:R-:W-:Y:S01]  /*12c70*/  ENDCOLLECTIVE ;  /* 0x000000000000791b */ /* 0x007fe20003800000 */
.L_x_352:
[----:B------:R-:W-:Y:S05]  /*12c80*/  BRA `(.L_x_353) ;  /* 0xffffffbc00f87947 */ /* 0x000fea000383ffff */
.L_x_269:
[----:B0-----:R0:W1:Y:S02]  /*12c90*/  SYNCS.PHASECHK.TRANS64.TRYWAIT P0, [R22+URZ+0x30820], R3 ;  /* 0x03082003160075a7 */ /* 0x001064000800017f */
[----:B-1----:R-:W-:Y:S05]  /*12ca0*/  @!P0 NANOSLEEP.SYNCS 0x989680 ;  /* 0x009896800000895d */ /* 0x002fea0003900000 */
[----:B------:R-:W1:Y:S02]  /*12cb0*/  @!P0 SYNCS.PHASECHK.TRANS64 P0, [R22+URZ+0x30820], R3 ;  /* 0x03082003160085a7 */ /* 0x000e64000800007f */
[----:B-1----:R-:W-:Y:S05]  /*12cc0*/  @!P0 BRA `(.L_x_269) ;  /* 0xfffffffc00f08947 */ /* 0x002fea000383ffff */
[----:B------:R-:W-:Y:S05]  /*12cd0*/  BRA `(.L_x_354) ;  /* 0xffffffc000707947 */ /* 0x000fea000383ffff */
.L_x_274:
[----:B0-----:R0:W1:Y:S02]  /*12ce0*/  SYNCS.PHASECHK.TRANS64.TRYWAIT P0, [R6+URZ+0x30840], R3 ;  /* 0x03084003060075a7 */ /* 0x001064000800017f */
[----:B-1----:R-:W-:Y:S05]  /*12cf0*/  @!P0 NANOSLEEP.SYNCS 0x989680 ;  /* 0x009896800000895d */ /* 0x002fea0003900000 */
[----:B------:R-:W1:Y:S02]  /*12d00*/  @!P0 SYNCS.PHASECHK.TRANS64 P0, [R6+URZ+0x30840], R3 ;  /* 0x03084003060085a7 */ /* 0x000e64000800007f */
[----:B-1----:R-:W-:Y:S05]  /*12d10*/  @!P0 BRA `(.L_x_274) ;  /* 0xfffffffc00f08947 */ /* 0x002fea000383ffff */
[----:B------:R-:W-:Y:S05]  /*12d20*/  BRA `(.L_x_355) ;  /* 0xffffffc4004c7947 */ /* 0x000fea000383ffff */
.L_x_275:
[----:B------:R-:W-:Y:S01]  /*12d30*/  BSSY B1, `(.L_x_356) ;  /* 0x0000008000017945 */ /* 0x000fe20003800000 */
[----:B------:R-:W-:Y:S02]  /*12d40*/  IMAD.MOV.U32 R13, RZ, RZ, R8 ;  /* 0x000000ffff0d7224 */ /* 0x000fe400078e0008 */
[----:B------:R-:W-:Y:S02]  /*12d50*/  IMAD.MOV.U32 R12, RZ, RZ, RZ ;  /* 0x000000ffff0c7224 */ /* 0x000fe400078e00ff */
[----:B------:R-:W-:Y:S02]  /*12d60*/  IMAD.MOV.U32 R11, RZ, RZ, 0x181f ;  /* 0x0000181fff0b7424 */ /* 0x000fe400078e00ff */
[----:B------:R-:W-:-:S07]  /*12d70*/  IMAD.MOV.U32 R15, RZ, RZ, -0x1 ;  /* 0xffffffffff0f7424 */ /* 0x000fce00078e00ff */
[----:B------:R-:W-:Y:S05]  /*12d80*/  WARPSYNC.COLLECTIVE R15, `(.L_x_357) ;  /* 0x000000000f087348 */ /* 0x000fea0003c00000 */
[----:B------:R0:W1:Y:S02]  /*12d90*/  SHFL.IDX P6, R14, R13, R12, R11 ;  /* 0x0000000c0d0e7389 */ /* 0x00006400000c000b */
[----:B01----:R-:W-:Y:S01]  /*12da0*/  ENDCOLLECTIVE ;  /* 0x000000000000791b */ /* 0x003fe20003800000 */
.L_x_357:
[----:B------:R-:W-:Y:S05]  /*12db0*/  BSYNC B1 ;  /* 0x0000000000017941 */ /* 0x000fea0003800000 */
.L_x_356:
[----:B------:R-:W-:Y:S01]  /*12dc0*/  MOV R13, R7 ;  /* 0x00000007000d7202 */ /* 0x000fe20000000f00 */
[----:B------:R-:W-:Y:S01]  /*12dd0*/  IMAD.MOV.U32 R12, RZ, RZ, RZ ;  /* 0x000000ffff0c7224 */ /* 0x000fe200078e00ff */
[----:B------:R-:W-:Y:S01]  /*12de0*/  LOP3.LUT R23, R23, 0xfffffeff, RZ, 0xc0, !PT ;  /* 0xfffffeff17177812 */ /* 0x000fe200078ec0ff */
[----:B------:R-:W-:Y:S02]  /*12df0*/  IMAD.MOV.U32 R11, RZ, RZ, 0x181f ;  /* 0x0000181fff0b7424 */ /* 0x000fe400078e00ff */
[----:B------:R-:W-:Y:S01]  /*12e00*/  IMAD.MOV.U32 R15, RZ, RZ, -0x1 ;  /* 0xffffffffff0f7424 */ /* 0x000fe200078e00ff */
[----:B------:R-:W-:Y:S01]  /*12e10*/  @P1 LOP3.LUT R23, R23, 0x100, RZ, 0xfc, !PT ;  /* 0x0000010017171812 */ /* 0x000fe200078efcff */
[----:B------:R-:W-:Y:S02]  /*12e20*/  IMAD.MOV.U32 R3, RZ, RZ, R14 ;  /* 0x000000ffff037224 */ /* 0x000fe400078e000e */
[----:B------:R-:W-:-:S07]  /*12e30*/  IMAD.SHL.U32 R4, R31, 0x2, RZ ;  /* 0x000000021f047824 */ /* 0x000fce00078e00ff */
[----:B------:R-:W-:Y:S05]  /*12e40*/  WARPSYNC.COLLECTIVE R15, `(.L_x_358) ;  /* 0x000000000f087348 */ /* 0x000fea0003c00000 */
[----:B------:R0:W1:Y:S02]  /*12e50*/  SHFL.IDX P6, R14, R13, R12, R11 ;  /* 0x0000000c0d0e7389 */ /* 0x00006400000c000b */
[----:B01----:R-:W-:Y:S01]  /*12e60*/  ENDCOLLECTIVE ;  /* 0x000000000000791b */ /* 0x003fe20003800000 */
.L_x_358:
[----:B------:R-:W-:Y:S01]  /*12e70*/  LOP3.LUT P1, RZ, R23, 0x4, RZ, 0xc0, !PT ;  /* 0x0000000417ff7812 */ /* 0x000fe2000782c0ff */
[----:B------:R-:W-:Y:S02]  /*12e80*/  IMAD R5, R5, 0x2, R22 ;  /* 0x0000000205057824 */ /* 0x000fe400078e0216 */
[----:B------:R-:W-:Y:S01]  /*12e90*/  IMAD.MOV.U32 R13, RZ, RZ, R8 ;  /* 0x000000ffff0d7224 */ /* 0x000fe200078e0008 */
[----:B------:R-:W-:Y:S01]  /*12ea0*/  MOV R12, 0x1 ;  /* 0x00000001000c7802 */ /* 0x000fe20000000f00 */
[----:B------:R-:W-:-:S08]  /*12eb0*/  IMAD.MOV.U32 R2, RZ, RZ, R14 ;  /* 0x000000ffff027224 */ /* 0x000fd000078e000e */
[----:B------:R-:W-:Y:S05]  /*12ec0*/  WARPSYNC.COLLECTIVE R15, `(.L_x_359) ;  /* 0x000000000f087348 */ /* 0x000fea0003c00000 */
[----:B------:R0:W1:Y:S02]  /*12ed0*/  SHFL.IDX P6, R14, R13, R12, R11 ;  /* 0x0000000c0d0e7389 */ /* 0x00006400000c000b */
[----:B01----:R-:W-:Y:S01]  /*12ee0*/  ENDCOLLECTIVE ;  /* 0x000000000000791b */ /* 0x003fe20003800000 */
.L_x_359:
[----:B------:R-:W-:-:S05]  /*12ef0*/  IADD3 R2, P0, R2, R4, RZ ;  /* 0x0000000402027210 */ /* 0x000fca0007f1e0ff */
[----:B------:R-:W-:-:S05]  /*12f00*/  IMAD.X R3, RZ, RZ, R3, P0 ;  /* 0x000000ffff037224 */ /* 0x000fca00000e0603 */
[----:B------:R-:W-:Y:S01]  /*12f10*/  @!PT LDS RZ, [RZ] ;  /* 0x00000000fffff984 */ /* 0x000fe20000000800 */
[----:B------:R-:W-:Y:S01]  /*12f20*/  @!PT LDS RZ, [RZ] ;  /* 0x00000000fffff984 */ /* 0x000fe20000000800 */
[----:B------:R-:W-:Y:S01]  /*12f30*/  @!PT LDS RZ, [RZ] ;  /* 0x00000000fffff984 */ /* 0x000fe20000000800 */
[----:B------:R-:W-:Y:S01]  /*12f40*/  LDGSTS.E.BYPASS.LTC128B.128 [R5+0x1e400], desc[UR36][R2.64], !P1 ;  /* 0x1e40000002057fae */ /* 0x000fe2000c901d64 */
[----:B------:R-:W-:-:S03]  /*12f50*/  IMAD.MOV.U32 R13, RZ, RZ, R7 ;  /* 0x000000ffff0d7224 */ /* 0x000fc600078e0007 */
[----:B------:R-:W-:Y:S04]  /*12f60*/  LDGSTS.E.BYPASS.LTC128B.128 [R5+0x21400], desc[UR36][R2.64+0x80], !P5 ;  /* 0x2140008002057fae */ /* 0x000fe8000e901d64 */
[----:B------:R0:W-:Y:S02]  /*12f70*/  LDGSTS.E.BYPASS.LTC128B.128 [R5+0x24400], desc[UR36][R2.64+0x100], !P4 ;  /* 0x2440010002057fae */ /* 0x0001e4000e101d64 */
[----:B0-----:R-:W-:-:S07]  /*12f80*/  IMAD.MOV.U32 R3, RZ, RZ, R14 ;  /* 0x000000ffff037224 */ /* 0x001fce00078e000e */
[----:B------:R-:W-:Y:S05]  /*12f90*/  WARPSYNC.COLLECTIVE R15, `(.L_x_360) ;  /* 0x000000000f087348 */ /* 0x000fea0003c00000 */
[----:B------:R0:W1:Y:S02]  /*12fa0*/  SHFL.IDX P6, R14, R13, R12, R11 ;  /* 0x0000000c0d0e7389 */ /* 0x00006400000c000b */
[----:B01----:R-:W-:Y:S01]  /*12fb0*/  ENDCOLLECTIVE ;  /* 0x000000000000791b */ /* 0x003fe20003800000 */
.L_x_360:
[----:B------:R-:W-:Y:S02]  /*12fc0*/  IMAD.MOV.U32 R13, RZ, RZ, R8 ;  /* 0x000000ffff0d7224 */ /* 0x000fe400078e0008 */
[----:B------:R-:W-:Y:S02]  /*12fd0*/  IMAD.MOV.U32 R12, RZ, RZ, 0x2 ;  /* 0x00000002ff0c7424 */ /* 0x000fe400078e00ff */
[----:B------:R-:W-:-:S07]  /*12fe0*/  IMAD.MOV.U32 R2, RZ, RZ, R14 ;  /* 0x000000ffff027224 */ /* 0x000fce00078e000e */
[----:B------:R-:W-:Y:S05]  /*12ff0*/  WARPSYNC.COLLECTIVE R15, `(.L_x_361) ;  /* 0x000000000f087348 */ /* 0x000fea0003c00000 */
[----:B------:R0:W1:Y:S02]  /*13000*/  SHFL.IDX P6, R14, R13, R12, R11 ;  /* 0x0000000c0d0e7389 */ /* 0x00006400000c000b */
[----:B01----:R-:W-:Y:S01]  /*13010*/  ENDCOLLECTIVE ;  /* 0x000000000000791b */ /* 0x003fe20003800000 */
.L_x_361:
[----:B------:R-:W-:-:S05]  /*13020*/  IADD3 R2, P0, R2, R4, RZ ;  /* 0x0000000402027210 */ /* 0x000fca0007f1e0ff */
[----:B------:R-:W-:-:S05]  /*13030*/  IMAD.X R3, RZ, RZ, R3, P0 ;  /* 0x000000ffff037224 */ /* 0x000fca00000e0603 */
[----:B------:R-:W-:Y:S01]  /*13040*/  @!PT LDS RZ, [RZ] ;  /* 0x00000000fffff984 */ /* 0x000fe20000000800 */
[----:B------:R-:W-:Y:S01]  /*13050*/  @!PT LDS RZ, [RZ] ;  /* 0x00000000fffff984 */ /* 0x000fe20000000800 */
[----:B------:R-:W-:Y:S01]  /*13060*/  @!PT LDS RZ, [RZ] ;  /* 0x00000000fffff984 */ /* 0x000fe20000000800 */
[----:B------:R0:W-:Y:S01]  /*13070*/  LDGSTS.E.BYPASS.LTC128B.128 [R5+0x1ec00], desc[UR36][R2.64], !P1 ;  /* 0x1ec0000002057fae */ /* 0x0001e2000c901d64 */
[----:B------:R-:W-:-:S03]  /*13080*/  IMAD.MOV.U32 R13, RZ, RZ, R7 ;  /* 0x000000ffff0d7224 */ /* 0x000fc600078e0007 */
[----:B------:R0:W-:Y:S04]  /*13090*/  LDGSTS.E.BYPASS.LTC128B.128 [R5+0x21c00], desc[UR36][R2.64+0x80], !P5 ;  /* 0x21c0008002057fae */ /* 0x0001e8000e901d64 */
[----:B------:R0:W-:Y:S01]  /*130a0*/  LDGSTS.E.BYPASS.LTC128B.128 [R5+0x24c00], desc[UR36][R2.64+0x100], !P4 ;  /* 0x24c0010002057fae */ /* 0x0001e2000e101d64 */
[----:B------:R-:W-:-:S07]  /*130b0*/  IMAD.MOV.U32 R35, RZ, RZ, R14 ;  /* 0x000000ffff237224 */ /* 0x000fce00078e000e */
[----:B0-----:R-:W-:Y:S05]  /*130c0*/  WARPSYNC.COLLECTIVE R15, `(.L_x_362) ;  /* 0x000000000f087348 */ /* 0x001fea0003c00000 */
[----:B------:R1:W2:Y:S02]  /*130d0*/  SHFL.IDX P6, R14, R13, R12, R11 ;  /* 0x0000000c0d0e7389 */ /* 0x0002a400000c000b */
[----:B012---:R-:W-:Y:S01]  /*130e0*/  ENDCOLLECTIVE ;  /* 0x000000000000791b */ /* 0x007fe20003800000 */
.L_x_362:
[----:B------:R-:W-:Y:S02]  /*130f0*/  IMAD.MOV.U32 R13, RZ, RZ, R8 ;  /* 0x000000ffff0d7224 */ /* 0x000fe400078e0008 */
[----:B------:R-:W-:Y:S01]  /*13100*/  IMAD.MOV.U32 R12, RZ, RZ, 0x3 ;  /* 0x00000003ff0c7424 */ /* 0x000fe200078e00ff */
[----:B------:R-:W-:-:S07]  /*13110*/  MOV R2, R14 ;  /* 0x0000000e00027202 */ /* 0x000fce0000000f00 */
[----:B------:R-:W-:Y:S05]  /*13120*/  WARPSYNC.COLLECTIVE R15, `(.L_x_363) ;  /* 0x000000000f087348 */ /* 0x000fea0003c00000 */
[----:B------:R0:W1:Y:S02]  /*13130*/  SHFL.IDX P6, R14, R13, R12, R11 ;  /* 0x0000000c0d0e7389 */ /* 0x00006400000c000b */
[----:B01----:R-:W-:Y:S01]  /*13140*/  ENDCOLLECTIVE ;  /* 0x000000000000791b */ /* 0x003fe20003800000 */
.L_x_363:
        /* <DEDUP_REMOVED lines=13> */
.L_x_364:
[----:B------:R-:W-:Y:S01]  /*13220*/  IMAD.MOV.U32 R13, RZ, RZ, R8 ;  /* 0x000000ffff0d7224 */ /* 0x000fe200078e0008 */
[----:B------:R-:W-:Y:S01]  /*13230*/  MOV R12, 0x4 ;  /* 0x00000004000c7802 */ /* 0x000fe20000000f00 */
[----:B------:R-:W-:-:S07]  /*13240*/  IMAD.MOV.U32 R2, RZ, RZ, R14 ;  /* 0x000000ffff027224 */ /* 0x000fce00078e000e */
[----:B------:R-:W-:Y:S05]  /*13250*/  WARPSYNC.COLLECTIVE R15, `(.L_x_365) ;  /* 0x000000000f087348 */ /* 0x000fea0003c00000 */
[----:B------:R0:W1:Y:S02]  /*13260*/  SHFL.IDX P6, R14, R13, R12, R11 ;  /* 0x0000000c0d0e7389 */ /* 0x00006400000c000b */
[----:B01----:R-:W-:Y:S01]  /*13270*/  ENDCOLLECTIVE ;  /* 0x000000000000791b */ /* 0x003fe20003800000 */
.L_x_365:
        /* <DEDUP_REMOVED lines=13> */
.L_x_366:
[----:B------:R-:W-:Y:S02]  /*13350*/  IMAD.MOV.U32 R13, RZ, RZ, R8 ;  /* 0x000000ffff0d7224 */ /* 0x000fe400078e0008 */
[----:B------:R-:W-:Y:S02]  /*13360*/  IMAD.MOV.U32 R12, RZ, RZ, 0x5 ;  /* 0x00000005ff0c7424 */ /* 0x000fe400078e00ff */
[----:B------:R-:W-:-:S07]  /*13370*/  IMAD.MOV.U32 R2, RZ, RZ, R14 ;  /* 0x000000ffff027224 */ /* 0x000fce00078e000e */
[----:B------:R-:W-:Y:S05]  /*13380*/  WARPSYNC.COLLECTIVE R15, `(.L_x_367) ;  /* 0x000000000f087348 */ /* 0x000fea0003c00000 */
[----:B------:R0:W1:Y:S02]  /*13390*/  SHFL.IDX P6, R14, R13, R12, R11 ;  /* 0x0000000c0d0e7389 */ /* 0x00006400000c000b */
[----:B01----:R-:W-:Y:S01]  /*133a0*/  ENDCOLLECTIVE ;  /* 0x000000000000791b */ /* 0x003fe20003800000 */
.L_x_367:
[----:B------:R-:W-:-:S05]  /*133b0*/  IADD3 R2, P0, R2, R4, RZ ;  /* 0x0000000402027210 */ /* 0x000fca0007f1e0ff */
[----:B------:R-:W-:-:S05]  /*133c0*/  IMAD.X R3, RZ, RZ, R35, P0 ;  /* 0x000000ffff037224 */ /* 0x000fca00000e0623 */
[----:B------:R-:W-:Y:S01]  /*133d0*/  @!PT LDS RZ, [RZ] ;  /* 0x00000000fffff984 */ /* 0x000fe20000000800 */
[----:B------:R-:W-:Y:S01]  /*133e0*/  @!PT LDS RZ, [RZ] ;  /* 0x00000000fffff984 */ /* 0x000fe20000000800 */
[----:B------:R-:W-:Y:S01]  /*133f0*/  @!PT LDS RZ, [RZ] ;  /* 0x00000000fffff984 */ /* 0x000fe20000000800 */
[----:B------:R0:W-:Y:S01]  /*13400*/  LDGSTS.E.BYPASS.LTC128B.128 [R5+0x20400], desc[UR36][R2.64], !P1 ;  /* 0x2040000002057fae */ /* 0x0001e2000c901d64 */
[----:B------:R-:W-:Y:S01]  /*13410*/  IMAD.MOV.U32 R13, RZ, RZ, R7 ;  /* 0x000000ffff0d7224 */ /* 0x000fe200078e0007 */
[----:B------:R-:W-:Y:S02]  /*13420*/  LOP3.LUT P1, RZ, R23, 0x100, RZ, 0xc0, !PT ;  /* 0x0000010017ff7812 */ /* 0x000fe4000782c0ff */
[----:B------:R0:W-:Y:S04]  /*13430*/  LDGSTS.E.BYPASS.LTC128B.128 [R5+0x23400], desc[UR36][R2.64+0x80], !P5 ;  /* 0x2340008002057fae */ /* 0x0001e8000e901d64 */
[----:B------:R0:W-:Y:S01]  /*13440*/  LDGSTS.E.BYPASS.LTC128B.128 [R5+0x26400], desc[UR36][R2.64+0x100], !P4 ;  /* 0x2640010002057fae */ /* 0x0001e2000e101d64 */
[----:B------:R-:W-:-:S07]  /*13450*/  IMAD.MOV.U32 R35, RZ, RZ, R14 ;  /* 0x000000ffff237224 */ /* 0x000fce00078e000e */
[----:B0-----:R-:W-:Y:S05]  /*13460*/  WARPSYNC.COLLECTIVE R15, `(.L_x_368) ;  /* 0x000000000f087348 */ /* 0x001fea0003c00000 */
[----:B------:R1:W2:Y:S02]  /*13470*/  SHFL.IDX P6, R14, R13, R12, R11 ;  /* 0x0000000c0d0e7389 */ /* 0x0002a400000c000b */
[----:B012---:R-:W-:Y:S01]  /*13480*/  ENDCOLLECTIVE ;  /* 0x000000000000791b */ /* 0x007fe20003800000 */
.L_x_368:
[----:B------:R-:W-:Y:S01]  /*13490*/  MOV R2, R14 ;  /* 0x0000000e00027202 */ /* 0x000fe20000000f00 */
[----:B------:R-:W-:Y:S06]  /*134a0*/  BRA `(.L_x_369) ;  /* 0xffffffc0006c7947 */ /* 0x000fec000383ffff */
.L_x_280:
[----:B0-----:R0:W1:Y:S02]  /*134b0*/  SYNCS.PHASECHK.TRANS64.TRYWAIT P0, [R6+URZ+0x30860], R2 ;  /* 0x03086002060075a7 */ /* 0x001064000800017f */
[----:B-1----:R-:W-:Y:S05]  /*134c0*/  @!P0 NANOSLEEP.SYNCS 0x989680 ;  /* 0x009896800000895d */ /* 0x002fea0003900000 */
[----:B------:R-:W1:Y:S02]  /*134d0*/  @!P0 SYNCS.PHASECHK.TRANS64 P0, [R6+URZ+0x30860], R2 ;  /* 0x03086002060085a7 */ /* 0x000e64000800007f */
[----:B-1----:R-:W-:Y:S05]  /*134e0*/  @!P0 BRA `(.L_x_280) ;  /* 0xfffffffc00f08947 */ /* 0x002fea000383ffff */
[----:B------:R-:W-:Y:S05]  /*134f0*/  BRA `(.L_x_370) ;  /* 0xffffffc000d07947 */ /* 0x000fea000383ffff */
.L_x_281:
[----:B------:R-:W-:Y:S01]  /*13500*/  BSSY B1, `(.L_x_371) ;  /* 0x0000008000017945 */ /* 0x000fe20003800000 */
[----:B------:R-:W-:Y:S02]  /*13510*/  IMAD.MOV.U32 R13, RZ, RZ, R24 ;  /* 0x000000ffff0d7224 */ /* 0x000fe400078e0018 */
[----:B------:R-:W-:Y:S02]  /*13520*/  IMAD.MOV.U32 R12, RZ, RZ, RZ ;  /* 0x000000ffff0c7224 */ /* 0x000fe400078e00ff */
[----:B------:R-:W-:Y:S02]  /*13530*/  IMAD.MOV.U32 R11, RZ, RZ, 0x181f ;  /* 0x0000181fff0b7424 */ /* 0x000fe400078e00ff */
[----:B------:R-:W-:-:S07]  /*13540*/  IMAD.MOV.U32 R15, RZ, RZ, -0x1 ;  /* 0xffffffffff0f7424 */ /* 0x000fce00078e00ff */
[----:B0-----:R-:W-:Y:S05]  /*13550*/  WARPSYNC.COLLECTIVE R15, `(.L_x_372) ;  /* 0x000000000f087348 */ /* 0x001fea0003c00000 */
[----:B------:R1:W2:Y:S02]  /*13560*/  SHFL.IDX P6, R14, R13, R12, R11 ;  /* 0x0000000c0d0e7389 */ /* 0x0002a400000c000b */
[----:B012---:R-:W-:Y:S01]  /*13570*/  ENDCOLLECTIVE ;  /* 0x000000000000791b */ /* 0x007fe20003800000 */
.L_x_372:
[----:B------:R-:W-:Y:S05]  /*13580*/  BSYNC B1 ;  /* 0x0000000000017941 */ /* 0x000fea0003800000 */
.L_x_371:
[----:B------:R-:W-:Y:S01]  /*13590*/  IMAD.MOV.U32 R13, RZ, RZ, R18 ;  /* 0x000000ffff0d7224 */ /* 0x000fe200078e0012 */
[----:B------:R-:W-:Y:S01]  /*135a0*/  MOV R15, 0xffffffff ;  /* 0xffffffff000f7802 */ /* 0x000fe20000000f00 */
[----:B------:R-:W-:Y:S02]  /*135b0*/  IMAD.MOV.U32 R12, RZ, RZ, RZ ;  /* 0x000000ffff0c7224 */ /* 0x000fe400078e00ff */
[----:B------:R-:W-:Y:S02]  /*135c0*/  IMAD.MOV.U32 R11, RZ, RZ, 0x181f ;  /* 0x0000181fff0b7424 */ /* 0x000fe400078e00ff */
[----:B------:R-:W-:Y:S02]  /*135d0*/  IMAD.MOV.U32 R3, RZ, RZ, R14 ;  /* 0x000000ffff037224 */ /* 0x000fe400078e000e */
[----:B------:R-:W-:-:S07]  /*135e0*/  IMAD R5, R5, 0x2, R22 ;  /* 0x0000000205057824 */ /* 0x000fce00078e0216 */
[----:B------:R-:W-:Y:S05]  /*135f0*/  WARPSYNC.COLLECTIVE R15, `(.L_x_373) ;  /* 0x000000000f087348 */ /* 0x000fea0003c00000 */
[----:B------:R0:W1:Y:S02]  /*13600*/  SHFL.IDX P6, R14, R13, R12, R11 ;  /* 0x0000000c0d0e7389 */ /* 0x00006400000c000b */
[----:B01----:R-:W-:Y:S01]  /*13610*/  ENDCOLLECTIVE ;  /* 0x000000000000791b */ /* 0x003fe20003800000 */
.L_x_373:
[----:B------:R-:W-:Y:S02]  /*13620*/  IMAD.MOV.U32 R13, RZ, RZ, R24 ;  /* 0x000000ffff0d7224 */ /* 0x000fe400078e0018 */
[----:B------:R-:W-:Y:S02]  /*13630*/  IMAD.MOV.U32 R12, RZ, RZ, 0x1 ;  /* 0x00000001ff0c7424 */ /* 0x000fe400078e00ff */
[----:B------:R-:W-:-:S07]  /*13640*/  IMAD.MOV.U32 R2, RZ, RZ, R14 ;  /* 0x000000ffff027224 */ /* 0x000fce00078e000e */
[----:B------:R-:W-:Y:S05]  /*13650*/  WARPSYNC.COLLECTIVE R15, `(.L_x_374) ;  /* 0x000000000f087348 */ /* 0x000fea0003c00000 */
[----:B------:R0:W1:Y:S02]  /*13660*/  SHFL.IDX P6, R14, R13, R12, R11 ;  /* 0x0000000c0d0e7389 */ /* 0x00006400000c000b */
[----:B01----:R-:W-:Y:S01]  /*13670*/  ENDCOLLECTIVE ;  /* 0x000000000000791b */ /* 0x003fe20003800000 */
.L_x_374:
[----:B------:R-:W-:-:S05]  /*13680*/  IADD3 R2, P0, R2, R4, RZ ;  /* 0x0000000402027210 */ /* 0x000fca0007f1e0ff */
[----:B------:R-:W-:Y:S01]  /*13690*/  IMAD.X R3, RZ, RZ, R3, P0 ;  /* 0x000000ffff037224 */ /* 0x000fe200000e0603 */
[----:B------:R-:W-:Y:S01]  /*136a0*/  ISETP.LT.OR P0, PT, R7, 0x1, P3 ;  /* 0x000000010700780c */ /* 0x000fe20001f01670 */
[----:B------:R-:W-:-:S12]  /*136b0*/  IMAD.MOV.U32 R13, RZ, RZ, R18 ;  /* 0x000000ffff0d7224 */ /* 0x000fd800078e0012 */
[----:B------:R-:W-:Y:S01]  /*136c0*/  @!PT LDS RZ, [RZ] ;  /* 0x00000000fffff984 */ /* 0x000fe20000000800 */
[----:B------:R-:W-:Y:S01]  /*136d0*/  @!PT LDS RZ, [RZ] ;  /* 0x00000000fffff984 */ /* 0x000fe20000000800 */
[----:B------:R-:W-:Y:S01]  /*136e0*/  @!PT LDS RZ, [RZ] ;  /* 0x00000000fffff984 */ /* 0x000fe20000000800 */
[----:B------:R-:W-:Y:S01]  /*136f0*/  LDGSTS.E.BYPASS.LTC128B.128 [R5+0x400], desc[UR36][R2.64], !P0 ;  /* 0x0040000002057fae */ /* 0x000fe2000c101d64 */
[----:B------:R-:W-:-:S13]  /*13700*/  ISETP.LT.OR P0, PT, R7, 0x1, P2 ;  /* 0x000000010700780c */ /* 0x000fda0001701670 */
[----:B------:R-:W-:Y:S01]  /*13710*/  LDGSTS.E.BYPASS.LTC128B.128 [R5+0x3400], desc[UR36][R2.64+0x80], !P0 ;  /* 0x0340008002057fae */ /* 0x000fe2000c101d64 */
[----:B------:R-:W-:-:S13]  /*13720*/  ISETP.LT.OR P0, PT, R7, 0x1, P1 ;  /* 0x000000010700780c */ /* 0x000fda0000f01670 */
[----:B------:R0:W-:Y:S02]  /*13730*/  LDGSTS.E.BYPASS.LTC128B.128 [R5+0x6400], desc[UR36][R2.64+0x100], !P0 ;  /* 0x0640010002057fae */ /* 0x0001e4000c101d64 */
[----:B0-----:R-:W-:-:S07]  /*13740*/  IMAD.MOV.U32 R3, RZ, RZ, R14 ;  /* 0x000000ffff037224 */ /* 0x001fce00078e000e */
[----:B------:R-:W-:Y:S05]  /*13750*/  WARPSYNC.COLLECTIVE R15, `(.L_x_375) ;  /* 0x000000000f087348 */ /* 0x000fea0003c00000 */
[----:B------:R0:W1:Y:S02]  /*13760*/  SHFL.IDX P6, R14, R13, R12, R11 ;  /* 0x0000000c0d0e7389 */ /* 0x00006400000c000b */
[----:B01----:R-:W-:Y:S01]  /*13770*/  ENDCOLLECTIVE ;  /* 0x000000000000791b */ /* 0x003fe20003800000 */
.L_x_375:
[----:B------:R-:W-:Y:S02]  /*13780*/  IMAD.MOV.U32 R13, RZ, RZ, R24 ;  /* 0x000000ffff0d7224 */ /* 0x000fe400078e0018 */
[----:B------:R-:W-:Y:S02]  /*13790*/  IMAD.MOV.U32 R12, RZ, RZ, 0x2 ;  /* 0x00000002ff0c7424 */ /* 0x000fe400078e00ff */
[----:B------:R-:W-:-:S07]  /*137a0*/  IMAD.MOV.U32 R2, RZ, RZ, R14 ;  /* 0x000000ffff027224 */ /* 0x000fce00078e000e */
[----:B------:R-:W-:Y:S05]  /*137b0*/  WARPSYNC.COLLECTIVE R15, `(.L_x_376) ;  /* 0x000000000f087348 */ /* 0x000fea0003c00000 */
[----:B------:R0:W1:Y:S02]  /*137c0*/  SHFL.IDX P6, R14, R13, R12, R11 ;  /* 0x0000000c0d0e7389 */ /* 0x00006400000c000b */
[----:B01----:R-:W-:Y:S01]  /*137d0*/  ENDCOLLECTIVE ;  /* 0x000000000000791b */ /* 0x003fe20003800000 */
.L_x_376:
[----:B------:R-:W-:-:S04]  /*137e0*/  IADD3 R2, P0, R2, R4, RZ ;  /* 0x0000000402027210 */ /* 0x000fc80007f1e0ff */
[----:B------:R-:W-:Y:S02]  /*137f0*/  IADD3.X R3, RZ, R3, RZ, P0, !PT ;  /* 0x00000003ff037210 */ /* 0x000fe400007fe4ff */
        /* <DEDUP_REMOVED lines=14> */
.L_x_377:
[----:B------:R-:W-:Y:S02]  /*138e0*/  IMAD.MOV.U32 R13, RZ, RZ, R24 ;  /* 0x000000ffff0d7224 */ /* 0x000fe400078e0018 */
[----:B------:R-:W-:Y:S02]  /*138f0*/  IMAD.MOV.U32 R12, RZ, RZ, 0x3 ;  /* 0x00000003ff0c7424 */ /* 0x000fe400078e00ff */
[----:B------:R-:W-:-:S07]  /*13900*/  IMAD.MOV.U32 R2, RZ, RZ, R14 ;  /* 0x000000ffff027224 */ /* 0x000fce00078e000e */
[----:B------:R-:W-:Y:S05]  /*13910*/  WARPSYNC.COLLECTIVE R15, `(.L_x_378) ;  /* 0x000000000f087348 */ /* 0x000fea0003c00000 */
[----:B------:R0:W1:Y:S02]  /*13920*/  SHFL.IDX P6, R14, R13, R12, R11 ;  /* 0x0000000c0d0e7389 */ /* 0x00006400000c000b */
[----:B01----:R-:W-:Y:S01]  /*13930*/  ENDCOLLECTIVE ;  /* 0x000000000000791b */ /* 0x003fe20003800000 */
.L_x_378:
        /* <DEDUP_REMOVED lines=12> */
[----:B0-----:R-:W-:-:S07]  /*13a00*/  MOV R3, R14 ;  /* 0x0000000e00037202 */ /* 0x001fce0000000f00 */
[----:B------:R-:W-:Y:S05]  /*13a10*/  WARPSYNC.COLLECTIVE R15, `(.L_x_379) ;  /* 0x000000000f087348 */ /* 0x000fea0003c00000 */
[----:B------:R0:W1:Y:S02]  /*13a20*/  SHFL.IDX P6, R14, R13, R12, R11 ;  /* 0x0000000c0d0e7389 */ /* 0x00006400000c000b */
[----:B01----:R-:W-:Y:S01]  /*13a30*/  ENDCOLLECTIVE ;  /* 0x000000000000791b */ /* 0x003fe20003800000 */
.L_x_379:
[----:B------:R-:W-:Y:S02]  /*13a40*/  IMAD.MOV.U32 R13, RZ, RZ, R24 ;  /* 0x000000ffff0d7224 */ /* 0x000fe400078e0018 */
[----:B------:R-:W-:Y:S02]  /*13a50*/  IMAD.MOV.U32 R12, RZ, RZ, 0x4 ;  /* 0x00000004ff0c7424 */ /* 0x000fe400078e00ff */
[----:B------:R-:W-:-:S07]  /*13a60*/  IMAD.MOV.U32 R2, RZ, RZ, R14 ;  /* 0x000000ffff027224 */ /* 0x000fce00078e000e */
[----:B------:R-:W-:Y:S05]  /*13a70*/  WARPSYNC.COLLECTIVE R15, `(.L_x_380) ;  /* 0x000000000f087348 */ /* 0x000fea0003c00000 */
[----:B------:R0:W1:Y:S02]  /*13a80*/  SHFL.IDX P6, R14, R13, R12, R11 ;  /* 0x0000000c0d0e7389 */ /* 0x00006400000c000b */
[----:B01----:R-:W-:Y:S01]  /*13a90*/  ENDCOLLECTIVE ;  /* 0x000000000000791b */ /* 0x003fe20003800000 */
.L_x_380:
        /* <DEDUP_REMOVED lines=16> */
.L_x_381:
[----:B------:R-:W-:Y:S02]  /*13ba0*/  IMAD.MOV.U32 R13, RZ, RZ, R24 ;  /* 0x000000ffff0d7224 */ /* 0x000fe400078e0018 */
[----:B------:R-:W-:Y:S01]  /*13bb0*/  IMAD.MOV.U32 R12, RZ, RZ, 0x5 ;  /* 0x00000005ff0c7424 */ /* 0x000fe200078e00ff */
[----:B------:R-:W-:-:S07]  /*13bc0*/  MOV R2, R14 ;  /* 0x0000000e00027202 */ /* 0x000fce0000000f00 */
[----:B------:R-:W-:Y:S05]  /*13bd0*/  WARPSYNC.COLLECTIVE R15, `(.L_x_382) ;  /* 0x000000000f087348 */ /* 0x000fea0003c00000 */
[----:B------:R0:W1:Y:S02]  /*13be0*/  SHFL.IDX P6, R14, R13, R12, R11 ;  /* 0x0000000c0d0e7389 */ /* 0x00006400000c000b */
[----:B01----:R-:W-:Y:S01]  /*13bf0*/  ENDCOLLECTIVE ;  /* 0x000000000000791b */ /* 0x003fe20003800000 */
.L_x_382:
[----:B------:R-:W-:-:S05]  /*13c00*/  IADD3 R2, P0, R2, R4, RZ ;  /* 0x0000000402027210 */ /* 0x000fca0007f1e0ff */
[----:B------:R-:W-:Y:S01]  /*13c10*/  IMAD.X R3, RZ, RZ, R3, P0 ;  /* 0x000000ffff037224 */ /* 0x000fe200000e0603 */
[----:B------:R-:W-:Y:S01]  /*13c20*/  ISETP.LT.OR P0, PT, R7, 0x41, P3 ;  /* 0x000000410700780c */ /* 0x000fe20001f01670 */
[----:B------:R-:W-:-:S12]  /*13c30*/  IMAD.MOV.U32 R13, RZ, RZ, R18 ;  /* 0x000000ffff0d7224 */ /* 0x000fd800078e0012 */
        /* <DEDUP_REMOVED lines=9> */
.L_x_383:
[----:B------:R-:W-:Y:S01]  /*13cd0*/  @!PT LDS RZ, [RZ] ;  /* 0x00000000fffff984 */ /* 0x000fe20000000800 */
[----:B------:R-:W-:Y:S01]  /*13ce0*/  @!PT LDS RZ, [RZ] ;  /* 0x00000000fffff984 */ /* 0x000fe20000000800 */
[----:B------:R-:W-:Y:S01]  /*13cf0*/  @!PT LDS RZ, [RZ] ;  /* 0x00000000fffff984 */ /* 0x000fe20000000800 */
[----:B------:R0:W-:Y:S01]  /*13d00*/  LDGSTS.E.BYPASS.LTC128B.128 [R5+0x5400], desc[UR36][R2.64+0x80], !P0 ;  /* 0x0540008002057fae */ /* 0x0001e2000c101d64 */
[----:B------:R-:W-:-:S13]  /*13d10*/  ISETP.LT.OR P0, PT, R7, 0x41, P1 ;  /* 0x000000410700780c */ /* 0x000fda0000f01670 */
[----:B------:R0:W-:Y:S01]  /*13d20*/  LDGSTS.E.BYPASS.LTC128B.128 [R5+0x8400], desc[UR36][R2.64+0x100], !P0 ;  /* 0x0840010002057fae */ /* 0x0001e2000c101d64 */
[----:B------:R-:W-:Y:S05]  /*13d30*/  BRA `(.L_x_384) ;  /* 0xffffffbc00b47947 */ /* 0x000fea000383ffff */
.L_x_289:
[----:B0-----:R0:W1:Y:S02]  /*13d40*/  SYNCS.PHASECHK.TRANS64.TRYWAIT P0, [R0+URZ+0x30860], R3 ;  /* 0x03086003000075a7 */ /* 0x001064000800017f */
[----:B-1----:R-:W-:Y:S05]  /*13d50*/  @!P0 NANOSLEEP.SYNCS 0x989680 ;  /* 0x009896800000895d */ /* 0x002fea0003900000 */
[----:B------:R-:W1:Y:S02]  /*13d60*/  @!P0 SYNCS.PHASECHK.TRANS64 P0, [R0+URZ+0x30860], R3 ;  /* 0x03086003000085a7 */ /* 0x000e64000800007f */
[----:B-1----:R-:W-:Y:S05]  /*13d70*/  @!P0 BRA `(.L_x_289) ;  /* 0xfffffffc00f08947 */ /* 0x002fea000383ffff */
[----:B------:R-:W-:Y:S05]  /*13d80*/  BRA `(.L_x_385) ;  /* 0xffffffc000cc7947 */ /* 0x000fea000383ffff */
.L_x_290:
[----:B------:R-:W-:Y:S01]  /*13d90*/  BSSY B0, `(.L_x_386) ;  /* 0x0000008000007945 */ /* 0x000fe20003800000 */
[----:B------:R-:W-:Y:S01]  /*13da0*/  IMAD.MOV.U32 R13, RZ, RZ, R24 ;  /* 0x000000ffff0d7224 */ /* 0x000fe200078e0018 */
[----:B------:R-:W-:Y:S01]  /*13db0*/  MOV R11, 0x181f ;  /* 0x0000181f000b7802 */ /* 0x000fe20000000f00 */
[----:B------:R-:W-:Y:S02]  /*13dc0*/  IMAD.MOV.U32 R12, RZ, RZ, RZ ;  /* 0x000000ffff0c7224 */ /* 0x000fe400078e00ff */
[----:B------:R-:W-:-:S07]  /*13dd0*/  IMAD.MOV.U32 R15, RZ, RZ, -0x1 ;  /* 0xffffffffff0f7424 */ /* 0x000fce00078e00ff */
[----:B0-2---:R-:W-:Y:S05]  /*13de0*/  WARPSYNC.COLLECTIVE R15, `(.L_x_387) ;  /* 0x000000000f087348 */ /* 0x005fea0003c00000 */
[----:B--2---:R1:W2:Y:S02]  /*13df0*/  SHFL.IDX P6, R14, R13, R12, R11 ;  /* 0x0000000c0d0e7389 */ /* 0x0042a400000c000b */
[----:B012---:R-:W-:Y:S01]  /*13e00*/  ENDCOLLECTIVE ;  /* 0x000000000000791b */ /* 0x007fe20003800000 */
.L_x_387:
[----:B------:R-:W-:Y:S05]  /*13e10*/  BSYNC B0 ;  /* 0x0000000000007941 */ /* 0x000fea0003800000 */
.L_x_386:
[----:B------:R-:W-:Y:S02]  /*13e20*/  IMAD.MOV.U32 R13, RZ, RZ, R18 ;  /* 0x000000ffff0d7224 */ /* 0x000fe400078e0012 */
[----:B------:R-:W-:Y:S02]  /*13e30*/  IMAD.MOV.U32 R12, RZ, RZ, RZ ;  /* 0x000000ffff0c7224 */ /* 0x000fe400078e00ff */
[----:B------:R-:W-:Y:S02]  /*13e40*/  IMAD.MOV.U32 R11, RZ, RZ, 0x181f ;  /* 0x0000181fff0b7424 */ /* 0x000fe400078e00ff */
[----:B------:R-:W-:Y:S02]  /*13e50*/  IMAD.MOV.U32 R15, RZ, RZ, -0x1 ;  /* 0xffffffffff0f7424 */ /* 0x000fe400078e00ff */
[----:B------:R-:W-:Y:S02]  /*13e60*/  IMAD.MOV.U32 R3, RZ, RZ, R14 ;  /* 0x000000ffff037224 */ /* 0x000fe400078e000e */
[----:B------:R-:W-:-:S07]  /*13e70*/  IMAD.SHL.U32 R5, R31, 0x2, RZ ;  /* 0x000000021f057824 */ /* 0x000fce00078e00ff */
[----:B------:R-:W-:Y:S05]  /*13e80*/  WARPSYNC.COLLECTIVE R15, `(.L_x_388) ;  /* 0x000000000f087348 */ /* 0x000fea0003c00000 */
[----:B------:R0:W1:Y:S02]  /*13e90*/  SHFL.IDX P6, R14, R13, R12, R11 ;  /* 0x0000000c0d0e7389 */ /* 0x00006400000c000b */
[----:B01----:R-:W-:Y:S01]  /*13ea0*/  ENDCOLLECTIVE ;  /* 0x000000000000791b */ /* 0x003fe20003800000 */
.L_x_388:
[----:B------:R-:W-:Y:S01]  /*13eb0*/  ULDC UR4, c[0x0][0x2f4] ;  /* 0x0000bd0000047ab9 */ /* 0x000fe20000000800 */
[----:B------:R-:W-:Y:S01]  /*13ec0*/  IMAD R4, R7, 0x2, R22 ;  /* 0x0000000207047824 */ /* 0x000fe200078e0216 */
[----:B------:R-:W-:Y:S02]  /*13ed0*/  ISETP.GE.AND P2, PT, R31, UR4, PT ;  /* 0x000000041f007c0c */ /* 0x000fe4000bf46270 */
[----:B------:R-:W-:Y:S02]  /*13ee0*/  ISETP.GE.AND P1, PT, R33, UR4, PT ;  /* 0x0000000421007c0c */ /* 0x000fe4000bf26270 */
[C---:B------:R-:W-:Y:S02]  /*13ef0*/  ISETP.LT.OR P3, PT, R6.reuse, 0x1, P2 ;  /* 0x000000010600780c */ /* 0x040fe40001761670 */
[----:B------:R-:W-:Y:S01]  /*13f00*/  ISETP.LT.OR P4, PT, R6, 0x1, P1 ;  /* 0x000000010600780c */ /* 0x000fe20000f81670 */
[----:B------:R-:W-:Y:S02]  /*13f10*/  IMAD.MOV.U32 R13, RZ, RZ, R24 ;  /* 0x000000ffff0d7224 */ /* 0x000fe400078e0018 */
[----:B------:R-:W-:Y:S01]  /*13f20*/  IMAD.MOV.U32 R12, RZ, RZ, 0x1 ;  /* 0x00000001ff0c7424 */ /* 0x000fe200078e00ff */
[----:B------:R-:W-:-:S04]  /*13f30*/  IADD3 R2, P0, R14, R5, RZ ;  /* 0x000000050e027210 */ /* 0x000fc80007f1e0ff */
[----:B------:R-:W-:Y:S02]  /*13f40*/  IADD3.X R3, RZ, R3, RZ, P0, !PT ;  /* 0x00000003ff037210 */ /* 0x000fe400007fe4ff */
[----:B------:R-:W-:-:S13]  /*13f50*/  ISETP.GE.AND P0, PT, R32, UR4, PT ;  /* 0x0000000420007c0c */ /* 0x000fda000bf06270 */
[----:B------:R-:W-:Y:S05]  /*13f60*/  WARPSYNC.COLLECTIVE R15, `(.L_x_389) ;  /* 0x000000000f087348 */ /* 0x000fea0003c00000 */
[----:B------:R0:W1:Y:S02]  /*13f70*/  SHFL.IDX P6, R14, R13, R12, R11 ;  /* 0x0000000c0d0e7389 */ /* 0x00006400000c000b */
[----:B01----:R-:W-:Y:S01]  /*13f80*/  ENDCOLLECTIVE ;  /* 0x000000000000791b */ /* 0x003fe20003800000 */
.L_x_389:
[----:B------:R-:W-:Y:S01]  /*13f90*/  @!PT LDS RZ, [RZ] ;  /* 0x00000000fffff984 */ /* 0x000fe20000000800 */
[----:B------:R-:W-:Y:S01]  /*13fa0*/  @!PT LDS RZ, [RZ] ;  /* 0x00000000fffff984 */ /* 0x000fe20000000800 */
[----:B------:R-:W-:Y:S01]  /*13fb0*/  @!PT LDS RZ, [RZ] ;  /* 0x00000000fffff984 */ /* 0x000fe20000000800 */
[----:B------:R0:W-:Y:S01]  /*13fc0*/  LDGSTS.E.BYPASS.LTC128B.128 [R4+0x400], desc[UR36][R2.64], !P3 ;  /* 0x0040000002047fae */ /* 0x0001e2000d901d64 */
[----:B------:R-:W-:-:S03]  /*13fd0*/  ISETP.LT.OR P3, PT, R6, 0x1, P0 ;  /* 0x000000010600780c */ /* 0x000fc60000761670 */
[----:B------:R0:W-:Y:S01]  /*13fe0*/  LDGSTS.E.BYPASS.LTC128B.128 [R4+0x3400], desc[UR36][R2.64+0x80], !P4 ;  /* 0x0340008002047fae */ /* 0x0001e2000e101d64 */
[----:B------:R-:W-:-:S09]  /*13ff0*/  IMAD.MOV.U32 R13, RZ, RZ, R18 ;  /* 0x000000ffff0d7224 */ /* 0x000fd200078e0012 */
[----:B------:R0:W-:Y:S01]  /*14000*/  LDGSTS.E.BYPASS.LTC128B.128 [R4+0x6400], desc[UR36][R2.64+0x100], !P3 ;  /* 0x0640010002047fae */ /* 0x0001e2000d901d64 */
[----:B------:R-:W-:Y:S01]  /*14010*/  ISETP.LT.OR P3, PT, R6, 0x11, P2 ;  /* 0x000000110600780c */ /* 0x000fe20001761670 */
[----:B------:R-:W-:-:S12]  /*14020*/  IMAD.MOV.U32 R7, RZ, RZ, R14 ;  /* 0x000000ffff077224 */ /* 0x000fd800078e000e */
[----:B0-----:R-:W-:Y:S05]  /*14030*/  WARPSYNC.COLLECTIVE R15, `(.L_x_390) ;  /* 0x000000000f087348 */ /* 0x001fea0003c00000 */
[----:B------:R1:W2:Y:S02]  /*14040*/  SHFL.IDX P6, R14, R13, R12, R11 ;  /* 0x0000000c0d0e7389 */ /* 0x0002a400000c000b */
[----:B012---:R-:W-:Y:S01]  /*14050*/  ENDCOLLECTIVE ;  /* 0x000000000000791b */ /* 0x007fe20003800000 */
.L_x_390:
[----:B------:R-:W-:Y:S01]  /*14060*/  IMAD.MOV.U32 R13, RZ, RZ, R24 ;  /* 0x000000ffff0d7224 */ /* 0x000fe200078e0018 */
[----:B------:R-:W-:Y:S02]  /*14070*/  MOV R12, 0x2 ;  /* 0x00000002000c7802 */ /* 0x000fe40000000f00 */
[----:B------:R-:W-:-:S13]  /*14080*/  IADD3 R2, P4, R14, R5, RZ ;  /* 0x000000050e027210 */ /* 0x000fda0007f9e0ff */
[----:B------:R-:W-:Y:S05]  /*14090*/  WARPSYNC.COLLECTIVE R15, `(.L_x_391) ;  /* 0x000000000f087348 */ /* 0x000fea0003c00000 */
[----:B------:R0:W1:Y:S02]  /*140a0*/  SHFL.IDX P6, R14, R13, R12, R11 ;  /* 0x0000000c0d0e7389 */ /* 0x00006400000c000b */
[----:B01----:R-:W-:Y:S01]  /*140b0*/  ENDCOLLECTIVE ;  /* 0x000000000000791b */ /* 0x003fe20003800000 */
.L_x_391:
[----:B------:R-:W-:Y:S01]  /*140c0*/  IMAD.X R3, RZ, RZ, R7, P4 ;  /* 0x000000ffff037224 */ /* 0x000fe200020e0607 */
[----:B------:R-:W-:-:S04]  /*140d0*/  ISETP.LT.OR P4, PT, R6, 0x11, P1 ;  /* 0x000000110600780c */ /* 0x000fc80000f81670 */
[----:B------:R-:W-:Y:S01]  /*140e0*/  @!PT LDS RZ, [RZ] ;  /* 0x00000000fffff984 */ /* 0x000fe20000000800 */
[----:B------:R-:W-:Y:S01]  /*140f0*/  @!PT LDS RZ, [RZ] ;  /* 0x00000000fffff984 */ /* 0x000fe20000000800 */
[----:B------:R-:W-:Y:S01]  /*14100*/  @!PT LDS RZ, [RZ] ;  /* 0x00000000fffff984 */ /* 0x000fe20000000800 */
[----:B------:R0:W-:Y:S01]  /*14110*/  LDGSTS.E.BYPASS.LTC128B.128 [R4+0xc00], desc[UR36][R2.64], !P3 ;  /* 0x00c0000002047fae */ /* 0x0001e2000d901d64 */
[----:B------:R-:W-:Y:S01]  /*14120*/  ISETP.LT.OR P3, PT, R6, 0x11, P0 ;  /* 0x000000110600780c */ /* 0x000fe20000761670 */
[----:B------:R-:W-:-:S07]  /*14130*/  IMAD.MOV.U32 R13, RZ, RZ, R18 ;  /* 0x000000ffff0d7224 */ /* 0x000fce00078e0012 */
[----:B------:R0:W-:Y:S05]  /*14140*/  LDGSTS.E.BYPASS.LTC128B.128 [R4+0x3c00], desc[UR36][R2.64+0x80], !P4 ;  /* 0x03c0008002047fae */ /* 0x0001ea000e101d64 */
[----:B------:R0:W-:Y:S01]  /*14150*/  LDGSTS.E.BYPASS.LTC128B.128 [R4+0x6c00], desc[UR36][R2.64+0x100], !P3 ;  /* 0x06c0010002047fae */ /* 0x0001e2000d901d64 */
[----:B------:R-:W-:Y:S01]  /*14160*/  ISETP.LT.OR P3, PT, R6, 0x21, P2 ;  /* 0x000000210600780c */ /* 0x000fe20001761670 */
[----:B------:R-:W-:-:S12]  /*14170*/  IMAD.MOV.U32 R7, RZ, RZ, R14 ;  /* 0x000000ffff077224 */ /* 0x000fd800078e000e */
[----:B0-----:R-:W-:Y:S05]  /*14180*/  WARPSYNC.COLLECTIVE R15, `(.L_x_392) ;  /* 0x000000000f087348 */ /* 0x001fea0003c00000 */
[----:B------:R1:W2:Y:S02]  /*14190*/  SHFL.IDX P6, R14, R13, R12, R11 ;  /* 0x0000000c0d0e7389 */ /* 0x0002a400000c000b */
[----:B012---:R-:W-:Y:S01]  /*141a0*/  ENDCOLLECTIVE ;  /* 0x000000000000791b */ /* 0x007fe20003800000 */
.L_x_392:
[----:B------:R-:W-:Y:S02]  /*141b0*/  IMAD.MOV.U32 R13, RZ, RZ, R24 ;  /* 0x000000ffff0d7224 */ /* 0x000fe400078e0018 */
[----:B------:R-:W-:Y:S01]  /*141c0*/  IMAD.MOV.U32 R12, RZ, RZ, 0x3 ;  /* 0x00000003ff0c7424 */ /* 0x000fe200078e00ff */
[----:B------:R-:W-:-:S13]  /*141d0*/  IADD3 R2, P4, R14, R5, RZ ;  /* 0x000000050e027210 */ /* 0x000fda0007f9e0ff */
[----:B------:R-:W-:Y:S05]  /*141e0*/  WARPSYNC.COLLECTIVE R15, `(.L_x_393) ;  /* 0x000000000f087348 */ /* 0x000fea0003c00000 */
[----:B------:R0:W1:Y:S02]  /*141f0*/  SHFL.IDX P6, R14, R13, R12, R11 ;  /* 0x0000000c0d0e7389 */ /* 0x00006400000c000b */
[----:B01----:R-:W-:Y:S01]  /*14200*/  ENDCOLLECTIVE ;  /* 0x000000000000791b */ /* 0x003fe20003800000 */
.L_x_393:
        /* <DEDUP_REMOVED lines=15> */
.L_x_394:
[----:B------:R-:W-:Y:S02]  /*14300*/  IMAD.MOV.U32 R13, RZ, RZ, R24 ;  /* 0x000000ffff0d7224 */ /* 0x000fe400078e0018 */
[----:B------:R-:W-:Y:S01]  /*14310*/  IMAD.MOV.U32 R12, RZ, RZ, 0x4 ;  /* 0x00000004ff0c7424 */ /* 0x000fe200078e00ff */
[----:B------:R-:W-:-:S13]  /*14320*/  IADD3 R2, P4, R14, R5, RZ ;  /* 0x000000050e027210 */ /* 0x000fda0007f9e0ff */
[----:B------:R-:W-:Y:S05]  /*14330*/  WARPSYNC.COLLECTIVE R15, `(.L_x_395) ;  /* 0x000000000f087348 */ /* 0x000fea0003c00000 */
[----:B------:R0:W1:Y:S02]  /*14340*/  SHFL.IDX P6, R14, R13, R12, R11 ;  /* 0x0000000c0d0e7389 */ /* 0x00006400000c000b */
[----:B01----:R-:W-:Y:S01]  /*14350*/  ENDCOLLECTIVE ;  /* 0x000000000000791b */ /* 0x003fe20003800000 */
.L_x_395:
[----:B------:R-:W-:Y:S02]  /*14360*/  IADD3.X R3, RZ, R7, RZ, P4, !PT ;  /* 0x00000007ff037210 */ /* 0x000fe400027fe4ff */
[----:B------:R-:W-:-:S03]  /*14370*/  ISETP.LT.OR P4, PT, R6, 0x31, P1 ;  /* 0x000000310600780c */ /* 0x000fc60000f81670 */
[----:B------:R-:W-:Y:S01]  /*14380*/  @!PT LDS RZ, [RZ] ;  /* 0x00000000fffff984 */ /* 0x000fe20000000800 */
[----:B------:R-:W-:Y:S01]  /*14390*/  @!PT LDS RZ, [RZ] ;  /* 0x00000000fffff984 */ /* 0x000fe20000000800 */
[----:B------:R-:W-:Y:S01]  /*143a0*/  @!PT LDS RZ, [RZ] ;  /* 0x00000000fffff984 */ /* 0x000fe20000000800 */
[----:B------:R0:W-:Y:S01]  /*143b0*/  LDGSTS.E.BYPASS.LTC128B.128 [R4+0x1c00], desc[UR36][R2.64], !P3 ;  /* 0x01c0000002047fae */ /* 0x0001e2000d901d64 */
[----:B------:R-:W-:Y:S01]  /*143c0*/  ISETP.LT.OR P3, PT, R6, 0x31, P0 ;  /* 0x000000310600780c */ /* 0x000fe20000761670 */
[----:B------:R-:W-:-:S08]  /*143d0*/  IMAD.MOV.U32 R13, RZ, RZ, R18 ;  /* 0x000000ffff0d7224 */ /* 0x000fd000078e0012 */
[----:B------:R0:W-:Y:S04]  /*143e0*/  LDGSTS.E.BYPASS.LTC128B.128 [R4+0x4c00], desc[UR36][R2.64+0x80], !P4 ;  /* 0x04c0008002047fae */ /* 0x0001e8000e101d64 */
[----:B------:R0:W-:Y:S01]  /*143f0*/  LDGSTS.E.BYPASS.LTC128B.128 [R4+0x7c00], desc[UR36][R2.64+0x100], !P3 ;  /* 0x07c0010002047fae */ /* 0x0001e2000d901d64 */
[----:B------:R-:W-:Y:S01]  /*14400*/  ISETP.LT.OR P3, PT, R6, 0x41, P2 ;  /* 0x000000410600780c */ /* 0x000fe20001761670 */
[----:B------:R-:W-:-:S12]  /*14410*/  IMAD.MOV.U32 R7, RZ, RZ, R14 ;  /* 0x000000ffff077224 */ /* 0x000fd800078e000e */
[----:B0-----:R-:W-:Y:S05]  /*14420*/  WARPSYNC.COLLECTIVE R15, `(.L_x_396) ;  /* 0x000000000f087348 */ /* 0x001fea0003c00000 */
[----:B------:R1:W2:Y:S02]  /*14430*/  SHFL.IDX P6, R14, R13, R12, R11 ;  /* 0x0000000c0d0e7389 */ /* 0x0002a400000c000b */
[----:B012---:R-:W-:Y:S01]  /*14440*/  ENDCOLLECTIVE ;  /* 0x000000000000791b */ /* 0x007fe20003800000 */
.L_x_396:
[----:B------:R-:W-:Y:S02]  /*14450*/  IMAD.MOV.U32 R13, RZ, RZ, R24 ;  /* 0x000000ffff0d7224 */ /* 0x000fe400078e0018 */
[----:B------:R-:W-:Y:S01]  /*14460*/  IMAD.MOV.U32 R12, RZ, RZ, 0x5 ;  /* 0x00000005ff0c7424 */ /* 0x000fe200078e00ff */
[----:B------:R-:W-:-:S13]  /*14470*/  IADD3 R2, P4, R14, R5, RZ ;  /* 0x000000050e027210 */ /* 0x000fda0007f9e0ff */
[----:B------:R-:W-:Y:S05]  /*14480*/  WARPSYNC.COLLECTIVE R15, `(.L_x_397) ;  /* 0x000000000f087348 */ /* 0x000fea0003c00000 */
[----:B------:R0:W1:Y:S02]  /*14490*/  SHFL.IDX P6, R14, R13, R12, R11 ;  /* 0x0000000c0d0e7389 */ /* 0x00006400000c000b */
[----:B01----:R-:W-:Y:S01]  /*144a0*/  ENDCOLLECTIVE ;  /* 0x000000000000791b */ /* 0x003fe20003800000 */
.L_x_397:
        /* <DEDUP_REMOVED lines=10> */
[----:B------:R-:W-:-:S07]  /*14550*/  MOV R24, R14 ;  /* 0x0000000e00187202 */ /* 0x000fce0000000f00 */
[----:B0-----:R-:W-:Y:S05]  /*14560*/  WARPSYNC.COLLECTIVE R15, `(.L_x_398) ;  /* 0x000000000f087348 */ /* 0x001fea0003c00000 */
[----:B------:R1:W2:Y:S02]  /*14570*/  SHFL.IDX P6, R14, R13, R12, R11 ;  /* 0x0000000c0d0e7389 */ /* 0x0002a400000c000b */
[----:B012---:R-:W-:Y:S01]  /*14580*/  ENDCOLLECTIVE ;  /* 0x000000000000791b */ /* 0x007fe20003800000 */
.L_x_398:
[----:B------:R-:W-:Y:S05]  /*14590*/  BRA `(.L_x_399) ;  /* 0xffffffbc00d07947 */ /* 0x000fea000383ffff */
.L_x_295:
        /* <DEDUP_REMOVED lines=8> */
.L_x_401:
[----:B------:R-:W-:Y:S05]  /*14620*/  BSYNC B0 ;  /* 0x0000000000007941 */ /* 0x000fea0003800000 */
.L_x_400:
[----:B------:R-:W-:Y:S01]  /*14630*/  IMAD.MOV.U32 R13, RZ, RZ, R16 ;  /* 0x000000ffff0d7224 */ /* 0x000fe200078e0010 */
[----:B------:R-:W-:Y:S01]  /*14640*/  MOV R12, 0x1 ;  /* 0x00000001000c7802 */ /* 0x000fe20000000f00 */
[----:B------:R-:W-:Y:S02]  /*14650*/  IMAD.MOV.U32 R11, RZ, RZ, 0x1f ;  /* 0x0000001fff0b7424 */ /* 0x000fe400078e00ff */
[----:B------:R-:W-:Y:S02]  /*14660*/  IMAD.MOV.U32 R15, RZ, RZ, -0x1 ;  /* 0xffffffffff0f7424 */ /* 0x000fe400078e00ff */
[----:B------:R-:W-:Y:S02]  /*14670*/  IMAD.IADD R7, R19, 0x1, R9 ;  /* 0x0000000113077824 */ /* 0x000fe400078e0209 */
[----:B------:R-:W-:-:S07]  /*14680*/  IMAD.MOV.U32 R0, RZ, RZ, R14 ;  /* 0x000000ffff007224 */ /* 0x000fce00078e000e */
[----:B------:R-:W-:Y:S05]  /*14690*/  WARPSYNC.COLLECTIVE R15, `(.L_x_402) ;  /* 0x000000000f087348 */ /* 0x000fea0003c00000 */
[----:B------:R0:W1:Y:S02]  /*146a0*/  SHFL.IDX P6, R14, R13, R12, R11 ;  /* 0x0000000c0d0e7389 */ /* 0x00006400000c000b */
[----:B01----:R-:W-:Y:S01]  /*146b0*/  ENDCOLLECTIVE ;  /* 0x000000000000791b */ /* 0x003fe20003800000 */
.L_x_402:
[----:B------:R-:W-:Y:S02]  /*146c0*/  ULDC UR4, c[0x0][0xc3c] ;  /* 0x00030f0000047ab9 */ /* 0x000fe40000000800 */
[----:B------:R-:W-:-:S13]  /*146d0*/  ISETP.GE.OR P1, PT, R7, UR4, !P0 ;  /* 0x0000000407007c0c */ /* 0x000fda000c726670 */
[----:B------:R-:W0:Y:S08]  /*146e0*/  @!P1 LDC.64 R4, c[0x0][0xc80] ;  /* 0x00032000ff049b82 */ /* 0x000e300000000a00 */
[----:B------:R-:W1:Y:S01]  /*146f0*/  @!P1 LDC.64 R2, c[0x0][0xc78] ;  /* 0x00031e00ff029b82 */ /* 0x000e620000000a00 */
[----:B------:R-:W-:Y:S01]  /*14700*/  CS2R R10, SRZ ;  /* 0x00000000000a7805 */ /* 0x000fe2000001ff00 */
[----:B------:R-:W-:-:S02]  /*14710*/  IMAD.MOV.U32 R8, RZ, RZ, R14 ;  /* 0x000000ffff087224 */ /* 0x000fc400078e000e */
[----:B0-----:R-:W-:-:S06]  /*14720*/  @!P1 IMAD.WIDE R4, R7, 0x4, R4 ;  /* 0x0000000407049825 */ /* 0x001fcc00078e0204 */
[----:B------:R-:W2:Y:S01]  /*14730*/  @!P1 LDG.E R4, desc[UR36][R4.64] ;  /* 0x0000002404049981 */ /* 0x000ea2000c1e1900 */
[----:B-1----:R-:W-:-:S06]  /*14740*/  @!P1 IMAD.WIDE R2, R7, 0x4, R2 ;  /* 0x0000000407029825 */ /* 0x002fcc00078e0202 */
[----:B------:R-:W3:Y:S01]  /*14750*/  @!P1 LDG.E R2, desc[UR36][R2.64] ;  /* 0x0000002402029981 */ /* 0x000ee2000c1e1900 */
[----:B------:R-:W-:Y:S01]  /*14760*/  IMAD.MOV.U32 R7, RZ, RZ, RZ ;  /* 0x000000ffff077224 */ /* 0x000fe200078e00ff */
[C---:B------:R-:W-:Y:S02]  /*14770*/  ISETP.GE.U32.AND P2, PT, R9.reuse, 0x2, PT ;  /* 0x000000020900780c */ /* 0x040fe40003f46070 */
[C---:B------:R-:W-:Y:S02]  /*14780*/  ISETP.GE.U32.AND P3, PT, R9.reuse, 0x4, PT ;  /* 0x000000040900780c */ /* 0x040fe40003f66070 */
[C---:B------:R-:W-:Y:S02]  /*14790*/  ISETP.GE.U32.AND P4, PT, R9.reuse, 0x8, PT ;  /* 0x000000080900780c */ /* 0x040fe40003f86070 */
[C---:B------:R-:W-:Y:S01]  /*147a0*/  ISETP.GE.U32.AND P5, PT, R9.reuse, 0x10, PT ;  /* 0x000000100900780c */ /* 0x040fe20003fa6070 */
[----:B--2---:R-:W-:Y:S02]  /*147b0*/  @!P1 IMAD.MOV.U32 R7, RZ, RZ, R4 ;  /* 0x000000ffff079224 */ /* 0x004fe400078e0004 */
[----:B---3--:R-:W-:Y:S01]  /*147c0*/  @!P1 IMAD.MOV.U32 R10, RZ, RZ, R2 ;  /* 0x000000ffff0a9224 */ /* 0x008fe200078e0002 */
[----:B------:R-:W-:-:S03]  /*147d0*/  ISETP.NE.AND P1, PT, R9, RZ, PT ;  /* 0x000000ff0900720c */ /* 0x000fc60003f25270 */
[----:B------:R-:W-:-:S10]  /*147e0*/  IMAD R13, R10, R7, RZ ;  /* 0x000000070a0d7224 */ /* 0x000fd400078e02ff */
[----:B------:R-:W-:Y:S05]  /*147f0*/  WARPSYNC.COLLECTIVE R15, `(.L_x_403) ;  /* 0x000000000f087348 */ /* 0x000fea0003c00000 */
[----:B------:R0:W1:Y:S02]  /*14800*/  SHFL.UP P6, R14, R13, R12, R11 ;  /* 0x0400000c0d0e7389 */ /* 0x00006400000c000b */
[----:B01----:R-:W-:Y:S01]  /*14810*/  ENDCOLLECTIVE ;  /* 0x000000000000791b */ /* 0x003fe20003800000 */
.L_x_403:
[----:B------:R-:W-:Y:S01]  /*14820*/  IMAD.MOV.U32 R12, RZ, RZ, 0x2 ;  /* 0x00000002ff0c7424 */ /* 0x000fe200078e00ff */
[----:B------:R-:W-:-:S04]  /*14830*/  SEL R6, R14, RZ, P1 ;  /* 0x000000ff0e067207 */ /* 0x000fc80000800000 */
[----:B------:R-:W-:-:S05]  /*14840*/  IADD3 R6, R13, R6, RZ ;  /* 0x000000060d067210 */ /* 0x000fca0007ffe0ff */
[----:B------:R-:W-:-:S07]  /*14850*/  IMAD.MOV.U32 R13, RZ, RZ, R6 ;  /* 0x000000ffff0d7224 */ /* 0x000fce00078e0006 */
[----:B------:R-:W-:Y:S05]  /*14860*/  WARPSYNC.COLLECTIVE R15, `(.L_x_404) ;  /* 0x000000000f087348 */ /* 0x000fea0003c00000 */
[----:B------:R0:W1:Y:S02]  /*14870*/  SHFL.UP P6, R14, R13, R12, R11 ;  /* 0x0400000c0d0e7389 */ /* 0x00006400000c000b */
[----:B01----:R-:W-:Y:S01]  /*14880*/  ENDCOLLECTIVE ;  /* 0x000000000000791b */ /* 0x003fe20003800000 */
.L_x_404:
[----:B------:R-:W-:Y:S01]  /*14890*/  IMAD.MOV.U32 R12, RZ, RZ, 0x4 ;  /* 0x00000004ff0c7424 */ /* 0x000fe200078e00ff */
[----:B------:R-:W-:-:S05]  /*148a0*/  SEL R3, R14, RZ, P2 ;  /* 0x000000ff0e037207 */ /* 0x000fca0001000000 */
[----:B------:R-:W-:Y:S01]  /*148b0*/  IMAD.IADD R2, R6, 0x1, R3 ;  /* 0x0000000106027824 */ /* 0x000fe200078e0203 */
[----:B------:R-:W-:-:S03]  /*148c0*/  MOV R6, RZ ;  /* 0x000000ff00067202 */ /* 0x000fc60000000f00 */
[----:B------:R-:W-:-:S07]  /*148d0*/  IMAD.MOV.U32 R13, RZ, RZ, R2 ;  /* 0x000000ffff0d7224 */ /* 0x000fce00078e0002 */
[----:B------:R-:W-:Y:S05]  /*148e0*/  WARPSYNC.COLLECTIVE R15, `(.L_x_405) ;  /* 0x000000000f087348 */ /* 0x000fea0003c00000 */
[----:B------:R0:W1:Y:S02]  /*148f0*/  SHFL.UP P6, R14, R13, R12, R11 ;  /* 0x0400000c0d0e7389 */ /* 0x00006400000c000b */
[----:B01----:R-:W-:Y:S01]  /*14900*/  ENDCOLLECTIVE ;  /* 0x000000000000791b */ /* 0x003fe20003800000 */
.L_x_405:
[----:B------:R-:W-:Y:S02]  /*14910*/  MOV R12, 0x8 ;  /* 0x00000008000c7802 */ /* 0x000fe40000000f00 */
[----:B------:R-:W-:-:S05]  /*14920*/  SEL R3, R14, RZ, P3 ;  /* 0x000000ff0e037207 */ /* 0x000fca0001800000 */
[----:B------:R-:W-:-:S04]  /*14930*/  IMAD.IADD R3, R2, 0x1, R3 ;  /* 0x0000000102037824 */ /* 0x000fc800078e0203 */
[----:B------:R-:W-:-:S07]  /*14940*/  IMAD.MOV.U32 R13, RZ, RZ, R3 ;  /* 0x000000ffff0d7224 */ /* 0x000fce00078e0003 */
[----:B------:R-:W-:Y:S05]  /*14950*/  WARPSYNC.COLLECTIVE R15, `(.L_x_406) ;  /* 0x000000000f087348 */ /* 0x000fea0003c00000 */
[----:B------:R0:W1:Y:S02]  /*14960*/  SHFL.UP P6, R14, R13, R12, R11 ;  /* 0x0400000c0d0e7389 */ /* 0x00006400000c000b */
[----:B01----:R-:W-:Y:S01]  /*14970*/  ENDCOLLECTIVE ;  /* 0x000000000000791b */ /* 0x003fe20003800000 */
.L_x_406:
[----:B------:R-:W-:Y:S01]  /*14980*/  IMAD.MOV.U32 R12, RZ, RZ, 0x10 ;  /* 0x00000010ff0c7424 */ /* 0x000fe200078e00ff */
[----:B------:R-:W-:-:S05]  /*14990*/  SEL R4, R14, RZ, P4 ;  /* 0x000000ff0e047207 */ /* 0x000fca0002000000 */
[----:B------:R-:W-:-:S04]  /*149a0*/  IMAD.IADD R4, R3, 0x1, R4 ;  /* 0x0000000103047824 */ /* 0x000fc800078e0204 */
[----:B------:R-:W-:-:S07]  /*149b0*/  IMAD.MOV.U32 R13, RZ, RZ, R4 ;  /* 0x000000ffff0d7224 */ /* 0x000fce00078e0004 */
[----:B------:R-:W-:Y:S05]  /*149c0*/  WARPSYNC.COLLECTIVE R15, `(.L_x_407) ;  /* 0x000000000f087348 */ /* 0x000fea0003c00000 */
[----:B------:R0:W1:Y:S02]  /*149d0*/  SHFL.UP P6, R14, R13, R12, R11 ;  /* 0x0400000c0d0e7389 */ /* 0x00006400000c000b */
[----:B01----:R-:W-:Y:S01]  /*149e0*/  ENDCOLLECTIVE ;  /* 0x000000000000791b */ /* 0x003fe20003800000 */
.L_x_407:
[----:B------:R-:W-:Y:S02]  /*149f0*/  IMAD.MOV.U32 R12, RZ, RZ, 0x1f ;  /* 0x0000001fff0c7424 */ /* 0x000fe400078e00ff */
[----:B------:R-:W-:Y:S01]  /*14a00*/  IMAD.MOV.U32 R11, RZ, RZ, 0x1f ;  /* 0x0000001fff0b7424 */ /* 0x000fe200078e00ff */
[----:B------:R-:W-:-:S05]  /*14a10*/  SEL R3, R14, RZ, P5 ;  /* 0x000000ff0e037207 */ /* 0x000fca0002800000 */
[----:B------:R-:W-:-:S04]  /*14a20*/  IMAD.IADD R2, R4, 0x1, R3 ;  /* 0x0000000104027824 */ /* 0x000fc800078e0203 */
[----:B------:R-:W-:-:S07]  /*14a30*/  IMAD.MOV.U32 R13, RZ, RZ, R2 ;  /* 0x000000ffff0d7224 */ /* 0x000fce00078e0002 */
[----:B------:R-:W-:Y:S05]  /*14a40*/  WARPSYNC.COLLECTIVE R15, `(.L_x_408) ;  /* 0x000000000f087348 */ /* 0x000fea0003c00000 */
[----:B------:R0:W1:Y:S02]  /*14a50*/  SHFL.IDX P6, R14, R13, R12, R11 ;  /* 0x0000000c0d0e7389 */ /* 0x00006400000c000b */
[----:B01----:R-:W-:Y:S01]  /*14a60*/  ENDCOLLECTIVE ;  /* 0x000000000000791b */ /* 0x003fe20003800000 */
.L_x_408:
[----:B------:R-:W-:Y:S05]  /*14a70*/  BRA `(.L_x_409) ;  /* 0xffffffbc00e87947 */ /* 0x000fea000383ffff */
.L_x_298:
[----:B------:R-:W-:Y:S01]  /*14a80*/  BSSY B0, `(.L_x_410) ;  /* 0x0000007000007945 */ /* 0x000fe20003800000 */
[----:B------:R-:W-:Y:S02]  /*14a90*/  IMAD.MOV.U32 R12, RZ, RZ, 0x1 ;  /* 0x00000001ff0c7424 */ /* 0x000fe400078e00ff */
[----:B------:R-:W-:Y:S02]  /*14aa0*/  IMAD.MOV.U32 R11, RZ, RZ, RZ ;  /* 0x000000ffff0b7224 */ /* 0x000fe400078e00ff */
[----:B------:R-:W-:-:S07]  /*14ab0*/  IMAD.MOV.U32 R15, RZ, RZ, -0x1 ;  /* 0xffffffffff0f7424 */ /* 0x000fce00078e00ff */
[----:B------:R-:W-:Y:S05]  /*14ac0*/  WARPSYNC.COLLECTIVE R15, `(.L_x_411) ;  /* 0x000000000f087348 */ /* 0x000fea0003c00000 */
[----:B------:R0:W1:Y:S02]  /*14ad0*/  SHFL.UP P6, R14, R13, R12, R11 ;  /* 0x0400000c0d0e7389 */ /* 0x00006400000c000b */
[----:B01----:R-:W-:Y:S01]  /*14ae0*/  ENDCOLLECTIVE ;  /* 0x000000000000791b */ /* 0x003fe20003800000 */
.L_x_411:
[----:B------:R-:W-:Y:S05]  /*14af0*/  BSYNC B0 ;  /* 0x0000000000007941 */ /* 0x000fea0003800000 */
.L_x_410:
[----:B------:R-:W-:Y:S01]  /*14b00*/  SEL R14, R14, RZ, P1 ;  /* 0x000000ff0e0e7207 */ /* 0x000fe20000800000 */
[----:B------:R-:W-:Y:S02]  /*14b10*/  IMAD.MOV.U32 R12, RZ, RZ, 0x2 ;  /* 0x00000002ff0c7424 */ /* 0x000fe400078e00ff */
[----:B------:R-:W-:Y:S02]  /*14b20*/  IMAD.MOV.U32 R11, RZ, RZ, RZ ;  /* 0x000000ffff0b7224 */ /* 0x000fe400078e00ff */
[----:B------:R-:W-:Y:S02]  /*14b30*/  IMAD.IADD R13, R13, 0x1, R14 ;  /* 0x000000010d0d7824 */ /* 0x000fe400078e020e */
[----:B------:R-:W-:-:S07]  /*14b40*/  IMAD.MOV.U32 R15, RZ, RZ, -0x1 ;  /* 0xffffffffff0f7424 */ /* 0x000fce00078e00ff */
[----:B------:R-:W-:Y:S05]  /*14b50*/  WARPSYNC.COLLECTIVE R15, `(.L_x_412) ;  /* 0x000000000f087348 */ /* 0x000fea0003c00000 */
[----:B------:R0:W1:Y:S02]  /*14b60*/  SHFL.UP P6, R14, R13, R12, R11 ;  /* 0x0400000c0d0e7389 */ /* 0x00006400000c000b */
[----:B01----:R-:W-:Y:S01]  /*14b70*/  ENDCOLLECTIVE ;  /* 0x000000000000791b */ /* 0x003fe20003800000 */
.L_x_412:
[----:B------:R-:W-:Y:S01]  /*14b80*/  IMAD.MOV.U32 R12, RZ, RZ, 0x4 ;  /* 0x00000004ff0c7424 */ /* 0x000fe200078e00ff */
[----:B------:R-:W-:-:S04]  /*14b90*/  SEL R2, R14, RZ, P2 ;  /* 0x000000ff0e027207 */ /* 0x000fc80001000000 */
[----:B------:R-:W-:-:S05]  /*14ba0*/  IADD3 R2, R13, R2, RZ ;  /* 0x000000020d027210 */ /* 0x000fca0007ffe0ff */
[----:B------:R-:W-:-:S07]  /*14bb0*/  IMAD.MOV.U32 R13, RZ, RZ, R2 ;  /* 0x000000ffff0d7224 */ /* 0x000fce00078e0002 */
[----:B------:R-:W-:Y:S05]  /*14bc0*/  WARPSYNC.COLLECTIVE R15, `(.L_x_413) ;  /* 0x000000000f087348 */ /* 0x000fea0003c00000 */
[----:B------:R0:W1:Y:S02]  /*14bd0*/  SHFL.UP P6, R14, R13, R12, R11 ;  /* 0x0400000c0d0e7389 */ /* 0x00006400000c000b */
[----:B01----:R-:W-:Y:S01]  /*14be0*/  ENDCOLLECTIVE ;  /* 0x000000000000791b */ /* 0x003fe20003800000 */
.L_x_413:
[----:B------:R-:W-:Y:S01]  /*14bf0*/  IMAD.MOV.U32 R12, RZ, RZ, 0x8 ;  /* 0x00000008ff0c7424 */ /* 0x000fe200078e00ff */
[----:B------:R-:W-:-:S05]  /*14c00*/  SEL R3, R14, RZ, P3 ;  /* 0x000000ff0e037207 */ /* 0x000fca0001800000 */
[----:B------:R-:W-:-:S04]  /*14c10*/  IMAD.IADD R3, R2, 0x1, R3 ;  /* 0x0000000102037824 */ /* 0x000fc800078e0203 */
[----:B------:R-:W-:-:S07]  /*14c20*/  IMAD.MOV.U32 R13, RZ, RZ, R3 ;  /* 0x000000ffff0d7224 */ /* 0x000fce00078e0003 */
[----:B------:R-:W-:Y:S05]  /*14c30*/  WARPSYNC.COLLECTIVE R15, `(.L_x_414) ;  /* 0x000000000f087348 */ /* 0x000fea0003c00000 */
[----:B------:R0:W1:Y:S02]  /*14c40*/  SHFL.UP P6, R14, R13, R12, R11 ;  /* 0x0400000c0d0e7389 */ /* 0x00006400000c000b */
[----:B01----:R-:W-:Y:S01]  /*14c50*/  ENDCOLLECTIVE ;  /* 0x000000000000791b */ /* 0x003fe20003800000 */
.L_x_414:
[----:B------:R-:W-:Y:S02]  /*14c60*/  MOV R12, 0x10 ;  /* 0x00000010000c7802 */ /* 0x000fe40000000f00 */
[----:B------:R-:W-:-:S05]  /*14c70*/  SEL R4, R14, RZ, P4 ;  /* 0x000000ff0e047207 */ /* 0x000fca0002000000 */
[----:B------:R-:W-:-:S04]  /*14c80*/  IMAD.IADD R4, R3, 0x1, R4 ;  /* 0x0000000103047824 */ /* 0x000fc800078e0204 */
[----:B------:R-:W-:-:S07]  /*14c90*/  IMAD.MOV.U32 R13, RZ, RZ, R4 ;  /* 0x000000ffff0d7224 */ /* 0x000fce00078e0004 */
[----:B------:R-:W-:Y:S05]  /*14ca0*/  WARPSYNC.COLLECTIVE R15, `(.L_x_415) ;  /* 0x000000000f087348 */ /* 0x000fea0003c00000 */
[----:B------:R0:W1:Y:S02]  /*14cb0*/  SHFL.UP P6, R14, R13, R12, R11 ;  /* 0x0400000c0d0e7389 */ /* 0x00006400000c000b */
[----:B01----:R-:W-:Y:S01]  /*14cc0*/  ENDCOLLECTIVE ;  /* 0x000000000000791b */ /* 0x003fe20003800000 */
.L_x_415:
        /* <DEDUP_REMOVED lines=8> */
.L_x_416:
[----:B------:R-:W-:Y:S05]  /*14d50*/  BRA `(.L_x_417) ;  /* 0xffffffbc00d47947 */ /* 0x000fea000383ffff */
.L_x_300:
[----:B------:R-:W-:Y:S01]  /*14d60*/  BSSY B0, `(.L_x_418) ;  /* 0x0000006000007945 */ /* 0x000fe20003800000 */
[----:B------:R-:W-:Y:S01]  /*14d70*/  PLOP3.LUT P6, PT, P6, PT, PT, 0x8, 0x0 ;  /* 0x000000000000781c */ /* 0x000fe200037ce170 */
[----:B------:R-:W-:-:S12]  /*14d80*/  IMAD.MOV.U32 R15, RZ, RZ, -0x1 ;  /* 0xffffffffff0f7424 */ /* 0x000fd800078e00ff */
[----:B0-----:R-:W-:Y:S05]  /*14d90*/  WARPSYNC.COLLECTIVE R15, `(.L_x_419) ;  /* 0x000000000f087348 */ /* 0x001fea0003c00000 */
[----:B------:R-:W-:Y:S01]  /*14da0*/  VOTE.ANY R14, PT, P6 ;  /* 0x00000000000e7806 */ /* 0x000fe200030e0100 */
[----:B0-----:R-:W-:Y:S06]  /*14db0*/  ENDCOLLECTIVE ;  /* 0x000000000000791b */ /* 0x001fec0003800000 */
.L_x_419:
[----:B------:R-:W-:Y:S05]  /*14dc0*/  BSYNC B0 ;  /* 0x0000000000007941 */ /* 0x000fea0003800000 */
.L_x_418:
[----:B------:R-:W-:Y:S02]  /*14dd0*/  IMAD.MOV.U32 R3, RZ, RZ, R14 ;  /* 0x000000ffff037224 */ /* 0x000fe400078e000e */
[----:B------:R-:W-:Y:S02]  /*14de0*/  IMAD.MOV.U32 R13, RZ, RZ, R7 ;  /* 0x000000ffff0d7224 */ /* 0x000fe400078e0007 */
[----:B------:R-:W0:Y:S01]  /*14df0*/  POPC R4, R3 ;  /* 0x0000000300047309 */ /* 0x000e220000000000 */
[----:B------:R-:W-:Y:S02]  /*14e00*/  IMAD.MOV.U32 R11, RZ, RZ, 0x1f ;  /* 0x0000001fff0b7424 */ /* 0x000fe400078e00ff */
[----:B------:R-:W-:Y:S01]  /*14e10*/  IMAD.MOV.U32 R15, RZ, RZ, -0x1 ;  /* 0xffffffffff0f7424 */ /* 0x000fe200078e00ff */
[----:B0-----:R-:W-:-:S07]  /*14e20*/  MOV R12, R4 ;  /* 0x00000004000c7202 */ /* 0x001fce0000000f00 */
[----:B------:R-:W-:Y:S05]  /*14e30*/  WARPSYNC.COLLECTIVE R15, `(.L_x_420) ;  /* 0x000000000f087348 */ /* 0x000fea0003c00000 */
[----:B------:R0:W1:Y:S02]  /*14e40*/  SHFL.IDX P6, R14, R13, R12, R11 ;  /* 0x0000000c0d0e7389 */ /* 0x00006400000c000b */
[----:B01----:R-:W-:Y:S01]  /*14e50*/  ENDCOLLECTIVE ;  /* 0x000000000000791b */ /* 0x003fe20003800000 */
.L_x_420:
[----:B------:R-:W-:Y:S02]  /*14e60*/  IMAD.MOV.U32 R13, RZ, RZ, R10 ;  /* 0x000000ffff0d7224 */ /* 0x000fe400078e000a */
[----:B------:R-:W-:-:S07]  /*14e70*/  IMAD.MOV.U32 R7, RZ, RZ, R14 ;  /* 0x000000ffff077224 */ /* 0x000fce00078e000e */
[----:B------:R-:W-:Y:S05]  /*14e80*/  WARPSYNC.COLLECTIVE R15, `(.L_x_421) ;  /* 0x000000000f087348 */ /* 0x000fea0003c00000 */
[----:B------:R0:W1:Y:S02]  /*14e90*/  SHFL.IDX P6, R14, R13, R12, R11 ;  /* 0x0000000c0d0e7389 */ /* 0x00006400000c000b */
[----:B01----:R-:W-:Y:S01]  /*14ea0*/  ENDCOLLECTIVE ;  /* 0x000000000000791b */ /* 0x003fe20003800000 */
.L_x_421:
[----:B------:R-:W-:Y:S01]  /*14eb0*/  IMAD.MOV.U32 R10, RZ, RZ, R14 ;  /* 0x000000ffff0a7224 */ /* 0x000fe200078e000e */
[----:B------:R-:W-:Y:S06]  /*14ec0*/  BRA `(.L_x_422) ;  /* 0xffffffbc00b47947 */ /* 0x000fec000383ffff */
.L_x_302:
[----:B------:R-:W-:Y:S01]  /*14ed0*/  BSSY B0, `(.L_x_423) ;  /* 0x0000007000007945 */ /* 0x000fe20003800000 */
[----:B------:R-:W-:Y:S01]  /*14ee0*/  IMAD.MOV.U32 R13, RZ, RZ, R2 ;  /* 0x000000ffff0d7224 */ /* 0x000fe200078e0002 */
[----:B------:R-:W-:Y:S01]  /*14ef0*/  MOV R15, 0xffffffff ;  /* 0xffffffff000f7802 */ /* 0x000fe20000000f00 */
[----:B------:R-:W-:-:S07]  /*14f00*/  IMAD.MOV.U32 R11, RZ, RZ, 0x1f ;  /* 0x0000001fff0b7424 */ /* 0x000fce00078e00ff */
[----:B0123--:R-:W-:Y:S05]  /*14f10*/  WARPSYNC.COLLECTIVE R15, `(.L_x_424) ;  /* 0x000000000f087348 */ /* 0x00ffea0003c00000 */
[----:B------:R4:W0:Y:S02]  /*14f20*/  SHFL.IDX P6, R14, R13, R12, R11 ;  /* 0x0000000c0d0e7389 */ /* 0x00082400000c000b */
[----:B01234-:R-:W-:Y:S01]  /*14f30*/  ENDCOLLECTIVE ;  /* 0x000000000000791b */ /* 0x01ffe20003800000 */
.L_x_424:
[----:B------:R-:W-:Y:S05]  /*14f40*/  BSYNC B0 ;  /* 0x0000000000007941 */ /* 0x000fea0003800000 */
.L_x_423:
[----:B------:R-:W-:Y:S01]  /*14f50*/  IMAD.MOV.U32 R6, RZ, RZ, R14 ;  /* 0x000000ffff067224 */ /* 0x000fe200078e000e */
[----:B------:R-:W-:Y:S06]  /*14f60*/  BRA `(.L_x_301) ;  /* 0xffffffbc00a47947 */ /* 0x000fec000383ffff */
.L_x_306:
[----:B-1----:R1:W3:Y:S02]  /*14f70*/  SYNCS.PHASECHK.TRANS64.TRYWAIT P0, [R4+URZ+0x30820], R0 ;  /* 0x03082000040075a7 */ /* 0x0022e4000800017f */
[----:B---3--:R-:W-:Y:S05]  /*14f80*/  @!P0 NANOSLEEP.SYNCS 0x989680 ;  /* 0x009896800000895d */ /* 0x008fea0003900000 */
[----:B------:R-:W3:Y:S02]  /*14f90*/  @!P0 SYNCS.PHASECHK.TRANS64 P0, [R4+URZ+0x30820], R0 ;  /* 0x03082000040085a7 */ /* 0x000ee4000800007f */
[----:B---3--:R-:W-:Y:S05]  /*14fa0*/  @!P0 BRA `(.L_x_306) ;  /* 0xfffffffc00f08947 */ /* 0x008fea000383ffff */
[----:B------:R-:W-:Y:S05]  /*14fb0*/  BRA `(.L_x_425) ;  /* 0xffffffc000fc7947 */ /* 0x000fea000383ffff */
.L_x_307:
[----:B------:R-:W3:Y:S01]  /*14fc0*/  S2R R2, SR_TID.X ;  /* 0x0000000000027919 */ /* 0x000ee20000002100 */
[----:B------:R-:W-:Y:S01]  /*14fd0*/  BSSY B0, `(.L_x_426) ;  /* 0x000000a000007945 */ /* 0x000fe20003800000 */
[----:B------:R-:W-:Y:S02]  /*14fe0*/  IMAD.MOV.U32 R12, RZ, RZ, RZ ;  /* 0x000000ffff0c7224 */ /* 0x000fe400078e00ff */
[----:B------:R-:W-:Y:S02]  /*14ff0*/  IMAD.MOV.U32 R11, RZ, RZ, 0x1f ;  /* 0x0000001fff0b7424 */ /* 0x000fe400078e00ff */
[----:B------:R-:W-:Y:S01]  /*15000*/  IMAD.MOV.U32 R15, RZ, RZ, -0x1 ;  /* 0xffffffffff0f7424 */ /* 0x000fe200078e00ff */
[----:B---3--:R-:W-:-:S04]  /*15010*/  SHF.R.U32.HI R2, RZ, 0x5, R2 ;  /* 0x00000005ff027819 */ /* 0x008fc80000011602 */
[----:B------:R-:W-:-:S05]  /*15020*/  LOP3.LUT R2, R2, 0x3, RZ, 0xc0, !PT ;  /* 0x0000000302027812 */ /* 0x000fca00078ec0ff */
[----:B------:R-:W-:-:S07]  /*15030*/  IMAD.MOV.U32 R13, RZ, RZ, R2 ;  /* 0x000000ffff0d7224 */ /* 0x000fce00078e0002 */
[----:B012---:R-:W-:Y:S05]  /*15040*/  WARPSYNC.COLLECTIVE R15, `(.L_x_427) ;  /* 0x000000000f087348 */ /* 0x007fea0003c00000 */
[----:B------:R3:W4:Y:S02]  /*15050*/  SHFL.IDX P6, R14, R13, R12, R11 ;  /* 0x0000000c0d0e7389 */ /* 0x00072400000c000b */
[----:B01234-:R-:W-:Y:S01]  /*15060*/  ENDCOLLECTIVE ;  /* 0x000000000000791b */ /* 0x01ffe20003800000 */
.L_x_427:
[----:B------:R-:W-:Y:S05]  /*15070*/  BSYNC B0 ;  /* 0x0000000000007941 */ /* 0x000fea0003800000 */
.L_x_426:
[----:B------:R-:W-:Y:S05]  /*15080*/  BRA `(.L_x_428) ;  /* 0xffffffc000e47947 */ /* 0x000fea000383ffff */
.L_x_310:
[----:B------:R-:W-:Y:S01]  /*15090*/  BSSY B1, `(.L_x_429) ;  /* 0x0000006000017945 */ /* 0x000fe20003800000 */
[----:B------:R-:W-:-:S07]  /*150a0*/  IMAD.MOV.U32 R15, RZ, RZ, -0x1 ;  /* 0xffffffffff0f7424 */ /* 0x000fce00078e00ff */
[----:B012---:R-:W-:Y:S05]  /*150b0*/  WARPSYNC.COLLECTIVE R15, `(.L_x_430) ;  /* 0x000000000f0c7348 */ /* 0x007fea0003c00000 */
[----:B------:R-:W-:Y:S02]  /*150c0*/  ELECT P6, UR62, PT ;  /* 0x00000000003e782f */ /* 0x000fe400038c0000 */
[----:B------:R-:W-:Y:S01]  /*150d0*/  MOV R14, UR62 ;  /* 0x0000003e000e7c02 */ /* 0x000fe20008000f00 */
[----:B012---:R-:W-:Y:S10]  /*150e0*/  ENDCOLLECTIVE ;  /* 0x000000000000791b */ /* 0x007ff40003800000 */
.L_x_430:
[----:B------:R-:W-:Y:S05]  /*150f0*/  BSYNC B1 ;  /* 0x0000000000017941 */ /* 0x000fea0003800000 */
.L_x_429:
[----:B------:R-:W-:Y:S05]  /*15100*/  BRA `(.L_x_431) ;  /* 0xffffffc000dc7947 */ /* 0x000fea000383ffff */
.L_x_312:
[----:B-1----:R1:W3:Y:S02]  /*15110*/  SYNCS.PHASECHK.TRANS64.TRYWAIT P1, [R5+URZ+0x30840], R0 ;  /* 0x03084000050075a7 */ /* 0x0022e4000802017f */
[----:B---3--:R-:W-:Y:S05]  /*15120*/  @!P1 NANOSLEEP.SYNCS 0x989680 ;  /* 0x009896800000995d */ /* 0x008fea0003900000 */
[----:B------:R-:W3:Y:S02]  /*15130*/  @!P1 SYNCS.PHASECHK.TRANS64 P1, [R5+URZ+0x30840], R0 ;  /* 0x03084000050095a7 */ /* 0x000ee4000802007f */
[----:B---3--:R-:W-:Y:S05]  /*15140*/  @!P1 BRA `(.L_x_312) ;  /* 0xfffffffc00f09947 */ /* 0x008fea000383ffff */
[----:B------:R-:W-:Y:S05]  /*15150*/  BRA `(.L_x_432) ;  /* 0xffffffc400047947 */ /* 0x000fea000383ffff */
.L_x_314:
[----:B---3--:R3:W4:Y:S02]  /*15160*/  SYNCS.PHASECHK.TRANS64.TRYWAIT P1, [R27+URZ+0x30840], R2 ;  /* 0x030840021b0075a7 */ /* 0x008724000802017f */
[----:B----4-:R-:W-:Y:S05]  /*15170*/  @!P1 NANOSLEEP.SYNCS 0x989680 ;  /* 0x009896800000995d */ /* 0x010fea0003900000 */
[----:B------:R-:W4:Y:S02]  /*15180*/  @!P1 SYNCS.PHASECHK.TRANS64 P1, [R27+URZ+0x30840], R2 ;  /* 0x030840021b0095a7 */ /* 0x000f24000802007f */
[----:B----4-:R-:W-:Y:S05]  /*15190*/  @!P1 BRA `(.L_x_314) ;  /* 0xfffffffc00f09947 */ /* 0x010fea000383ffff */
[----:B------:R-:W-:Y:S05]  /*151a0*/  BRA `(.L_x_433) ;  /* 0xffffffc400107947 */ /* 0x000fea000383ffff */
.L_x_316:
[----:B----4-:R4:W0:Y:S02]  /*151b0*/  SYNCS.PHASECHK.TRANS64.TRYWAIT P1, [R5+URZ+0x30860], R0 ;  /* 0x03086000050075a7 */ /* 0x010824000802017f */
[----:B0-----:R-:W-:Y:S05]  /*151c0*/  @!P1 NANOSLEEP.SYNCS 0x989680 ;  /* 0x009896800000995d */ /* 0x001fea0003900000 */
[----:B------:R-:W0:Y:S02]  /*151d0*/  @!P1 SYNCS.PHASECHK.TRANS64 P1, [R5+URZ+0x30860], R0 ;  /* 0x03086000050095a7 */ /* 0x000e24000802007f */
[----:B0-----:R-:W-:Y:S05]  /*151e0*/  @!P1 BRA `(.L_x_316) ;  /* 0xfffffffc00f09947 */ /* 0x001fea000383ffff */
[----:B------:R-:W-:Y:S05]  /*151f0*/  BRA `(.L_x_434) ;  /* 0xffffffc4000c7947 */ /* 0x000fea000383ffff */
.L_x_435:
        /* <DEDUP_REMOVED lines=16> */
.L_x_3212:


//--------------------- .text._ZN7cutlass13device_kernelIN5flash11enable_sm90INS1_16FlashAttnFwdSm90INS1_25CollectiveMainloopFwdSm90ILi2EN4cute5tupleIJNS5_1CILi1EEES8_S8_EEENS6_IJNS7_ILi128EEENS7_ILi96EEENS7_ILi192EEEEEELi192ENS_6half_tEfNS_4arch4Sm90ELb0ELb0ELb1ELb1ELb1ELb1ELb0ELb1ELb1ELb1ELb1ELb0EEENS1_21CollectiveEpilogueFwdINS6_IJSA_SC_SB_EEES9_SE_SG_Li256ELb1ELb1ELb1ELb0EEENS1_36VarlenDynamicPersistentTileSchedulerILi128ELi96ELi256ELi128ELb1ELb1ELb1ELb0ELb1ELb1EEEEEEEEEvNT_6ParamsE --------------------------
	.section	.text._ZN7cutlass13device_kernelIN5flash11enable_sm90INS1_16FlashAttnFwdSm90INS1_25CollectiveMainloopFwdSm90ILi2EN4cute5tupleIJNS5_1CILi1EEES8_S8_EEENS6_IJNS7_ILi128EEENS7_ILi96EEENS7_ILi192EEEEEELi192ENS_6half_tEfNS_4arch4Sm90ELb0ELb0ELb1ELb1ELb1ELb1ELb0ELb1ELb1ELb1ELb1ELb0EEENS1_21CollectiveEpilogueFwdINS6_IJSA_SC_SB_EEES9_SE_SG_Li256ELb1ELb1ELb1ELb0EEENS1_36VarlenDynamicPersistentTileSchedulerILi128ELi96ELi256ELi128ELb1ELb1ELb1ELb0ELb1ELb1EEEEEEEEEvNT_6ParamsE,"ax",@progbits
	.align	128
.text._ZN7cutlass13device_kernelIN5flash11enable_sm90INS1_16FlashAttnFwdSm90INS1_25CollectiveMainloopFwdSm90ILi2EN4cute5tupleIJNS5_1CILi1EEES8_S8_EEENS6_IJNS7_ILi128EEENS7_ILi96EEENS7_ILi192EEEEEELi192ENS_6half_tEfNS_4arch4Sm90ELb0ELb0ELb1ELb1ELb1ELb1ELb0ELb1ELb1ELb1ELb1ELb0EEENS1_21CollectiveEpilogueFwdINS6_IJSA_SC_SB_EEES9_SE_SG_Li256ELb1ELb1ELb1ELb0EEENS1_36VarlenDynamicPersistentTileSchedulerILi128ELi96ELi256ELi128ELb1ELb1ELb1ELb0ELb1ELb1EEEEEEEEEvNT_6ParamsE:
        .type           _ZN7cutlass13device_kernelIN5flash11enable_sm90INS1_16FlashAttnFwdSm90INS1_25CollectiveMainloopFwdSm90ILi2EN4cute5tupleIJNS5_1CILi1EEES8_S8_EEENS6_IJNS7_ILi128EEENS7_ILi96EEENS7_ILi192EEEEEELi192ENS_6half_tEfNS_4arch4Sm90ELb0ELb0ELb1ELb1ELb1ELb1ELb0ELb1ELb1ELb1ELb1ELb0EEENS1_21CollectiveEpilogueFwdINS6_IJSA_SC_SB_EEES9_SE_SG_Li256ELb1ELb1ELb1ELb0EEENS1_36VarlenDynamicPersistentTileSchedulerILi128ELi96ELi256ELi128ELb1ELb1ELb1ELb0ELb1ELb1EEEEEEEEEvNT_6ParamsE,@function
        .size           _ZN7cutlass13device_kernelIN5flash11enable_sm90INS1_16FlashAttnFwdSm90INS1_25CollectiveMainloopFwdSm90ILi2EN4cute5tupleIJNS5_1CILi1EEES8_S8_EEENS6_IJNS7_ILi128EEENS7_ILi96EEENS7_ILi192EEEEEELi192ENS_6half_tEfNS_4arch4Sm90ELb0ELb0ELb1ELb1ELb1ELb1ELb0ELb1ELb1ELb1ELb1ELb0EEENS1_21CollectiveEpilogueFwdINS6_IJSA_SC_SB_EEES9_SE_SG_Li256ELb1ELb1ELb1ELb0EEENS1_36VarlenDynamicPersistentTileSchedulerILi128ELi96ELi256ELi128ELb1ELb1ELb1ELb0ELb1ELb1EEEEEEEEEvNT_6ParamsE,(.L_x_3213 - _ZN7cutlass13device_kernelIN5flash11enable_sm90INS1_16FlashAttnFwdSm90INS1_25CollectiveMainloopFwdSm90ILi2EN4cute5tupleIJNS5_1CILi1EEES8_S8_EEENS6_IJNS7_ILi128EEENS7_ILi96EEENS7_ILi192EEEEEELi192ENS_6half_tEfNS_4arch4Sm90ELb0ELb0ELb1ELb1ELb1ELb1ELb0ELb1ELb1ELb1ELb1ELb0EEENS1_21CollectiveEpilogueFwdINS6_IJSA_SC_SB_EEES9_SE_SG_Li256ELb1ELb1ELb1ELb0EEENS1_36VarlenDynamicPersistentTileSchedulerILi128ELi96ELi256ELi128ELb1ELb1ELb1ELb0ELb1ELb1EEEEEEEEEvNT_6ParamsE)
        .other          _ZN7cutlass13device_kernelIN5flash11enable_sm90INS1_16FlashAttnFwdSm90INS1_25CollectiveMainloopFwdSm90ILi2EN4cute5tupleIJNS5_1CILi1EEES8_S8_EEENS6_IJNS7_ILi128EEENS7_ILi96EEENS7_ILi192EEEEEELi192ENS_6half_tEfNS_4arch4Sm90ELb0ELb0ELb1ELb1ELb1ELb1ELb0ELb1ELb1ELb1ELb1ELb0EEENS1_21CollectiveEpilogueFwdINS6_IJSA_SC_SB_EEES9_SE_SG_Li256ELb1ELb1ELb1ELb0EEENS1_36VarlenDynamicPersistentTileSchedulerILi128ELi96ELi256ELi128ELb1ELb1ELb1ELb0ELb1ELb1EEEEEEEEEvNT_6ParamsE,@"STO_CUDA_ENTRY STV_DEFAULT"
_ZN7cutlass13device_kernelIN5flash11enable_sm90INS1_16FlashAttnFwdSm90INS1_25CollectiveMainloopFwdSm90ILi2EN4cute5tupleIJNS5_1CILi1EEES8_S8_EEENS6_IJNS7_ILi128EEENS7_ILi96EEENS7_ILi192EEEEEELi192ENS_6half_tEfNS_4arch4Sm90ELb0ELb0ELb1ELb1ELb1ELb1ELb0ELb1ELb1ELb1ELb1ELb0EEENS1_21CollectiveEpilogueFwdINS6_IJSA_SC_SB_EEES9_SE_SG_Li256ELb1ELb1ELb1ELb0EEENS1_36VarlenDynamicPersistentTileSchedulerILi128ELi96ELi256ELi128ELb1ELb1ELb1ELb0ELb1ELb1EEEEEEEEEvNT_6ParamsE:
[----:B------:R-:W0:Y:S02]  /*0000*/  LDC R1, c[0x0][0x28] ;  /* 0x00000a00ff017b82 */ /* 0x000e240000000800 */
[----:B0-----:R-:W-:Y:S01]  /*0010*/  VIADD R1, R1, 0xfffffec0 ;  /* 0xfffffec001017836 */ /* 0x001fe20000000000 */
[----:B------:R-:W0:Y:S01]  /*0020*/  S2R R0, SR_TID.X ;  /* 0x0000000000007919 */ /* 0x000e220000002100 */
[----:B------:R-:W-:Y:S01]  /*0030*/  ELECT P0, URZ, PT ;  /* 0x00000000003f782f */ /* 0x000fe20003800000 */
[----:B------:R-:W-:Y:S01]  /*0040*/  BSSY B0, `(.L_x_436) ;  /* 0x000000e000007945 */ /* 0x000fe20003800000 */
[----:B0-----:R-:W-:-:S05]  /*0050*/  SHF.R.U32.HI R2, RZ, 0x5, R0 ;  /* 0x00000005ff027819 */ /* 0x001fca0000011600 */
[----:B------:R-:W0:Y:S02]  /*0060*/  SHFL.IDX PT, R3, R2, RZ, 0x1f ;  /* 0x00001fff02037589 */ /* 0x000e2400000e0000 */
[----:B0-----:R-:W-:Y:S02]  /*0070*/  ISETP.EQ.AND P0, PT, R3, RZ, P0 ;  /* 0x000000ff0300720c */ /* 0x001fe40000702270 */
[----:B------:R-:W-:-:S11]  /*0080*/  SHF.R.U32.HI R3, RZ, 0x7, R0 ;  /* 0x00000007ff037819 */ /* 0x000fd60000011600 */
[----:B------:R-:W-:Y:S05]  /*0090*/  @!P0 BRA `(.L_x_437) ;  /* 0x0000000000208947 */ /* 0x000fea0003800000 */
[----:B------:R-:W-:Y:S02]  /*00a0*/  ULDC.64 UR4, c[0x0][0x198] ;  /* 0x0000660000047ab9 */ /* 0x000fe40000000a00 */
[----:B------:R-:W-:Y:S02]  /*00b0*/  UIADD3 UR6, UP0, UR4, 0x570, URZ ;  /* 0x0000057004067890 */ /* 0x000fe4000ff1e03f */
[----:B------:R-:W-:Y:S02]  /*00c0*/  UIADD3 UR4, UP1, UR4, 0x670, URZ ;  /* 0x0000067004047890 */ /* 0x000fe4000ff3e03f */
[----:B------:R-:W-:Y:S02]  /*00d0*/  UIADD3.X UR7, URZ, UR5, URZ, UP0, !UPT ;  /* 0x000000053f077290 */ /* 0x000fe400087fe43f */
[----:B------:R-:W-:-:S07]  /*00e0*/  UIADD3.X UR5, URZ, UR5, URZ, UP1, !UPT ;  /* 0x000000053f057290 */ /* 0x000fce0008ffe43f */
[----:B------:R0:W-:Y:S02]  /*00f0*/  UTMACCTL.PF [UR6] ;  /* 0x00000000060079b9 */ /* 0x0001e40008040000 */
[----:B------:R0:W-:Y:S02]  /*0100*/  UTMACCTL.PF [UR4] ;  /* 0x00000000040079b9 */ /* 0x0001e40008040000 */
[----:B0-----:R-:W-:Y:S01]  /*0110*/  NOP ;  /* 0x0000000000007918 */ /* 0x001fe20000000000 */
.L_x_437:
[----:B------:R-:W-:Y:S05]  /*0120*/  BSYNC B0 ;  /* 0x0000000000007941 */ /* 0x000fea0003800000 */
.L_x_436:
[----:B------:R-:W-:Y:S01]  /*0130*/  VOTEU.ANY UP0, P0 ;  /* 0x00000000003f7886 */ /* 0x000fe20000000100 */
[----:B------:R-:W0:Y:S01]  /*0140*/  SHFL.IDX PT, R3, R3, RZ, 0x1f ;  /* 0x00001fff03037589 */ /* 0x000e2200000e0000 */
[----:B------:R-:W-:Y:S01]  /*0150*/  UMOV UR4, 0x80 ;  /* 0x0000008000047882 */ /* 0x000fe20000000000 */
[----:B------:R-:W-:Y:S01]  /*0160*/  UMOV UR7, 0x100 ;  /* 0x0000010000077882 */ /* 0x000fe20000000000 */
[----:B------:R-:W-:Y:S01]  /*0170*/  VOTEU.ANY UP1, P0 ;  /* 0x00000000003f7886 */ /* 0x000fe20000020100 */
[----:B------:R-:W1:Y:S01]  /*0180*/  @UP0 S2UR UR8, SR_CgaCtaId ;  /* 0x00000000000809c3 */ /* 0x000e620000008800 */
[----:B------:R-:W2:Y:S01]  /*0190*/  SHFL.IDX PT, R4, R2, RZ, 0x1f ;  /* 0x00001fff02047589 */ /* 0x000ea200000e0000 */
[----:B------:R-:W-:Y:S01]  /*01a0*/  @UP0 UMOV UR6, 0x400 ;  /* 0x0000040000060882 */ /* 0x000fe20000000000 */
[----:B------:R-:W-:-:S04]  /*01b0*/  @UP0 UIADD3 UR4, -UR4, 0x100000, URZ ;  /* 0x0010000004040890 */ /* 0x000fc8000fffe13f */
[----:B------:R-:W-:Y:S02]  /*01c0*/  @UP0 USHF.L.U32 UR5, UR4, 0xb, URZ ;  /* 0x0000000b04050899 */ /* 0x000fe4000800063f */
[----:B------:R-:W-:Y:S01]  /*01d0*/  @UP0 USHF.L.U32 UR4, UR4, 0x1, URZ ;  /* 0x0000000104040899 */ /* 0x000fe2000800063f */
[----:B------:R-:W-:Y:S01]  /*01e0*/  VOTEU.ANY UP2, P0 ;  /* 0x00000000003f7886 */ /* 0x000fe20000040100 */
[----:B0-----:R-:W-:Y:S01]  /*01f0*/  R2UR UR9, R3 ;  /* 0x00000000030972ca */ /* 0x001fe200000e0000 */
[----:B-1----:R-:W-:Y:S01]  /*0200*/  @UP0 ULEA UR8, UR8, UR6, 0x18 ;  /* 0x0000000608080291 */ /* 0x002fe2000f8ec03f */
[----:B--2---:R-:W-:Y:S01]  /*0210*/  ISETP.NE.AND P1, PT, R4, RZ, PT ;  /* 0x000000ff0400720c */ /* 0x004fe20003f25270 */
[----:B------:R-:W-:-:S04]  /*0220*/  @UP0 UIADD3 UR6, -UR7, 0x100000, URZ ;  /* 0x0010000007060890 */ /* 0x000fc8000fffe13f */
[----:B------:R-:W-:Y:S02]  /*0230*/  @UP0 USHF.L.U32 UR7, UR6, 0xb, URZ ;  /* 0x0000000b06070899 */ /* 0x000fe4000800063f */
[----:B------:R-:W-:-:S04]  /*0240*/  @UP0 USHF.L.U32 UR6, UR6, 0x1, URZ ;  /* 0x0000000106060899 */ /* 0x000fc8000800063f */
[----:B------:R-:W-:Y:S01]  /*0250*/  UISETP.NE.AND UP0, UPT, UR9, URZ, UPT ;  /* 0x0000003f0900728c */ /* 0x000fe2000bf05270 */
[----:B------:R-:W0:Y:S02]  /*0260*/  FENCE.VIEW.ASYNC.S ;  /* 0x00000000000073c6 */ /* 0x000e240000000000 */
[----:B0-----:R0:W1:Y:S05]  /*0270*/  @UP1 SYNCS.EXCH.64 URZ, [UR8+0x30800], UR4 ;  /* 0x03080004083f15b2 */ /* 0x00106a0008000100 */
[----:B------:R0:W2:Y:S01]  /*0280*/  @UP2 SYNCS.EXCH.64 URZ, [UR8+0x30820], UR6 ;  /* 0x03082006083f25b2 */ /* 0x0000a20008000100 */
        /* <DEDUP_REMOVED lines=14> */
[----:B0-----:R3:W4:Y:S08]  /*0370*/  SYNCS.EXCH.64 URZ, [UR8+0x30830], UR4 ;  /* 0x03083004083f75b2 */ /* 0x0017300008000100 */
[----:B------:R3:W0:Y:S01]  /*0380*/  SYNCS.EXCH.64 URZ, [UR8+0x30840], UR6 ;  /* 0x03084006083f75b2 */ /* 0x0006220008000100 */
[----:B------:R3:W0:Y:S01]  /*0390*/  SYNCS.EXCH.64 URZ, [UR8+0x30838], UR4 ;  /* 0x03083804083f75b2 */ /* 0x0006220008000100 */
[----:B------:R3:W0:Y:S02]  /*03a0*/  SYNCS.EXCH.64 URZ, [UR8+0x30848], UR6 ;  /* 0x03084806083f75b2 */ /* 0x0006240008000100 */
[----:B---3--:R-:W-:Y:S01]  /*03b0*/  NOP ;  /* 0x0000000000007918 */ /* 0x008fe20000000000 */
.L_x_438:
[----:B------:R-:W3:Y:S01]  /*03c0*/  SHFL.IDX PT, R3, R2, RZ, 0x1f ;  /* 0x00001fff02037589 */ /* 0x000ee200000e0000 */
[----:B------:R-:W-:Y:S01]  /*03d0*/  NOP ;  /* 0x0000000000007918 */ /* 0x000fe20000000000 */
[----:B---3--:R-:W-:-:S13]  /*03e0*/  ISETP.NE.AND P0, PT, R3, RZ, PT ;  /* 0x000000ff0300720c */ /* 0x008fda0003f05270 */
        /* <DEDUP_REMOVED lines=17> */
[----:B------:R3:W0:Y:S02]  /*0500*/  SYNCS.EXCH.64 URZ, [UR8+0x30868], UR6 ;  /* 0x03086806083f75b2 */ /* 0x0006240008000100 */
[----:B---3--:R-:W-:Y:S01]  /*0510*/  NOP ;  /* 0x0000000000007918 */ /* 0x008fe20000000000 */
.L_x_439:
[----:B------:R-:W3:Y:S01]  /*0520*/  SHFL.IDX PT, R3, R2, RZ, 0x1f ;  /* 0x00001fff02037589 */ /* 0x000ee200000e0000 */
[----:B------:R-:W-:Y:S01]  /*0530*/  NOP ;  /* 0x0000000000007918 */ /* 0x000fe20000000000 */
[----:B---3--:R-:W-:-:S13]  /*0540*/  ISETP.NE.AND P0, PT, R3, RZ, PT ;  /* 0x000000ff0300720c */ /* 0x008fda0003f05270 */
        /* <DEDUP_REMOVED lines=13> */
[----:B------:R3:W0:Y:S02]  /*0620*/  SYNCS.EXCH.64 URZ, [UR6+0x30888], UR4 ;  /* 0x03088804063f75b2 */ /* 0x0006240008000100 */
[----:B---3--:R-:W-:Y:S01]  /*0630*/  NOP ;  /* 0x0000000000007918 */ /* 0x008fe20000000000 */
.L_x_440:
        /* <DEDUP_REMOVED lines=22> */
.L_x_441:
        /* <DEDUP_REMOVED lines=22> */
.L_x_442:
[----:B------:R-:W-:Y:S01]  /*0900*/  PLOP3.LUT P0, PT, PT, PT, UP0, 0x80, 0x0 ;  /* 0x000000000000781c */ /* 0x000fe20003f0f008 */
[----:B------:R-:W-:Y:S01]  /*0910*/  UMOV UR61, 0x1 ;  /* 0x00000001003d7882 */ /* 0x000fe20000000000 */
[----:B------:R-:W-:Y:S01]  /*0920*/  NOP ;  /* 0x0000000000007918 */ /* 0x000fe20000000000 */
[----:B------:R-:W-:Y:S01]  /*0930*/  USEL UR61, UR61, 0x2, !UP0 ;  /* 0x000000023d3d7887 */ /* 0x000fe2000c000000 */
[----:B------:R-:W-:Y:S01]  /*0940*/  BSSY B9, `(.L_x_443) ;  /* 0x000223f000097945 */ /* 0x000fe20003800000 */
[----:B------:R-:W-:Y:S01]  /*0950*/  ULDC.64 UR48, c[0x0][0x208] ;  /* 0x0000820000307ab9 */ /* 0x000fe20000000a00 */
[----:B012-4-:R-:W-:Y:S07]  /*0960*/  BAR.SYNC.DEFER_BLOCKING 0x0 ;  /* 0x0000000000007b1d */ /* 0x017fee0000010000 */
[----:B------:R-:W-:Y:S05]  /*0970*/  @!P0 BRA `(.L_x_444) ;  /* 0x000001b0000c8947 */ /* 0x000fea0003800000 */
.L_x_445:
[----:B------:R-:W-:-:S08]  /*0980*/  NOP ;  /* 0x0000000000007918 */ /* 0x000fd00000000000 */
[----:B------:R-:W0:Y:S02]  /*0990*/  USETMAXREG.TRY_ALLOC.CTAPOOL UP0, 0xe8 ;  /* 0x000000e8000079c8 */ /* 0x000e240008000600 */
[----:B0-----:R-:W-:-:S13]  /*09a0*/  PLOP3.LUT P0, PT, PT, PT, UP0, 0x80, 0x0 ;  /* 0x000000000000781c */ /* 0x001fda0003f0f008 */
[----:B------:R-:W-:Y:S05]  /*09b0*/  @!P0 BRA `(.L_x_445) ;  /* 0xfffffffc00f08947 */ /* 0x000fea000383ffff */
[----:B------:R-:W0:Y:S08]  /*09c0*/  S2UR UR4, SR_CgaCtaId ;  /* 0x00000000000479c3 */ /* 0x000e300000008800 */
[----:B------:R-:W-:Y:S06]  /*09d0*/  BAR.ARV 0x8, 0x180 ;  /* 0x0206000000007b1d */ /* 0x000fec0000002000 */
[----:B------:R-:W-:-:S02]  /*09e0*/  MOV R3, 0x400 ;  /* 0x0000040000037802 */ /* 0x000fc40000000f00 */
[----:B------:R-:W-:Y:S01]  /*09f0*/  BAR.SYNC.DEFER_BLOCKING 0x5, 0x180 ;  /* 0x0146000000007b1d */ /* 0x000fe20000010000 */
[----:B0-----:R-:W-:-:S05]  /*0a00*/  IMAD.U32 R224, RZ, RZ, UR4 ;  /* 0x00000004ffe07e24 */ /* 0x001fca000f8e00ff */
[----:B------:R-:W-:Y:S01]  /*0a10*/  ULDC UR4, c[0x0][0xc3c] ;  /* 0x00030f0000047ab9 */ /* 0x000fe20000000800 */
[----:B------:R-:W-:-:S05]  /*0a20*/  LEA R2, R224, R3, 0x18 ;  /* 0x00000003e0027211 */ /* 0x000fca00078ec0ff */
[----:B------:R-:W0:Y:S01]  /*0a30*/  LDS.128 R136, [R2+0x308d0] ;  /* 0x0308d00002887984 */ /* 0x000e220000000c00 */
[----:B------:R-:W-:Y:S06]  /*0a40*/  BAR.ARV 0x4, 0x180 ;  /* 0x0106000000007b1d */ /* 0x000fec0000002000 */
[----:B0-----:R-:W-:-:S13]  /*0a50*/  ISETP.GE.AND P0, PT, R139, UR4, PT ;  /* 0x000000048b007c0c */ /* 0x001fda000bf06270 */
[----:B------:R-:W-:Y:S05]  /*0a60*/  @P0 BRA `(.L_x_446) ;  /* 0x0000022000b00947 */ /* 0x000fea0003800000 */
[----:B------:R-:W-:Y:S01]  /*0a70*/  IADD3 R0, R0, -0x80, RZ ;  /* 0xffffff8000007810 */ /* 0x000fe20007ffe0ff */
[----:B------:R-:W-:Y:S01]  /*0a80*/  IMAD.MOV.U32 R203, RZ, RZ, RZ ;  /* 0x000000ffffcb7224 */ /* 0x000fe200078e00ff */
[----:B------:R-:W-:Y:S01]  /*0a90*/  R2UR UR60, R2 ;  /* 0x00000000023c72ca */ /* 0x000fe200000e0000 */
[----:B------:R-:W-:Y:S01]  /*0aa0*/  IMAD.MOV.U32 R221, RZ, RZ, RZ ;  /* 0x000000ffffdd7224 */ /* 0x000fe200078e00ff */
[----:B------:R-:W-:Y:S01]  /*0ab0*/  SHF.R.S32.HI R3, RZ, 0x1f, R0 ;  /* 0x0000001fff037819 */ /* 0x000fe20000011400 */
[----:B------:R-:W-:Y:S01]  /*0ac0*/  IMAD.MOV.U32 R214, RZ, RZ, RZ ;  /* 0x000000ffffd67224 */ /* 0x000fe200078e00ff */
[----:B------:R-:W-:Y:S01]  /*0ad0*/  MOV R18, RZ ;  /* 0x000000ff00127202 */ /* 0x000fe20000000f00 */
[----:B------:R-:W-:Y:S01]  /*0ae0*/  ULOP3.LUT UR51, UR61, 0x1, URZ, 0xfc, !UPT ;  /* 0x000000013d337892 */ /* 0x000fe2000f8efc3f */
[CC--:B------:R-:W-:Y:S02]  /*0af0*/  LEA.HI R4, R3.reuse, R0.reuse, RZ, 0x7 ;  /* 0x0000000003047211 */ /* 0x0c0fe400078f38ff */
[----:B------:R-:W-:-:S02]  /*0b00*/  LEA.HI R9, R3, R0, RZ, 0x2 ;  /* 0x0000000003097211 */ /* 0x000fc400078f10ff */
[-C--:B------:R-:W-:Y:S02]  /*0b10*/  LEA.HI R5, R3, R0.reuse, RZ, 0x4 ;  /* 0x0000000003057211 */ /* 0x080fe400078f20ff */
[----:B------:R-:W-:Y:S01]  /*0b20*/  LOP3.LUT R7, R4, 0xffffff80, RZ, 0xc0, !PT ;  /* 0xffffff8004077812 */ /* 0x000fe200078ec0ff */
[----:B------:R-:W-:Y:S01]  /*0b30*/  UIADD3 UR60, UR60, 0x12400, URZ ;  /* 0x000124003c3c7890 */ /* 0x000fe2000fffe03f */
[----:B------:R-:W-:Y:S02]  /*0b40*/  LOP3.LUT R11, R9, 0xfffffffc, RZ, 0xc0, !PT ;  /* 0xfffffffc090b7812 */ /* 0x000fe400078ec0ff */
[----:B------:R-:W-:Y:S01]  /*0b50*/  LEA.HI R6, R3, R0, RZ, 0x5 ;  /* 0x0000000003067211 */ /* 0x000fe200078f28ff */
[----:B------:R-:W-:Y:S01]  /*0b60*/  IMAD.IADD R14, R0, 0x1, -R7 ;  /* 0x00000001000e7824 */ /* 0x000fe200078e0a07 */
[----:B------:R-:W-:Y:S02]  /*0b70*/  SHF.R.S32.HI R8, RZ, 0x4, R5 ;  /* 0x00000004ff087819 */ /* 0x000fe40000011405 */
[----:B------:R-:W-:-:S02]  /*0b80*/  LOP3.LUT R3, R5, 0x3fffff0, RZ, 0xc0, !PT ;  /* 0x03fffff005037812 */ /* 0x000fc400078ec0ff */
[C---:B------:R-:W-:Y:S01]  /*0b90*/  IADD3 R15, R0.reuse, -R11, RZ ;  /* 0x8000000b000f7210 */ /* 0x040fe20007ffe0ff */
[----:B------:R-:W-:Y:S01]  /*0ba0*/  STL [R1+0xb0], R14 ;  /* 0x0000b00e01007387 */ /* 0x000fe20000100800 */
[--C-:B------:R-:W-:Y:S02]  /*0bb0*/  SHF.R.S32.HI R202, RZ, 0x2, R9.reuse ;  /* 0x00000002ffca7819 */ /* 0x100fe40000011409 */
[----:B------:R-:W-:Y:S01]  /*0bc0*/  SHF.R.S32.HI R9, RZ, 0x1f, R9 ;  /* 0x0000001fff097819 */ /* 0x000fe20000011409 */
[----:B------:R-:W-:Y:S01]  /*0bd0*/  IMAD.SHL.U32 R194, R15, 0x4, RZ ;  /* 0x000000040fc27824 */ /* 0x000fe200078e00ff */
[----:B------:R-:W-:Y:S01]  /*0be0*/  LEA.HI R7, R5, R8, RZ, 0x1 ;  /* 0x0000000805077211 */ /* 0x000fe200078f08ff */
[----:B------:R-:W-:Y:S01]  /*0bf0*/  IMAD.IADD R5, R0, 0x1, -R3 ;  /* 0x0000000100057824 */ /* 0x000fe200078e0a03 */
[----:B------:R-:W-:Y:S01]  /*0c00*/  SHF.R.S32.HI R3, RZ, 0x7, R4 ;  /* 0x00000007ff037819 */ /* 0x000fe20000011404 */
[C---:B------:R-:W-:Y:S01]  /*0c10*/  VIADD R205, R194.reuse, 0x40 ;  /* 0x00000040c2cd7836 */ /* 0x040fe20000000000 */
[----:B------:R-:W-:Y:S01]  /*0c20*/  SHF.R.S32.HI R10, RZ, 0x1f, R14 ;  /* 0x0000001fff0a7819 */ /* 0x000fe2000001140e */
[C---:B------:R-:W-:Y:S01]  /*0c30*/  VIADD R206, R194.reuse, 0x20 ;  /* 0x00000020c2ce7836 */ /* 0x040fe20000000000 */
[----:B------:R-:W-:Y:S01]  /*0c40*/  LEA.HI R9, R9, R202, RZ, 0x3 ;  /* 0x000000ca09097211 */ /* 0x000fe200078f18ff */
[----:B------:R-:W-:Y:S01]  /*0c50*/  STL [R1+0xa8], R15 ;  /* 0x0000a80f01007387 */ /* 0x000fe20000100800 */
[----:B------:R-:W-:Y:S01]  /*0c60*/  LOP3.LUT R7, R7, 0x1ffffffe, RZ, 0xc0, !PT ;  /* 0x1ffffffe07077812 */ /* 0x000fe200078ec0ff */
[----:B------:R-:W-:Y:S01]  /*0c70*/  IMAD.IADD R193, R194, 0x1, R206 ;  /* 0x00000001c2c17824 */ /* 0x000fe200078e02ce */
[----:B------:R-:W-:Y:S01]  /*0c80*/  LEA.HI R4, R4, R3, RZ, 0x1 ;  /* 0x0000000304047211 */ /* 0x000fe200078f08ff */
[----:B------:R-:W-:Y:S01]  /*0c90*/  VIADD R208, R194, 0x10 ;  /* 0x00000010c2d07836 */ /* 0x000fe20000000000 */
[----:B------:R-:W-:Y:S01]  /*0ca0*/  LEA.HI R0, R10, R14, RZ, 0x2 ;  /* 0x0000000e0a007211 */ /* 0x000fe200078f10ff */
[----:B------:R-:W-:Y:S01]  /*0cb0*/  IMAD.IADD R7, R8, 0x1, -R7 ;  /* 0x0000000108077824 */ /* 0x000fe200078e0a07 */
[----:B------:R-:W-:Y:S01]  /*0cc0*/  LOP3.LUT R9, R9, 0xfffffff8, RZ, 0xc0, !PT ;  /* 0xfffffff809097812 */ /* 0x000fe200078ec0ff */
[----:B------:R-:W-:Y:S01]  /*0cd0*/  VIADD R207, R194, 0x30 ;  /* 0x00000030c2cf7836 */ /* 0x000fe20000000000 */
[----:B------:R-:W-:-:S02]  /*0ce0*/  LOP3.LUT R4, R4, 0x3fffffe, RZ, 0xc0, !PT ;  /* 0x03fffffe04047812 */ /* 0x000fc400078ec0ff */
[--C-:B------:R-:W-:Y:S02]  /*0cf0*/  SHF.R.S32.HI R8, RZ, 0x2, R0.reuse ;  /* 0x00000002ff087819 */ /* 0x100fe40000011400 */
[----:B------:R-:W-:Y:S02]  /*0d00*/  SHF.R.S32.HI R11, RZ, 0x1f, R0 ;  /* 0x0000001fff0b7819 */ /* 0x000fe40000011400 */
[----:B------:R-:W-:Y:S02]  /*0d10*/  IADD3 R225, R202, -R9, RZ ;  /* 0x80000009cae17210 */ /* 0x000fe40007ffe0ff */
[----:B------:R-:W-:Y:S02]  /*0d20*/  IADD3 R192, R194, R205, RZ ;  /* 0x000000cdc2c07210 */ /* 0x000fe40007ffe0ff */
[----:B------:R-:W-:Y:S01]  /*0d30*/  SHF.R.S32.HI R6, RZ, 0x5, R6 ;  /* 0x00000005ff067819 */ /* 0x000fe20000011406 */
[----:B------:R-:W-:Y:S01]  /*0d40*/  IMAD.SHL.U32 R217, R225, 0x40, RZ ;  /* 0x00000040e1d97824 */ /* 0x000fe200078e00ff */
[----:B------:R-:W-:-:S02]  /*0d50*/  IADD3 R4, R3, -R4, RZ ;  /* 0x8000000403047210 */ /* 0x000fc40007ffe0ff */
[----:B------:R-:W-:Y:S01]  /*0d60*/  LEA.HI R11, R11, R8, RZ, 0x3 ;  /* 0x000000080b0b7211 */ /* 0x000fe200078f18ff */
[C---:B------:R-:W-:Y:S01]  /*0d70*/  IMAD R12, R6.reuse, 0x10, R5 ;  /* 0x00000010060c7824 */ /* 0x040fe200078e0205 */
[----:B------:R-:W-:Y:S01]  /*0d80*/  SHF.R.S32.HI R3, RZ, 0x1f, R192 ;  /* 0x0000001fff037819 */ /* 0x000fe200000114c0 */
[----:B------:R-:W-:Y:S01]  /*0d90*/  IMAD.SHL.U32 R219, R6, 0x200, RZ ;  /* 0x0000020006db7824 */ /* 0x000fe200078e00ff */
[----:B------:R-:W-:Y:S01]  /*0da0*/  LOP3.LUT R11, R11, 0xfffffff8, RZ, 0xc0, !PT ;  /* 0xfffffff80b0b7812 */ /* 0x000fe200078ec0ff */
[----:B------:R-:W-:Y:S01]  /*0db0*/  IMAD R12, R12, 0x8, R7 ;  /* 0x000000080c0c7824 */ /* 0x000fe200078e0207 */
[----:B------:R-:W-:Y:S02]  /*0dc0*/  LEA.HI R10, R10, R14, RZ, 0x5 ;  /* 0x0000000e0a0a7211 */ /* 0x000fe400078f28ff */
[----:B------:R-:W-:Y:S02]  /*0dd0*/  LEA.HI R5, R3, R192, RZ, 0x6 ;  /* 0x000000c003057211 */ /* 0x000fe400078f30ff */
[----:B------:R-:W-:-:S02]  /*0de0*/  LOP3.LUT R217, R217, 0x1c0, RZ, 0xc0, !PT ;  /* 0x000001c0d9d97812 */ /* 0x000fc400078ec0ff */
[----:B------:R-:W-:Y:S01]  /*0df0*/  LEA.HI R198, R3, R192, RZ, 0x3 ;  /* 0x000000c003c67211 */ /* 0x000fe200078f18ff */
[----:B------:R-:W-:Y:S01]  /*0e00*/  IMAD.SHL.U32 R7, R5, 0x80, RZ ;  /* 0x0000008005077824 */ /* 0x000fe200078e00ff */
[----:B------:R-:W-:Y:S02]  /*0e10*/  IADD3 R11, R8, -R11, RZ ;  /* 0x8000000b080b7210 */ /* 0x000fe40007ffe0ff */
[----:B------:R-:W-:Y:S02]  /*0e20*/  SHF.R.S32.HI R10, RZ, 0x5, R10 ;  /* 0x00000005ff0a7819 */ /* 0x000fe4000001140a */
[----:B------:R-:W-:Y:S02]  /*0e30*/  SHF.R.U32.HI R218, RZ, 0x3, R217 ;  /* 0x00000003ffda7819 */ /* 0x000fe400000116d9 */
[----:B------:R-:W-:Y:S01]  /*0e40*/  LOP3.LUT R5, R217, 0x38, R198, 0xf8, !PT ;  /* 0x00000038d9057812 */ /* 0x000fe200078ef8c6 */
[----:B------:R-:W-:Y:S01]  /*0e50*/  IMAD R11, R10, 0x10, R11 ;  /* 0x000000100a0b7824 */ /* 0x000fe200078e020b */
[----:B------:R-:W-:-:S02]  /*0e60*/  LOP3.LUT R10, R7, 0xffffe000, RZ, 0xc0, !PT ;  /* 0xffffe000070a7812 */ /* 0x000fc400078ec0ff */
[----:B------:R-:W-:Y:S01]  /*0e70*/  LOP3.LUT R5, R5, R218, RZ, 0x3c, !PT ;  /* 0x000000da05057212 */ /* 0x000fe200078e3cff */
[----:B------:R-:W-:Y:S01]  /*0e80*/  IMAD R13, R4, 0x40, R11 ;  /* 0x00000040040d7824 */ /* 0x000fe200078e020b */
[----:B------:R-:W-:Y:S02]  /*0e90*/  SHF.R.S32.HI R8, RZ, 0x1f, R193 ;  /* 0x0000001fff087819 */ /* 0x000fe400000114c1 */
[----:B------:R-:W-:Y:S02]  /*0ea0*/  IADD3 R10, R5, R10, R219 ;  /* 0x0000000a050a7210 */ /* 0x000fe40007ffe0db */
[----:B------:R-:W-:Y:S01]  /*0eb0*/  IADD3 R5, R202, 0x40, RZ ;  /* 0x00000040ca057810 */ /* 0x000fe20007ffe0ff */
[----:B------:R-:W-:Y:S01]  /*0ec0*/  STL [R1+0x11c], R13 ;  /* 0x00011c0d01007387 */ /* 0x000fe20000100800 */
[----:B------:R-:W-:Y:S02]  /*0ed0*/  LOP3.LUT R0, R0, 0x7ffffffc, RZ, 0xc0, !PT ;  /* 0x7ffffffc00007812 */ /* 0x000fe400078ec0ff */
[----:B------:R-:W-:Y:S01]  /*0ee0*/  SHF.R.S32.HI R4, RZ, 0x1f, R5 ;  /* 0x0000001fff047819 */ /* 0x000fe20000011405 */
[----:B------:R-:W-:Y:S01]  /*0ef0*/  IMAD.SHL.U32 R204, R5, 0x40, RZ ;  /* 0x0000004005cc7824 */ /* 0x000fe200078e00ff */
[----:B------:R-:W-:Y:S01]  /*0f00*/  SHF.L.U32 R16, R15, 0x3, RZ ;  /* 0x000000030f107819 */ /* 0x000fe200000006ff */
[----:B------:R-:W-:Y:S01]  /*0f10*/  STL [R1+0x4], RZ ;  /* 0x000004ff01007387 */ /* 0x000fe20000100800 */
[----:B------:R-:W-:-:S02]  /*0f20*/  LEA.HI R4, R4, R5, RZ, 0x3 ;  /* 0x0000000504047211 */ /* 0x000fc400078f18ff */
[----:B------:R-:W-:Y:S01]  /*0f30*/  LOP3.LUT R204, R204, 0x1c0, RZ, 0xc0, !PT ;  /* 0x000001c0cccc7812 */ /* 0x000fe200078ec0ff */
[----:B------:R-:W-:Y:S01]  /*0f40*/  VIADD R22, R16, 0x60 ;  /* 0x0000006010167836 */ /* 0x000fe20000000000 */
[-C--:B------:R-:W-:Y:S01]  /*0f50*/  LEA.HI R6, R8, R193.reuse, RZ, 0x3 ;  /* 0x000000c108067211 */ /* 0x080fe200078f18ff */
[----:B------:R-:W-:Y:S01]  /*0f60*/  IMAD.SHL.U32 R4, R4, 0x40, RZ ;  /* 0x0000004004047824 */ /* 0x000fe200078e00ff */
[----:B------:R-:W-:Y:S01]  /*0f70*/  IADD3 R0, R14, -R0, RZ ;  /* 0x800000000e007210 */ /* 0x000fe20007ffe0ff */
[----:B------:R-:W-:Y:S01]  /*0f80*/  VIADD R19, R16, 0x80 ;  /* 0x0000008010137836 */ /* 0x000fe20000000000 */
[----:B------:R-:W-:Y:S02]  /*0f90*/  LEA.HI R8, R8, R193, RZ, 0x6 ;  /* 0x000000c108087211 */ /* 0x000fe400078f30ff */
[----:B------:R-:W-:Y:S01]  /*0fa0*/  SHF.R.U32.HI R7, RZ, 0x3, R204 ;  /* 0x00000003ff077819 */ /* 0x000fe200000116cc */
[----:B------:R-:W-:Y:S01]  /*0fb0*/  IMAD.SHL.U32 R0, R0, 0x2, RZ ;  /* 0x0000000200007824 */ /* 0x000fe200078e00ff */
[----:B------:R-:W-:-:S02]  /*0fc0*/  LOP3.LUT R5, R204, 0x38, R16, 0xf8, !PT ;  /* 0x00000038cc057812 */ /* 0x000fc400078ef810 */
[----:B------:R-:W-:Y:S01]  /*0fd0*/  LOP3.LUT R220, R4, 0xfffffe00, RZ, 0xc0, !PT ;  /* 0xfffffe0004dc7812 */ /* 0x000fe200078ec0ff */
[----:B------:R-:W-:Y:S01]  /*0fe0*/  IMAD.SHL.U32 R4, R12, 0x8, RZ ;  /* 0x000000080c047824 */ /* 0x000fe200078e00ff */
[----:B------:R-:W-:Y:S01]  /*0ff0*/  SHF.L.U32 R8, R8, 0x7, RZ ;  /* 0x0000000708087819 */ /* 0x000fe200000006ff */
[C---:B------:R-:W-:Y:S01]  /*1000*/  VIADD R34, R0.reuse, 0x10 ;  /* 0x0000001000227836 */ /* 0x040fe20000000000 */
[--C-:B------:R-:W-:Y:S01]  /*1010*/  LOP3.LUT R3, R217, 0x38, R6.reuse, 0xf8, !PT ;  /* 0x00000038d9037812 */ /* 0x100fe200078ef806 */
[----:B------:R-:W-:Y:S01]  /*1020*/  VIADD R33, R0, 0x18 ;  /* 0x0000001800217836 */ /* 0x000fe20000000000 */
[----:B------:R-:W-:Y:S01]  /*1030*/  LOP3.LUT R5, R220, R5, R7, 0xf6, !PT ;  /* 0x00000005dc057212 */ /* 0x000fe200078ef607 */
[----:B------:R0:W-:Y:S01]  /*1040*/  STL [R1+0x124], R4 ;  /* 0x0001240401007387 */ /* 0x0001e20000100800 */
[----:B------:R-:W-:Y:S01]  /*1050*/  LOP3.LUT R8, R8, 0xffffe000, RZ, 0xc0, !PT ;  /* 0xffffe00008087812 */ /* 0x000fe200078ec0ff */
[C---:B------:R-:W-:Y:S01]  /*1060*/  VIADD R31, R0.reuse, 0x28 ;  /* 0x00000028001f7836 */ /* 0x040fe20000000000 */
[----:B------:R-:W-:Y:S01]  /*1070*/  LOP3.LUT R3, R3, R218, RZ, 0x3c, !PT ;  /* 0x000000da03037212 */ /* 0x000fe200078e3cff */
[----:B------:R-:W-:Y:S01]  /*1080*/  STL [R1+0x48], R0 ;  /* 0x0000480001007387 */ /* 0x000fe20000100800 */
[C---:B------:R-:W-:Y:S01]  /*1090*/  IADD3 R35, R0.reuse, 0x8, RZ ;  /* 0x0000000800237810 */ /* 0x040fe20007ffe0ff */
[C---:B------:R-:W-:Y:S01]  /*10a0*/  VIADD R30, R0.reuse, 0x30 ;  /* 0x00000030001e7836 */ /* 0x040fe20000000000 */
[----:B------:R-:W-:Y:S01]  /*10b0*/  IADD3 R8, R3, R8, R219 ;  /* 0x0000000803087210 */ /* 0x000fe20007ffe0db */
[C---:B------:R-:W-:Y:S01]  /*10c0*/  VIADD R28, R0.reuse, 0x40 ;  /* 0x00000040001c7836 */ /* 0x040fe20000000000 */
[C---:B------:R-:W-:Y:S01]  /*10d0*/  IADD3 R32, R0.reuse, 0x20, RZ ;  /* 0x0000002000207810 */ /* 0x040fe20007ffe0ff */
[C---:B------:R-:W-:Y:S01]  /*10e0*/  VIADD R27, R0.reuse, 0x48 ;  /* 0x00000048001b7836 */ /* 0x040fe20000000000 */
[----:B0-----:R-:W-:Y:S01]  /*10f0*/  LEA R4, R5, UR60, 0x1 ;  /* 0x0000003c05047c11 */ /* 0x001fe2000f8e08ff */
[C---:B------:R-:W-:Y:S01]  /*1100*/  VIADD R25, R0.reuse, 0x58 ;  /* 0x0000005800197836 */ /* 0x040fe20000000000 */
[----:B------:R-:W-:Y:S01]  /*1110*/  LEA.HI R3, R15, R15, RZ, 0x1 ;  /* 0x0000000f0f037211 */ /* 0x000fe200078f08ff */
[C---:B------:R-:W-:Y:S01]  /*1120*/  VIADD R24, R0.reuse, 0x60 ;  /* 0x0000006000187836 */ /* 0x040fe20000000000 */
[C---:B------:R-:W-:Y:S01]  /*1130*/  IADD3 R29, R0.reuse, 0x38, RZ ;  /* 0x00000038001d7810 */ /* 0x040fe20007ffe0ff */
[----:B------:R0:W-:Y:S01]  /*1140*/  STL [R1+0x114], R4 ;  /* 0x0001140401007387 */ /* 0x0001e20000100800 */
[----:B------:R-:W-:Y:S01]  /*1150*/  LOP3.LUT R3, R3, 0x1ffffffe, RZ, 0xc0, !PT ;  /* 0x1ffffffe03037812 */ /* 0x000fe200078ec0ff */
[C---:B------:R-:W-:Y:S01]  /*1160*/  VIADD R20, R0.reuse, 0x70 ;  /* 0x0000007000147836 */ /* 0x040fe20000000000 */
[C---:B------:R-:W-:Y:S01]  /*1170*/  IADD3 R26, R0.reuse, 0x50, RZ ;  /* 0x00000050001a7810 */ /* 0x040fe20007ffe0ff */
[----:B------:R-:W-:Y:S01]  /*1180*/  STL [R1+0xa4], R35 ;  /* 0x0000a42301007387 */ /* 0x000fe20000100800 */
[C---:B------:R-:W-:Y:S01]  /*1190*/  IADD3 R21, R0.reuse, 0x68, RZ ;  /* 0x0000006800157810 */ /* 0x040fe20007ffe0ff */
[----:B------:R-:W-:Y:S01]  /*11a0*/  IMAD.IADD R3, R15, 0x1, -R3 ;  /* 0x000000010f037824 */ /* 0x000fe200078e0a03 */
[C---:B------:R-:W-:Y:S01]  /*11b0*/  IADD3 R14, R0.reuse, 0x80, RZ ;  /* 0x00000080000e7810 */ /* 0x040fe20007ffe0ff */
[----:B------:R1:W-:Y:S01]  /*11c0*/  STL [R1+0xa0], R34 ;  /* 0x0000a02201007387 */ /* 0x0003e20000100800 */
[C---:B------:R-:W-:Y:S01]  /*11d0*/  VIADD R15, R0.reuse, 0x78 ;  /* 0x00000078000f7836 */ /* 0x040fe20000000000 */
[C---:B------:R-:W-:Y:S01]  /*11e0*/  IADD3 R9, R0.reuse, 0x98, RZ ;  /* 0x0000009800097810 */ /* 0x040fe20007ffe0ff */
[C---:B------:R-:W-:Y:S01]  /*11f0*/  VIADD R12, R0.reuse, 0x88 ;  /* 0x00000088000c7836 */ /* 0x040fe20000000000 */
[----:B------:R-:W-:Y:S01]  /*1200*/  STL [R1+0x9c], R33 ;  /* 0x00009c2101007387 */ /* 0x000fe20000100800 */
[C---:B------:R-:W-:Y:S01]  /*1210*/  VIADD R11, R0.reuse, 0x90 ;  /* 0x00000090000b7836 */ /* 0x040fe20000000000 */
[----:B------:R-:W-:Y:S01]  /*1220*/  SHF.R.S32.HI R197, RZ, 0x3, R6 ;  /* 0x00000003ffc57819 */ /* 0x000fe20000011406 */
[C---:B------:R-:W-:Y:S01]  /*1230*/  VIADD R7, R0.reuse, 0xa0 ;  /* 0x000000a000077836 */ /* 0x040fe20000000000 */
[----:B------:R2:W-:Y:S01]  /*1240*/  STL [R1+0x98], R32 ;  /* 0x0000982001007387 */ /* 0x0005e20000100800 */
[----:B------:R-:W-:Y:S01]  /*1250*/  VIADD R6, R0, 0xa8 ;  /* 0x000000a800067836 */ /* 0x000fe20000000000 */
[----:B------:R-:W-:-:S02]  /*1260*/  SHF.R.S32.HI R5, RZ, 0x1f, R35 ;  /* 0x0000001fff057819 */ /* 0x000fc40000011423 */
[----:B------:R3:W-:Y:S01]  /*1270*/  STL [R1+0x94], R31 ;  /* 0x0000941f01007387 */ /* 0x0007e20000100800 */
[C---:B0-----:R-:W-:Y:S01]  /*1280*/  IADD3 R4, R0.reuse, 0xb0, RZ ;  /* 0x000000b000047810 */ /* 0x041fe20007ffe0ff */
[----:B------:R-:W-:Y:S01]  /*1290*/  VIADD R0, R0, 0xb8 ;  /* 0x000000b800007836 */ /* 0x000fe20000000000 */
[----:B-1----:R-:W-:Y:S01]  /*12a0*/  SHF.R.S32.HI R34, RZ, 0x1f, R34 ;  /* 0x0000001fff227819 */ /* 0x002fe20000011422 */
[----:B------:R-:W-:Y:S01]  /*12b0*/  STL [R1+0x90], R30 ;  /* 0x0000901e01007387 */ /* 0x000fe20000100800 */
[----:B------:R-:W-:Y:S02]  /*12c0*/  IADD3 R23, R16, 0xa0, RZ ;  /* 0x000000a010177810 */ /* 0x000fe40007ffe0ff */
[----:B--2---:R-:W-:Y:S01]  /*12d0*/  SHF.R.S32.HI R32, RZ, 0x1f, R32 ;  /* 0x0000001fff207819 */ /* 0x004fe20000011420 */
[----:B------:R0:W-:Y:S01]  /*12e0*/  STL [R1+0x8c], R29 ;  /* 0x00008c1d01007387 */ /* 0x0001e20000100800 */
[----:B------:R-:W-:Y:S02]  /*12f0*/  SHF.R.S32.HI R17, RZ, 0x1f, R16 ;  /* 0x0000001fff117819 */ /* 0x000fe40000011410 */
[----:B---3--:R-:W-:Y:S01]  /*1300*/  SHF.R.S32.HI R31, RZ, 0x1f, R31 ;  /* 0x0000001fff1f7819 */ /* 0x008fe2000001141f */
[----:B------:R1:W-:Y:S01]  /*1310*/  STL [R1+0x88], R28 ;  /* 0x0000881c01007387 */ /* 0x0003e20000100800 */
[----:B------:R-:W-:-:S02]  /*1320*/  IADD3 R209, R194, 0x50, RZ ;  /* 0x00000050c2d17810 */ /* 0x000fc40007ffe0ff */
[----:B------:R-:W-:Y:S01]  /*1330*/  SHF.R.S32.HI R201, RZ, 0x1f, R22 ;  /* 0x0000001fffc97819 */ /* 0x000fe20000011416 */
[----:B------:R-:W-:Y:S01]  /*1340*/  STL [R1+0x84], R27 ;  /* 0x0000841b01007387 */ /* 0x000fe20000100800 */
[----:B------:R-:W-:Y:S02]  /*1350*/  SHF.R.S32.HI R200, RZ, 0x1f, R19 ;  /* 0x0000001fffc87819 */ /* 0x000fe40000011413 */
[----:B0-----:R-:W-:Y:S01]  /*1360*/  SHF.R.S32.HI R29, RZ, 0x1f, R29 ;  /* 0x0000001fff1d7819 */ /* 0x001fe2000001141d */
[----:B------:R0:W-:Y:S01]  /*1370*/  STL [R1+0x80], R26 ;  /* 0x0000801a01007387 */ /* 0x0001e20000100800 */
[----:B------:R-:W-:Y:S02]  /*1380*/  SHF.R.S32.HI R199, RZ, 0x1f, R23 ;  /* 0x0000001fffc77819 */ /* 0x000fe40000011417 */
[----:B-1----:R-:W-:Y:S01]  /*1390*/  SHF.R.S32.HI R28, RZ, 0x1f, R28 ;  /* 0x0000001fff1c7819 */ /* 0x002fe2000001141c */
[----:B------:R1:W-:Y:S01]  /*13a0*/  STL [R1+0x7c], R25 ;  /* 0x00007c1901007387 */ /* 0x0003e20000100800 */
[----:B------:R-:W-:-:S03]  /*13b0*/  SHF.R.S32.HI R198, RZ, 0x3, R198 ;  /* 0x00000003ffc67819 */ /* 0x000fc600000114c6 */
[----:B------:R-:W-:Y:S01]  /*13c0*/  STL [R1+0x78], R24 ;  /* 0x0000781801007387 */ /* 0x000fe20000100800 */
[----:B0-----:R-:W-:-:S03]  /*13d0*/  SHF.R.S32.HI R26, RZ, 0x1f, R26 ;  /* 0x0000001fff1a7819 */ /* 0x001fc6000001141a */
[----:B------:R0:W-:Y:S01]  /*13e0*/  STL [R1+0x74], R21 ;  /* 0x0000741501007387 */ /* 0x0001e20000100800 */
[----:B-1----:R-:W-:-:S03]  /*13f0*/  SHF.R.S32.HI R25, RZ, 0x1f, R25 ;  /* 0x0000001fff197819 */ /* 0x002fc60000011419 */
[----:B------:R1:W-:Y:S04]  /*1400*/  STL [R1+0x70], R20 ;  /* 0x0000701401007387 */ /* 0x0003e80000100800 */
        /* <DEDUP_REMOVED lines=22> */
[----:B------:R-:W-:Y:S01]  /*1570*/  STL [R1+0xfc], R31 ;  /* 0x0000fc1f01007387 */ /* 0x000fe20000100800 */
[----:B-1----:R-:W-:-:S05]  /*1580*/  SHF.R.S32.HI R5, RZ, 0x1f, R30 ;  /* 0x0000001fff057819 */ /* 0x002fca000001141e */
[----:B------:R0:W-:Y:S04]  /*1590*/  STL [R1+0xf8], R5 ;  /* 0x0000f80501007387 */ /* 0x0001e80000100800 */
[----:B------:R-:W-:Y:S04]  /*15a0*/  STL [R1+0xf4], R29 ;  /* 0x0000f41d01007387 */ /* 0x000fe80000100800 */
[----:B------:R-:W-:Y:S01]  /*15b0*/  STL [R1+0xf0], R28 ;  /* 0x0000f01c01007387 */ /* 0x000fe20000100800 */
[----:B0-----:R-:W-:-:S05]  /*15c0*/  SHF.R.S32.HI R5, RZ, 0x1f, R27 ;  /* 0x0000001fff057819 */ /* 0x001fca000001141b */
        /* <DEDUP_REMOVED lines=17> */
[----:B------:R1:W-:Y:S04]  /*16e0*/  STL [R1+0xb8], R4 ;  /* 0x0000b80401007387 */ /* 0x0003e80000100800 */
[----:B------:R2:W-:Y:S01]  /*16f0*/  STL [R1+0xb4], R0 ;  /* 0x0000b40001007387 */ /* 0x0005e20000100800 */
[----:B0-----:R-:W-:Y:S02]  /*1700*/  LEA R5, R8, UR60, 0x1 ;  /* 0x0000003c08057c11 */ /* 0x001fe4000f8e08ff */
[----:B-1----:R-:W-:-:S03]  /*1710*/  LEA R4, R10, UR60, 0x1 ;  /* 0x0000003c0a047c11 */ /* 0x002fc6000f8e08ff */
[----:B------:R0:W-:Y:S01]  /*1720*/  STL [R1+0x118], R5 ;  /* 0x0001180501007387 */ /* 0x0001e20000100800 */
[----:B--2---:R-:W-:-:S05]  /*1730*/  IMAD R0, R3, 0x8, R13 ;  /* 0x0000000803007824 */ /* 0x004fca00078e020d */
[----:B------:R0:W-:Y:S04]  /*1740*/  STL [R1+0x120], R0 ;  /* 0x0001200001007387 */ /* 0x0001e80000100800 */
[----:B------:R0:W-:Y:S02]  /*1750*/  STL [R1+0x110], R4 ;  /* 0x0001100401007387 */ /* 0x0001e40000100800 */
.L_x_668:
[----:B0-2-4-:R-:W0:Y:S01]  /*1760*/  LDC.64 R4, c[0x0][0xc88] ;  /* 0x00032200ff047b82 */ /* 0x015e220000000a00 */
[----:B------:R-:W-:Y:S01]  /*1770*/  ULDC.64 UR4, c[0x0][0xa28] ;  /* 0x00028a0000047ab9 */ /* 0x000fe20000000a00 */
[----:B------:R-:W-:Y:S01]  /*1780*/  ULDC.64 UR8, c[0x0][0xa18] ;  /* 0x0002860000087ab9 */ /* 0x000fe20000000a00 */
[----:B------:R-:W-:Y:S01]  /*1790*/  ULDC.64 UR6, c[0x0][0xa08] ;  /* 0x0002820000067ab9 */ /* 0x000fe20000000a00 */
[----:B0-----:R-:W-:-:S05]  /*17a0*/  IMAD.WIDE R4, R139, 0x4, R4 ;  /* 0x000000048b047825 */ /* 0x001fca00078e0204 */
[----:B------:R-:W2:Y:S01]  /*17b0*/  LDG.E R227, desc[UR48][R4.64] ;  /* 0x0000003004e37981 */ /* 0x000ea2000c1e1900 */
[----:B------:R-:W-:Y:S01]  /*17c0*/  ISETP.NE.U32.AND P2, PT, RZ, UR4, PT ;  /* 0x00000004ff007c0c */ /* 0x000fe2000bf45070 */
[----:B------:R-:W-:Y:S01]  /*17d0*/  IMAD.MOV.U32 R10, RZ, RZ, RZ ;  /* 0x000000ffff0a7224 */ /* 0x000fe200078e00ff */
[----:B------:R-:W-:Y:S01]  /*17e0*/  ISETP.NE.U32.AND P1, PT, RZ, UR8, PT ;  /* 0x00000008ff007c0c */ /* 0x000fe2000bf25070 */
[----:B-----5:R-:W-:Y:S01]  /*17f0*/  IMAD.MOV.U32 R122, RZ, RZ, RZ ;  /* 0x000000ffff7a7224 */ /* 0x020fe200078e00ff */
[----:B------:R-:W-:Y:S02]  /*1800*/  ISETP.NE.AND.EX P2, PT, RZ, UR5, PT, P2 ;  /* 0x00000005ff007c0c */ /* 0x000fe4000bf45320 */
[----:B------:R-:W-:Y:S02]  /*1810*/  ISETP.NE.AND.EX P1, PT, RZ, UR9, PT, P1 ;  /* 0x00000009ff007c0c */ /* 0x000fe4000bf25310 */
[----:B------:R-:W-:-:S04]  /*1820*/  ISETP.NE.U32.AND P0, PT, RZ, UR6, PT ;  /* 0x00000006ff007c0c */ /* 0x000fc8000bf05070 */
[----:B------:R-:W-:Y:S02]  /*1830*/  ISETP.NE.AND.EX P0, PT, RZ, UR7, PT, P0 ;  /* 0x00000007ff007c0c */ /* 0x000fe4000bf05300 */
[----:B--2---:R-:W-:-:S03]  /*1840*/  SHF.R.S32.HI R0, RZ, 0x1f, R227 ;  /* 0x0000001fff007819 */ /* 0x004fc600000114e3 */
[C---:B---3--:R-:W-:Y:S02]  /*1850*/  @P2 LEA R6, P3, R227.reuse, UR4, 0x2 ;  /* 0x00000004e3062c11 */ /* 0x048fe4000f8610ff */
[C---:B------:R-:W-:Y:S01]  /*1860*/  SHF.L.U32 R228, R227.reuse, 0x2, RZ ;  /* 0x00000002e3e47819 */ /* 0x040fe200000006ff */
[----:B------:R0:W-:Y:S01]  /*1870*/  STL [R1+0xac], R0 ;  /* 0x0000ac0001007387 */ /* 0x0001e20000100800 */
[C-C-:B------:R-:W-:Y:S01]  /*1880*/  @P2 LEA.HI.X R7, R227.reuse, UR5, R0.reuse, 0x2, P3 ;  /* 0x00000005e3072c11 */ /* 0x140fe200098f1400 */
[----:B------:R-:W-:Y:S01]  /*1890*/  ULDC UR4, c[0x0][0x288] ;  /* 0x0000a20000047ab9 */ /* 0x000fe20000000800 */
[----:B------:R-:W-:Y:S02]  /*18a0*/  SHF.L.U64.HI R229, R227, 0x2, R0 ;  /* 0x00000002e3e57819 */ /* 0x000fe40000010200 */
[C---:B------:R-:W-:Y:S01]  /*18b0*/  IADD3 R4, P4, R228.reuse, UR6, RZ ;  /* 0x00000006e4047c10 */ /* 0x040fe2000ff9e0ff */
[----:B------:R1:W5:Y:S01]  /*18c0*/  @P2 LDG.E R10, desc[UR48][R6.64] ;  /* 0x00000030060a2981 */ /* 0x000362000c1e1900 */
[----:B------:R-:W-:-:S02]  /*18d0*/  @P1 IADD3 R8, P2, R228, UR8, RZ ;  /* 0x00000008e4081c10 */ /* 0x000fc4000ff5e0ff */
[----:B------:R-:W-:Y:S01]  /*18e0*/  MOV R136, UR4 ;  /* 0x0000000400887c02 */ /* 0x000fe20008000f00 */
[----:B------:R1:W-:Y:S01]  /*18f0*/  STL [R1+0x40], R137 ;  /* 0x0000408901007387 */ /* 0x0003e20000100800 */
[C---:B------:R-:W-:Y:S01]  /*1900*/  IADD3.X R5, R229.reuse, UR7, RZ, P4, !PT ;  /* 0x00000007e5057c10 */ /* 0x040fe2000a7fe4ff */
[----:B------:R-:W-:Y:S01]  /*1910*/  ULDC.64 UR4, c[0x0][0x418] ;  /* 0x0001060000047ab9 */ /* 0x000fe20000000a00 */
[----:B------:R-:W-:-:S03]  /*1920*/  @P1 IADD3.X R9, R229, UR9, RZ, P2, !PT ;  /* 0x00000009e5091c10 */ /* 0x000fc600097fe4ff */
[----:B------:R1:W5:Y:S01]  /*1930*/  @P0 LDG.E R122, desc[UR48][R4.64] ;  /* 0x00000030047a0981 */ /* 0x000362000c1e1900 */
[----:B------:R-:W-:Y:S01]  /*1940*/  UISETP.NE.U32.AND UP0, UPT, UR4, URZ, UPT ;  /* 0x0000003f0400728c */ /* 0x000fe2000bf05070 */
[C---:B------:R-:W-:Y:S01]  /*1950*/  LOP3.LUT R3, R138.reuse, 0xff000000, RZ, 0xc0, !PT ;  /* 0xff0000008a037812 */ /* 0x040fe200078ec0ff */
[----:B------:R-:W-:Y:S01]  /*1960*/  ULDC.64 UR8, c[0x0][0xa20] ;  /* 0x0002880000087ab9 */ /* 0x000fe20000000a00 */
[----:B------:R1:W5:Y:S01]  /*1970*/  @P1 LDG.E R136, desc[UR48][R8.64] ;  /* 0x0000003008881981 */ /* 0x000362000c1e1900 */
[----:B------:R-:W-:Y:S01]  /*1980*/  UISETP.NE.AND.EX UP0, UPT, UR5, URZ, UPT, UP0 ;  /* 0x0000003f0500728c */ /* 0x000fe2000bf05300 */
[----:B------:R-:W-:Y:S01]  /*1990*/  ULDC UR4, c[0x0][0x424] ;  /* 0x0001090000047ab9 */ /* 0x000fe20000000800 */
[----:B------:R-:W-:Y:S02]  /*19a0*/  ISETP.NE.U32.AND P2, PT, RZ, UR8, PT ;  /* 0x00000008ff007c0c */ /* 0x000fe4000bf45070 */
[----:B------:R-:W-:Y:S01]  /*19b0*/  USEL UR4, UR4, 0x1, UP0 ;  /* 0x0000000104047887 */ /* 0x000fe20008000000 */
[----:B------:R-:W-:Y:S01]  /*19c0*/  ULDC UR5, c[0x0][0x2f0] ;  /* 0x0000bc0000057ab9 */ /* 0x000fe20000000800 */
[----:B0-----:R-:W-:-:S02]  /*19d0*/  LOP3.LUT R0, R138, 0xff0000, RZ, 0xc0, !PT ;  /* 0x00ff00008a007812 */ /* 0x001fc400078ec0ff */
[----:B------:R-:W-:Y:S01]  /*19e0*/  UIMAD UR4, UR4, UR5, URZ ;  /* 0x00000005040472a4 */ /* 0x000fe2000f8e023f */
[----:B------:R-:W-:Y:S02]  /*19f0*/  SHF.R.U32.HI R3, RZ, 0x8, R3 ;  /* 0x00000008ff037819 */ /* 0x000fe40000011603 */
[----:B------:R-:W-:Y:S01]  /*1a00*/  ISETP.NE.AND.EX P2, PT, RZ, UR9, PT, P2 ;  /* 0x00000009ff007c0c */ /* 0x000fe2000bf45320 */
[----:B------:R-:W-:Y:S01]  /*1a10*/  ULDC UR5, c[0x0][0x348] ;  /* 0x0000d20000057ab9 */ /* 0x000fe20000000800 */
[----:B------:R-:W-:Y:S02]  /*1a20*/  LEA.HI R226, R0, R3, RZ, 0x10 ;  /* 0x0000000300e27211 */ /* 0x000fe400078f80ff */
[----:B------:R-:W-:Y:S01]  /*1a30*/  LOP3.LUT R196, R138, 0xffff, RZ, 0xc0, !PT ;  /* 0x0000ffff8ac47812 */ /* 0x000fe200078ec0ff */
[----:B-1----:R-:W-:Y:S08]  /*1a40*/  @P1 BRA `(.L_x_447) ;  /* 0x0000000000241947 */ /* 0x002ff00003800000 */
[----:B------:R-:W-:Y:S02]  /*1a50*/  ULDC.64 UR6, c[0x0][0xa00] ;  /* 0x0002800000067ab9 */ /* 0x000fe40000000a00 */
[----:B------:R-:W-:-:S04]  /*1a60*/  ISETP.NE.U32.AND P1, PT, RZ, UR6, PT ;  /* 0x00000006ff007c0c */ /* 0x000fc8000bf25070 */
[----:B------:R-:W-:-:S13]  /*1a70*/  ISETP.NE.AND.EX P1, PT, RZ, UR7, PT, P1 ;  /* 0x00000007ff007c0c */ /* 0x000fda000bf25310 */
[----:B------:R-:W-:Y:S05]  /*1a80*/  @!P1 BRA `(.L_x_447) ;  /* 0x0000000000149947 */ /* 0x000fea0003800000 */
[----:B------:R-:W0:Y:S02]  /*1a90*/  LDC.64 R6, c[0x0][0xa00] ;  /* 0x00028000ff067b82 */ /* 0x000e240000000a00 */
[----:B0-----:R-:W-:-:S05]  /*1aa0*/  IMAD.WIDE R6, R227, 0x4, R6 ;  /* 0x00000004e3067825 */ /* 0x001fca00078e0206 */
[----:B-----5:R-:W2:Y:S04]  /*1ab0*/  LDG.E R136, desc[UR48][R6.64] ;  /* 0x0000003006887981 */ /* 0x020ea8000c1e1900 */
[----:B------:R-:W2:Y:S02]  /*1ac0*/  LDG.E R3, desc[UR48][R6.64+0x4] ;  /* 0x0000043006037981 */ /* 0x000ea4000c1e1900 */
[----:B--2---:R-:W-:-:S07]  /*1ad0*/  IMAD.IADD R136, R3, 0x1, -R136 ;  /* 0x0000000103887824 */ /* 0x004fce00078e0a88 */
.L_x_447:
[----:B------:R-:W-:Y:S01]  /*1ae0*/  IMAD.U32 R25, RZ, RZ, UR5 ;  /* 0x00000005ff197e24 */ /* 0x000fe2000f8e00ff */
[----:B------:R-:W-:Y:S01]  /*1af0*/  MOV R27, UR4 ;  /* 0x00000004001b7c02 */ /* 0x000fe20008000f00 */
[----:B------:R-:W-:Y:S06]  /*1b00*/  @!P2 BRA `(.L_x_448) ;  /* 0x000000000010a947 */ /* 0x000fec0003800000 */
[----:B------:R-:W-:-:S04]  /*1b10*/  IADD3 R4, P0, R228, UR8, RZ ;  /* 0x00000008e4047c10 */ /* 0x000fc8000ff1e0ff */
[----:B------:R-:W-:-:S05]  /*1b20*/  IADD3.X R5, R229, UR9, RZ, P0, !PT ;  /* 0x00000009e5057c10 */ /* 0x000fca00087fe4ff */
[----:B------:R0:W5:Y:S01]  /*1b30*/  LDG.E R27, desc[UR48][R4.64] ;  /* 0x00000030041b7981 */ /* 0x000162000c1e1900 */
[----:B------:R-:W-:Y:S05]  /*1b40*/  BRA `(.L_x_449) ;  /* 0x0000000000107947 */ /* 0x000fea0003800000 */
.L_x_448:
[----:B------:R-:W-:Y:S05]  /*1b50*/  @!P0 BRA `(.L_x_449) ;  /* 0x00000000000c8947 */ /* 0x000fea0003800000 */
[----:B------:R-:W2:Y:S04]  /*1b60*/  LDG.E R0, desc[UR48][R4.64] ;  /* 0x0000003004007981 */ /* 0x000ea8000c1e1900 */
[----:B------:R-:W2:Y:S02]  /*1b70*/  LDG.E R27, desc[UR48][R4.64+0x4] ;  /* 0x00000430041b7981 */ /* 0x000ea4000c1e1900 */
[----:B--2---:R-:W-:-:S07]  /*1b80*/  IMAD.IADD R27, R27, 0x1, -R0 ;  /* 0x000000011b1b7824 */ /* 0x004fce00078e0a00 */
.L_x_449:
[----:B------:R-:W-:Y:S01]  /*1b90*/  ULDC.64 UR4, c[0x0][0xa10] ;  /* 0x0002840000047ab9 */ /* 0x000fe20000000a00 */
[----:B------:R-:W2:Y:S01]  /*1ba0*/  LDL.LU R26, [R1] ;  /* 0x00000000011a7983 */ /* 0x000ea20000300800 */
[----:B------:R-:W-:-:S04]  /*1bb0*/  ISETP.NE.U32.AND P0, PT, RZ, UR4, PT ;  /* 0x00000004ff007c0c */ /* 0x000fc8000bf05070 */
[----:B------:R-:W-:Y:S01]  /*1bc0*/  ISETP.NE.AND.EX P0, PT, RZ, UR5, PT, P0 ;  /* 0x00000005ff007c0c */ /* 0x000fe2000bf05300 */
[----:B------:R-:W-:-:S12]  /*1bd0*/  ULDC.64 UR4, c[0x0][0xa30] ;  /* 0x00028c0000047ab9 */ /* 0x000fd80000000a00 */
[----:B0-----:R-:W0:Y:S02]  /*1be0*/  @P0 LDC.64 R4, c[0x0][0xa10] ;  /* 0x00028400ff040b82 */ /* 0x001e240000000a00 */
[----:B0-----:R-:W-:-:S05]  /*1bf0*/  @P0 IMAD.WIDE R4, R227, 0x4, R4 ;  /* 0x00000004e3040825 */ /* 0x001fca00078e0204 */
[----:B------:R-:W3:Y:S04]  /*1c00*/  @P0 LDG.E R0, desc[UR48][R4.64] ;  /* 0x0000003004000981 */ /* 0x000ee8000c1e1900 */
[----:B------:R-:W3:Y:S01]  /*1c10*/  @P0 LDG.E R3, desc[UR48][R4.64+0x4] ;  /* 0x0000043004030981 */ /* 0x000ee2000c1e1900 */
[----:B------:R-:W-:Y:S01]  /*1c20*/  ISETP.NE.U32.AND P1, PT, RZ, UR4, PT ;  /* 0x00000004ff007c0c */ /* 0x000fe2000bf25070 */
[----:B-----5:R-:W-:-:S03]  /*1c30*/  IMAD.MOV.U32 R132, RZ, RZ, R27 ;  /* 0x000000ffff847224 */ /* 0x020fc600078e001b */
[----:B------:R-:W-:-:S13]  /*1c40*/  ISETP.NE.AND.EX P1, PT, RZ, UR5, PT, P1 ;  /* 0x00000005ff007c0c */ /* 0x000fda000bf25310 */
[----:B------:R-:W-:-:S04]  /*1c50*/  @P1 IADD3 R6, P2, R228, UR4, RZ ;  /* 0x00000004e4061c10 */ /* 0x000fc8000ff5e0ff */
[----:B------:R-:W-:-:S05]  /*1c60*/  @P1 IADD3.X R7, R229, UR5, RZ, P2, !PT ;  /* 0x00000005e5071c10 */ /* 0x000fca00097fe4ff */
[----:B------:R0:W5:Y:S01]  /*1c70*/  @P1 LDG.E R132, desc[UR48][R6.64] ;  /* 0x0000003006841981 */ /* 0x000162000c1e1900 */
[----:B------:R-:W-:Y:S01]  /*1c80*/  IADD3 R10, R27, -R10, RZ ;  /* 0x8000000a1b0a7210 */ /* 0x000fe20007ffe0ff */
[----:B------:R-:W-:Y:S01]  /*1c90*/  BSSY B0, `(.L_x_450) ;  /* 0x000002d000007945 */ /* 0x000fe20003800000 */
[----:B------:R-:W-:Y:S02]  /*1ca0*/  LOP3.LUT R12, R226, 0xff, RZ, 0xc0, !PT ;  /* 0x000000ffe20c7812 */ /* 0x000fe400078ec0ff */
[----:B------:R-:W-:-:S03]  /*1cb0*/  SHF.R.U32.HI R226, RZ, 0x10, R226 ;  /* 0x00000010ffe27819 */ /* 0x000fc600000116e2 */
[----:B------:R0:W-:Y:S01]  /*1cc0*/  STL [R1+0x44], R12 ;  /* 0x0000440c01007387 */ /* 0x0001e20000100800 */
[----:B--2---:R-:W-:Y:S01]  /*1cd0*/  LOP3.LUT R26, R26, 0xfffffff7, RZ, 0xc0, !PT ;  /* 0xfffffff71a1a7812 */ /* 0x004fe200078ec0ff */
[----:B---3--:R-:W-:-:S04]  /*1ce0*/  @P0 IMAD.IADD R25, R3, 0x1, -R0 ;  /* 0x0000000103190824 */ /* 0x008fc800078e0a00 */
[----:B------:R-:W-:-:S05]  /*1cf0*/  IMAD.IADD R138, R10, 0x1, R25 ;  /* 0x000000010a8a7824 */ /* 0x000fca00078e0219 */
[C---:B------:R-:W-:Y:S02]  /*1d00*/  ISETP.GE.AND P3, PT, R138.reuse, 0x1, PT ;  /* 0x000000018a00780c */ /* 0x040fe40003f66270 */
[----:B------:R-:W-:-:S05]  /*1d10*/  IADD3 R0, R138, 0x5f, RZ ;  /* 0x0000005f8a007810 */ /* 0x000fca0007ffe0ff */
[----:B------:R-:W-:-:S05]  /*1d20*/  IMAD.HI R0, R0, 0x2aaaaaab, RZ ;  /* 0x2aaaaaab00007827 */ /* 0x000fca00078e02ff */
[----:B------:R-:W-:Y:S02]  /*1d30*/  SHF.R.U32.HI R135, RZ, 0x1f, R0 ;  /* 0x0000001fff877819 */ /* 0x000fe40000011600 */
[----:B------:R-:W-:Y:S02]  /*1d40*/  @P3 LOP3.LUT R26, R26, 0x8, RZ, 0xfc, !PT ;  /* 0x000000081a1a3812 */ /* 0x000fe400078efcff */
[----:B------:R-:W-:Y:S01]  /*1d50*/  LEA.HI.SX32 R135, R0, R135, 0x1c ;  /* 0x0000008700877211 */ /* 0x000fe200078fe2ff */
[----:B------:R-:W-:Y:S02]  /*1d60*/  IMAD.MOV.U32 R0, RZ, RZ, RZ ;  /* 0x000000ffff007224 */ /* 0x000fe400078e00ff */
[----:B------:R0:W-:Y:S01]  /*1d70*/  STL [R1], R26 ;  /* 0x0000001a01007387 */ /* 0x0001e20000100800 */
[----:B------:R-:W-:Y:S05]  /*1d80*/  @!P3 BRA `(.L_x_451) ;  /* 0x000000000074b947 */ /* 0x000fea0003800000 */
[----:B------:R-:W-:Y:S01]  /*1d90*/  ISETP.NE.AND P0, PT, R226, RZ, PT ;  /* 0x000000ffe200720c */ /* 0x000fe20003f05270 */
[----:B------:R-:W-:-:S03]  /*1da0*/  ULDC UR4, c[0x0][0x9f0] ;  /* 0x00027c0000047ab9 */ /* 0x000fc60000000800 */
[----:B------:R-:W-:-:S04]  /*1db0*/  SEL R9, R226, UR4, P0 ;  /* 0x00000004e2097c07 */ /* 0x000fc80008000000 */
[-C--:B0-----:R-:W-:Y:S02]  /*1dc0*/  IABS R6, R9.reuse ;  /* 0x0000000900067213 */ /* 0x081fe40000000000 */
[----:B------:R-:W-:Y:S02]  /*1dd0*/  IADD3 R0, R135, -0x1, R9 ;  /* 0xffffffff87007810 */ /* 0x000fe40007ffe009 */
[----:B------:R-:W0:Y:S01]  /*1de0*/  I2F.RP R3, R6 ;  /* 0x0000000600037306 */ /* 0x000e220000209400 */
[-C--:B------:R-:W-:Y:S02]  /*1df0*/  IABS R11, R9.reuse ;  /* 0x00000009000b7213 */ /* 0x080fe40000000000 */
[----:B------:R-:W-:Y:S02]  /*1e00*/  IABS R8, R0 ;  /* 0x0000000000087213 */ /* 0x000fe40000000000 */
[----:B------:R-:W-:-:S04]  /*1e10*/  LOP3.LUT R0, R0, R9, RZ, 0x3c, !PT ;  /* 0x0000000900007212 */ /* 0x000fc800078e3cff */
[----:B------:R-:W-:Y:S01]  /*1e20*/  ISETP.GE.AND P2, PT, R0, RZ, PT ;  /* 0x000000ff0000720c */ /* 0x000fe20003f46270 */
[----:B0-----:R-:W0:Y:S02]  /*1e30*/  MUFU.RCP R3, R3 ;  /* 0x0000000300037308 */ /* 0x001e240000001000 */
[----:B0-----:R-:W-:Y:S02]  /*1e40*/  VIADD R4, R3, 0xffffffe ;  /* 0x0ffffffe03047836 */ /* 0x001fe40000000000 */
[----:B------:R-:W-:-:S04]  /*1e50*/  IMAD.MOV R3, RZ, RZ, -R11 ;  /* 0x000000ffff037224 */ /* 0x000fc800078e0a0b */
[----:B------:R0:W1:Y:S02]  /*1e60*/  F2I.FTZ.U32.TRUNC.NTZ R5, R4 ;  /* 0x0000000400057305 */ /* 0x000064000021f000 */
[----:B0-----:R-:W-:Y:S01]  /*1e70*/  IMAD.MOV.U32 R4, RZ, RZ, RZ ;  /* 0x000000ffff047224 */ /* 0x001fe200078e00ff */
[----:B-1----:R-:W-:-:S05]  /*1e80*/  IADD3 R7, RZ, -R5, RZ ;  /* 0x80000005ff077210 */ /* 0x002fca0007ffe0ff */
[----:B------:R-:W-:-:S04]  /*1e90*/  IMAD R7, R7, R6, RZ ;  /* 0x0000000607077224 */ /* 0x000fc800078e02ff */
[----:B------:R-:W-:-:S06]  /*1ea0*/  IMAD.HI.U32 R5, R5, R7, R4 ;  /* 0x0000000705057227 */ /* 0x000fcc00078e0004 */
[----:B------:R-:W-:-:S04]  /*1eb0*/  IMAD.HI.U32 R5, R5, R8, RZ ;  /* 0x0000000805057227 */ /* 0x000fc800078e00ff */
[----:B------:R-:W-:-:S05]  /*1ec0*/  IMAD R3, R5, R3, R8 ;  /* 0x0000000305037224 */ /* 0x000fca00078e0208 */
[----:B------:R-:W-:-:S13]  /*1ed0*/  ISETP.GT.U32.AND P1, PT, R6, R3, PT ;  /* 0x000000030600720c */ /* 0x000fda0003f24070 */
[-C--:B------:R-:W-:Y:S01]  /*1ee0*/  @!P1 IADD3 R3, R3, -R6.reuse, RZ ;  /* 0x8000000603039210 */ /* 0x080fe20007ffe0ff */
[----:B------:R-:W-:Y:S01]  /*1ef0*/  @!P1 VIADD R5, R5, 0x1 ;  /* 0x0000000105059836 */ /* 0x000fe20000000000 */
[----:B------:R-:W-:Y:S02]  /*1f00*/  ISETP.NE.AND P1, PT, R9, RZ, PT ;  /* 0x000000ff0900720c */ /* 0x000fe40003f25270 */
[----:B------:R-:W-:-:S13]  /*1f10*/  ISETP.GE.U32.AND P0, PT, R3, R6, PT ;  /* 0x000000060300720c */ /* 0x000fda0003f06070 */
[----:B------:R-:W-:-:S05]  /*1f20*/  @P0 VIADD R5, R5, 0x1 ;  /* 0x0000000105050836 */ /* 0x000fca0000000000 */
[----:B------:R-:W-:-:S05]  /*1f30*/  MOV R0, R5 ;  /* 0x0000000500007202 */ /* 0x000fca0000000f00 */
[----:B------:R-:W-:Y:S01]  /*1f40*/  @!P2 IMAD.MOV R0, RZ, RZ, -R0 ;  /* 0x000000ffff00a224 */ /* 0x000fe200078e0a00 */
[----:B------:R-:W-:-:S07]  /*1f50*/  @!P1 LOP3.LUT R0, RZ, R9, RZ, 0x33, !PT ;  /* 0x00000009ff009212 */ /* 0x000fce00078e33ff */
.L_x_451:
[----:B------:R-:W-:Y:S05]  /*1f60*/  BSYNC B0 ;  /* 0x0000000000007941 */ /* 0x000fea0003800000 */
.L_x_450:
[----:B------:R-:W-:Y:S01]  /*1f70*/  IMAD R3, R12, R0, RZ ;  /* 0x000000000c037224 */ /* 0x000fe200078e02ff */
[----:B------:R-:W-:-:S04]  /*1f80*/  PLOP3.LUT P2, PT, PT, PT, PT, 0x80, 0x0 ;  /* 0x000000000000781c */ /* 0x000fc80003f4f070 */
[C---:B------:R-:W-:Y:S01]  /*1f90*/  VIADDMNMX R0, R3.reuse, R0, R135, PT ;  /* 0x0000000003007246 */ /* 0x040fe20003800187 */
[----:B------:R-:W-:-:S04]  /*1fa0*/  IMAD R3, R3, 0x60, -R10 ;  /* 0x0000006003037824 */ /* 0x000fc800078e0a0a */
[----:B------:R-:W-:Y:S01]  /*1fb0*/  IMAD R0, R0, 0x60, -R10 ;  /* 0x0000006000007824 */ /* 0x000fe200078e0a0a */
[----:B------:R-:W-:-:S04]  /*1fc0*/  VIMNMX R3, RZ, R3, !PT ;  /* 0x00000003ff037248 */ /* 0x000fc80007fe0100 */
[----:B------:R-:W-:Y:S01]  /*1fd0*/  VIMNMX R0, R0, R25, PT ;  /* 0x0000001900007248 */ /* 0x000fe20003fe0100 */
[----:B------:R-:W-:-:S03]  /*1fe0*/  IMAD.WIDE.U32 R120, R3, -0x55555555, RZ ;  /* 0xaaaaaaab03787825 */ /* 0x000fc600078e00ff */
[----:B------:R-:W-:Y:S02]  /*1ff0*/  ISETP.GT.AND P0, PT, R0, R3, PT ;  /* 0x000000030000720c */ /* 0x000fe40003f04270 */
[----:B------:R-:W-:-:S04]  /*2000*/  SHF.R.U32.HI R120, RZ, 0x6, R121 ;  /* 0x00000006ff787819 */ /* 0x000fc80000011679 */
[----:B------:R-:W-:-:S07]  /*2010*/  MOV R24, R120 ;  /* 0x0000007800187202 */ /* 0x000fce0000000f00 */
[----:B------:R-:W-:-:S04]  /*2020*/  @P0 VIADD R0, R0, 0x5f ;  /* 0x0000005f00000836 */ /* 0x000fc80000000000 */
[----:B------:R-:W-:-:S05]  /*2030*/  @P0 IMAD.HI R0, R0, 0x2aaaaaab, RZ ;  /* 0x2aaaaaab00000827 */ /* 0x000fca00078e02ff */
[----:B------:R-:W-:-:S04]  /*2040*/  @P0 SHF.R.U32.HI R3, RZ, 0x1f, R0 ;  /* 0x0000001fff030819 */ /* 0x000fc80000011600 */
[----:B------:R-:W-:-:S04]  /*2050*/  @P0 LEA.HI.SX32 R24, R0, R3, 0x1c ;  /* 0x0000000300180211 */ /* 0x000fc800078fe2ff */
[----:B------:R-:W-:-:S13]  /*2060*/  ISETP.GT.AND P0, PT, R24, R120, PT ;  /* 0x000000781800720c */ /* 0x000fda0003f04270 */
[----:B------:R-:W-:Y:S05]  /*2070*/  @!P0 BRA `(.L_x_452) ;  /* 0x0000009000008947 */ /* 0x000fea0003800000 */
[----:B------:R-:W-:Y:S01]  /*2080*/  VIADD R0, R2, 0x1e400 ;  /* 0x0001e40002007836 */ /* 0x000fe20000000000 */
[----:B------:R-:W-:Y:S04]  /*2090*/  BSSY B6, `(.L_x_453) ;  /* 0x0000013000067945 */ /* 0x000fe80003800000 */
[----:B------:R-:W-:-:S13]  /*20a0*/  LOP3.LUT P0, RZ, R0, 0x3ff, RZ, 0xc0, !PT ;  /* 0x000003ff00ff7812 */ /* 0x000fda000780c0ff */
[----:B------:R-:W-:Y:S05]  /*20b0*/  @!P0 BRA `(.L_x_454) ;  /* 0x0000000000408947 */ /* 0x000fea0003800000 */
[----:B------:R-:W-:Y:S01]  /*20c0*/  MOV R14, 0x0 ;  /* 0x00000000000e7802 */ /* 0x000fe20000000f00 */
[----:B------:R-:W-:Y:S01]  /*20d0*/  ULDC.64 UR4, c[0x4][0x88] ;  /* 0x0100220000047ab9 */ /* 0x000fe20000000a00 */
[----:B------:R-:W-:Y:S01]  /*20e0*/  ULDC.64 UR6, c[0x4][0x18] ;  /* 0x0100060000067ab9 */ /* 0x000fe20000000a00 */
[----:B------:R-:W-:Y:S01]  /*20f0*/  IMAD.U32 R4, RZ, RZ, UR4 ;  /* 0x00000004ff047e24 */ /* 0x000fe2000f8e00ff */
[----:B------:R-:W-:Y:S01]  /*2100*/  MOV R5, UR5 ;  /* 0x0000000500057c02 */ /* 0x000fe20008000f00 */
[----:B------:R-:W-:Y:S01]  /*2110*/  ULDC.64 UR4, c[0x4][0x90] ;  /* 0x0100240000047ab9 */ /* 0x000fe20000000a00 */
[----:B------:R-:W1:Y:S01]  /*2120*/  LDC.64 R14, c[0x4][R14] ;  /* 0x010000000e0e7b82 */ /* 0x000e620000000a00 */
[----:B0-----:R-:W-:Y:S01]  /*2130*/  IMAD.U32 R6, RZ, RZ, UR4 ;  /* 0x00000004ff067e24 */ /* 0x001fe2000f8e00ff */
[----:B------:R-:W-:Y:S01]  /*2140*/  MOV R10, UR6 ;  /* 0x00000006000a7c02 */ /* 0x000fe20008000f00 */
[----:B------:R-:W-:Y:S01]  /*2150*/  IMAD.U32 R7, RZ, RZ, UR5 ;  /* 0x00000005ff077e24 */ /* 0x000fe2000f8e00ff */
[----:B------:R-:W-:Y:S01]  /*2160*/  MOV R12, 0x1 ;  /* 0x00000001000c7802 */ /* 0x000fe20000000f00 */
[----:B------:R-:W-:-:S02]  /*2170*/  IMAD.U32 R11, RZ, RZ, UR7 ;  /* 0x00000007ff0b7e24 */ /* 0x000fc4000f8e00ff */
[----:B------:R-:W-:Y:S02]  /*2180*/  IMAD.MOV.U32 R8, RZ, RZ, 0x70 ;  /* 0x00000070ff087424 */ /* 0x000fe400078e00ff */
[----:B------:R-:W-:-:S07]  /*2190*/  IMAD.MOV.U32 R13, RZ, RZ, RZ ;  /* 0x000000ffff0d7224 */ /* 0x000fce00078e00ff */
[----:B------:R-:W-:-:S07]  /*21a0*/  LEPC R20, `(.L_x_454) ;  /* 0x000000001014794e */ /* 0x000fce0000000000 */
[----:B-1---5:R-:W-:Y:S05]  /*21b0*/  CALL.ABS.NOINC R14 ;  /* 0x000000000e007343 */ /* 0x022fea0003c00000 */
.L_x_454:
[----:B------:R-:W-:Y:S05]  /*21c0*/  BSYNC B6 ;  /* 0x0000000000067941 */ /* 0x000fea0003800000 */
.L_x_453:
[----:B------:R-:W-:Y:S01]  /*21d0*/  VIADD R113, R2, 0x400 ;  /* 0x0000040002717836 */ /* 0x000fe20000000000 */
[----:B------:R-:W-:Y:S04]  /*21e0*/  BSSY B6, `(.L_x_455) ;  /* 0x0000013000067945 */ /* 0x000fe80003800000 */
[----:B------:R-:W-:-:S13]  /*21f0*/  LOP3.LUT P0, RZ, R113, 0x3ff, RZ, 0xc0, !PT ;  /* 0x000003ff71ff7812 */ /* 0x000fda000780c0ff */
[----:B------:R-:W-:Y:S05]  /*2200*/  @!P0 BRA `(.L_x_456) ;  /* 0x0000000000408947 */ /* 0x000fea0003800000 */
[----:B------:R-:W-:Y:S01]  /*2210*/  MOV R14, 0x0 ;  /* 0x00000000000e7802 */ /* 0x000fe20000000f00 */
[----:B------:R-:W-:Y:S01]  /*2220*/  ULDC.64 UR4, c[0x4][0x88] ;  /* 0x0100220000047ab9 */ /* 0x000fe20000000a00 */
[----:B------:R-:W-:Y:S01]  /*2230*/  ULDC.64 UR6, c[0x4][0x18] ;  /* 0x0100060000067ab9 */ /* 0x000fe20000000a00 */
[----:B------:R-:W-:Y:S01]  /*2240*/  MOV R4, UR4 ;  /* 0x0000000400047c02 */ /* 0x000fe20008000f00 */
[----:B------:R-:W-:Y:S01]  /*2250*/  IMAD.U32 R5, RZ, RZ, UR5 ;  /* 0x00000005ff057e24 */ /* 0x000fe2000f8e00ff */
        /* <DEDUP_REMOVED lines=11> */
.L_x_456:
[----:B------:R-:W-:Y:S05]  /*2310*/  BSYNC B6 ;  /* 0x0000000000067941 */ /* 0x000fea0003800000 */
.L_x_455:
[----:B------:R-:W-:Y:S01]  /*2320*/  ULDC.64 UR4, c[0x0][0x9f8] ;  /* 0x00027e0000047ab9 */ /* 0x000fe20000000a00 */
[----:B------:R-:W-:Y:S01]  /*2330*/  IMAD.MOV.U32 R0, RZ, RZ, R227 ;  /* 0x000000ffff007224 */ /* 0x000fe200078e00e3 */
[----:B------:R-:W-:Y:S01]  /*2340*/  ISETP.NE.U32.AND P0, PT, RZ, UR4, PT ;  /* 0x00000004ff007c0c */ /* 0x000fe2000bf05070 */
[----:B------:R-:W2:Y:S01]  /*2350*/  LDL R14, [R1+0xa8] ;  /* 0x0000a800010e7983 */ /* 0x000ea20000100800 */
[----:B------:R-:W1:Y:S01]  /*2360*/  LDC.64 R92, c[0x0][0x3f8] ;  /* 0x0000fe00ff5c7b82 */ /* 0x000e620000000a00 */
[----:B------:R-:W-:Y:S02]  /*2370*/  MOV R20, R26 ;  /* 0x0000001a00147202 */ /* 0x000fe40000000f00 */
[----:B------:R-:W-:-:S05]  /*2380*/  ISETP.NE.AND.EX P0, PT, RZ, UR5, PT, P0 ;  /* 0x00000005ff007c0c */ /* 0x000fca000bf05300 */
[----:B------:R-:W3:Y:S08]  /*2390*/  LDC R119, c[0x0][0x3f4] ;  /* 0x0000fd00ff777b82 */ /* 0x000ef00000000800 */
[----:B------:R-:W-:Y:S01]  /*23a0*/  @P0 IADD3 R4, P1, R228, UR4, RZ ;  /* 0x00000004e4040c10 */ /* 0x000fe2000ff3e0ff */
[----:B------:R-:W-:Y:S01]  /*23b0*/  ULDC UR4, c[0x0][0x2f4] ;  /* 0x0000bd0000047ab9 */ /* 0x000fe20000000800 */
[----:B------:R-:W4:Y:S02]  /*23c0*/  LDC.64 R86, c[0x0][0x408] ;  /* 0x00010200ff567b82 */ /* 0x000f240000000a00 */
[----:B------:R-:W-:-:S05]  /*23d0*/  @P0 IADD3.X R5, R229, UR5, RZ, P1, !PT ;  /* 0x00000005e5050c10 */ /* 0x000fca0008ffe4ff */
[----:B------:R1:W2:Y:S01]  /*23e0*/  @P0 LDG.E R0, desc[UR48][R4.64] ;  /* 0x0000003004000981 */ /* 0x0002a2000c1e1900 */
[----:B------:R-:W-:Y:S02]  /*23f0*/  ISETP.GE.AND P1, PT, R193, UR4, PT ;  /* 0x00000004c1007c0c */ /* 0x000fe4000bf26270 */
[----:B------:R-:W-:Y:S02]  /*2400*/  ISETP.GE.AND P0, PT, R16, UR4, PT ;  /* 0x0000000410007c0c */ /* 0x000fe4000bf06270 */
[----:B0-----:R-:W-:Y:S02]  /*2410*/  SEL R6, RZ, 0xffffffff, P1 ;  /* 0xffffffffff067807 */ /* 0x001fe40000800000 */
[----:B------:R-:W-:Y:S02]  /*2420*/  SEL R3, RZ, 0x1, P0 ;  /* 0x00000001ff037807 */ /* 0x000fe40000000000 */
[----:B------:R-:W-:Y:S01]  /*2430*/  SHF.R.S32.HI R7, RZ, 0x1f, R202 ;  /* 0x0000001fff077819 */ /* 0x000fe200000114ca */
[----:B------:R-:W-:Y:S01]  /*2440*/  IMAD.SHL.U32 R6, R6, 0x2, RZ ;  /* 0x0000000206067824 */ /* 0x000fe200078e00ff */
[----:B------:R-:W-:-:S02]  /*2450*/  ISETP.GE.AND P0, PT, R192, UR4, PT ;  /* 0x00000004c0007c0c */ /* 0x000fc4000bf06270 */
[----:B------:R-:W-:Y:S02]  /*2460*/  ISETP.GE.AND P1, PT, R22, UR4, PT ;  /* 0x0000000416007c0c */ /* 0x000fe4000bf26270 */
[----:B------:R-:W-:Y:S01]  /*2470*/  LOP3.LUT R3, R6, 0x2, R3, 0xe2, !PT ;  /* 0x0000000206037812 */ /* 0x000fe200078ee203 */
[----:B-1----:R-:W-:Y:S01]  /*2480*/  IMAD R6, R7, R92, RZ ;  /* 0x0000005c07067224 */ /* 0x002fe200078e02ff */
[----:B------:R-:W-:Y:S02]  /*2490*/  ISETP.GE.AND P2, PT, R19, UR4, PT ;  /* 0x0000000413007c0c */ /* 0x000fe4000bf46270 */
[----:B------:R-:W-:Y:S02]  /*24a0*/  SEL R4, RZ, 0x4, P0 ;  /* 0x00000004ff047807 */ /* 0x000fe40000000000 */
[----:B------:R-:W-:Y:S01]  /*24b0*/  SEL R5, RZ, 0x8, P1 ;  /* 0x00000008ff057807 */ /* 0x000fe20000800000 */
[----:B------:R-:W-:Y:S01]  /*24c0*/  IMAD R9, R202, R93, R6 ;  /* 0x0000005dca097224 */ /* 0x000fe200078e0206 */
[----:B------:R-:W-:-:S02]  /*24d0*/  SEL R6, RZ, 0x10, P2 ;  /* 0x00000010ff067807 */ /* 0x000fc40001000000 */
[----:B------:R-:W-:Y:S02]  /*24e0*/  LOP3.LUT R3, R5, R3, R4, 0xfe, !PT ;  /* 0x0000000305037212 */ /* 0x000fe400078efe04 */
[-C--:B---3--:R-:W-:Y:S01]  /*24f0*/  ISETP.GE.AND P0, PT, R16, R119.reuse, PT ;  /* 0x000000771000720c */ /* 0x088fe20003f06270 */
[----:B----4-:R-:W-:Y:S01]  /*2500*/  IMAD R7, R7, R86, RZ ;  /* 0x0000005607077224 */ /* 0x010fe200078e02ff */
[--C-:B------:R-:W-:Y:S02]  /*2510*/  SHF.R.S32.HI R195, RZ, 0x1f, R194.reuse ;  /* 0x0000001fffc37819 */ /* 0x100fe400000114c2 */
[----:B------:R-:W-:Y:S02]  /*2520*/  LOP3.LUT R6, R3, R6, RZ, 0xfc, !PT ;  /* 0x0000000603067212 */ /* 0x000fe400078efcff */
[----:B------:R-:W-:Y:S02]  /*2530*/  SEL R3, R119, RZ, P0 ;  /* 0x000000ff77037207 */ /* 0x000fe40000000000 */
[-C--:B------:R-:W-:Y:S01]  /*2540*/  ISETP.GE.AND P1, PT, R193, R119.reuse, PT ;  /* 0x00000077c100720c */ /* 0x080fe20003f26270 */
[----:B------:R-:W-:Y:S01]  /*2550*/  IMAD.WIDE.U32 R90, R202, R86, R194 ;  /* 0x00000056ca5a7225 */ /* 0x000fe200078e00c2 */
[----:B------:R-:W-:-:S03]  /*2560*/  ISETP.GE.AND P3, PT, R192, R119, PT ;  /* 0x00000077c000720c */ /* 0x000fc60003f66270 */
[C---:B------:R-:W-:Y:S01]  /*2570*/  IMAD R7, R202.reuse, R87, R7 ;  /* 0x00000057ca077224 */ /* 0x040fe200078e0207 */
[C---:B------:R-:W-:Y:S01]  /*2580*/  SEL R4, R119.reuse, RZ, P1 ;  /* 0x000000ff77047207 */ /* 0x040fe20000800000 */
[----:B------:R-:W-:Y:S01]  /*2590*/  IMAD.WIDE.U32 R88, R202, R86, R16 ;  /* 0x00000056ca587225 */ /* 0x000fe200078e0010 */
[----:B------:R-:W-:-:S03]  /*25a0*/  SEL R5, R119, RZ, P3 ;  /* 0x000000ff77057207 */ /* 0x000fc60001800000 */
[----:B------:R-:W-:Y:S01]  /*25b0*/  IMAD.IADD R3, R16, 0x1, R3 ;  /* 0x0000000110037824 */ /* 0x000fe200078e0203 */
[----:B------:R-:W-:Y:S01]  /*25c0*/  IADD3 R91, R91, R7, RZ ;  /* 0x000000075b5b7210 */ /* 0x000fe20007ffe0ff */
[----:B------:R-:W-:Y:S01]  /*25d0*/  IMAD.IADD R89, R7, 0x1, R89 ;  /* 0x0000000107597824 */ /* 0x000fe200078e0259 */
[----:B------:R-:W-:Y:S02]  /*25e0*/  IADD3 R7, R193, R4, RZ ;  /* 0x00000004c1077210 */ /* 0x000fe40007ffe0ff */
[----:B------:R-:W-:Y:S01]  /*25f0*/  SHF.R.S32.HI R4, RZ, 0x1f, R3 ;  /* 0x0000001fff047819 */ /* 0x000fe20000011403 */
[----:B------:R-:W-:Y:S02]  /*2600*/  IMAD.IADD R11, R192, 0x1, R5 ;  /* 0x00000001c00b7824 */ /* 0x000fe400078e0205 */
[-C--:B------:R-:W-:Y:S01]  /*2610*/  IMAD.WIDE.U32 R96, R202, R92.reuse, R194 ;  /* 0x0000005cca607225 */ /* 0x080fe200078e00c2 */
[CC--:B------:R-:W-:Y:S02]  /*2620*/  LEA.HI R5, R4.reuse, R3.reuse, RZ, 0x3 ;  /* 0x0000000304057211 */ /* 0x0c0fe400078f18ff */
[----:B------:R-:W-:Y:S01]  /*2630*/  LEA.HI R3, R4, R3, RZ, 0x6 ;  /* 0x0000000304037211 */ /* 0x000fe200078f30ff */
[----:B------:R-:W-:Y:S01]  /*2640*/  IMAD.WIDE.U32 R94, R202, R92, R16 ;  /* 0x0000005cca5e7225 */ /* 0x000fe200078e0010 */
[----:B------:R-:W-:-:S02]  /*2650*/  SHF.R.S32.HI R8, RZ, 0x1f, R7 ;  /* 0x0000001fff087819 */ /* 0x000fc40000011407 */
[----:B------:R-:W-:Y:S01]  /*2660*/  SHF.R.S32.HI R4, RZ, 0x6, R3 ;  /* 0x00000006ff047819 */ /* 0x000fe20000011403 */
[----:B------:R-:W-:Y:S01]  /*2670*/  IMAD.IADD R95, R9, 0x1, R95 ;  /* 0x00000001095f7824 */ /* 0x000fe200078e025f */
[----:B------:R-:W-:Y:S02]  /*2680*/  IADD3 R97, R97, R9, RZ ;  /* 0x0000000961617210 */ /* 0x000fe40007ffe0ff */
[CC--:B------:R-:W-:Y:S02]  /*2690*/  LEA.HI R9, R8.reuse, R7.reuse, RZ, 0x6 ;  /* 0x0000000708097211 */ /* 0x0c0fe400078f30ff */
[----:B------:R-:W-:Y:S01]  /*26a0*/  LOP3.LUT R3, R217, 0x38, R5, 0xf8, !PT ;  /* 0x00000038d9037812 */ /* 0x000fe200078ef805 */
[----:B------:R-:W0:Y:S01]  /*26b0*/  S2R R161, SR_TID.X ;  /* 0x0000000000a17919 */ /* 0x000e220000002100 */
[----:B------:R-:W-:Y:S02]  /*26c0*/  SHF.R.S32.HI R12, RZ, 0x1f, R11 ;  /* 0x0000001fff0c7819 */ /* 0x000fe4000001140b */
[----:B------:R-:W-:Y:S01]  /*26d0*/  LEA.HI R8, R8, R7, RZ, 0x3 ;  /* 0x0000000708087211 */ /* 0x000fe200078f18ff */
[----:B------:R-:W-:-:S02]  /*26e0*/  IMAD R131, R4, 0x1800, R219 ;  /* 0x0000180004837824 */ /* 0x000fc400078e02db */
[----:B------:R-:W-:Y:S01]  /*26f0*/  IMAD R129, R4, 0x1800, R220 ;  /* 0x0000180004817824 */ /* 0x000fe200078e02dc */
[-C--:B------:R-:W-:Y:S02]  /*2700*/  LOP3.LUT R4, R3, R218.reuse, RZ, 0x3c, !PT ;  /* 0x000000da03047212 */ /* 0x080fe400078e3cff */
[CC--:B------:R-:W-:Y:S02]  /*2710*/  LEA.HI R13, R12.reuse, R11.reuse, RZ, 0x3 ;  /* 0x0000000b0c0d7211 */ /* 0x0c0fe400078f18ff */
[----:B------:R-:W-:Y:S02]  /*2720*/  SHF.R.S32.HI R9, RZ, 0x6, R9 ;  /* 0x00000006ff097819 */ /* 0x000fe40000011409 */
[----:B------:R-:W-:Y:S02]  /*2730*/  LOP3.LUT R7, R217, 0x38, R8, 0xf8, !PT ;  /* 0x00000038d9077812 */ /* 0x000fe400078ef808 */
[----:B------:R-:W-:Y:S02]  /*2740*/  LEA.HI R11, R12, R11, RZ, 0x6 ;  /* 0x0000000b0c0b7211 */ /* 0x000fe400078f30ff */
[----:B------:R-:W-:Y:S01]  /*2750*/  LOP3.LUT P2, RZ, R225, 0x4, RZ, 0xc0, !PT ;  /* 0x00000004e1ff7812 */ /* 0x000fe2000784c0ff */
[----:B------:R-:W-:Y:S01]  /*2760*/  IMAD.IADD R131, R131, 0x1, R4 ;  /* 0x0000000183837824 */ /* 0x000fe200078e0204 */
[----:B------:R-:W-:Y:S01]  /*2770*/  LOP3.LUT R20, R20, 0xfffffffe, RZ, 0xc0, !PT ;  /* 0xfffffffe14147812 */ /* 0x000fe200078ec0ff */
[----:B------:R-:W-:Y:S01]  /*2780*/  IMAD R130, R9, 0x1800, R219 ;  /* 0x0000180009827824 */ /* 0x000fe200078e02db */
[----:B------:R-:W-:-:S02]  /*2790*/  LOP3.LUT R7, R7, R218, RZ, 0x3c, !PT ;  /* 0x000000da07077212 */ /* 0x000fc400078e3cff */
[----:B------:R-:W-:Y:S02]  /*27a0*/  SHF.R.U32.HI R21, RZ, 0x3, R204 ;  /* 0x00000003ff157819 */ /* 0x000fe400000116cc */
[----:B------:R-:W-:Y:S02]  /*27b0*/  SHF.R.S32.HI R11, RZ, 0x6, R11 ;  /* 0x00000006ff0b7819 */ /* 0x000fe4000001140b */
[----:B------:R-:W-:Y:S02]  /*27c0*/  LOP3.LUT R4, R204, 0x38, R8, 0xf8, !PT ;  /* 0x00000038cc047812 */ /* 0x000fe400078ef808 */
[----:B------:R-:W-:Y:S02]  /*27d0*/  @P3 LOP3.LUT R20, R20, 0x1, RZ, 0xfc, !PT ;  /* 0x0000000114143812 */ /* 0x000fe400078efcff */
[----:B------:R-:W-:Y:S01]  /*27e0*/  LOP3.LUT R3, R217, 0x38, R13, 0xf8, !PT ;  /* 0x00000038d9037812 */ /* 0x000fe200078ef80d */
[----:B------:R-:W-:Y:S01]  /*27f0*/  IMAD.IADD R130, R130, 0x1, R7 ;  /* 0x0000000182827824 */ /* 0x000fe200078e0207 */
[----:B------:R-:W-:Y:S01]  /*2800*/  LOP3.LUT R4, R4, R21, RZ, 0x3c, !PT ;  /* 0x0000001504047212 */ /* 0x000fe200078e3cff */
[----:B------:R-:W-:Y:S01]  /*2810*/  IMAD R127, R9, 0x1800, R220 ;  /* 0x00001800097f7824 */ /* 0x000fe200078e02dc */
[----:B-----5:R-:W-:Y:S01]  /*2820*/  SHF.R.S32.HI R15, RZ, 0x1f, R132 ;  /* 0x0000001fff0f7819 */ /* 0x020fe20000011484 */
[----:B------:R-:W-:Y:S01]  /*2830*/  IMAD R128, R11, 0x1800, R219 ;  /* 0x000018000b807824 */ /* 0x000fe200078e02db */
[----:B------:R-:W-:-:S02]  /*2840*/  LOP3.LUT R7, R204, 0x38, R13, 0xf8, !PT ;  /* 0x00000038cc077812 */ /* 0x000fc400078ef80d */
[----:B------:R-:W-:Y:S02]  /*2850*/  LOP3.LUT R3, R3, R218, RZ, 0x3c, !PT ;  /* 0x000000da03037212 */ /* 0x000fe400078e3cff */
[----:B------:R-:W-:Y:S01]  /*2860*/  LOP3.LUT R20, R20, 0xfffffffb, RZ, 0xc0, !PT ;  /* 0xfffffffb14147812 */ /* 0x000fe200078ec0ff */
[----:B------:R-:W-:Y:S01]  /*2870*/  IMAD.IADD R127, R127, 0x1, R4 ;  /* 0x000000017f7f7824 */ /* 0x000fe200078e0204 */
[----:B------:R-:W-:Y:S01]  /*2880*/  LOP3.LUT R7, R7, R21, RZ, 0x3c, !PT ;  /* 0x0000001507077212 */ /* 0x000fe200078e3cff */
[----:B------:R-:W-:Y:S01]  /*2890*/  IMAD R126, R11, 0x1800, R220 ;  /* 0x000018000b7e7824 */ /* 0x000fe200078e02dc */
[----:B------:R-:W-:Y:S01]  /*28a0*/  IADD3 R128, R128, R3, RZ ;  /* 0x0000000380807210 */ /* 0x000fe20007ffe0ff */
[----:B------:R-:W-:Y:S01]  /*28b0*/  IMAD R4, R15, R92, RZ ;  /* 0x0000005c0f047224 */ /* 0x000fe200078e02ff */
[----:B------:R-:W-:Y:S02]  /*28c0*/  @P2 LOP3.LUT R20, R20, 0x4, RZ, 0xfc, !PT ;  /* 0x0000000414142812 */ /* 0x000fe400078efcff */
[----:B------:R-:W-:-:S02]  /*28d0*/  LOP3.LUT R3, R217, 0x18, R16, 0xf8, !PT ;  /* 0x00000018d9037812 */ /* 0x000fc400078ef810 */
[----:B------:R-:W-:Y:S01]  /*28e0*/  ISETP.GE.AND P2, PT, R23, UR4, PT ;  /* 0x0000000417007c0c */ /* 0x000fe2000bf46270 */
[----:B------:R-:W-:Y:S01]  /*28f0*/  IMAD R15, R15, R86, RZ ;  /* 0x000000560f0f7224 */ /* 0x000fe200078e02ff */
[----:B------:R-:W-:Y:S01]  /*2900*/  LOP3.LUT R10, R204, 0x38, R5, 0xf8, !PT ;  /* 0x00000038cc0a7812 */ /* 0x000fe200078ef805 */
[----:B------:R-:W-:Y:S01]  /*2910*/  IMAD.IADD R126, R126, 0x1, R7 ;  /* 0x000000017e7e7824 */ /* 0x000fe200078e0207 */
[----:B------:R-:W-:Y:S01]  /*2920*/  SEL R7, RZ, 0x20, P2 ;  /* 0x00000020ff077807 */ /* 0x000fe20001000000 */
[----:B------:R-:W-:Y:S01]  /*2930*/  IMAD R99, R132, R93, R4 ;  /* 0x0000005d84637224 */ /* 0x000fe200078e0204 */
[----:B------:R-:W-:Y:S01]  /*2940*/  LOP3.LUT R4, R3, R218, RZ, 0x3c, !PT ;  /* 0x000000da03047212 */ /* 0x000fe200078e3cff */
[----:B------:R-:W-:Y:S01]  /*2950*/  IMAD R9, R87, 0x60, RZ ;  /* 0x0000006057097824 */ /* 0x000fe200078e02ff */
[----:B------:R-:W-:Y:S01]  /*2960*/  SHF.L.U64.HI R104, R86, 0x6, R87 ;  /* 0x0000000656687819 */ /* 0x000fe20000010257 */
[----:B------:R-:W-:Y:S01]  /*2970*/  IMAD R15, R132, R87, R15 ;  /* 0x00000057840f7224 */ /* 0x000fe200078e020f */
[----:B------:R-:W-:Y:S01]  /*2980*/  SHF.L.U32 R105, R86, 0x6, RZ ;  /* 0x0000000656697819 */ /* 0x000fe200000006ff */
[-C--:B------:R-:W-:Y:S01]  /*2990*/  IMAD.WIDE.U32 R90, R132, R86.reuse, R90 ;  /* 0x00000056845a7225 */ /* 0x080fe200078e005a */
[----:B------:R-:W-:Y:S01]  /*29a0*/  LOP3.LUT R10, R10, R21, RZ, 0x3c, !PT ;  /* 0x000000150a0a7212 */ /* 0x000fe200078e3cff */
[----:B------:R1:W-:Y:S02]  /*29b0*/  STL [R1], R20 ;  /* 0x0000001401007387 */ /* 0x0003e40000100800 */
[----:B------:R-:W-:Y:S01]  /*29c0*/  IMAD.WIDE.U32 R88, R132, R86, R88 ;  /* 0x0000005684587225 */ /* 0x000fe200078e0058 */
[----:B------:R-:W-:-:S02]  /*29d0*/  SHF.L.U64.HI R102, R92, 0x6, R93 ;  /* 0x000000065c667819 */ /* 0x000fc4000001025d */
[----:B------:R-:W-:Y:S01]  /*29e0*/  IADD3 R125, R219, R4, RZ ;  /* 0x00000004db7d7210 */ /* 0x000fe20007ffe0ff */
[----:B------:R-:W-:Y:S01]  /*29f0*/  IMAD.WIDE.U32 R96, R132, R92, R96 ;  /* 0x0000005c84607225 */ /* 0x000fe200078e0060 */
[----:B------:R-:W-:Y:S02]  /*2a00*/  SHF.R.S32.HI R112, RZ, 0x3, R5 ;  /* 0x00000003ff707819 */ /* 0x000fe40000011405 */
[----:B------:R-:W-:Y:S01]  /*2a10*/  LOP3.LUT R3, R5, 0xfffffff8, RZ, 0xc0, !PT ;  /* 0xfffffff805037812 */ /* 0x000fe200078ec0ff */
[----:B------:R-:W-:Y:S01]  /*2a20*/  IMAD.WIDE.U32 R86, R86, 0x60, RZ ;  /* 0x0000006056567825 */ /* 0x000fe200078e00ff */
[----:B-1----:R-:W-:Y:S02]  /*2a30*/  LOP3.LUT R20, R6, R7, RZ, 0xfc, !PT ;  /* 0x0000000706147212 */ /* 0x002fe400078efcff */
[----:B------:R-:W-:Y:S01]  /*2a40*/  LOP3.LUT R4, R8, 0xfffffff8, RZ, 0xc0, !PT ;  /* 0xfffffff808047812 */ /* 0x000fe200078ec0ff */
[----:B------:R-:W-:Y:S01]  /*2a50*/  IMAD R123, R93, 0x60, RZ ;  /* 0x000000605d7b7824 */ /* 0x000fe200078e02ff */
[----:B------:R-:W-:Y:S01]  /*2a60*/  LOP3.LUT R5, R13, 0xfffffff8, RZ, 0xc0, !PT ;  /* 0xfffffff80d057812 */ /* 0x000fe200078ec0ff */
[----:B------:R-:W-:-:S02]  /*2a70*/  IMAD.SHL.U32 R103, R92, 0x40, RZ ;  /* 0x000000405c677824 */ /* 0x000fc400078e00ff */
[----:B------:R-:W-:Y:S01]  /*2a80*/  IMAD.WIDE.U32 R94, R132, R92, R94 ;  /* 0x0000005c845e7225 */ /* 0x000fe200078e005e */
[----:B------:R-:W-:-:S03]  /*2a90*/  IADD3 R129, R129, R10, RZ ;  /* 0x0000000a81817210 */ /* 0x000fc60007ffe0ff */
[----:B------:R-:W-:Y:S01]  /*2aa0*/  IMAD.WIDE.U32 R92, R92, 0x60, RZ ;  /* 0x000000605c5c7825 */ /* 0x000fe200078e00ff */
[----:B------:R-:W-:Y:S02]  /*2ab0*/  SHF.R.S32.HI R111, RZ, 0x3, R8 ;  /* 0x00000003ff6f7819 */ /* 0x000fe40000011408 */
[----:B------:R-:W-:Y:S01]  /*2ac0*/  IADD3 R101, R97, R99, RZ ;  /* 0x0000006361657210 */ /* 0x000fe20007ffe0ff */
[----:B------:R-:W-:Y:S01]  /*2ad0*/  IMAD.IADD R124, R87, 0x1, R9 ;  /* 0x00000001577c7824 */ /* 0x000fe200078e0209 */
[----:B------:R-:W-:Y:S01]  /*2ae0*/  LOP3.LUT R7, R20, 0x2, RZ, 0xc0, !PT ;  /* 0x0000000214077812 */ /* 0x000fe200078ec0ff */
[----:B------:R-:W-:Y:S01]  /*2af0*/  IMAD.IADD R122, R122, 0x1, R27 ;  /* 0x000000017a7a7824 */ /* 0x000fe200078e021b */
[C---:B------:R-:W-:Y:S01]  /*2b00*/  LOP3.LUT R8, R20.reuse, 0x4, RZ, 0xc0, !PT ;  /* 0x0000000414087812 */ /* 0x040fe200078ec0ff */
[----:B------:R-:W-:Y:S01]  /*2b10*/  IMAD.SHL.U32 R119, R119, 0x2, RZ ;  /* 0x0000000277777824 */ /* 0x000fe200078e00ff */
[C---:B------:R-:W-:Y:S01]  /*2b20*/  LOP3.LUT R9, R20.reuse, 0x8, RZ, 0xc0, !PT ;  /* 0x0000000814097812 */ /* 0x040fe200078ec0ff */
[----:B------:R-:W-:Y:S01]  /*2b30*/  IMAD.IADD R123, R93, 0x1, R123 ;  /* 0x000000015d7b7824 */ /* 0x000fe200078e027b */
[----:B------:R-:W-:Y:S01]  /*2b40*/  LOP3.LUT R10, R20, 0x10, RZ, 0xc0, !PT ;  /* 0x00000010140a7812 */ /* 0x000fe200078ec0ff */
[----:B------:R-:W-:Y:S01]  /*2b50*/  IMAD.IADD R99, R99, 0x1, R95 ;  /* 0x0000000163637824 */ /* 0x000fe200078e025f */
[----:B0-----:R-:W-:Y:S01]  /*2b60*/  LEA.HI R161, R161, 0x8, RZ, 0x19 ;  /* 0x00000008a1a17811 */ /* 0x001fe200078fc8ff */
[----:B------:R-:W-:Y:S01]  /*2b70*/  IMAD.IADD R100, R91, 0x1, R15 ;  /* 0x000000015b647824 */ /* 0x000fe200078e020f */
[----:B------:R-:W-:-:S02]  /*2b80*/  IADD3 R98, R15, R89, RZ ;  /* 0x000000590f627210 */ /* 0x000fc40007ffe0ff */
[----:B------:R-:W-:Y:S02]  /*2b90*/  SHF.R.S32.HI R110, RZ, 0x3, R13 ;  /* 0x00000003ff6e7819 */ /* 0x000fe4000001140d */
[----:B------:R-:W-:Y:S02]  /*2ba0*/  LOP3.LUT R6, R6, 0x1, RZ, 0xc0, !PT ;  /* 0x0000000106067812 */ /* 0x000fe400078ec0ff */
[----:B------:R-:W-:Y:S02]  /*2bb0*/  SHF.R.S32.HI R108, RZ, 0x1f, R3 ;  /* 0x0000001fff6c7819 */ /* 0x000fe40000011403 */
[----:B------:R-:W-:Y:S02]  /*2bc0*/  SHF.R.S32.HI R107, RZ, 0x1f, R4 ;  /* 0x0000001fff6b7819 */ /* 0x000fe40000011404 */
[----:B------:R-:W-:Y:S02]  /*2bd0*/  SHF.R.S32.HI R106, RZ, 0x1f, R5 ;  /* 0x0000001fff6a7819 */ /* 0x000fe40000011405 */
[----:B------:R-:W-:Y:S01]  /*2be0*/  LOP3.LUT R20, R20, 0x20, RZ, 0xc0, !PT ;  /* 0x0000002014147812 */ /* 0x000fe200078ec0ff */
[----:B--2---:R-:W-:Y:S01]  /*2bf0*/  IMAD R109, R14, 0x40, R202 ;  /* 0x000000400e6d7824 */ /* 0x004fe200078e02ca */
[----:B------:R-:W-:-:S07]  /*2c00*/  SHF.R.S32.HI R121, RZ, 0x1f, R0 ;  /* 0x0000001fff797819 */ /* 0x000fce0000011400 */
.L_x_562:
[----:B--2---:R-:W2:Y:S01]  /*2c10*/  LDL.LU R29, [R1] ;  /* 0x00000000011d7983 */ /* 0x004ea20000300800 */
[----:B0-----:R-:W0:Y:S01]  /*2c20*/  LDC R28, c[0x0][0x430] ;  /* 0x00010c00ff1c7b82 */ /* 0x001e220000000800 */
[----:B------:R-:W-:Y:S02]  /*2c30*/  VIADD R24, R24, 0xffffffff ;  /* 0xffffffff18187836 */ /* 0x000fe40000000000 */
[----:B------:R-:W-:Y:S02]  /*2c40*/  IMAD.MOV.U32 R21, RZ, RZ, RZ ;  /* 0x000000ffff157224 */ /* 0x000fe400078e00ff */
[----:B------:R-:W-:-:S03]  /*2c50*/  IMAD R12, R24, 0x60, R109 ;  /* 0x00000060180c7824 */ /* 0x000fc600078e026d */
[----:B-1----:R-:W1:Y:S01]  /*2c60*/  LDC R118, c[0x0][0x3f4] ;  /* 0x0000fd00ff767b82 */ /* 0x002e620000000800 */
[----:B------:R-:W-:Y:S01]  /*2c70*/  IMAD.IADD R32, R122, 0x1, R12 ;  /* 0x000000017a207824 */ /* 0x000fe200078e020c */
[----:B------:R-:W-:-:S04]  /*2c80*/  ISETP.GE.AND P2, PT, R12, R25, PT ;  /* 0x000000190c00720c */ /* 0x000fc80003f46270 */
[----:B------:R-:W-:Y:S02]  /*2c90*/  ISETP.GT.OR P2, PT, R109, 0x5f, P2 ;  /* 0x0000005f6d00780c */ /* 0x000fe40001744670 */
[----:B------:R-:W-:Y:S02]  /*2ca0*/  MOV R26, R32 ;  /* 0x00000020001a7202 */ /* 0x000fe40000000f00 */
[----:B0-----:R-:W-:-:S09]  /*2cb0*/  ISETP.NE.AND P3, PT, R28, 0x1, PT ;  /* 0x000000011c00780c */ /* 0x001fd20003f65270 */
[----:B------:R-:W0:Y:S08]  /*2cc0*/  @!P2 LDC.64 R14, c[0x0][0x428] ;  /* 0x00010a00ff0eab82 */ /* 0x000e300000000a00 */
[----:B------:R-:W3:Y:S08]  /*2cd0*/  @!P2 LDC.64 R12, c[0x0][0x418] ;  /* 0x00010600ff0cab82 */ /* 0x000ef00000000a00 */
[----:B------:R-:W4:Y:S08]  /*2ce0*/  @P3 LDC R11, c[0x0][0x434] ;  /* 0x00010d00ff0b3b82 */ /* 0x000f300000000800 */
[----:B------:R-:W1:Y:S01]  /*2cf0*/  @P3 LDC R30, c[0x0][0x438] ;  /* 0x00010e00ff1e3b82 */ /* 0x000e620000000800 */
[----:B----4-:R-:W-:-:S05]  /*2d00*/  @P3 IMAD.HI.U32 R11, R32, R11, RZ ;  /* 0x0000000b200b3227 */ /* 0x010fca00078e00ff */
[----:B-1----:R-:W-:Y:S01]  /*2d10*/  @P3 SHF.R.U32.HI R26, RZ, R30, R11 ;  /* 0x0000001eff1a3219 */ /* 0x002fe2000001160b */
[----:B0-----:R-:W-:-:S03]  /*2d20*/  @!P2 IMAD R11, R121, R14, RZ ;  /* 0x0000000e790ba224 */ /* 0x001fc600078e02ff */
[--C-:B------:R-:W-:Y:S01]  /*2d30*/  @!P2 SHF.R.S32.HI R27, RZ, 0x1f, R26.reuse ;  /* 0x0000001fff1ba819 */ /* 0x100fe2000001141a */
[C---:B------:R-:W-:Y:S02]  /*2d40*/  @!P2 IMAD R11, R0.reuse, R15, R11 ;  /* 0x0000000f000ba224 */ /* 0x040fe400078e020b */
[----:B------:R-:W-:-:S04]  /*2d50*/  @!P2 IMAD.WIDE.U32 R14, R0, R14, R26 ;  /* 0x0000000e000ea225 */ /* 0x000fc800078e001a */
[----:B------:R-:W-:Y:S01]  /*2d60*/  @!P2 IMAD.IADD R11, R15, 0x1, R11 ;  /* 0x000000010f0ba824 */ /* 0x000fe200078e020b */
[----:B---3--:R-:W-:-:S04]  /*2d70*/  @!P2 LEA R12, P3, R14, R12, 0x2 ;  /* 0x0000000c0e0ca211 */ /* 0x008fc800078610ff */
[----:B------:R-:W-:-:S05]  /*2d80*/  @!P2 LEA.HI.X R13, R14, R13, R11, 0x2, P3 ;  /* 0x0000000d0e0da211 */ /* 0x000fca00018f140b */
[----:B------:R0:W5:Y:S01]  /*2d90*/  @!P2 LDG.E R21, desc[UR48][R12.64] ;  /* 0x000000300c15a981 */ /* 0x000162000c1e1900 */
[----:B------:R-:W-:Y:S01]  /*2da0*/  ISETP.GT.AND P2, PT, R24, R120, PT ;  /* 0x000000781800720c */ /* 0x000fe20003f44270 */
[----:B------:R-:W-:Y:S01]  /*2db0*/  IMAD R14, R18, 0x4800, R125 ;  /* 0x00004800120e7824 */ /* 0x000fe200078e027d */
[----:B------:R-:W-:Y:S01]  /*2dc0*/  LOP3.LUT P4, RZ, R225, 0x4, RZ, 0xc0, !PT ;  /* 0x00000004e1ff7812 */ /* 0x000fe2000788c0ff */
[----:B------:R-:W-:Y:S05]  /*2dd0*/  YIELD ;  /* 0x0000000000007946 */ /* 0x000fea0003800000 */
[----:B------:R-:W-:Y:S01]  /*2de0*/  IADD3 R11, -R26, RZ, RZ ;  /* 0x000000ff1a0b7210 */ /* 0x000fe20007ffe1ff */
[C---:B------:R-:W-:Y:S01]  /*2df0*/  VIADD R80, R14.reuse, 0x20 ;  /* 0x000000200e507836 */ /* 0x040fe20000000000 */
[----:B------:R-:W-:Y:S01]  /*2e00*/  BSSY B0, `(.L_x_457) ;  /* 0x00007a0000007945 */ /* 0x000fe20003800000 */
[----:B------:R-:W-:-:S02]  /*2e10*/  LEA R27, R14, R113, 0x1 ;  /* 0x000000710e1b7211 */ /* 0x000fc400078e08ff */
[----:B------:R-:W-:Y:S02]  /*2e20*/  IMAD R26, R28, R11, R32 ;  /* 0x0000000b1c1a7224 */ /* 0x000fe400078e0220 */
[----:B------:R-:W-:-:S04]  /*2e30*/  @P4 VIADD R80, R14, 0xffffffe0 ;  /* 0xffffffe00e504836 */ /* 0x000fc80000000000 */
[----:B------:R-:W-:Y:S01]  /*2e40*/  IMAD R80, R80, 0x2, R113 ;  /* 0x0000000250507824 */ /* 0x000fe200078e0271 */
[----:B--2---:R-:W-:-:S04]  /*2e50*/  LOP3.LUT R29, R29, 0xfffffffd, RZ, 0xc0, !PT ;  /* 0xfffffffd1d1d7812 */ /* 0x004fc800078ec0ff */
[----:B------:R-:W-:Y:S02]  /*2e60*/  @P2 LOP3.LUT R29, R29, 0x2, RZ, 0xfc, !PT ;  /* 0x000000021d1d2812 */ /* 0x000fe400078efcff */
[----:B------:R-:W-:-:S03]  /*2e70*/  ISETP.GE.AND P2, PT, R118, 0x1, PT ;  /* 0x000000017600780c */ /* 0x000fc60003f46270 */
[----:B------:R0:W-:Y:S10]  /*2e80*/  STL [R1], R29 ;  /* 0x0000001d01007387 */ /* 0x0001f40000100800 */
[----:B0-----:R-:W-:Y:S05]  /*2e90*/  @!P2 BRA `(.L_x_458) ;  /* 0x00000070008ca947 */ /* 0x001fea0003800000 */
[----:B------:R-:W-:Y:S01]  /*2ea0*/  SHF.R.S32.HI R81, RZ, 0x1f, R26 ;  /* 0x0000001fff517819 */ /* 0x000fe2000001141a */
[----:B------:R-:W-:Y:S01]  /*2eb0*/  ULDC.64 UR4, c[0x0][0x300] ;  /* 0x0000c00000047ab9 */ /* 0x000fe20000000a00 */
[----:B-----5:R-:W-:Y:S01]  /*2ec0*/  SHF.R.S32.HI R82, RZ, 0x1f, R21 ;  /* 0x0000001fff527819 */ /* 0x020fe20000011415 */
[----:B------:R-:W-:-:S04]  /*2ed0*/  IMAD.WIDE.U32 R12, R26, UR4, RZ ;  /* 0x000000041a0c7c25 */ /* 0x000fc8000f8e00ff */
[----:B------:R-:W-:Y:S02]  /*2ee0*/  IMAD R11, R81, UR4, RZ ;  /* 0x00000004510b7c24 */ /* 0x000fe4000f8e02ff */
[----:B------:R-:W-:Y:S02]  /*2ef0*/  IMAD R83, R24, -0x60, R25 ;  /* 0xffffffa018537824 */ /* 0x000fe400078e0219 */
[----:B------:R-:W-:Y:S01]  /*2f00*/  IMAD R11, R26, UR5, R11 ;  /* 0x000000051a0b7c24 */ /* 0x000fe2000f8e020b */
[----:B------:R-:W-:Y:S02]  /*2f10*/  ULDC.64 UR4, c[0x0][0x310] ;  /* 0x0000c40000047ab9 */ /* 0x000fe40000000a00 */
[----:B------:R-:W-:Y:S01]  /*2f20*/  IMAD R14, R82, UR4, RZ ;  /* 0x00000004520e7c24 */ /* 0x000fe2000f8e02ff */
[----:B------:R-:W-:Y:S01]  /*2f30*/  VIMNMX R83, R83, 0x60, PT ;  /* 0x0000006053537848 */ /* 0x000fe20003fe0100 */
[----:B------:R-:W-:Y:S02]  /*2f40*/  IMAD.IADD R13, R13, 0x1, R11 ;  /* 0x000000010d0d7824 */ /* 0x000fe400078e020b */
[----:B------:R-:W-:-:S02]  /*2f50*/  IMAD R11, R21, UR5, R14 ;  /* 0x00000005150b7c24 */ /* 0x000fc4000f8e020e */
[----:B------:R-:W-:Y:S01]  /*2f60*/  IMAD.WIDE.U32 R12, R21, UR4, R12 ;  /* 0x00000004150c7c25 */ /* 0x000fe2000f8e000c */
[----:B------:R-:W-:-:S03]  /*2f70*/  ULDC.64 UR4, c[0x0][0x308] ;  /* 0x0000c20000047ab9 */ /* 0x000fc60000000a00 */
[----:B------:R-:W-:Y:S01]  /*2f80*/  IMAD R14, R124, R24, RZ ;  /* 0x000000187c0e7224 */ /* 0x000fe200078e02ff */
[----:B------:R-:W-:Y:S02]  /*2f90*/  IADD3 R13, R13, R11, RZ ;  /* 0x0000000b0d0d7210 */ /* 0x000fe40007ffe0ff */
[----:B------:R-:W-:Y:S01]  /*2fa0*/  SHF.R.S32.HI R11, RZ, 0x1f, R24 ;  /* 0x0000001fff0b7819 */ /* 0x000fe20000011418 */
[----:B------:R-:W-:-:S04]  /*2fb0*/  IMAD.WIDE.U32 R116, R196, UR4, R12 ;  /* 0x00000004c4747c25 */ /* 0x000fc8000f8e000c */
[----:B------:R-:W-:Y:S01]  /*2fc0*/  IMAD R13, R196, UR5, R117 ;  /* 0x00000005c40d7c24 */ /* 0x000fe2000f8e0275 */
[----:B------:R-:W-:Y:S01]  /*2fd0*/  ULDC.64 UR4, c[0x0][0x2e8] ;  /* 0x0000ba0000047ab9 */ /* 0x000fe20000000a00 */
[----:B------:R-:W-:Y:S01]  /*2fe0*/  IMAD R12, R123, R24, RZ ;  /* 0x000000187b0c7224 */ /* 0x000fe200078e02ff */
[C---:B------:R-:W-:Y:S01]  /*2ff0*/  LEA R117, P2, R116.reuse, UR4, 0x1 ;  /* 0x0000000474757c11 */ /* 0x040fe2000f8408ff */
[----:B------:R-:W-:Y:S01]  /*3000*/  ULDC.U8 UR4, c[0x0][0x410] ;  /* 0x0001040000047ab9 */ /* 0x000fe20000000000 */
[C---:B------:R-:W-:Y:S02]  /*3010*/  IMAD R31, R11.reuse, R86, R14 ;  /* 0x000000560b1f7224 */ /* 0x040fe400078e020e */
[----:B------:R-:W-:Y:S01]  /*3020*/  LEA.HI.X R116, R116, UR5, R13, 0x1, P2 ;  /* 0x0000000574747c11 */ /* 0x000fe200090f0c0d */
[----:B------:R-:W-:Y:S01]  /*3030*/  IMAD R29, R11, R92, R12 ;  /* 0x0000005c0b1d7224 */ /* 0x000fe200078e020c */
[----:B------:R-:W-:Y:S01]  /*3040*/  ISETP.NE.AND P2, PT, RZ, UR4, PT ;  /* 0x00000004ff007c0c */ /* 0x000fe2000bf45270 */
[----:B------:R-:W-:-:S04]  /*3050*/  IMAD.WIDE.U32 R14, R92, R24, RZ ;  /* 0x000000185c0e7225 */ /* 0x000fc800078e00ff */
[----:B------:R-:W-:-:S04]  /*3060*/  IMAD.WIDE.U32 R12, R86, R24, RZ ;  /* 0x00000018560c7225 */ /* 0x000fc800078e00ff */
[----:B------:R-:W-:Y:S02]  /*3070*/  IMAD.IADD R11, R15, 0x1, R29 ;  /* 0x000000010f0b7824 */ /* 0x000fe400078e021d */
[----:B------:R-:W-:Y:S02]  /*3080*/  IMAD.IADD R78, R13, 0x1, R31 ;  /* 0x000000010d4e7824 */ /* 0x000fe400078e021f */
[----:B------:R-:W-:Y:S05]  /*3090*/  @!P2 BRA `(.L_x_459) ;  /* 0x0000003400a8a947 */ /* 0x000fea0003800000 */
[----:B------:R-:W-:Y:S01]  /*30a0*/  ISETP.GE.AND P3, PT, R202, R83, PT ;  /* 0x00000053ca00720c */ /* 0x000fe20003f66270 */
[----:B------:R-:W-:Y:S01]  /*30b0*/  BSSY B1, `(.L_x_460) ;  /* 0x0000042000017945 */ /* 0x000fe20003800000 */
        /* <DEDUP_REMOVED lines=24> */
[----:B------:R-:W-:Y:S06]  /*3240*/  @P3 BRA `(.L_x_461) ;  /* 0x0000000000a03947 */ /* 0x000fec0003800000 */
[----:B------:R-:W-:Y:S01]  /*3250*/  IADD3 R55, P2, R96, R14, RZ ;  /* 0x0000000e60377210 */ /* 0x000fe20007f5e0ff */
[----:B------:R-:W-:Y:S01]  /*3260*/  ULDC.64 UR4, c[0x0][0x3e8] ;  /* 0x0000fa0000047ab9 */ /* 0x000fe20000000a00 */
[----:B------:R-:W-:Y:S02]  /*3270*/  CS2R R72, SRZ ;  /* 0x0000000000487805 */ /* 0x000fe4000001ff00 */
[----:B------:R-:W-:Y:S02]  /*3280*/  CS2R R74, SRZ ;  /* 0x00000000004a7805 */ /* 0x000fe4000001ff00 */
[----:B------:R-:W-:Y:S02]  /*3290*/  IADD3.X R56, R11, R101, RZ, P2, !PT ;  /* 0x000000650b387210 */ /* 0x000fe400017fe4ff */
[----:B------:R-:W-:-:S05]  /*32a0*/  IADD3 R52, P2, R90, R12, RZ ;  /* 0x0000000c5a347210 */ /* 0x000fca0007f5e0ff */
[----:B------:R-:W-:Y:S01]  /*32b0*/  IMAD.X R53, R78, 0x1, R100, P2 ;  /* 0x000000014e357824 */ /* 0x000fe200010e0664 */
[----:B------:R-:W-:-:S04]  /*32c0*/  LEA R54, P2, R55, UR4, 0x1 ;  /* 0x0000000437367c11 */ /* 0x000fc8000f8408ff */
[----:B------:R-:W-:Y:S01]  /*32d0*/  LEA.HI.X R55, R55, UR5, R56, 0x1, P2 ;  /* 0x0000000537377c11 */ /* 0x000fe200090f0c38 */
[----:B------:R-:W-:Y:S02]  /*32e0*/  ULDC.64 UR4, c[0x0][0x400] ;  /* 0x0001000000047ab9 */ /* 0x000fe40000000a00 */
[----:B------:R-:W-:-:S04]  /*32f0*/  LEA R76, P2, R52, UR4, 0x1 ;  /* 0x00000004344c7c11 */ /* 0x000fc8000f8408ff */
[----:B------:R-:W-:Y:S02]  /*3300*/  LEA.HI.X R77, R52, UR5, R53, 0x1, P2 ;  /* 0x00000005344d7c11 */ /* 0x000fe400090f0c35 */
[----:B------:R-:W-:Y:S02]  /*3310*/  ISETP.GE.AND P2, PT, R194, R118, PT ;  /* 0x00000076c200720c */ /* 0x000fe40003f46270 */
[----:B------:R-:W-:Y:S02]  /*3320*/  CS2R R68, SRZ ;  /* 0x0000000000447805 */ /* 0x000fe4000001ff00 */
[----:B------:R-:W-:-:S09]  /*3330*/  CS2R R70, SRZ ;  /* 0x0000000000467805 */ /* 0x000fd2000001ff00 */
[----:B------:R-:W5:Y:S04]  /*3340*/  @!P2 LDG.E.64 R72, desc[UR48][R54.64] ;  /* 0x000000303648a981 */ /* 0x000f68000c1e1b00 */
[----:B------:R-:W5:Y:S01]  /*3350*/  @!P2 LDG.E.64 R74, desc[UR48][R76.64] ;  /* 0x000000304c4aa981 */ /* 0x000f62000c1e1b00 */
        /* <DEDUP_REMOVED lines=16> */
[----:B------:R-:W-:-:S11]  /*3460*/  CS2R R52, SRZ ;  /* 0x0000000000347805 */ /* 0x000fd6000001ff00 */
[----:B------:R-:W5:Y:S04]  /*3470*/  @!P2 LDG.E.64 R56, desc[UR48][R54.64+0x80] ;  /* 0x000080303638a981 */ /* 0x000f68000c1e1b00 */
[----:B------:R-:W5:Y:S01]  /*3480*/  @!P2 LDG.E.64 R58, desc[UR48][R76.64+0x80] ;  /* 0x000080304c3aa981 */ /* 0x000f62000c1e1b00 */
[----:B------:R-:W-:-:S13]  /*3490*/  ISETP.GE.AND P2, PT, R209, R118, PT ;  /* 0x00000076d100720c */ /* 0x000fda0003f46270 */
[----:B------:R0:W5:Y:S02]  /*34a0*/  @!P2 LDG.E.64 R52, desc[UR48][R54.64+0xa0] ;  /* 0x0000a0303634a981 */ /* 0x000164000c1e1b00 */
[----:B0-----:R-:W-:-:S06]  /*34b0*/  CS2R R54, SRZ ;  /* 0x0000000000367805 */ /* 0x001fcc000001ff00 */
[----:B------:R0:W5:Y:S02]  /*34c0*/  @!P2 LDG.E.64 R54, desc[UR48][R76.64+0xa0] ;  /* 0x0000a0304c36a981 */ /* 0x000164000c1e1b00 */
.L_x_461:
[----:B------:R-:W-:Y:S05]  /*34d0*/  BSYNC B1 ;  /* 0x0000000000017941 */ /* 0x000fea0003800000 */
.L_x_460:
[----:B0-----:R-:W-:Y:S01]  /*34e0*/  VIADD R76, R202, 0x40 ;  /* 0x00000040ca4c7836 */ /* 0x001fe20000000000 */
[----:B------:R-:W-:Y:S04]  /*34f0*/  BSSY B1, `(.L_x_462) ;  /* 0x000002b000017945 */ /* 0x000fe80003800000 */
[----:B------:R-:W-:-:S13]  /*3500*/  ISETP.GE.AND P4, PT, R76, R83, PT ;  /* 0x000000534c00720c */ /* 0x000fda0003f86270 */
[----:B------:R-:W-:Y:S05]  /*3510*/  @P4 BRA `(.L_x_463) ;  /* 0x0000000000a04947 */ /* 0x000fea0003800000 */
[----:B------:R-:W-:Y:S01]  /*3520*/  IADD3 R15, P2, P5, R96, R14, R103 ;  /* 0x0000000e600f7210 */ /* 0x000fe20007d5e067 */
[----:B------:R-:W-:Y:S01]  /*3530*/  ULDC.64 UR4, c[0x0][0x3e8] ;  /* 0x0000fa0000047ab9 */ /* 0x000fe20000000a00 */
[----:B------:R-:W-:Y:S02]  /*3540*/  CS2R R48, SRZ ;  /* 0x0000000000307805 */ /* 0x000fe4000001ff00 */
[----:B------:R-:W-:Y:S02]  /*3550*/  CS2R R50, SRZ ;  /* 0x0000000000327805 */ /* 0x000fe4000001ff00 */
[----:B------:R-:W-:Y:S02]  /*3560*/  IADD3.X R28, R101, R11, R102, P2, P5 ;  /* 0x0000000b651c7210 */ /* 0x000fe400017ea466 */
[----:B------:R-:W-:-:S04]  /*3570*/  IADD3 R13, P2, P5, R90, R12, R105 ;  /* 0x0000000c5a0d7210 */ /* 0x000fc80007d5e069 */
[----:B------:R-:W-:Y:S02]  /*3580*/  IADD3.X R78, R100, R78, R104, P2, P5 ;  /* 0x0000004e644e7210 */ /* 0x000fe400017ea468 */
        /* <DEDUP_REMOVED lines=8> */
[----:B------:R0:W5:Y:S04]  /*3610*/  @!P2 LDG.E.64 R48, desc[UR48][R14.64] ;  /* 0x000000300e30a981 */ /* 0x000168000c1e1b00 */
[----:B------:R0:W5:Y:S01]  /*3620*/  @!P2 LDG.E.64 R50, desc[UR48][R12.64] ;  /* 0x000000300c32a981 */ /* 0x000162000c1e1b00 */
        /* <DEDUP_REMOVED lines=20> */
[----:B------:R-:W-:-:S13]  /*3770*/  ISETP.GE.AND P2, PT, R209, R118, PT ;  /* 0x00000076d100720c */ /* 0x000fda0003f46270 */
[----:B------:R0:W5:Y:S04]  /*3780*/  @!P2 LDG.E.64 R28, desc[UR48][R14.64+0xa0] ;  /* 0x0000a0300e1ca981 */ /* 0x000168000c1e1b00 */
[----:B------:R0:W5:Y:S02]  /*3790*/  @!P2 LDG.E.64 R30, desc[UR48][R12.64+0xa0] ;  /* 0x0000a0300c1ea981 */ /* 0x000164000c1e1b00 */
.L_x_463:
[----:B------:R-:W-:Y:S05]  /*37a0*/  BSYNC B1 ;  /* 0x0000000000017941 */ /* 0x000fea0003800000 */
.L_x_462:
[----:B-----5:R-:W-:Y:S01]  /*37b0*/  IMAD.MOV.U32 R11, RZ, RZ, R53 ;  /* 0x000000ffff0b7224 */ /* 0x020fe200078e0035 */
[----:B0-----:R-:W-:Y:S01]  /*37c0*/  MOV R12, R52 ;  /* 0x00000034000c7202 */ /* 0x001fe20000000f00 */
[----:B------:R-:W-:Y:S01]  /*37d0*/  UISETP.NE.AND UP0, UPT, UR51, 0x3, UPT ;  /* 0x000000033300788c */ /* 0x000fe2000bf05270 */
[----:B------:R-:W-:Y:S01]  /*37e0*/  IMAD.MOV.U32 R14, RZ, RZ, R56 ;  /* 0x000000ffff0e7224 */ /* 0x000fe200078e0038 */
[----:B------:R-:W-:Y:S02]  /*37f0*/  MOV R13, R57 ;  /* 0x00000039000d7202 */ /* 0x000fe40000000f00 */
[----:B------:R-:W-:Y:S01]  /*3800*/  PRMT R147, R12, 0x5410, R11 ;  /* 0x000054100c937816 */ /* 0x000fe2000000000b */
[----:B------:R-:W-:Y:S01]  /*3810*/  IMAD.MOV.U32 R12, RZ, RZ, R60 ;  /* 0x000000ffff0c7224 */ /* 0x000fe200078e003c */
[----:B------:R-:W-:Y:S01]  /*3820*/  PLOP3.LUT P2, PT, PT, PT, UP0, 0x80, 0x0 ;  /* 0x000000000000781c */ /* 0x000fe20003f4f008 */
[----:B------:R-:W-:Y:S01]  /*3830*/  IMAD.MOV.U32 R11, RZ, RZ, R61 ;  /* 0x000000ffff0b7224 */ /* 0x000fe200078e003d */
[----:B------:R-:W-:Y:S01]  /*3840*/  PRMT R149, R13, 0x5410, R14 ;  /* 0x000054100d957816 */ /* 0x000fe2000000000e */
[----:B------:R-:W-:Y:S01]  /*3850*/  IMAD.MOV.U32 R13, RZ, RZ, R68 ;  /* 0x000000ffff0d7224 */ /* 0x000fe200078e0044 */
[----:B------:R-:W-:Y:S01]  /*3860*/  PRMT R152, R12, 0x7610, R152 ;  /* 0x000076100c987816 */ /* 0x000fe20000000098 */
[----:B------:R-:W-:Y:S01]  /*3870*/  IMAD.MOV.U32 R12, RZ, RZ, R65 ;  /* 0x000000ffff0c7224 */ /* 0x000fe200078e0041 */
[----:B------:R-:W-:-:S02]  /*3880*/  PRMT R151, R11, 0x7610, R151 ;  /* 0x000076100b977816 */ /* 0x000fc40000000097 */
[----:B------:R-:W-:Y:S02]  /*3890*/  MOV R11, R64 ;  /* 0x00000040000b7202 */ /* 0x000fe40000000f00 */
[----:B------:R-:W-:Y:S02]  /*38a0*/  MOV R14, R69 ;  /* 0x00000045000e7202 */ /* 0x000fe40000000f00 */
[----:B------:R-:W-:Y:S01]  /*38b0*/  PRMT R153, R12, 0x5410, R11 ;  /* 0x000054100c997816 */ /* 0x000fe2000000000b */
[----:B------:R-:W-:Y:S01]  /*38c0*/  IMAD.MOV.U32 R11, RZ, RZ, R72 ;  /* 0x000000ffff0b7224 */ /* 0x000fe200078e0048 */
[----:B------:R-:W-:Y:S01]  /*38d0*/  PRMT R154, R13, 0x5410, R14 ;  /* 0x000054100d9a7816 */ /* 0x000fe2000000000e */
[----:B------:R-:W-:-:S05]  /*38e0*/  IMAD.MOV.U32 R12, RZ, RZ, R73 ;  /* 0x000000ffff0c7224 */ /* 0x000fca00078e0049 */
[----:B------:R-:W-:Y:S01]  /*38f0*/  PRMT R142, R11, 0x5410, R12 ;  /* 0x000054100b8e7816 */ /* 0x000fe2000000000c */
[----:B------:R-:W-:Y:S01]  /*3900*/  IMAD.MOV.U32 R11, RZ, RZ, R55 ;  /* 0x000000ffff0b7224 */ /* 0x000fe200078e0037 */
[----:B------:R-:W-:-:S04]  /*3910*/  MOV R12, R54 ;  /* 0x00000036000c7202 */ /* 0x000fc80000000f00 */
[----:B------:R-:W-:Y:S01]  /*3920*/  PRMT R148, R12, 0x5410, R11 ;  /* 0x000054100c947816 */ /* 0x000fe2000000000b */
[----:B------:R-:W-:Y:S01]  /*3930*/  IMAD.MOV.U32 R12, RZ, RZ, R58 ;  /* 0x000000ffff0c7224 */ /* 0x000fe200078e003a */
[----:B------:R-:W-:-:S04]  /*3940*/  MOV R11, R59 ;  /* 0x0000003b000b7202 */ /* 0x000fc80000000f00 */
[----:B------:R-:W-:Y:S01]  /*3950*/  PRMT R150, R11, 0x5410, R12 ;  /* 0x000054100b967816 */ /* 0x000fe2000000000c */
[----:B------:R-:W-:Y:S02]  /*3960*/  IMAD.MOV.U32 R12, RZ, RZ, R62 ;  /* 0x000000ffff0c7224 */ /* 0x000fe400078e003e */
[----:B------:R-:W-:-:S03]  /*3970*/  IMAD.MOV.U32 R11, RZ, RZ, R63 ;  /* 0x000000ffff0b7224 */ /* 0x000fc600078e003f */
[----:B------:R-:W-:Y:S01]  /*3980*/  PRMT R152, R152, 0x5410, R12 ;  /* 0x0000541098987816 */ /* 0x000fe2000000000c */
[----:B------:R-:W-:Y:S01]  /*3990*/  IMAD.MOV.U32 R12, RZ, RZ, R67 ;  /* 0x000000ffff0c7224 */ /* 0x000fe200078e0043 */
[----:B------:R-:W-:Y:S02]  /*39a0*/  PRMT R151, R151, 0x5410, R11 ;  /* 0x0000541097977816 */ /* 0x000fe4000000000b */
[----:B------:R-:W-:-:S04]  /*39b0*/  MOV R11, R66 ;  /* 0x00000042000b7202 */ /* 0x000fc80000000f00 */
[----:B------:R-:W-:Y:S01]  /*39c0*/  PRMT R155, R11, 0x5410, R12 ;  /* 0x000054100b9b7816 */ /* 0x000fe2000000000c */
[----:B------:R-:W-:Y:S01]  /*39d0*/  IMAD.MOV.U32 R11, RZ, RZ, R70 ;  /* 0x000000ffff0b7224 */ /* 0x000fe200078e0046 */
[----:B------:R-:W-:-:S04]  /*39e0*/  MOV R12, R71 ;  /* 0x00000047000c7202 */ /* 0x000fc80000000f00 */
[----:B------:R-:W-:Y:S01]  /*39f0*/  PRMT R156, R11, 0x5410, R12 ;  /* 0x000054100b9c7816 */ /* 0x000fe2000000000c */
[----:B------:R-:W-:Y:S02]  /*3a00*/  IMAD.MOV.U32 R11, RZ, RZ, R74 ;  /* 0x000000ffff0b7224 */ /* 0x000fe400078e004a */
        /* <DEDUP_REMOVED lines=28> */
[----:B------:R-:W-:Y:S02]  /*3bd0*/  PRMT R133, R12, 0x5410, R11 ;  /* 0x000054100c857816 */ /* 0x000fe4000000000b */
[----:B------:R-:W-:-:S04]  /*3be0*/  MOV R11, R42 ;  /* 0x0000002a000b7202 */ /* 0x000fc80000000f00 */
[----:B------:R-:W-:Y:S01]  /*3bf0*/  PRMT R140, R11, 0x7610, R140 ;  /* 0x000076100b8c7816 */ /* 0x000fe2000000008c */
[----:B------:R-:W-:-:S05]  /*3c00*/  IMAD.MOV.U32 R11, RZ, RZ, R43 ;  /* 0x000000ffff0b7224 */ /* 0x000fca00078e002b */
[----:B------:R-:W-:Y:S01]  /*3c10*/  PRMT R140, R140, 0x5410, R11 ;  /* 0x000054108c8c7816 */ /* 0x000fe2000000000b */
[----:B------:R-:W-:-:S05]  /*3c20*/  IMAD.MOV.U32 R11, RZ, RZ, R46 ;  /* 0x000000ffff0b7224 */ /* 0x000fca00078e002e */
[----:B------:R-:W-:Y:S02]  /*3c30*/  PRMT R144, R11, 0x7610, R144 ;  /* 0x000076100b907816 */ /* 0x000fe40000000090 */
[----:B------:R-:W-:-:S04]  /*3c40*/  MOV R11, R47 ;  /* 0x0000002f000b7202 */ /* 0x000fc80000000f00 */
[----:B------:R-:W-:Y:S01]  /*3c50*/  PRMT R144, R144, 0x5410, R11 ;  /* 0x0000541090907816 */ /* 0x000fe2000000000b */
[----:B------:R-:W-:-:S05]  /*3c60*/  IMAD.MOV.U32 R11, RZ, RZ, R50 ;  /* 0x000000ffff0b7224 */ /* 0x000fca00078e0032 */
[----:B------:R-:W-:Y:S01]  /*3c70*/  PRMT R146, R11, 0x7610, R146 ;  /* 0x000076100b927816 */ /* 0x000fe20000000092 */
[----:B------:R-:W-:-:S05]  /*3c80*/  IMAD.MOV.U32 R11, RZ, RZ, R51 ;  /* 0x000000ffff0b7224 */ /* 0x000fca00078e0033 */
[----:B------:R-:W-:Y:S01]  /*3c90*/  PRMT R146, R146, 0x5410, R11 ;  /* 0x0000541092927816 */ /* 0x000fe2000000000b */
[----:B------:R-:W-:Y:S06]  /*3ca0*/  @!P2 BRA `(.L_x_464) ;  /* 0x000000000004a947 */ /* 0x000fec0003800000 */
[----:B------:R-:W-:Y:S01]  /*3cb0*/  BPT.TRAP 0x1 ;  /* 0x000000040000795c */ /* 0x000fe20000300000 */
.L_x_464:
[----:B------:R-:W-:Y:S01]  /*3cc0*/  LEA R84, R18, R2, 0x3 ;  /* 0x0000000212547211 */ /* 0x000fe200078e18ff */
[----:B------:R-:W-:Y:S01]  /*3cd0*/  BSSY B1, `(.L_x_465) ;  /* 0x0000004000017945 */ /* 0x000fe20003800000 */
[----:B------:R-:W-:-:S04]  /*3ce0*/  SHF.L.U32 R85, R203, 0x1f, RZ ;  /* 0x0000001fcb557819 */ /* 0x000fc800000006ff */
[----:B------:R-:W0:Y:S02]  /*3cf0*/  SYNCS.PHASECHK.TRANS64.TRYWAIT P5, [R84+URZ+0x30890], R85 ;  /* 0x03089055540075a7 */ /* 0x000e2400080a017f */
[----:B0-----:R-:W-:Y:S05]  /*3d00*/  @!P5 BRA `(.L_x_466) ;  /* 0x000001f00010d947 */ /* 0x001fea0003800000 */
.L_x_793:
[----:B------:R-:W-:Y:S05]  /*3d10*/  BSYNC B1 ;  /* 0x0000000000017941 */ /* 0x000fea0003800000 */
.L_x_465:
[----:B------:R-:W-:-:S03]  /*3d20*/  UMOV UR4, 0xffffffff ;  /* 0xffffffff00047882 */ /* 0x000fc60000000000 */
[----:B------:R-:W-:Y:S05]  /*3d30*/  BRA.DIV UR4, `(.L_x_467) ;  /* 0x000001f204187947 */ /* 0x000fea000b800000 */
[----:B------:R1:W2:Y:S04]  /*3d40*/  SHFL.IDX PT, R76, R116, RZ, 0x1c1f ;  /* 0x001c1fff744c7589 */ /* 0x0002a800000e0000 */
[----:B------:R1:W3:Y:S02]  /*3d50*/  SHFL.IDX PT, R11, R117, RZ, 0x1c1f ;  /* 0x001c1fff750b7589 */ /* 0x0002e400000e0000 */
.L_x_797:
[----:B------:R-:W-:Y:S04]  /*3d60*/  BSSY B1, `(.L_x_468) ;  /* 0x0000152000017945 */ /* 0x000fe80003800000 */
[----:B------:R-:W-:Y:S05]  /*3d70*/  @P3 BRA `(.L_x_469) ;  /* 0x0000001400403947 */ /* 0x000fea0003800000 */
[----:B------:R-:W-:Y:S01]  /*3d80*/  ISETP.NE.AND P3, PT, R6, RZ, PT ;  /* 0x000000ff0600720c */ /* 0x000fe20003f65270 */
[----:B------:R-:W-:-:S12]  /*3d90*/  BSSY B2, `(.L_x_470) ;  /* 0x0000035000027945 */ /* 0x000fd80003800000 */
[----:B------:R-:W-:Y:S05]  /*3da0*/  @!P3 BRA `(.L_x_471) ;  /* 0x0000000000ccb947 */ /* 0x000fea0003800000 */
[----:B------:R4:W0:Y:S01]  /*3db0*/  LDS.128 R12, [R27+0x1e000] ;  /* 0x01e000001b0c7984 */ /* 0x0008220000000c00 */
[----:B------:R-:W-:Y:S01]  /*3dc0*/  ISETP.GE.AND P3, PT, R194, R118, PT ;  /* 0x00000076c200720c */ /* 0x000fe20003f66270 */
[----:B------:R-:W-:-:S12]  /*3dd0*/  BSSY B3, `(.L_x_472) ;  /* 0x000002d000037945 */ /* 0x000fd80003800000 */
[----:B----4-:R-:W-:Y:S05]  /*3de0*/  @P3 BRA `(.L_x_473) ;  /* 0x0000000000ac3947 */ /* 0x010fea0003800000 */
[--C-:B------:R-:W-:Y:S02]  /*3df0*/  SHF.R.U64 R134, R72, 0x10, R73.reuse ;  /* 0x0000001048867819 */ /* 0x100fe40000001249 */
[----:B------:R-:W-:Y:S01]  /*3e00*/  SHF.R.U32.HI R72, RZ, 0x10, R73 ;  /* 0x00000010ff487819 */ /* 0x000fe20000011649 */
[----:B0-----:R-:W-:Y:S01]  /*3e10*/  IMAD.MOV.U32 R73, RZ, RZ, R13 ;  /* 0x000000ffff497224 */ /* 0x001fe200078e000d */
[--C-:B------:R-:W-:Y:S01]  /*3e20*/  SHF.R.U64 R141, R74, 0x10, R75.reuse ;  /* 0x000000104a8d7819 */ /* 0x100fe2000000124b */
[----:B------:R-:W-:Y:S01]  /*3e30*/  HADD2.F32 R134, -RZ, R134.H0_H0 ;  /* 0x20000086ff867230 */ /* 0x000fe20000004100 */
[----:B------:R-:W-:Y:S02]  /*3e40*/  SHF.R.U32.HI R74, RZ, 0x10, R75 ;  /* 0x00000010ff4a7819 */ /* 0x000fe4000001164b */
[----:B------:R-:W-:Y:S02]  /*3e50*/  HADD2.F32 R75, -RZ, R73.H1_H1 ;  /* 0x30000049ff4b7230 */ /* 0x000fe40000004100 */
[----:B------:R-:W-:-:S02]  /*3e60*/  HADD2.F32 R13, -RZ, R141.H0_H0 ;  /* 0x2000008dff0d7230 */ /* 0x000fc40000004100 */
[----:B------:R-:W-:Y:S02]  /*3e70*/  HADD2.F32 R141, -RZ, R73.H0_H0 ;  /* 0x20000049ff8d7230 */ /* 0x000fe40000004100 */
[----:B------:R-:W-:Y:S02]  /*3e80*/  HADD2.F32 R74, -RZ, R74.H0_H0 ;  /* 0x2000004aff4a7230 */ /* 0x000fe40000004100 */
[-C--:B------:R-:W-:Y:S01]  /*3e90*/  FMUL.FTZ R73, R75, R13.reuse ;  /* 0x0000000d4b497220 */ /* 0x080fe20000410000 */
[----:B------:R-:W-:-:S03]  /*3ea0*/  FMUL.FTZ R13, R141, R13 ;  /* 0x0000000d8d0d7220 */ /* 0x000fc60000410000 */
[----:B------:R-:W-:Y:S01]  /*3eb0*/  FFMA.FTZ R73, R141, R134, -R73 ;  /* 0x000000868d497223 */ /* 0x000fe20000010849 */
[----:B------:R-:W-:Y:S01]  /*3ec0*/  MOV R141, R12 ;  /* 0x0000000c008d7202 */ /* 0x000fe20000000f00 */
[----:B------:R-:W-:Y:S01]  /*3ed0*/  FFMA.FTZ R13, R75, R134, R13 ;  /* 0x000000864b0d7223 */ /* 0x000fe2000001000d */
[----:B------:R-:W-:Y:S02]  /*3ee0*/  IMAD.MOV.U32 R75, RZ, RZ, R15 ;  /* 0x000000ffff4b7224 */ /* 0x000fe400078e000f */
[----:B------:R-:W-:Y:S02]  /*3ef0*/  HADD2.F32 R134, -RZ, R72.H0_H0 ;  /* 0x20000048ff867230 */ /* 0x000fe40000004100 */
[----:B------:R-:W-:Y:S01]  /*3f00*/  HADD2.F32 R12, -RZ, R141.H1_H1 ;  /* 0x3000008dff0c7230 */ /* 0x000fe20000004100 */
[----:B------:R-:W-:Y:S01]  /*3f10*/  F2FP.F16.F32.PACK_AB R13, R13, R73 ;  /* 0x000000490d0d723e */ /* 0x000fe200000000ff */
[--C-:B------:R-:W-:Y:S02]  /*3f20*/  HADD2.F32 R15, -RZ, R75.reuse.H1_H1 ;  /* 0x3000004bff0f7230 */ /* 0x100fe40000004100 */
[----:B------:R-:W-:-:S02]  /*3f30*/  HADD2.F32 R75, -RZ, R75.H0_H0 ;  /* 0x2000004bff4b7230 */ /* 0x000fc40000004100 */
[----:B------:R-:W-:Y:S02]  /*3f40*/  HADD2.F32 R141, -RZ, R141.H0_H0 ;  /* 0x2000008dff8d7230 */ /* 0x000fe40000004100 */
[-C--:B------:R-:W-:Y:S01]  /*3f50*/  FMUL.FTZ R72, R15, R74.reuse ;  /* 0x0000004a0f487220 */ /* 0x080fe20000410000 */
[----:B------:R-:W-:-:S03]  /*3f60*/  FMUL.FTZ R74, R75, R74 ;  /* 0x0000004a4b4a7220 */ /* 0x000fc60000410000 */
[-C--:B------:R-:W-:Y:S01]  /*3f70*/  FFMA.FTZ R72, R75, R134.reuse, -R72 ;  /* 0x000000864b487223 */ /* 0x080fe20000010848 */
[----:B------:R-:W-:Y:S01]  /*3f80*/  FFMA.FTZ R15, R15, R134, R74 ;  /* 0x000000860f0f7223 */ /* 0x000fe2000001004a */
[----:B------:R-:W-:Y:S02]  /*3f90*/  HADD2.F32 R134, -RZ, R157.H0_H0 ;  /* 0x2000009dff867230 */ /* 0x000fe40000004100 */
[----:B------:R-:W-:Y:S02]  /*3fa0*/  HADD2.F32 R74, -RZ, R142.H0_H0 ;  /* 0x2000008eff4a7230 */ /* 0x000fe40000004100 */
[----:B------:R-:W-:Y:S01]  /*3fb0*/  F2FP.F16.F32.PACK_AB R15, R15, R72 ;  /* 0x000000480f0f723e */ /* 0x000fe200000000ff */
[-C--:B------:R-:W-:Y:S01]  /*3fc0*/  FMUL.FTZ R75, R12, R134.reuse ;  /* 0x000000860c4b7220 */ /* 0x080fe20000410000 */
[----:B------:R-:W-:-:S03]  /*3fd0*/  FMUL.FTZ R134, R141, R134 ;  /* 0x000000868d867220 */ /* 0x000fc60000410000 */
[-C--:B------:R-:W-:Y:S01]  /*3fe0*/  FFMA.FTZ R75, R141, R74.reuse, -R75 ;  /* 0x0000004a8d4b7223 */ /* 0x080fe2000001084b */
[----:B------:R-:W-:Y:S01]  /*3ff0*/  FFMA.FTZ R12, R12, R74, R134 ;  /* 0x0000004a0c0c7223 */ /* 0x000fe20000010086 */
[----:B------:R-:W-:Y:S02]  /*4000*/  HADD2.F32 R74, -RZ, R157.H1_H1 ;  /* 0x3000009dff4a7230 */ /* 0x000fe40000004100 */
[----:B------:R-:W-:Y:S02]  /*4010*/  HADD2.F32 R134, -RZ, R14.H1_H1 ;  /* 0x3000000eff867230 */ /* 0x000fe40000004100 */
[----:B------:R-:W-:Y:S01]  /*4020*/  HADD2.F32 R141, -RZ, R142.H1_H1 ;  /* 0x3000008eff8d7230 */ /* 0x000fe20000004100 */
[----:B------:R-:W-:Y:S01]  /*4030*/  F2FP.F16.F32.PACK_AB R12, R12, R75 ;  /* 0x0000004b0c0c723e */ /* 0x000fe200000000ff */
[----:B------:R-:W-:Y:S02]  /*4040*/  HADD2.F32 R14, -RZ, R14.H0_H0 ;  /* 0x2000000eff0e7230 */ /* 0x000fe40000004100 */
[----:B------:R-:W-:-:S04]  /*4050*/  FMUL.FTZ R142, R134, R74 ;  /* 0x0000004a868e7220 */ /* 0x000fc80000410000 */
[C---:B------:R-:W-:Y:S01]  /*4060*/  FFMA.FTZ R142, R14.reuse, R141, -R142 ;  /* 0x0000008d0e8e7223 */ /* 0x040fe2000001088e */
[----:B------:R-:W-:-:S04]  /*4070*/  FMUL.FTZ R14, R14, R74 ;  /* 0x0000004a0e0e7220 */ /* 0x000fc80000410000 */
[----:B------:R-:W-:-:S05]  /*4080*/  FFMA.FTZ R14, R134, R141, R14 ;  /* 0x0000008d860e7223 */ /* 0x000fca000001000e */
[----:B------:R-:W-:-:S07]  /*4090*/  F2FP.F16.F32.PACK_AB R14, R14, R142 ;  /* 0x0000008e0e0e723e */ /* 0x000fce00000000ff */
.L_x_473:
[----:B------:R-:W-:Y:S05]  /*40a0*/  BSYNC B3 ;  /* 0x0000000000037941 */ /* 0x000fea0003800000 */
.L_x_472:
[----:B---3--:R-:W-:-:S04]  /*40b0*/  LEA R72, P3, R16, R11, 0x1 ;  /* 0x0000000b10487211 */ /* 0x008fc800078608ff */
[----:B--2---:R-:W-:-:S05]  /*40c0*/  LEA.HI.X R73, R16, R76, R17, 0x1, P3 ;  /* 0x0000004c10497211 */ /* 0x004fca00018f0c11 */
[----:B0-----:R4:W-:Y:S04]  /*40d0*/  ST.E.128 desc[UR48][R72.64], R12 ;  /* 0x0000000c48007985 */ /* 0x0019e8000c101d30 */
.L_x_471:
[----:B------:R-:W-:Y:S05]  /*40e0*/  BSYNC B2 ;  /* 0x0000000000027941 */ /* 0x000fea0003800000 */
.L_x_470:
[----:B------:R-:W-:Y:S01]  /*40f0*/  ISETP.NE.AND P3, PT, R7, RZ, PT ;  /* 0x000000ff0700720c */ /* 0x000fe20003f65270 */
[----:B------:R-:W-:-:S12]  /*4100*/  BSSY B2, `(.L_x_474) ;  /* 0x0000037000027945 */ /* 0x000fd80003800000 */
[----:B------:R-:W-:Y:S05]  /*4110*/  @!P3 BRA `(.L_x_475) ;  /* 0x0000000000d4b947 */ /* 0x000fea0003800000 */
[----:B----4-:R4:W0:Y:S01]  /*4120*/  LDS.128 R12, [R80+0x1e000] ;  /* 0x01e00000500c7984 */ /* 0x0108220000000c00 */
        /* <DEDUP_REMOVED lines=46> */
.L_x_477:
[----:B------:R-:W-:Y:S05]  /*4410*/  BSYNC B3 ;  /* 0x0000000000037941 */ /* 0x000fea0003800000 */
.L_x_476:
[----:B--2---:R-:W-:Y:S01]  /*4420*/  MOV R69, R76 ;  /* 0x0000004c00457202 */ /* 0x004fe20000000f00 */
[----:B------:R-:W-:Y:S02]  /*4430*/  IMAD.SHL.U32 R70, R197, 0x8, RZ ;  /* 0x00000008c5467824 */ /* 0x000fe400078e00ff */
[----:B---3--:R-:W-:-:S04]  /*4440*/  IMAD.MOV.U32 R68, RZ, RZ, R11 ;  /* 0x000000ffff447224 */ /* 0x008fc800078e000b */
[----:B------:R-:W-:-:S05]  /*4450*/  IMAD.WIDE R68, R70, 0x2, R68 ;  /* 0x0000000246447825 */ /* 0x000fca00078e0244 */
[----:B0-----:R0:W-:Y:S02]  /*4460*/  ST.E.128 desc[UR48][R68.64], R12 ;  /* 0x0000000c44007985 */ /* 0x0011e4000c101d30 */
.L_x_475:
[----:B------:R-:W-:Y:S05]  /*4470*/  BSYNC B2 ;  /* 0x0000000000027941 */ /* 0x000fea0003800000 */
.L_x_474:
[----:B------:R-:W-:Y:S01]  /*4480*/  ISETP.NE.AND P3, PT, R8, RZ, PT ;  /* 0x000000ff0800720c */ /* 0x000fe20003f65270 */
[----:B------:R-:W-:-:S12]  /*4490*/  BSSY B2, `(.L_x_478) ;  /* 0x0000037000027945 */ /* 0x000fd80003800000 */
[----:B------:R-:W-:Y:S05]  /*44a0*/  @!P3 BRA `(.L_x_479) ;  /* 0x0000000000d4b947 */ /* 0x000fea0003800000 */
[----:B0---4-:R0:W4:Y:S01]  /*44b0*/  LDS.128 R12, [R27+0x21000] ;  /* 0x021000001b0c7984 */ /* 0x0111220000000c00 */
[----:B------:R-:W-:Y:S01]  /*44c0*/  ISETP.GE.AND P3, PT, R206, R118, PT ;  /* 0x00000076ce00720c */ /* 0x000fe20003f66270 */
[----:B------:R-:W-:-:S12]  /*44d0*/  BSSY B3, `(.L_x_480) ;  /* 0x000002d000037945 */ /* 0x000fd80003800000 */
[----:B0-----:R-:W-:Y:S05]  /*44e0*/  @P3 BRA `(.L_x_481) ;  /* 0x0000000000ac3947 */ /* 0x001fea0003800000 */
[--C-:B------:R-:W-:Y:S02]  /*44f0*/  SHF.R.U64 R68, R64, 0x10, R65.reuse ;  /* 0x0000001040447819 */ /* 0x100fe40000001241 */
[----:B------:R-:W-:Y:S01]  /*4500*/  SHF.R.U32.HI R64, RZ, 0x10, R65 ;  /* 0x00000010ff407819 */ /* 0x000fe20000011641 */
[----:B----4-:R-:W-:Y:S01]  /*4510*/  IMAD.MOV.U32 R65, RZ, RZ, R13 ;  /* 0x000000ffff417224 */ /* 0x010fe200078e000d */
        /* <DEDUP_REMOVED lines=24> */
[----:B------:R-:W-:Y:S02]  /*46a0*/  HADD2.F32 R66, -RZ, R153.H1_H1 ;  /* 0x30000099ff427230 */ /* 0x000fe40000004100 */
[----:B------:R-:W-:Y:S01]  /*46b0*/  F2FP.F16.F32.PACK_AB R15, R15, R64 ;  /* 0x000000400f0f723e */ /* 0x000fe200000000ff */
[-C--:B------:R-:W-:Y:S01]  /*46c0*/  FMUL.FTZ R67, R12, R68.reuse ;  /* 0x000000440c437220 */ /* 0x080fe20000410000 */
[----:B------:R-:W-:-:S03]  /*46d0*/  FMUL.FTZ R68, R69, R68 ;  /* 0x0000004445447220 */ /* 0x000fc60000410000 */
[-C--:B------:R-:W-:Y:S01]  /*46e0*/  FFMA.FTZ R67, R69, R66.reuse, -R67 ;  /* 0x0000004245437223 */ /* 0x080fe20000010843 */
[----:B------:R-:W-:Y:S01]  /*46f0*/  FFMA.FTZ R12, R12, R66, R68 ;  /* 0x000000420c0c7223 */ /* 0x000fe20000010044 */
[----:B------:R-:W-:Y:S02]  /*4700*/  HADD2.F32 R66, -RZ, R155.H1_H1 ;  /* 0x3000009bff427230 */ /* 0x000fe40000004100 */
[--C-:B------:R-:W-:Y:S02]  /*4710*/  HADD2.F32 R68, -RZ, R14.reuse.H1_H1 ;  /* 0x3000000eff447230 */ /* 0x100fe40000004100 */
[----:B------:R-:W-:Y:S01]  /*4720*/  HADD2.F32 R69, -RZ, R153.H0_H0 ;  /* 0x20000099ff457230 */ /* 0x000fe20000004100 */
[----:B------:R-:W-:Y:S01]  /*4730*/  F2FP.F16.F32.PACK_AB R12, R12, R67 ;  /* 0x000000430c0c723e */ /* 0x000fe200000000ff */
[----:B------:R-:W-:Y:S02]  /*4740*/  HADD2.F32 R14, -RZ, R14.H0_H0 ;  /* 0x2000000eff0e7230 */ /* 0x000fe40000004100 */
[----:B------:R-:W-:-:S04]  /*4750*/  FMUL.FTZ R70, R68, R66 ;  /* 0x0000004244467220 */ /* 0x000fc80000410000 */
[C---:B------:R-:W-:Y:S01]  /*4760*/  FFMA.FTZ R70, R14.reuse, R69, -R70 ;  /* 0x000000450e467223 */ /* 0x040fe20000010846 */
[----:B------:R-:W-:-:S04]  /*4770*/  FMUL.FTZ R14, R14, R66 ;  /* 0x000000420e0e7220 */ /* 0x000fc80000410000 */
[----:B------:R-:W-:-:S05]  /*4780*/  FFMA.FTZ R14, R68, R69, R14 ;  /* 0x00000045440e7223 */ /* 0x000fca000001000e */
[----:B------:R-:W-:-:S07]  /*4790*/  F2FP.F16.F32.PACK_AB R14, R14, R70 ;  /* 0x000000460e0e723e */ /* 0x000fce00000000ff */
.L_x_481:
[----:B------:R-:W-:Y:S05]  /*47a0*/  BSYNC B3 ;  /* 0x0000000000037941 */ /* 0x000fea0003800000 */
.L_x_480:
[----:B--2---:R-:W-:Y:S01]  /*47b0*/  MOV R65, R76 ;  /* 0x0000004c00417202 */ /* 0x004fe20000000f00 */
[----:B------:R-:W-:Y:S02]  /*47c0*/  IMAD.SHL.U32 R66, R198, 0x8, RZ ;  /* 0x00000008c6427824 */ /* 0x000fe400078e00ff */
[----:B---3--:R-:W-:-:S04]  /*47d0*/  IMAD.MOV.U32 R64, RZ, RZ, R11 ;  /* 0x000000ffff407224 */ /* 0x008fc800078e000b */
[----:B------:R-:W-:-:S05]  /*47e0*/  IMAD.WIDE R64, R66, 0x2, R64 ;  /* 0x0000000242407825 */ /* 0x000fca00078e0240 */
[----:B----4-:R0:W-:Y:S02]  /*47f0*/  ST.E.128 desc[UR48][R64.64], R12 ;  /* 0x0000000c40007985 */ /* 0x0101e4000c101d30 */
.L_x_479:
[----:B------:R-:W-:Y:S05]  /*4800*/  BSYNC B2 ;  /* 0x0000000000027941 */ /* 0x000fea0003800000 */
.L_x_478:
        /* <DEDUP_REMOVED lines=33> */
[--C-:B------:R-:W-:Y:S02]  /*4a20*/  HADD2.F32 R64, -RZ, R152.reuse.H1_H1 ;  /* 0x30000098ff407230 */ /* 0x100fe40000004100 */
[----:B------:R-:W-:Y:S02]  /*4a30*/  HADD2.F32 R62, -RZ, R152.H0_H0 ;  /* 0x20000098ff3e7230 */ /* 0x000fe40000004100 */
[----:B------:R-:W-:Y:S01]  /*4a40*/  F2FP.F16.F32.PACK_AB R15, R15, R60 ;  /* 0x0000003c0f0f723e */ /* 0x000fe200000000ff */
[-C--:B------:R-:W-:Y:S01]  /*4a50*/  FMUL.FTZ R63, R12, R64.reuse ;  /* 0x000000400c3f7220 */ /* 0x080fe20000410000 */
[----:B------:R-:W-:-:S03]  /*4a60*/  FMUL.FTZ R64, R65, R64 ;  /* 0x0000004041407220 */ /* 0x000fc60000410000 */
[-C--:B------:R-:W-:Y:S01]  /*4a70*/  FFMA.FTZ R63, R65, R62.reuse, -R63 ;  /* 0x0000003e413f7223 */ /* 0x080fe2000001083f */
[----:B------:R-:W-:Y:S01]  /*4a80*/  FFMA.FTZ R12, R12, R62, R64 ;  /* 0x0000003e0c0c7223 */ /* 0x000fe20000010040 */
[--C-:B------:R-:W-:Y:S02]  /*4a90*/  HADD2.F32 R62, -RZ, R151.reuse.H1_H1 ;  /* 0x30000097ff3e7230 */ /* 0x100fe40000004100 */
        /* <DEDUP_REMOVED lines=9> */
.L_x_485:
[----:B------:R-:W-:Y:S05]  /*4b30*/  BSYNC B3 ;  /* 0x0000000000037941 */ /* 0x000fea0003800000 */
.L_x_484:
[----:B---3--:R-:W-:-:S04]  /*4b40*/  LEA R60, P3, R22, R11, 0x1 ;  /* 0x0000000b163c7211 */ /* 0x008fc800078608ff */
[----:B--2---:R-:W-:-:S05]  /*4b50*/  LEA.HI.X R61, R22, R76, R201, 0x1, P3 ;  /* 0x0000004c163d7211 */ /* 0x004fca00018f0cc9 */
[----:B----4-:R0:W-:Y:S04]  /*4b60*/  ST.E.128 desc[UR48][R60.64], R12 ;  /* 0x0000000c3c007985 */ /* 0x0101e8000c101d30 */
.L_x_483:
[----:B------:R-:W-:Y:S05]  /*4b70*/  BSYNC B2 ;  /* 0x0000000000027941 */ /* 0x000fea0003800000 */
.L_x_482:
        /* <DEDUP_REMOVED lines=12> */
[----:B------:R-:W-:Y:S01]  /*4c40*/  SHF.R.U32.HI R57, RZ, 0x10, R57 ;  /* 0x00000010ff397819 */ /* 0x000fe20000011639 */
[----:B------:R-:W-:Y:S02]  /*4c50*/  HADD2.F32 R58, -RZ, R58.H0_H0 ;  /* 0x2000003aff3a7230 */ /* 0x000fe40000004100 */
[--C-:B------:R-:W-:Y:S02]  /*4c60*/  HADD2.F32 R13, -RZ, R59.reuse.H1_H1 ;  /* 0x3000003bff0d7230 */ /* 0x100fe40000004100 */
[----:B------:R-:W-:-:S02]  /*4c70*/  HADD2.F32 R59, -RZ, R59.H0_H0 ;  /* 0x2000003bff3b7230 */ /* 0x000fc40000004100 */
[----:B------:R-:W-:Y:S02]  /*4c80*/  HADD2.F32 R56, -RZ, R56.H0_H0 ;  /* 0x20000038ff387230 */ /* 0x000fe40000004100 */
[-C--:B------:R-:W-:Y:S01]  /*4c90*/  FMUL.FTZ R61, R13, R60.reuse ;  /* 0x0000003c0d3d7220 */ /* 0x080fe20000410000 */
[----:B------:R-:W-:Y:S02]  /*4ca0*/  HADD2.F32 R57, -RZ, R57.H0_H0 ;  /* 0x20000039ff397230 */ /* 0x000fe40000004100 */
[C---:B------:R-:W-:Y:S01]  /*4cb0*/  FMUL.FTZ R60, R59.reuse, R60 ;  /* 0x0000003c3b3c7220 */ /* 0x040fe20000410000 */
[----:B------:R-:W-:-:S03]  /*4cc0*/  FFMA.FTZ R61, R59, R56, -R61 ;  /* 0x000000383b3d7223 */ /* 0x000fc6000001083d */
[----:B------:R-:W-:Y:S01]  /*4cd0*/  FFMA.FTZ R60, R13, R56, R60 ;  /* 0x000000380d3c7223 */ /* 0x000fe2000001003c */
[--C-:B------:R-:W-:Y:S02]  /*4ce0*/  HADD2.F32 R13, -RZ, R15.reuse.H1_H1 ;  /* 0x3000000fff0d7230 */ /* 0x100fe40000004100 */
[----:B------:R-:W-:Y:S02]  /*4cf0*/  HADD2.F32 R15, -RZ, R15.H0_H0 ;  /* 0x2000000fff0f7230 */ /* 0x000fe40000004100 */
[----:B------:R-:W-:Y:S01]  /*4d00*/  F2FP.F16.F32.PACK_AB R60, R60, R61 ;  /* 0x0000003d3c3c723e */ /* 0x000fe200000000ff */
[-C--:B------:R-:W-:Y:S02]  /*4d10*/  FMUL.FTZ R56, R13, R58.reuse ;  /* 0x0000003a0d387220 */ /* 0x080fe40000410000 */
[C---:B------:R-:W-:Y:S02]  /*4d20*/  FMUL.FTZ R58, R15.reuse, R58 ;  /* 0x0000003a0f3a7220 */ /* 0x040fe40000410000 */
[----:B------:R-:W-:Y:S01]  /*4d30*/  FFMA.FTZ R56, R15, R57, -R56 ;  /* 0x000000390f387223 */ /* 0x000fe20000010838 */
[----:B------:R-:W-:-:S02]  /*4d40*/  HADD2.F32 R15, -RZ, R150.H1_H1 ;  /* 0x30000096ff0f7230 */ /* 0x000fc40000004100 */
[----:B------:R-:W-:Y:S01]  /*4d50*/  FFMA.FTZ R58, R13, R57, R58 ;  /* 0x000000390d3a7223 */ /* 0x000fe2000001003a */
[--C-:B------:R-:W-:Y:S02]  /*4d60*/  HADD2.F32 R13, -RZ, R12.reuse.H0_H0 ;  /* 0x2000000cff0d7230 */ /* 0x100fe40000004100 */
[----:B------:R-:W-:Y:S02]  /*4d70*/  HADD2.F32 R12, -RZ, R12.H1_H1 ;  /* 0x3000000cff0c7230 */ /* 0x000fe40000004100 */
[--C-:B------:R-:W-:Y:S01]  /*4d80*/  HADD2.F32 R57, -RZ, R149.reuse.H1_H1 ;  /* 0x30000095ff397230 */ /* 0x100fe20000004100 */
[----:B------:R-:W-:Y:S01]  /*4d90*/  F2FP.F16.F32.PACK_AB R56, R58, R56 ;  /* 0x000000383a38723e */ /* 0x000fe200000000ff */
[----:B------:R-:W-:Y:S02]  /*4da0*/  HADD2.F32 R150, -RZ, R150.H0_H0 ;  /* 0x20000096ff967230 */ /* 0x000fe40000004100 */
[-C--:B------:R-:W-:Y:S01]  /*4db0*/  FMUL.FTZ R59, R12, R15.reuse ;  /* 0x0000000f0c3b7220 */ /* 0x080fe20000410000 */
[----:B------:R-:W-:Y:S01]  /*4dc0*/  FMUL.FTZ R15, R13, R15 ;  /* 0x0000000f0d0f7220 */ /* 0x000fe20000410000 */
[----:B------:R-:W-:-:S02]  /*4dd0*/  HADD2.F32 R149, -RZ, R149.H0_H0 ;  /* 0x20000095ff957230 */ /* 0x000fc40000004100 */
[-C--:B------:R-:W-:Y:S01]  /*4de0*/  FFMA.FTZ R59, R13, R57.reuse, -R59 ;  /* 0x000000390d3b7223 */ /* 0x080fe2000001083b */
[----:B------:R-:W-:Y:S01]  /*4df0*/  FFMA.FTZ R15, R12, R57, R15 ;  /* 0x000000390c0f7223 */ /* 0x000fe2000001000f */
[--C-:B------:R-:W-:Y:S02]  /*4e00*/  HADD2.F32 R12, -RZ, R14.reuse.H0_H0 ;  /* 0x2000000eff0c7230 */ /* 0x100fe40000004100 */
[----:B------:R-:W-:Y:S02]  /*4e10*/  HADD2.F32 R14, -RZ, R14.H1_H1 ;  /* 0x3000000eff0e7230 */ /* 0x000fe40000004100 */
[----:B------:R-:W-:-:S03]  /*4e20*/  F2FP.F16.F32.PACK_AB R15, R15, R59 ;  /* 0x0000003b0f0f723e */ /* 0x000fc600000000ff */
[-C--:B------:R-:W-:Y:S01]  /*4e30*/  FMUL.FTZ R13, R14, R150.reuse ;  /* 0x000000960e0d7220 */ /* 0x080fe20000410000 */
[----:B------:R-:W-:-:S03]  /*4e40*/  FMUL.FTZ R150, R12, R150 ;  /* 0x000000960c967220 */ /* 0x000fc60000410000 */
[-C--:B------:R-:W-:Y:S01]  /*4e50*/  FFMA.FTZ R13, R12, R149.reuse, -R13 ;  /* 0x000000950c0d7223 */ /* 0x080fe2000001080d */
[----:B------:R-:W-:Y:S01]  /*4e60*/  FFMA.FTZ R150, R14, R149, R150 ;  /* 0x000000950e967223 */ /* 0x000fe20000010096 */
[----:B------:R-:W-:Y:S02]  /*4e70*/  IMAD.MOV.U32 R12, RZ, RZ, R15 ;  /* 0x000000ffff0c7224 */ /* 0x000fe400078e000f */
[----:B------:R-:W-:Y:S02]  /*4e80*/  IMAD.MOV.U32 R15, RZ, RZ, R56 ;  /* 0x000000ffff0f7224 */ /* 0x000fe400078e0038 */
[----:B------:R-:W-:Y:S02]  /*4e90*/  F2FP.F16.F32.PACK_AB R150, R150, R13 ;  /* 0x0000000d9696723e */ /* 0x000fe400000000ff */
[----:B------:R-:W-:-:S03]  /*4ea0*/  MOV R13, R60 ;  /* 0x0000003c000d7202 */ /* 0x000fc60000000f00 */
[----:B------:R-:W-:-:S07]  /*4eb0*/  IMAD.MOV.U32 R14, RZ, RZ, R150 ;  /* 0x000000ffff0e7224 */ /* 0x000fce00078e0096 */
.L_x_489:
[----:B------:R-:W-:Y:S05]  /*4ec0*/  BSYNC B3 ;  /* 0x0000000000037941 */ /* 0x000fea0003800000 */
.L_x_488:
[----:B---3--:R-:W-:-:S04]  /*4ed0*/  LEA R56, P3, R19, R11, 0x1 ;  /* 0x0000000b13387211 */ /* 0x008fc800078608ff */
[----:B--2---:R-:W-:-:S05]  /*4ee0*/  LEA.HI.X R57, R19, R76, R200, 0x1, P3 ;  /* 0x0000004c13397211 */ /* 0x004fca00018f0cc8 */
[----:B----4-:R0:W-:Y:S04]  /*4ef0*/  ST.E.128 desc[UR48][R56.64], R12 ;  /* 0x0000000c38007985 */ /* 0x0101e8000c101d30 */
.L_x_487:
[----:B------:R-:W-:Y:S05]  /*4f00*/  BSYNC B2 ;  /* 0x0000000000027941 */ /* 0x000fea0003800000 */
.L_x_486:
[----:B------:R-:W-:-:S13]  /*4f10*/  ISETP.NE.AND P3, PT, R20, RZ, PT ;  /* 0x000000ff1400720c */ /* 0x000fda0003f65270 */
[----:B------:R-:W-:Y:S05]  /*4f20*/  @!P3 BRA `(.L_x_469) ;  /* 0x0000000000d4b947 */ /* 0x000fea0003800000 */
[----:B0---4-:R0:W4:Y:S01]  /*4f30*/  LDS.128 R12, [R80+0x24000] ;  /* 0x02400000500c7984 */ /* 0x0111220000000c00 */
[C---:B---3--:R-:W-:Y:S01]  /*4f40*/  LEA R56, P3, R23.reuse, R11, 0x1 ;  /* 0x0000000b17387211 */ /* 0x048fe200078608ff */
[----:B------:R-:W-:Y:S03]  /*4f50*/  BSSY B2, `(.L_x_490) ;  /* 0x0000031000027945 */ /* 0x000fe60003800000 */
[----:B--2---:R-:W-:Y:S02]  /*4f60*/  LEA.HI.X R57, R23, R76, R199, 0x1, P3 ;  /* 0x0000004c17397211 */ /* 0x004fe400018f0cc7 */
[----:B------:R-:W-:-:S13]  /*4f70*/  ISETP.GE.AND P3, PT, R209, R118, PT ;  /* 0x00000076d100720c */ /* 0x000fda0003f66270 */
[----:B0-----:R-:W-:Y:S05]  /*4f80*/  @P3 BRA `(.L_x_491) ;  /* 0x0000000000b43947 */ /* 0x001fea0003800000 */
[----:B------:R-:W-:Y:S02]  /*4f90*/  SHF.R.U64 R58, R54, 0x10, R55 ;  /* 0x00000010363a7819 */ /* 0x000fe40000001237 */
[----:B----4-:R-:W-:Y:S02]  /*4fa0*/  MOV R54, R13 ;  /* 0x0000000d00367202 */ /* 0x010fe40000000f00 */
[----:B------:R-:W-:Y:S01]  /*4fb0*/  SHF.R.U64 R13, R52, 0x10, R53 ;  /* 0x00000010340d7819 */ /* 0x000fe20000001235 */
[----:B------:R-:W-:Y:S01]  /*4fc0*/  HADD2.F32 R58, -RZ, R58.H0_H0 ;  /* 0x2000003aff3a7230 */ /* 0x000fe20000004100 */
[----:B------:R-:W-:Y:S01]  /*4fd0*/  SHF.R.U32.HI R55, RZ, 0x10, R55 ;  /* 0x00000010ff377819 */ /* 0x000fe20000011637 */
[--C-:B------:R-:W-:Y:S02]  /*4fe0*/  HADD2.F32 R11, -RZ, R54.reuse.H1_H1 ;  /* 0x30000036ff0b7230 */ /* 0x100fe40000004100 */
[----:B------:R-:W-:Y:S02]  /*4ff0*/  HADD2.F32 R52, -RZ, R54.H0_H0 ;  /* 0x20000036ff347230 */ /* 0x000fe40000004100 */
[----:B------:R-:W-:-:S02]  /*5000*/  HADD2.F32 R13, -RZ, R13.H0_H0 ;  /* 0x2000000dff0d7230 */ /* 0x000fc40000004100 */
[-C--:B------:R-:W-:Y:S01]  /*5010*/  FMUL.FTZ R54, R11, R58.reuse ;  /* 0x0000003a0b367220 */ /* 0x080fe20000410000 */
[----:B------:R-:W-:-:S03]  /*5020*/  FMUL.FTZ R58, R52, R58 ;  /* 0x0000003a343a7220 */ /* 0x000fc60000410000 */
[-C--:B------:R-:W-:Y:S01]  /*5030*/  FFMA.FTZ R54, R52, R13.reuse, -R54 ;  /* 0x0000000d34367223 */ /* 0x080fe20000010836 */
[----:B------:R-:W-:Y:S01]  /*5040*/  SHF.R.U32.HI R52, RZ, 0x10, R53 ;  /* 0x00000010ff347819 */ /* 0x000fe20000011635 */
[----:B------:R-:W-:Y:S01]  /*5050*/  FFMA.FTZ R58, R11, R13, R58 ;  /* 0x0000000d0b3a7223 */ /* 0x000fe2000001003a */
[----:B------:R-:W-:Y:S02]  /*5060*/  IMAD.MOV.U32 R13, RZ, RZ, R15 ;  /* 0x000000ffff0d7224 */ /* 0x000fe400078e000f */
[----:B------:R-:W-:Y:S02]  /*5070*/  HADD2.F32 R15, -RZ, R55.H0_H0 ;  /* 0x20000037ff0f7230 */ /* 0x000fe40000004100 */
[----:B------:R-:W-:Y:S01]  /*5080*/  HADD2.F32 R52, -RZ, R52.H0_H0 ;  /* 0x20000034ff347230 */ /* 0x000fe20000004100 */
[----:B------:R-:W-:Y:S01]  /*5090*/  F2FP.F16.F32.PACK_AB R54, R58, R54 ;  /* 0x000000363a36723e */ /* 0x000fe200000000ff */
[--C-:B------:R-:W-:Y:S02]  /*50a0*/  HADD2.F32 R11, -RZ, R13.reuse.H1_H1 ;  /* 0x3000000dff0b7230 */ /* 0x100fe40000004100 */
[----:B------:R-:W-:-:S03]  /*50b0*/  HADD2.F32 R13, -RZ, R13.H0_H0 ;  /* 0x2000000dff0d7230 */ /* 0x000fc60000004100 */
[-C--:B------:R-:W-:Y:S02]  /*50c0*/  FMUL.FTZ R53, R11, R15.reuse ;  /* 0x0000000f0b357220 */ /* 0x080fe40000410000 */
[C---:B------:R-:W-:Y:S02]  /*50d0*/  FMUL.FTZ R15, R13.reuse, R15 ;  /* 0x0000000f0d0f7220 */ /* 0x040fe40000410000 */
[-C--:B------:R-:W-:Y:S01]  /*50e0*/  FFMA.FTZ R53, R13, R52.reuse, -R53 ;  /* 0x000000340d357223 */ /* 0x080fe20000010835 */
[----:B------:R-:W-:Y:S02]  /*50f0*/  HADD2.F32 R13, -RZ, R148.H0_H0 ;  /* 0x20000094ff0d7230 */ /* 0x000fe40000004100 */
[----:B------:R-:W-:Y:S01]  /*5100*/  FFMA.FTZ R15, R11, R52, R15 ;  /* 0x000000340b0f7223 */ /* 0x000fe2000001000f */
[--C-:B------:R-:W-:Y:S02]  /*5110*/  HADD2.F32 R11, -RZ, R12.reuse.H0_H0 ;  /* 0x2000000cff0b7230 */ /* 0x100fe40000004100 */
[----:B------:R-:W-:-:S02]  /*5120*/  HADD2.F32 R12, -RZ, R12.H1_H1 ;  /* 0x3000000cff0c7230 */ /* 0x000fc40000004100 */
[--C-:B------:R-:W-:Y:S01]  /*5130*/  HADD2.F32 R52, -RZ, R147.reuse.H0_H0 ;  /* 0x20000093ff347230 */ /* 0x100fe20000004100 */
[----:B------:R-:W-:Y:S01]  /*5140*/  F2FP.F16.F32.PACK_AB R15, R15, R53 ;  /* 0x000000350f0f723e */ /* 0x000fe200000000ff */
[----:B------:R-:W-:Y:S02]  /*5150*/  HADD2.F32 R148, -RZ, R148.H1_H1 ;  /* 0x30000094ff947230 */ /* 0x000fe40000004100 */
[CC--:B------:R-:W-:Y:S01]  /*5160*/  FMUL.FTZ R55, R12.reuse, R13.reuse ;  /* 0x0000000d0c377220 */ /* 0x0c0fe20000410000 */
[C---:B------:R-:W-:Y:S01]  /*5170*/  FMUL.FTZ R13, R11.reuse, R13 ;  /* 0x0000000d0b0d7220 */ /* 0x040fe20000410000 */
[----:B------:R-:W-:Y:S02]  /*5180*/  HADD2.F32 R147, -RZ, R147.H1_H1 ;  /* 0x30000093ff937230 */ /* 0x000fe40000004100 */
[-C--:B------:R-:W-:Y:S01]  /*5190*/  FFMA.FTZ R55, R11, R52.reuse, -R55 ;  /* 0x000000340b377223 */ /* 0x080fe20000010837 */
[--C-:B------:R-:W-:Y:S02]  /*51a0*/  HADD2.F32 R11, -RZ, R14.reuse.H0_H0 ;  /* 0x2000000eff0b7230 */ /* 0x100fe40000004100 */
[----:B------:R-:W-:Y:S01]  /*51b0*/  FFMA.FTZ R13, R12, R52, R13 ;  /* 0x000000340c0d7223 */ /* 0x000fe2000001000d */
[----:B------:R-:W-:-:S04]  /*51c0*/  HADD2.F32 R14, -RZ, R14.H1_H1 ;  /* 0x3000000eff0e7230 */ /* 0x000fc80000004100 */
[----:B------:R-:W-:Y:S01]  /*51d0*/  F2FP.F16.F32.PACK_AB R13, R13, R55 ;  /* 0x000000370d0d723e */ /* 0x000fe200000000ff */
[-C--:B------:R-:W-:Y:S01]  /*51e0*/  FMUL.FTZ R12, R14, R148.reuse ;  /* 0x000000940e0c7220 */ /* 0x080fe20000410000 */
[----:B------:R-:W-:-:S03]  /*51f0*/  FMUL.FTZ R148, R11, R148 ;  /* 0x000000940b947220 */ /* 0x000fc60000410000 */
[-C--:B------:R-:W-:Y:S01]  /*5200*/  FFMA.FTZ R12, R11, R147.reuse, -R12 ;  /* 0x000000930b0c7223 */ /* 0x080fe2000001080c */
[----:B------:R-:W-:-:S05]  /*5210*/  FFMA.FTZ R148, R14, R147, R148 ;  /* 0x000000930e947223 */ /* 0x000fca0000010094 */
[----:B------:R-:W-:Y:S01]  /*5220*/  F2FP.F16.F32.PACK_AB R148, R148, R12 ;  /* 0x0000000c9494723e */ /* 0x000fe200000000ff */
[----:B------:R-:W-:Y:S01]  /*5230*/  IMAD.MOV.U32 R12, RZ, RZ, R13 ;  /* 0x000000ffff0c7224 */ /* 0x000fe200078e000d */
[----:B------:R-:W-:-:S03]  /*5240*/  MOV R13, R54 ;  /* 0x00000036000d7202 */ /* 0x000fc60000000f00 */
[----:B------:R-:W-:-:S07]  /*5250*/  IMAD.MOV.U32 R14, RZ, RZ, R148 ;  /* 0x000000ffff0e7224 */ /* 0x000fce00078e0094 */
.L_x_491:
[----:B------:R-:W-:Y:S05]  /*5260*/  BSYNC B2 ;  /* 0x0000000000027941 */ /* 0x000fea0003800000 */
.L_x_490:
[----:B----4-:R0:W-:Y:S02]  /*5270*/  ST.E.128 desc[UR48][R56.64], R12 ;  /* 0x0000000c38007985 */ /* 0x0101e4000c101d30 */
.L_x_469:
[----:B------:R-:W-:Y:S05]  /*5280*/  BSYNC B1 ;  /* 0x0000000000017941 */ /* 0x000fea0003800000 */
.L_x_468:
[----:B------:R-:W-:-:S03]  /*5290*/  UMOV UR4, 0xffffffff ;  /* 0xffffffff00047882 */ /* 0x000fc60000000000 */
[----:B------:R-:W-:Y:S05]  /*52a0*/  BRA.DIV UR4, `(.L_x_492) ;  /* 0x000001de04087947 */ /* 0x000fea000b800000 */
[----:B-1----:R-:W1:Y:S04]  /*52b0*/  SHFL.IDX PT, R116, R116, 0x1, 0x1c1f ;  /* 0x003c1f0074747f89 */ /* 0x002e6800000e0000 */
[----:B------:R-:W0:Y:S02]  /*52c0*/  SHFL.IDX PT, R117, R117, 0x1, 0x1c1f ;  /* 0x003c1f0075757f89 */ /* 0x000e2400000e0000 */
.L_x_801:
[----:B------:R-:W-:Y:S05]  /*52d0*/  @P4 BRA `(.L_x_493) ;  /* 0x0000005400484947 */ /* 0x000fea0003800000 */
[----:B------:R-:W-:Y:S01]  /*52e0*/  ISETP.NE.AND P3, PT, R6, RZ, PT ;  /* 0x000000ff0600720c */ /* 0x000fe20003f65270 */
[----:B------:R-:W-:-:S12]  /*52f0*/  BSSY B1, `(.L_x_494) ;  /* 0x0000039000017945 */ /* 0x000fd80003800000 */
[----:B------:R-:W-:Y:S05]  /*5300*/  @!P3 BRA `(.L_x_495) ;  /* 0x0000000000dcb947 */ /* 0x000fea0003800000 */
[----:B0---4-:R0:W4:Y:S01]  /*5310*/  LDS.128 R12, [R27+0x20000] ;  /* 0x020000001b0c7984 */ /* 0x0111220000000c00 */
[C---:B------:R-:W-:Y:S01]  /*5320*/  LEA R52, P3, R16.reuse, R117, 0x1 ;  /* 0x0000007510347211 */ /* 0x040fe200078608ff */
[----:B------:R-:W-:Y:S03]  /*5330*/  BSSY B2, `(.L_x_496) ;  /* 0x0000033000027945 */ /* 0x000fe60003800000 */
[----:B-1----:R-:W-:Y:S02]  /*5340*/  LEA.HI.X R53, R16, R116, R17, 0x1, P3 ;  /* 0x0000007410357211 */ /* 0x002fe400018f0c11 */
[----:B------:R-:W-:-:S13]  /*5350*/  ISETP.GE.AND P3, PT, R194, R118, PT ;  /* 0x00000076c200720c */ /* 0x000fda0003f66270 */
[----:B0-----:R-:W-:Y:S05]  /*5360*/  @P3 BRA `(.L_x_497) ;  /* 0x0000000000bc3947 */ /* 0x001fea0003800000 */
[----:B------:R-:W-:Y:S01]  /*5370*/  SHF.R.U64 R54, R50, 0x10, R51 ;  /* 0x0000001032367819 */ /* 0x000fe20000001233 */
[----:B----4-:R-:W-:Y:S01]  /*5380*/  IMAD.MOV.U32 R50, RZ, RZ, R13 ;  /* 0x000000ffff327224 */ /* 0x010fe200078e000d */
[----:B------:R-:W-:Y:S02]  /*5390*/  SHF.R.U64 R13, R48, 0x10, R49 ;  /* 0x00000010300d7819 */ /* 0x000fe40000001231 */
[----:B------:R-:W-:Y:S01]  /*53a0*/  SHF.R.U32.HI R51, RZ, 0x10, R51 ;  /* 0x00000010ff337819 */ /* 0x000fe20000011633 */
[----:B------:R-:W-:Y:S02]  /*53b0*/  HADD2.F32 R54, -RZ, R54.H0_H0 ;  /* 0x20000036ff367230 */ /* 0x000fe40000004100 */
[--C-:B---3--:R-:W-:Y:S02]  /*53c0*/  HADD2.F32 R11, -RZ, R50.reuse.H1_H1 ;  /* 0x30000032ff0b7230 */ /* 0x108fe40000004100 */
[----:B------:R-:W-:Y:S02]  /*53d0*/  HADD2.F32 R48, -RZ, R50.H0_H0 ;  /* 0x20000032ff307230 */ /* 0x000fe40000004100 */
[----:B------:R-:W-:-:S02]  /*53e0*/  HADD2.F32 R13, -RZ, R13.H0_H0 ;  /* 0x2000000dff0d7230 */ /* 0x000fc40000004100 */
[-C--:B------:R-:W-:Y:S01]  /*53f0*/  FMUL.FTZ R50, R11, R54.reuse ;  /* 0x000000360b327220 */ /* 0x080fe20000410000 */
[----:B------:R-:W-:-:S03]  /*5400*/  FMUL.FTZ R54, R48, R54 ;  /* 0x0000003630367220 */ /* 0x000fc60000410000 */
[-C--:B------:R-:W-:Y:S01]  /*5410*/  FFMA.FTZ R50, R48, R13.reuse, -R50 ;  /* 0x0000000d30327223 */ /* 0x080fe20000010832 */
[----:B------:R-:W-:Y:S01]  /*5420*/  SHF.R.U32.HI R48, RZ, 0x10, R49 ;  /* 0x00000010ff307819 */ /* 0x000fe20000011631 */
[----:B------:R-:W-:Y:S01]  /*5430*/  FFMA.FTZ R54, R11, R13, R54 ;  /* 0x0000000d0b367223 */ /* 0x000fe20000010036 */
[----:B------:R-:W-:Y:S01]  /*5440*/  MOV R11, R15 ;  /* 0x0000000f000b7202 */ /* 0x000fe20000000f00 */
[----:B------:R-:W-:Y:S02]  /*5450*/  IMAD.MOV.U32 R13, RZ, RZ, R12 ;  /* 0x000000ffff0d7224 */ /* 0x000fe400078e000c */
[----:B------:R-:W-:Y:S01]  /*5460*/  HADD2.F32 R12, -RZ, R51.H0_H0 ;  /* 0x20000033ff0c7230 */ /* 0x000fe20000004100 */
[----:B------:R-:W-:Y:S01]  /*5470*/  F2FP.F16.F32.PACK_AB R50, R54, R50 ;  /* 0x000000323632723e */ /* 0x000fe200000000ff */
[--C-:B------:R-:W-:Y:S02]  /*5480*/  HADD2.F32 R15, -RZ, R11.reuse.H1_H1 ;  /* 0x3000000bff0f7230 */ /* 0x100fe40000004100 */
[----:B------:R-:W-:-:S02]  /*5490*/  HADD2.F32 R11, -RZ, R11.H0_H0 ;  /* 0x2000000bff0b7230 */ /* 0x000fc40000004100 */
[----:B------:R-:W-:Y:S02]  /*54a0*/  HADD2.F32 R48, -RZ, R48.H0_H0 ;  /* 0x20000030ff307230 */ /* 0x000fe40000004100 */
[-C--:B------:R-:W-:Y:S01]  /*54b0*/  FMUL.FTZ R49, R15, R12.reuse ;  /* 0x0000000c0f317220 */ /* 0x080fe20000410000 */
[----:B------:R-:W-:-:S03]  /*54c0*/  FMUL.FTZ R12, R11, R12 ;  /* 0x0000000c0b0c7220 */ /* 0x000fc60000410000 */
[-C--:B------:R-:W-:Y:S01]  /*54d0*/  FFMA.FTZ R49, R11, R48.reuse, -R49 ;  /* 0x000000300b317223 */ /* 0x080fe20000010831 */
[--C-:B------:R-:W-:Y:S02]  /*54e0*/  HADD2.F32 R11, -RZ, R146.reuse.H0_H0 ;  /* 0x20000092ff0b7230 */ /* 0x100fe40000004100 */
[----:B------:R-:W-:Y:S01]  /*54f0*/  FFMA.FTZ R12, R15, R48, R12 ;  /* 0x000000300f0c7223 */ /* 0x000fe2000001000c */
[--C-:B------:R-:W-:Y:S02]  /*5500*/  HADD2.F32 R15, -RZ, R13.reuse.H1_H1 ;  /* 0x3000000dff0f7230 */ /* 0x100fe40000004100 */
[----:B------:R-:W-:Y:S02]  /*5510*/  HADD2.F32 R13, -RZ, R13.H0_H0 ;  /* 0x2000000dff0d7230 */ /* 0x000fe40000004100 */
[----:B------:R-:W-:Y:S02]  /*5520*/  HADD2.F32 R48, -RZ, R145.H0_H0 ;  /* 0x20000091ff307230 */ /* 0x000fe40000004100 */
[----:B------:R-:W-:Y:S01]  /*5530*/  FMUL.FTZ R51, R15, R11 ;  /* 0x0000000b0f337220 */ /* 0x000fe20000410000 */
[----:B------:R-:W-:-:S02]  /*5540*/  HADD2.F32 R146, -RZ, R146.H1_H1 ;  /* 0x30000092ff927230 */ /* 0x000fc40000004100 */
[C---:B------:R-:W-:Y:S01]  /*5550*/  FMUL.FTZ R11, R13.reuse, R11 ;  /* 0x0000000b0d0b7220 */ /* 0x040fe20000410000 */
[----:B------:R-:W-:Y:S02]  /*5560*/  HADD2.F32 R145, -RZ, R145.H1_H1 ;  /* 0x30000091ff917230 */ /* 0x000fe40000004100 */
[-C--:B------:R-:W-:Y:S01]  /*5570*/  FFMA.FTZ R51, R13, R48.reuse, -R51 ;  /* 0x000000300d337223 */ /* 0x080fe20000010833 */
[--C-:B------:R-:W-:Y:S02]  /*5580*/  HADD2.F32 R13, -RZ, R14.reuse.H1_H1 ;  /* 0x3000000eff0d7230 */ /* 0x100fe40000004100 */
[----:B------:R-:W-:Y:S01]  /*5590*/  FFMA.FTZ R11, R15, R48, R11 ;  /* 0x000000300f0b7223 */ /* 0x000fe2000001000b */
[----:B------:R-:W-:Y:S01]  /*55a0*/  HADD2.F32 R14, -RZ, R14.H0_H0 ;  /* 0x2000000eff0e7230 */ /* 0x000fe20000004100 */
[----:B------:R-:W-:Y:S01]  /*55b0*/  F2FP.F16.F32.PACK_AB R49, R12, R49 ;  /* 0x000000310c31723e */ /* 0x000fe200000000ff */
[-C--:B------:R-:W-:Y:S02]  /*55c0*/  FMUL.FTZ R15, R13, R146.reuse ;  /* 0x000000920d0f7220 */ /* 0x080fe40000410000 */
[----:B------:R-:W-:Y:S01]  /*55d0*/  F2FP.F16.F32.PACK_AB R11, R11, R51 ;  /* 0x000000330b0b723e */ /* 0x000fe200000000ff */
[C---:B------:R-:W-:Y:S01]  /*55e0*/  FMUL.FTZ R146, R14.reuse, R146 ;  /* 0x000000920e927220 */ /* 0x040fe20000410000 */
[----:B------:R-:W-:-:S03]  /*55f0*/  FFMA.FTZ R15, R14, R145, -R15 ;  /* 0x000000910e0f7223 */ /* 0x000fc6000001080f */
[----:B------:R-:W-:Y:S01]  /*5600*/  FFMA.FTZ R146, R13, R145, R146 ;  /* 0x000000910d927223 */ /* 0x000fe20000010092 */
[----:B------:R-:W-:Y:S01]  /*5610*/  IMAD.MOV.U32 R12, RZ, RZ, R11 ;  /* 0x000000ffff0c7224 */ /* 0x000fe200078e000b */
[----:B------:R-:W-:-:S03]  /*5620*/  MOV R13, R50 ;  /* 0x00000032000d7202 */ /* 0x000fc60000000f00 */
[----:B------:R-:W-:-:S05]  /*5630*/  F2FP.F16.F32.PACK_AB R15, R146, R15 ;  /* 0x0000000f920f723e */ /* 0x000fca00000000ff */
[----:B------:R-:W-:Y:S02]  /*5640*/  IMAD.MOV.U32 R14, RZ, RZ, R15 ;  /* 0x000000ffff0e7224 */ /* 0x000fe400078e000f */
[----:B------:R-:W-:-:S07]  /*5650*/  IMAD.MOV.U32 R15, RZ, RZ, R49 ;  /* 0x000000ffff0f7224 */ /* 0x000fce00078e0031 */
.L_x_497:
[----:B------:R-:W-:Y:S05]  /*5660*/  BSYNC B2 ;  /* 0x0000000000027941 */ /* 0x000fea0003800000 */
.L_x_496:
[----:B----4-:R0:W-:Y:S02]  /*5670*/  ST.E.128 desc[UR48][R52.64], R12 ;  /* 0x0000000c34007985 */ /* 0x0101e4000c101d30 */
.L_x_495:
[----:B------:R-:W-:Y:S05]  /*5680*/  BSYNC B1 ;  /* 0x0000000000017941 */ /* 0x000fea0003800000 */
.L_x_494:
[----:B------:R-:W-:Y:S01]  /*5690*/  ISETP.NE.AND P3, PT, R7, RZ, PT ;  /* 0x000000ff0700720c */ /* 0x000fe20003f65270 */
[----:B------:R-:W-:-:S12]  /*56a0*/  BSSY B1, `(.L_x_498) ;  /* 0x0000035000017945 */ /* 0x000fd80003800000 */
[----:B------:R-:W-:Y:S05]  /*56b0*/  @!P3 BRA `(.L_x_499) ;  /* 0x0000000000ccb947 */ /* 0x000fea0003800000 */
[----:B0---4-:R0:W4:Y:S01]  /*56c0*/  LDS.128 R12, [R80+0x20000] ;  /* 0x02000000500c7984 */ /* 0x0111220000000c00 */
[----:B------:R-:W-:Y:S01]  /*56d0*/  ISETP.GE.AND P3, PT, R208, R118, PT ;  /* 0x00000076d000720c */ /* 0x000fe20003f66270 */
[----:B------:R-:W-:Y:S01]  /*56e0*/  IMAD.MOV.U32 R48, RZ, RZ, R117 ;  /* 0x000000ffff307224 */ /* 0x000fe200078e0075 */
[----:B---3--:R-:W-:Y:S01]  /*56f0*/  SHF.L.U32 R11, R197, 0x3, RZ ;  /* 0x00000003c50b7819 */ /* 0x008fe200000006ff */
[----:B-1----:R-:W-:Y:S01]  /*5700*/  IMAD.MOV.U32 R49, RZ, RZ, R116 ;  /* 0x000000ffff317224 */ /* 0x002fe200078e0074 */
[----:B------:R-:W-:Y:S03]  /*5710*/  BSSY B2, `(.L_x_500) ;  /* 0x000002c000027945 */ /* 0x000fe60003800000 */
[----:B------:R-:W-:-:S06]  /*5720*/  IMAD.WIDE R48, R11, 0x2, R48 ;  /* 0x000000020b307825 */ /* 0x000fcc00078e0230 */
[----:B0-----:R-:W-:Y:S05]  /*5730*/  @P3 BRA `(.L_x_501) ;  /* 0x0000000000a43947 */ /* 0x001fea0003800000 */
[--C-:B------:R-:W-:Y:S01]  /*5740*/  SHF.R.U64 R11, R44, 0x10, R45.reuse ;  /* 0x000000102c0b7819 */ /* 0x100fe2000000122d */
[--C-:B----4-:R-:W-:Y:S01]  /*5750*/  HADD2.F32 R50, -RZ, R15.reuse.H1_H1 ;  /* 0x3000000fff327230 */ /* 0x110fe20000004100 */
[----:B------:R-:W-:Y:S01]  /*5760*/  SHF.R.U32.HI R44, RZ, 0x10, R45 ;  /* 0x00000010ff2c7819 */ /* 0x000fe2000001162d */
[----:B------:R-:W-:Y:S01]  /*5770*/  HADD2.F32 R15, -RZ, R15.H0_H0 ;  /* 0x2000000fff0f7230 */ /* 0x000fe20000004100 */
[--C-:B------:R-:W-:Y:S01]  /*5780*/  SHF.R.U64 R45, R46, 0x10, R47.reuse ;  /* 0x000000102e2d7819 */ /* 0x100fe2000000122f */
[----:B------:R-:W-:Y:S01]  /*5790*/  HADD2.F32 R11, -RZ, R11.H0_H0 ;  /* 0x2000000bff0b7230 */ /* 0x000fe20000004100 */
[----:B------:R-:W-:Y:S01]  /*57a0*/  SHF.R.U32.HI R46, RZ, 0x10, R47 ;  /* 0x00000010ff2e7819 */ /* 0x000fe2000001162f */
[----:B------:R-:W-:Y:S02]  /*57b0*/  HADD2.F32 R47, -RZ, R13.H1_H1 ;  /* 0x3000000dff2f7230 */ /* 0x000fe40000004100 */
[----:B------:R-:W-:Y:S02]  /*57c0*/  HADD2.F32 R45, -RZ, R45.H0_H0 ;  /* 0x2000002dff2d7230 */ /* 0x000fe40000004100 */
[----:B------:R-:W-:-:S02]  /*57d0*/  HADD2.F32 R13, -RZ, R13.H0_H0 ;  /* 0x2000000dff0d7230 */ /* 0x000fc40000004100 */
[----:B------:R-:W-:Y:S02]  /*57e0*/  HADD2.F32 R46, -RZ, R46.H0_H0 ;  /* 0x2000002eff2e7230 */ /* 0x000fe40000004100 */
[----:B------:R-:W-:Y:S02]  /*57f0*/  HADD2.F32 R51, -RZ, R44.H0_H0 ;  /* 0x2000002cff337230 */ /* 0x000fe40000004100 */
[-C--:B------:R-:W-:Y:S01]  /*5800*/  FMUL.FTZ R44, R47, R45.reuse ;  /* 0x0000002d2f2c7220 */ /* 0x080fe20000410000 */
[----:B------:R-:W-:Y:S01]  /*5810*/  FMUL.FTZ R52, R13, R45 ;  /* 0x0000002d0d347220 */ /* 0x000fe20000410000 */
[-C--:B------:R-:W-:Y:S01]  /*5820*/  FMUL.FTZ R45, R50, R46.reuse ;  /* 0x0000002e322d7220 */ /* 0x080fe20000410000 */
[----:B------:R-:W-:Y:S01]  /*5830*/  FMUL.FTZ R46, R15, R46 ;  /* 0x0000002e0f2e7220 */ /* 0x000fe20000410000 */
[-C--:B------:R-:W-:Y:S01]  /*5840*/  FFMA.FTZ R44, R13, R11.reuse, -R44 ;  /* 0x0000000b0d2c7223 */ /* 0x080fe2000001082c */
[----:B------:R-:W-:Y:S01]  /*5850*/  FFMA.FTZ R52, R47, R11, R52 ;  /* 0x0000000b2f347223 */ /* 0x000fe20000010034 */
[----:B------:R-:W-:Y:S01]  /*5860*/  FFMA.FTZ R45, R15, R51, -R45 ;  /* 0x000000330f2d7223 */ /* 0x000fe2000001082d */
[----:B------:R-:W-:-:S02]  /*5870*/  HADD2.F32 R15, -RZ, R12.H1_H1 ;  /* 0x3000000cff0f7230 */ /* 0x000fc40000004100 */
[----:B------:R-:W-:Y:S01]  /*5880*/  FFMA.FTZ R46, R50, R51, R46 ;  /* 0x00000033322e7223 */ /* 0x000fe2000001002e */
[----:B------:R-:W-:Y:S01]  /*5890*/  HADD2.F32 R13, -RZ, R144.H0_H0 ;  /* 0x20000090ff0d7230 */ /* 0x000fe20000004100 */
[----:B------:R-:W-:Y:S01]  /*58a0*/  F2FP.F16.F32.PACK_AB R44, R52, R44 ;  /* 0x0000002c342c723e */ /* 0x000fe200000000ff */
[----:B------:R-:W-:Y:S02]  /*58b0*/  HADD2.F32 R12, -RZ, R12.H0_H0 ;  /* 0x2000000cff0c7230 */ /* 0x000fe40000004100 */
[----:B------:R-:W-:Y:S02]  /*58c0*/  HADD2.F32 R144, -RZ, R144.H1_H1 ;  /* 0x30000090ff907230 */ /* 0x000fe40000004100 */
[-C--:B------:R-:W-:Y:S01]  /*58d0*/  FMUL.FTZ R50, R15, R13.reuse ;  /* 0x0000000d0f327220 */ /* 0x080fe20000410000 */
[--C-:B------:R-:W-:Y:S02]  /*58e0*/  HADD2.F32 R47, -RZ, R14.reuse.H1_H1 ;  /* 0x3000000eff2f7230 */ /* 0x100fe40000004100 */
[----:B------:R-:W-:Y:S01]  /*58f0*/  FMUL.FTZ R51, R12, R13 ;  /* 0x0000000d0c337220 */ /* 0x000fe20000410000 */
[----:B------:R-:W-:-:S02]  /*5900*/  HADD2.F32 R14, -RZ, R14.H0_H0 ;  /* 0x2000000eff0e7230 */ /* 0x000fc40000004100 */
[--C-:B------:R-:W-:Y:S02]  /*5910*/  HADD2.F32 R11, -RZ, R143.reuse.H0_H0 ;  /* 0x2000008fff0b7230 */ /* 0x100fe40000004100 */
[-C--:B------:R-:W-:Y:S01]  /*5920*/  FMUL.FTZ R13, R47, R144.reuse ;  /* 0x000000902f0d7220 */ /* 0x080fe20000410000 */
[----:B------:R-:W-:Y:S02]  /*5930*/  HADD2.F32 R143, -RZ, R143.H1_H1 ;  /* 0x3000008fff8f7230 */ /* 0x000fe40000004100 */
[----:B------:R-:W-:Y:S01]  /*5940*/  FMUL.FTZ R144, R14, R144 ;  /* 0x000000900e907220 */ /* 0x000fe20000410000 */
[-C--:B------:R-:W-:Y:S01]  /*5950*/  FFMA.FTZ R50, R12, R11.reuse, -R50 ;  /* 0x0000000b0c327223 */ /* 0x080fe20000010832 */
[----:B------:R-:W-:Y:S01]  /*5960*/  FFMA.FTZ R51, R15, R11, R51 ;  /* 0x0000000b0f337223 */ /* 0x000fe20000010033 */
[-C--:B------:R-:W-:Y:S01]  /*5970*/  FFMA.FTZ R13, R14, R143.reuse, -R13 ;  /* 0x0000008f0e0d7223 */ /* 0x080fe2000001080d */
[----:B------:R-:W-:Y:S01]  /*5980*/  FFMA.FTZ R144, R47, R143, R144 ;  /* 0x0000008f2f907223 */ /* 0x000fe20000010090 */
[----:B------:R-:W-:-:S02]  /*5990*/  F2FP.F16.F32.PACK_AB R15, R46, R45 ;  /* 0x0000002d2e0f723e */ /* 0x000fc400000000ff */
[----:B------:R-:W-:Y:S02]  /*59a0*/  F2FP.F16.F32.PACK_AB R12, R51, R50 ;  /* 0x00000032330c723e */ /* 0x000fe400000000ff */
[----:B------:R-:W-:Y:S02]  /*59b0*/  F2FP.F16.F32.PACK_AB R14, R144, R13 ;  /* 0x0000000d900e723e */ /* 0x000fe400000000ff */
[----:B------:R-:W-:-:S07]  /*59c0*/  MOV R13, R44 ;  /* 0x0000002c000d7202 */ /* 0x000fce0000000f00 */
.L_x_501:
[----:B------:R-:W-:Y:S05]  /*59d0*/  BSYNC B2 ;  /* 0x0000000000027941 */ /* 0x000fea0003800000 */
.L_x_500:
[----:B----4-:R0:W-:Y:S02]  /*59e0*/  ST.E.128 desc[UR48][R48.64], R12 ;  /* 0x0000000c30007985 */ /* 0x0101e4000c101d30 */
.L_x_499:
[----:B------:R-:W-:Y:S05]  /*59f0*/  BSYNC B1 ;  /* 0x0000000000017941 */ /* 0x000fea0003800000 */
.L_x_498:
[----:B------:R-:W-:Y:S01]  /*5a00*/  ISETP.NE.AND P3, PT, R8, RZ, PT ;  /* 0x000000ff0800720c */ /* 0x000fe20003f65270 */
[----:B------:R-:W-:-:S12]  /*5a10*/  BSSY B1, `(.L_x_502) ;  /* 0x0000036000017945 */ /* 0x000fd80003800000 */
[----:B------:R-:W-:Y:S05]  /*5a20*/  @!P3 BRA `(.L_x_503) ;  /* 0x0000000000d0b947 */ /* 0x000fea0003800000 */
[----:B0---4-:R0:W4:Y:S01]  /*5a30*/  LDS.128 R12, [R27+0x23000] ;  /* 0x023000001b0c7984 */ /* 0x0111220000000c00 */
[----:B------:R-:W-:Y:S01]  /*5a40*/  ISETP.GE.AND P3, PT, R206, R118, PT ;  /* 0x00000076ce00720c */ /* 0x000fe20003f66270 */
[----:B---3--:R-:W-:Y:S01]  /*5a50*/  IMAD.SHL.U32 R11, R198, 0x8, RZ ;  /* 0x00000008c60b7824 */ /* 0x008fe200078e00ff */
[----:B-1----:R-:W-:Y:S01]  /*5a60*/  MOV R45, R116 ;  /* 0x00000074002d7202 */ /* 0x002fe20000000f00 */
[----:B------:R-:W-:Y:S01]  /*5a70*/  IMAD.MOV.U32 R44, RZ, RZ, R117 ;  /* 0x000000ffff2c7224 */ /* 0x000fe200078e0075 */
[----:B------:R-:W-:Y:S03]  /*5a80*/  BSSY B2, `(.L_x_504) ;  /* 0x000002d000027945 */ /* 0x000fe60003800000 */
[----:B------:R-:W-:-:S06]  /*5a90*/  IMAD.WIDE R44, R11, 0x2, R44 ;  /* 0x000000020b2c7825 */ /* 0x000fcc00078e022c */
[----:B0-----:R-:W-:Y:S05]  /*5aa0*/  @P3 BRA `(.L_x_505) ;  /* 0x0000000000a83947 */ /* 0x001fea0003800000 */
[----:B------:R-:W-:Y:S02]  /*5ab0*/  SHF.R.U64 R11, R40, 0x10, R41 ;  /* 0x00000010280b7819 */ /* 0x000fe40000001229 */
[----:B------:R-:W-:Y:S02]  /*5ac0*/  SHF.R.U64 R46, R42, 0x10, R43 ;  /* 0x000000102a2e7819 */ /* 0x000fe4000000122b */
[----:B------:R-:W-:Y:S01]  /*5ad0*/  SHF.R.U32.HI R40, RZ, 0x10, R41 ;  /* 0x00000010ff287819 */ /* 0x000fe20000011629 */
[----:B----4-:R-:W-:Y:S01]  /*5ae0*/  IMAD.MOV.U32 R41, RZ, RZ, R13 ;  /* 0x000000ffff297224 */ /* 0x010fe200078e000d */
[----:B------:R-:W-:Y:S01]  /*5af0*/  SHF.R.U32.HI R43, RZ, 0x10, R43 ;  /* 0x00000010ff2b7819 */ /* 0x000fe2000001162b */
[----:B------:R-:W-:Y:S02]  /*5b00*/  HADD2.F32 R48, -RZ, R46.H0_H0 ;  /* 0x2000002eff307230 */ /* 0x000fe40000004100 */
[----:B------:R-:W-:Y:S02]  /*5b10*/  HADD2.F32 R42, -RZ, R11.H0_H0 ;  /* 0x2000000bff2a7230 */ /* 0x000fe40000004100 */
[----:B------:R-:W-:-:S02]  /*5b20*/  HADD2.F32 R46, -RZ, R43.H0_H0 ;  /* 0x2000002bff2e7230 */ /* 0x000fc40000004100 */
[--C-:B------:R-:W-:Y:S02]  /*5b30*/  HADD2.F32 R13, -RZ, R41.reuse.H1_H1 ;  /* 0x30000029ff0d7230 */ /* 0x100fe40000004100 */
[----:B------:R-:W-:Y:S02]  /*5b40*/  HADD2.F32 R43, -RZ, R41.H0_H0 ;  /* 0x20000029ff2b7230 */ /* 0x000fe40000004100 */
[--C-:B------:R-:W-:Y:S02]  /*5b50*/  HADD2.F32 R11, -RZ, R15.reuse.H1_H1 ;  /* 0x3000000fff0b7230 */ /* 0x100fe40000004100 */
[-C--:B------:R-:W-:Y:S01]  /*5b60*/  FMUL.FTZ R50, R13, R48.reuse ;  /* 0x000000300d327220 */ /* 0x080fe20000410000 */
[----:B------:R-:W-:Y:S02]  /*5b70*/  HADD2.F32 R41, -RZ, R15.H0_H0 ;  /* 0x2000000fff297230 */ /* 0x000fe40000004100 */
[----:B------:R-:W-:Y:S01]  /*5b80*/  FMUL.FTZ R52, R43, R48 ;  /* 0x000000302b347220 */ /* 0x000fe20000410000 */
[----:B------:R-:W-:-:S02]  /*5b90*/  HADD2.F32 R40, -RZ, R40.H0_H0 ;  /* 0x20000028ff287230 */ /* 0x000fc40000004100 */
[----:B------:R-:W-:Y:S01]  /*5ba0*/  FMUL.FTZ R48, R11, R46 ;  /* 0x0000002e0b307220 */ /* 0x000fe20000410000 */
[----:B------:R-:W-:Y:S01]  /*5bb0*/  FFMA.FTZ R15, R43, R42, -R50 ;  /* 0x0000002a2b0f7223 */ /* 0x000fe20000010832 */
[----:B------:R-:W-:Y:S01]  /*5bc0*/  FMUL.FTZ R46, R41, R46 ;  /* 0x0000002e292e7220 */ /* 0x000fe20000410000 */
[----:B------:R-:W-:Y:S01]  /*5bd0*/  FFMA.FTZ R42, R13, R42, R52 ;  /* 0x0000002a0d2a7223 */ /* 0x000fe20000010034 */
[-C--:B------:R-:W-:Y:S01]  /*5be0*/  FFMA.FTZ R41, R41, R40.reuse, -R48 ;  /* 0x0000002829297223 */ /* 0x080fe20000010830 */
[----:B------:R-:W-:Y:S02]  /*5bf0*/  HADD2.F32 R13, -RZ, R140.H0_H0 ;  /* 0x2000008cff0d7230 */ /* 0x000fe40000004100 */
[----:B------:R-:W-:Y:S01]  /*5c00*/  FFMA.FTZ R40, R11, R40, R46 ;  /* 0x000000280b287223 */ /* 0x000fe2000001002e */
[--C-:B------:R-:W-:Y:S02]  /*5c10*/  HADD2.F32 R46, -RZ, R12.reuse.H1_H1 ;  /* 0x3000000cff2e7230 */ /* 0x100fe40000004100 */
[----:B------:R-:W-:-:S02]  /*5c20*/  HADD2.F32 R48, -RZ, R12.H0_H0 ;  /* 0x2000000cff307230 */ /* 0x000fc40000004100 */
[----:B------:R-:W-:Y:S02]  /*5c30*/  HADD2.F32 R43, -RZ, R140.H1_H1 ;  /* 0x3000008cff2b7230 */ /* 0x000fe40000004100 */
[-C--:B------:R-:W-:Y:S01]  /*5c40*/  FMUL.FTZ R47, R46, R13.reuse ;  /* 0x0000000d2e2f7220 */ /* 0x080fe20000410000 */
[--C-:B------:R-:W-:Y:S02]  /*5c50*/  HADD2.F32 R12, -RZ, R14.reuse.H1_H1 ;  /* 0x3000000eff0c7230 */ /* 0x100fe40000004100 */
[----:B------:R-:W-:Y:S01]  /*5c60*/  FMUL.FTZ R13, R48, R13 ;  /* 0x0000000d300d7220 */ /* 0x000fe20000410000 */
[--C-:B------:R-:W-:Y:S02]  /*5c70*/  HADD2.F32 R11, -RZ, R139.reuse.H0_H0 ;  /* 0x2000008bff0b7230 */ /* 0x100fe40000004100 */
[----:B------:R-:W-:Y:S02]  /*5c80*/  HADD2.F32 R14, -RZ, R14.H0_H0 ;  /* 0x2000000eff0e7230 */ /* 0x000fe40000004100 */
[----:B------:R-:W-:Y:S01]  /*5c90*/  FMUL.FTZ R49, R12, R43 ;  /* 0x0000002b0c317220 */ /* 0x000fe20000410000 */
[----:B------:R-:W-:-:S02]  /*5ca0*/  HADD2.F32 R139, -RZ, R139.H1_H1 ;  /* 0x3000008bff8b7230 */ /* 0x000fc40000004100 */
[-C--:B------:R-:W-:Y:S01]  /*5cb0*/  FFMA.FTZ R47, R48, R11.reuse, -R47 ;  /* 0x0000000b302f7223 */ /* 0x080fe2000001082f */
[----:B------:R-:W-:Y:S01]  /*5cc0*/  FFMA.FTZ R46, R46, R11, R13 ;  /* 0x0000000b2e2e7223 */ /* 0x000fe2000001000d */
[----:B------:R-:W-:Y:S01]  /*5cd0*/  FMUL.FTZ R43, R14, R43 ;  /* 0x0000002b0e2b7220 */ /* 0x000fe20000410000 */
[----:B------:R-:W-:Y:S01]  /*5ce0*/  F2FP.F16.F32.PACK_AB R13, R42, R15 ;  /* 0x0000000f2a0d723e */ /* 0x000fe200000000ff */
[----:B------:R-:W-:Y:S01]  /*5cf0*/  FFMA.FTZ R49, R14, R139, -R49 ;  /* 0x0000008b0e317223 */ /* 0x000fe20000010831 */
[----:B------:R-:W-:Y:S01]  /*5d00*/  F2FP.F16.F32.PACK_AB R15, R40, R41 ;  /* 0x00000029280f723e */ /* 0x000fe200000000ff */
[----:B------:R-:W-:Y:S01]  /*5d10*/  FFMA.FTZ R12, R12, R139, R43 ;  /* 0x0000008b0c0c7223 */ /* 0x000fe2000001002b */
[----:B------:R-:W-:-:S04]  /*5d20*/  F2FP.F16.F32.PACK_AB R46, R46, R47 ;  /* 0x0000002f2e2e723e */ /* 0x000fc800000000ff */
[----:B------:R-:W-:Y:S01]  /*5d30*/  F2FP.F16.F32.PACK_AB R14, R12, R49 ;  /* 0x000000310c0e723e */ /* 0x000fe200000000ff */
[----:B------:R-:W-:-:S07]  /*5d40*/  IMAD.MOV.U32 R12, RZ, RZ, R46 ;  /* 0x000000ffff0c7224 */ /* 0x000fce00078e002e */
.L_x_505:
[----:B------:R-:W-:Y:S05]  /*5d50*/  BSYNC B2 ;  /* 0x0000000000027941 */ /* 0x000fea0003800000 */
.L_x_504:
[----:B----4-:R0:W-:Y:S02]  /*5d60*/  ST.E.128 desc[UR48][R44.64], R12 ;  /* 0x0000000c2c007985 */ /* 0x0101e4000c101d30 */
.L_x_503:
[----:B------:R-:W-:Y:S05]  /*5d70*/  BSYNC B1 ;  /* 0x0000000000017941 */ /* 0x000fea0003800000 */
.L_x_502:
        /* <DEDUP_REMOVED lines=9> */
[----:B------:R-:W-:Y:S02]  /*5e10*/  SHF.R.U64 R36, R36, 0x10, R37 ;  /* 0x0000001024247819 */ /* 0x000fe40000001225 */
[--C-:B---3--:R-:W-:Y:S01]  /*5e20*/  SHF.R.U64 R11, R38, 0x10, R39.reuse ;  /* 0x00000010260b7819 */ /* 0x108fe20000001227 */
[----:B----4-:R-:W-:Y:S01]  /*5e30*/  HADD2.F32 R38, -RZ, R15.H1_H1 ;  /* 0x3000000fff267230 */ /* 0x010fe20000004100 */
[----:B------:R-:W-:Y:S02]  /*5e40*/  SHF.R.U32.HI R42, RZ, 0x10, R39 ;  /* 0x00000010ff2a7819 */ /* 0x000fe40000011627 */
[----:B------:R-:W-:Y:S01]  /*5e50*/  SHF.R.U32.HI R43, RZ, 0x10, R37 ;  /* 0x00000010ff2b7819 */ /* 0x000fe20000011625 */
[----:B------:R-:W-:Y:S02]  /*5e60*/  HADD2.F32 R37, -RZ, R36.H0_H0 ;  /* 0x20000024ff257230 */ /* 0x000fe40000004100 */
[----:B------:R-:W-:Y:S02]  /*5e70*/  HADD2.F32 R39, -RZ, R11.H0_H0 ;  /* 0x2000000bff277230 */ /* 0x000fe40000004100 */
[----:B------:R-:W-:-:S02]  /*5e80*/  HADD2.F32 R36, -RZ, R13.H1_H1 ;  /* 0x3000000dff247230 */ /* 0x000fc40000004100 */
[----:B------:R-:W-:Y:S02]  /*5e90*/  HADD2.F32 R11, -RZ, R13.H0_H0 ;  /* 0x2000000dff0b7230 */ /* 0x000fe40000004100 */
[----:B------:R-:W-:Y:S02]  /*5ea0*/  HADD2.F32 R42, -RZ, R42.H0_H0 ;  /* 0x2000002aff2a7230 */ /* 0x000fe40000004100 */
[-C--:B------:R-:W-:Y:S01]  /*5eb0*/  FMUL.FTZ R44, R36, R39.reuse ;  /* 0x00000027242c7220 */ /* 0x080fe20000410000 */
[----:B------:R-:W-:Y:S02]  /*5ec0*/  HADD2.F32 R13, -RZ, R15.H0_H0 ;  /* 0x2000000fff0d7230 */ /* 0x000fe40000004100 */
[C---:B------:R-:W-:Y:S01]  /*5ed0*/  FMUL.FTZ R39, R11.reuse, R39 ;  /* 0x000000270b277220 */ /* 0x040fe20000410000 */
[----:B------:R-:W-:Y:S02]  /*5ee0*/  HADD2.F32 R15, -RZ, R43.H0_H0 ;  /* 0x2000002bff0f7230 */ /* 0x000fe40000004100 */
[-C--:B------:R-:W-:Y:S01]  /*5ef0*/  FMUL.FTZ R46, R38, R42.reuse ;  /* 0x0000002a262e7220 */ /* 0x080fe20000410000 */
[-C--:B------:R-:W-:Y:S01]  /*5f00*/  FFMA.FTZ R11, R11, R37.reuse, -R44 ;  /* 0x000000250b0b7223 */ /* 0x080fe2000001082c */
[C---:B------:R-:W-:Y:S01]  /*5f10*/  FMUL.FTZ R43, R13.reuse, R42 ;  /* 0x0000002a0d2b7220 */ /* 0x040fe20000410000 */
[----:B------:R-:W-:Y:S01]  /*5f20*/  FFMA.FTZ R36, R36, R37, R39 ;  /* 0x0000002524247223 */ /* 0x000fe20000010027 */
[----:B------:R-:W-:Y:S01]  /*5f30*/  FFMA.FTZ R13, R13, R15, -R46 ;  /* 0x0000000f0d0d7223 */ /* 0x000fe2000001082e */
[----:B------:R-:W-:-:S02]  /*5f40*/  HADD2.F32 R42, -RZ, R133.H0_H0 ;  /* 0x20000085ff2a7230 */ /* 0x000fc40000004100 */
[----:B------:R-:W-:Y:S01]  /*5f50*/  FFMA.FTZ R38, R38, R15, R43 ;  /* 0x0000000f26267223 */ /* 0x000fe2000001002b */
[----:B------:R-:W-:Y:S01]  /*5f60*/  HADD2.F32 R15, -RZ, R12.H1_H1 ;  /* 0x3000000cff0f7230 */ /* 0x000fe20000004100 */
[----:B------:R-:W-:Y:S01]  /*5f70*/  F2FP.F16.F32.PACK_AB R11, R36, R11 ;  /* 0x0000000b240b723e */ /* 0x000fe200000000ff */
[----:B------:R-:W-:Y:S02]  /*5f80*/  HADD2.F32 R37, -RZ, R14.H1_H1 ;  /* 0x3000000eff257230 */ /* 0x000fe40000004100 */
[----:B------:R-:W-:Y:S02]  /*5f90*/  HADD2.F32 R133, -RZ, R133.H1_H1 ;  /* 0x30000085ff857230 */ /* 0x000fe40000004100 */
[----:B------:R-:W-:Y:S01]  /*5fa0*/  FMUL.FTZ R43, R15, R42 ;  /* 0x0000002a0f2b7220 */ /* 0x000fe20000410000 */
[----:B------:R-:W-:Y:S02]  /*5fb0*/  HADD2.F32 R12, -RZ, R12.H0_H0 ;  /* 0x2000000cff0c7230 */ /* 0x000fe40000004100 */
[----:B------:R-:W-:-:S02]  /*5fc0*/  HADD2.F32 R14, -RZ, R14.H0_H0 ;  /* 0x2000000eff0e7230 */ /* 0x000fc40000004100 */
[-C--:B------:R-:W-:Y:S01]  /*5fd0*/  FMUL.FTZ R45, R37, R133.reuse ;  /* 0x00000085252d7220 */ /* 0x080fe20000410000 */
[--C-:B------:R-:W-:Y:S02]  /*5fe0*/  HADD2.F32 R39, -RZ, R115.reuse.H0_H0 ;  /* 0x20000073ff277230 */ /* 0x100fe40000004100 */
[----:B------:R-:W-:Y:S01]  /*5ff0*/  FMUL.FTZ R42, R12, R42 ;  /* 0x0000002a0c2a7220 */ /* 0x000fe20000410000 */
        /* <DEDUP_REMOVED lines=10> */
.L_x_509:
[----:B------:R-:W-:Y:S05]  /*60a0*/  BSYNC B2 ;  /* 0x0000000000027941 */ /* 0x000fea0003800000 */
.L_x_508:
[----:B----4-:R0:W-:Y:S02]  /*60b0*/  ST.E.128 desc[UR48][R40.64], R12 ;  /* 0x0000000c28007985 */ /* 0x0101e4000c101d30 */
.L_x_507:
[----:B------:R-:W-:Y:S05]  /*60c0*/  BSYNC B1 ;  /* 0x0000000000017941 */ /* 0x000fea0003800000 */
.L_x_506:
        /* <DEDUP_REMOVED lines=9> */
[----:B---3--:R-:W-:Y:S01]  /*6160*/  SHF.R.U64 R11, R32, 0x10, R33 ;  /* 0x00000010200b7819 */ /* 0x008fe20000001221 */
[--C-:B----4-:R-:W-:Y:S01]  /*6170*/  HADD2.F32 R32, -RZ, R15.reuse.H1_H1 ;  /* 0x3000000fff207230 */ /* 0x110fe20000004100 */
[--C-:B------:R-:W-:Y:S01]  /*6180*/  SHF.R.U64 R38, R34, 0x10, R35.reuse ;  /* 0x0000001022267819 */ /* 0x100fe20000001223 */
[----:B------:R-:W-:Y:S01]  /*6190*/  HADD2.F32 R15, -RZ, R15.H0_H0 ;  /* 0x2000000fff0f7230 */ /* 0x000fe20000004100 */
[----:B------:R-:W-:Y:S01]  /*61a0*/  SHF.R.U32.HI R35, RZ, 0x10, R35 ;  /* 0x00000010ff237819 */ /* 0x000fe20000011623 */
[----:B------:R-:W-:Y:S01]  /*61b0*/  HADD2.F32 R34, -RZ, R11.H0_H0 ;  /* 0x2000000bff227230 */ /* 0x000fe20000004100 */
[----:B------:R-:W-:Y:S01]  /*61c0*/  SHF.R.U32.HI R33, RZ, 0x10, R33 ;  /* 0x00000010ff217819 */ /* 0x000fe20000011621 */
[----:B------:R-:W-:Y:S02]  /*61d0*/  HADD2.F32 R38, -RZ, R38.H0_H0 ;  /* 0x20000026ff267230 */ /* 0x000fe40000004100 */
[----:B------:R-:W-:Y:S02]  /*61e0*/  HADD2.F32 R35, -RZ, R35.H0_H0 ;  /* 0x20000023ff237230 */ /* 0x000fe40000004100 */
[----:B------:R-:W-:-:S02]  /*61f0*/  HADD2.F32 R11, -RZ, R13.H1_H1 ;  /* 0x3000000dff0b7230 */ /* 0x000fc40000004100 */
[----:B------:R-:W-:Y:S02]  /*6200*/  HADD2.F32 R13, -RZ, R13.H0_H0 ;  /* 0x2000000dff0d7230 */ /* 0x000fe40000004100 */
[-C--:B------:R-:W-:Y:S01]  /*6210*/  FMUL.FTZ R39, R15, R35.reuse ;  /* 0x000000230f277220 */ /* 0x080fe20000410000 */
[----:B------:R-:W-:Y:S02]  /*6220*/  HADD2.F32 R33, -RZ, R33.H0_H0 ;  /* 0x20000021ff217230 */ /* 0x000fe40000004100 */
[-C--:B------:R-:W-:Y:S01]  /*6230*/  FMUL.FTZ R40, R11, R38.reuse ;  /* 0x000000260b287220 */ /* 0x080fe20000410000 */
[C---:B------:R-:W-:Y:S01]  /*6240*/  FMUL.FTZ R42, R32.reuse, R35 ;  /* 0x00000023202a7220 */ /* 0x040fe20000410000 */
[C---:B------:R-:W-:Y:S01]  /*6250*/  FMUL.FTZ R38, R13.reuse, R38 ;  /* 0x000000260d267220 */ /* 0x040fe20000410000 */
[----:B------:R-:W-:Y:S01]  /*6260*/  FFMA.FTZ R41, R32, R33, R39 ;  /* 0x0000002120297223 */ /* 0x000fe20000010027 */
[-C--:B------:R-:W-:Y:S02]  /*6270*/  FFMA.FTZ R40, R13, R34.reuse, -R40 ;  /* 0x000000220d287223 */ /* 0x080fe40000010828 */
[----:B------:R-:W-:Y:S01]  /*6280*/  FFMA.FTZ R35, R11, R34, R38 ;  /* 0x000000220b237223 */ /* 0x000fe20000010026 */
[----:B------:R-:W-:-:S02]  /*6290*/  HADD2.F32 R32, -RZ, R114.H0_H0 ;  /* 0x20000072ff207230 */ /* 0x000fc40000004100 */
[----:B------:R-:W-:Y:S01]  /*62a0*/  FFMA.FTZ R42, R15, R33, -R42 ;  /* 0x000000210f2a7223 */ /* 0x000fe2000001082a */
[----:B------:R-:W-:Y:S02]  /*62b0*/  HADD2.F32 R114, -RZ, R114.H1_H1 ;  /* 0x30000072ff727230 */ /* 0x000fe40000004100 */
[----:B------:R-:W-:Y:S02]  /*62c0*/  HADD2.F32 R11, -RZ, R12.H1_H1 ;  /* 0x3000000cff0b7230 */ /* 0x000fe40000004100 */
[----:B------:R-:W-:Y:S02]  /*62d0*/  HADD2.F32 R13, -RZ, R14.H1_H1 ;  /* 0x3000000eff0d7230 */ /* 0x000fe40000004100 */
[----:B------:R-:W-:Y:S02]  /*62e0*/  HADD2.F32 R12, -RZ, R12.H0_H0 ;  /* 0x2000000cff0c7230 */ /* 0x000fe40000004100 */
[----:B------:R-:W-:Y:S01]  /*62f0*/  FMUL.FTZ R33, R11, R32 ;  /* 0x000000200b217220 */ /* 0x000fe20000410000 */
[----:B------:R-:W-:-:S02]  /*6300*/  HADD2.F32 R14, -RZ, R14.H0_H0 ;  /* 0x2000000eff0e7230 */ /* 0x000fc40000004100 */
[----:B------:R-:W-:Y:S01]  /*6310*/  FMUL.FTZ R39, R13, R114 ;  /* 0x000000720d277220 */ /* 0x000fe20000410000 */
        /* <DEDUP_REMOVED lines=11> */
[----:B------:R-:W-:-:S07]  /*63d0*/  F2FP.F16.F32.PACK_AB R14, R114, R39 ;  /* 0x00000027720e723e */ /* 0x000fce00000000ff */
.L_x_513:
[----:B------:R-:W-:Y:S05]  /*63e0*/  BSYNC B2 ;  /* 0x0000000000027941 */ /* 0x000fea0003800000 */
.L_x_512:
[----:B----4-:R0:W-:Y:S02]  /*63f0*/  ST.E.128 desc[UR48][R36.64], R12 ;  /* 0x0000000c24007985 */ /* 0x0101e4000c101d30 */
.L_x_511:
[----:B------:R-:W-:Y:S05]  /*6400*/  BSYNC B1 ;  /* 0x0000000000017941 */ /* 0x000fea0003800000 */
.L_x_510:
[----:B------:R-:W-:-:S13]  /*6410*/  ISETP.NE.AND P3, PT, R20, RZ, PT ;  /* 0x000000ff1400720c */ /* 0x000fda0003f65270 */
        /* <DEDUP_REMOVED lines=15> */
[----:B------:R-:W-:Y:S02]  /*6510*/  HADD2.F32 R11, -RZ, R13.H1_H1 ;  /* 0x3000000dff0b7230 */ /* 0x000fe40000004100 */
[----:B------:R-:W-:-:S02]  /*6520*/  HADD2.F32 R31, -RZ, R31.H0_H0 ;  /* 0x2000001fff1f7230 */ /* 0x000fc40000004100 */
[----:B------:R-:W-:Y:S02]  /*6530*/  HADD2.F32 R13, -RZ, R13.H0_H0 ;  /* 0x2000000dff0d7230 */ /* 0x000fe40000004100 */
[-C--:B------:R-:W-:Y:S01]  /*6540*/  FMUL.FTZ R36, R11, R34.reuse ;  /* 0x000000220b247220 */ /* 0x080fe20000410000 */
[----:B------:R-:W-:Y:S02]  /*6550*/  HADD2.F32 R29, -RZ, R29.H0_H0 ;  /* 0x2000001dff1d7230 */ /* 0x000fe40000004100 */
[-C--:B------:R-:W-:Y:S01]  /*6560*/  FMUL.FTZ R35, R15, R31.reuse ;  /* 0x0000001f0f237220 */ /* 0x080fe20000410000 */
[C---:B------:R-:W-:Y:S01]  /*6570*/  FMUL.FTZ R38, R28.reuse, R31 ;  /* 0x0000001f1c267220 */ /* 0x040fe20000410000 */
[C---:B------:R-:W-:Y:S01]  /*6580*/  FMUL.FTZ R34, R13.reuse, R34 ;  /* 0x000000220d227220 */ /* 0x040fe20000410000 */
[----:B------:R-:W-:Y:S01]  /*6590*/  FFMA.FTZ R36, R13, R30, -R36 ;  /* 0x0000001e0d247223 */ /* 0x000fe20000010824 */
[----:B------:R-:W-:Y:S01]  /*65a0*/  FFMA.FTZ R37, R28, R29, R35 ;  /* 0x0000001d1c257223 */ /* 0x000fe20000010023 */
[----:B------:R-:W-:-:S02]  /*65b0*/  HADD2.F32 R28, -RZ, R77.H1_H1 ;  /* 0x3000004dff1c7230 */ /* 0x000fc40000004100 */
[----:B------:R-:W-:Y:S01]  /*65c0*/  FFMA.FTZ R31, R11, R30, R34 ;  /* 0x0000001e0b1f7223 */ /* 0x000fe20000010022 */
[----:B------:R-:W-:Y:S02]  /*65d0*/  HADD2.F32 R11, -RZ, R12.H1_H1 ;  /* 0x3000000cff0b7230 */ /* 0x000fe40000004100 */
[----:B------:R-:W-:Y:S01]  /*65e0*/  FFMA.FTZ R38, R15, R29, -R38 ;  /* 0x0000001d0f267223 */ /* 0x000fe20000010826 */
[----:B------:R-:W-:Y:S02]  /*65f0*/  HADD2.F32 R13, -RZ, R14.H1_H1 ;  /* 0x3000000eff0d7230 */ /* 0x000fe40000004100 */
[----:B------:R-:W-:Y:S02]  /*6600*/  HADD2.F32 R77, -RZ, R77.H0_H0 ;  /* 0x2000004dff4d7230 */ /* 0x000fe40000004100 */
[----:B------:R-:W-:Y:S01]  /*6610*/  FMUL.FTZ R29, R11, R28 ;  /* 0x0000001c0b1d7220 */ /* 0x000fe20000410000 */
[----:B------:R-:W-:Y:S02]  /*6620*/  HADD2.F32 R12, -RZ, R12.H0_H0 ;  /* 0x2000000cff0c7230 */ /* 0x000fe40000004100 */
[----:B------:R-:W-:-:S02]  /*6630*/  HADD2.F32 R14, -RZ, R14.H0_H0 ;  /* 0x2000000eff0e7230 */ /* 0x000fc40000004100 */
[-C--:B------:R-:W-:Y:S01]  /*6640*/  FMUL.FTZ R35, R13, R77.reuse ;  /* 0x0000004d0d237220 */ /* 0x080fe20000410000 */
[--C-:B------:R-:W-:Y:S02]  /*6650*/  HADD2.F32 R15, -RZ, R78.reuse.H1_H1 ;  /* 0x3000004eff0f7230 */ /* 0x100fe40000004100 */
[----:B------:R-:W-:Y:S01]  /*6660*/  FMUL.FTZ R28, R12, R28 ;  /* 0x0000001c0c1c7220 */ /* 0x000fe20000410000 */
[----:B------:R-:W-:Y:S02]  /*6670*/  HADD2.F32 R78, -RZ, R78.H0_H0 ;  /* 0x2000004eff4e7230 */ /* 0x000fe40000004100 */
        /* <DEDUP_REMOVED lines=9> */
.L_x_515:
[----:B------:R-:W-:Y:S05]  /*6710*/  BSYNC B1 ;  /* 0x0000000000017941 */ /* 0x000fea0003800000 */
.L_x_514:
[----:B----4-:R0:W-:Y:S01]  /*6720*/  ST.E.128 desc[UR48][R32.64], R12 ;  /* 0x0000000c20007985 */ /* 0x0101e2000c101d30 */
[----:B------:R-:W-:Y:S05]  /*6730*/  BRA `(.L_x_493) ;  /* 0x0000004000307947 */ /* 0x000fea0003800000 */
.L_x_459:
        /* <DEDUP_REMOVED lines=21> */
[----:B------:R-:W-:Y:S06]  /*6890*/  @P3 BRA `(.L_x_517) ;  /* 0x00000000007c3947 */ /* 0x000fec0003800000 */
[----:B------:R-:W-:Y:S01]  /*68a0*/  IADD3 R30, P2, R94, R14, RZ ;  /* 0x0000000e5e1e7210 */ /* 0x000fe20007f5e0ff */
[----:B------:R-:W-:Y:S01]  /*68b0*/  ULDC.64 UR4, c[0x0][0x3e8] ;  /* 0x0000fa0000047ab9 */ /* 0x000fe20000000a00 */
[----:B------:R-:W-:Y:S02]  /*68c0*/  CS2R R38, SRZ ;  /* 0x0000000000267805 */ /* 0x000fe4000001ff00 */
[----:B------:R-:W-:Y:S02]  /*68d0*/  CS2R R36, SRZ ;  /* 0x0000000000247805 */ /* 0x000fe4000001ff00 */
[----:B------:R-:W-:Y:S01]  /*68e0*/  CS2R R62, SRZ ;  /* 0x00000000003e7805 */ /* 0x000fe2000001ff00 */
[----:B------:R-:W-:Y:S01]  /*68f0*/  IMAD.X R31, R11, 0x1, R99, P2 ;  /* 0x000000010b1f7824 */ /* 0x000fe200010e0663 */
[----:B------:R-:W-:Y:S02]  /*6900*/  IADD3 R28, P2, R88, R12, RZ ;  /* 0x0000000c581c7210 */ /* 0x000fe40007f5e0ff */
[----:B------:R-:W-:-:S03]  /*6910*/  CS2R R60, SRZ ;  /* 0x00000000003c7805 */ /* 0x000fc6000001ff00 */
        /* <DEDUP_REMOVED lines=8> */
[----:B------:R-:W-:Y:S02]  /*69a0*/  CS2R R32, SRZ ;  /* 0x0000000000207805 */ /* 0x000fe4000001ff00 */
[----:B------:R-:W-:Y:S02]  /*69b0*/  CS2R R46, SRZ ;  /* 0x00000000002e7805 */ /* 0x000fe4000001ff00 */
[----:B------:R-:W-:-:S05]  /*69c0*/  CS2R R44, SRZ ;  /* 0x00000000002c7805 */ /* 0x000fca000001ff00 */
[----:B------:R-:W5:Y:S04]  /*69d0*/  @!P2 LDG.E.128 R36, desc[UR48][R40.64] ;  /* 0x000000302824a981 */ /* 0x000f68000c1e1d00 */
[----:B------:R-:W5:Y:S01]  /*69e0*/  @!P2 LDG.E.128 R60, desc[UR48][R64.64] ;  /* 0x00000030403ca981 */ /* 0x000f62000c1e1d00 */
[----:B------:R-:W-:Y:S02]  /*69f0*/  ISETP.GE.AND P2, PT, R193, R118, PT ;  /* 0x00000076c100720c */ /* 0x000fe40003f46270 */
[----:B------:R-:W-:Y:S02]  /*6a00*/  CS2R R30, SRZ ;  /* 0x00000000001e7805 */ /* 0x000fe4000001ff00 */
[----:B------:R-:W-:-:S09]  /*6a10*/  CS2R R28, SRZ ;  /* 0x00000000001c7805 */ /* 0x000fd2000001ff00 */
[----:B------:R-:W5:Y:S04]  /*6a20*/  @!P2 LDG.E.128 R32, desc[UR48][R40.64+0x40] ;  /* 0x000040302820a981 */ /* 0x000f68000c1e1d00 */
[----:B------:R-:W5:Y:S01]  /*6a30*/  @!P2 LDG.E.128 R44, desc[UR48][R64.64+0x40] ;  /* 0x00004030402ca981 */ /* 0x000f62000c1e1d00 */
[----:B------:R-:W-:Y:S02]  /*6a40*/  ISETP.GE.AND P2, PT, R192, R118, PT ;  /* 0x00000076c000720c */ /* 0x000fe40003f46270 */
[----:B------:R-:W-:-:S11]  /*6a50*/  CS2R R42, SRZ ;  /* 0x00000000002a7805 */ /* 0x000fd6000001ff00 */
[----:B------:R0:W5:Y:S02]  /*6a60*/  @!P2 LDG.E.128 R28, desc[UR48][R40.64+0x80] ;  /* 0x00008030281ca981 */ /* 0x000164000c1e1d00 */
[----:B0-----:R-:W-:-:S06]  /*6a70*/  CS2R R40, SRZ ;  /* 0x0000000000287805 */ /* 0x001fcc000001ff00 */
[----:B------:R0:W5:Y:S02]  /*6a80*/  @!P2 LDG.E.128 R40, desc[UR48][R64.64+0x80] ;  /* 0x000080304028a981 */ /* 0x000164000c1e1d00 */
.L_x_517:
[----:B------:R-:W-:Y:S05]  /*6a90*/  BSYNC B1 ;  /* 0x0000000000017941 */ /* 0x000fea0003800000 */
.L_x_516:
[----:B------:R-:W-:Y:S01]  /*6aa0*/  IADD3 R76, R202, 0x40, RZ ;  /* 0x00000040ca4c7810 */ /* 0x000fe20007ffe0ff */
[----:B------:R-:W-:Y:S01]  /*6ab0*/  BSSY B1, `(.L_x_518) ;  /* 0x0000027000017945 */ /* 0x000fe20003800000 */
[----:B0-----:R-:W-:Y:S02]  /*6ac0*/  CS2R R64, SRZ ;  /* 0x0000000000407805 */ /* 0x001fe4000001ff00 */
[----:B------:R-:W-:Y:S02]  /*6ad0*/  CS2R R70, SRZ ;  /* 0x0000000000467805 */ /* 0x000fe4000001ff00 */
[----:B------:R-:W-:Y:S02]  /*6ae0*/  ISETP.GE.AND P4, PT, R76, R83, PT ;  /* 0x000000534c00720c */ /* 0x000fe40003f86270 */
[----:B------:R-:W-:Y:S02]  /*6af0*/  CS2R R68, SRZ ;  /* 0x0000000000447805 */ /* 0x000fe4000001ff00 */
[----:B------:R-:W-:-:S02]  /*6b00*/  CS2R R74, SRZ ;  /* 0x00000000004a7805 */ /* 0x000fc4000001ff00 */
[----:B------:R-:W-:-:S07]  /*6b10*/  CS2R R72, SRZ ;  /* 0x0000000000487805 */ /* 0x000fce000001ff00 */
[----:B------:R-:W-:Y:S05]  /*6b20*/  @P4 BRA `(.L_x_519) ;  /* 0x00000000007c4947 */ /* 0x000fea0003800000 */
[----:B------:R-:W-:Y:S01]  /*6b30*/  IADD3 R15, P2, P5, R94, R14, R103 ;  /* 0x0000000e5e0f7210 */ /* 0x000fe20007d5e067 */
[----:B------:R-:W-:Y:S01]  /*6b40*/  ULDC.64 UR4, c[0x0][0x3e8] ;  /* 0x0000fa0000047ab9 */ /* 0x000fe20000000a00 */
[----:B------:R-:W-:Y:S02]  /*6b50*/  CS2R R58, SRZ ;  /* 0x00000000003a7805 */ /* 0x000fe4000001ff00 */
[----:B------:R-:W-:Y:S02]  /*6b60*/  CS2R R56, SRZ ;  /* 0x0000000000387805 */ /* 0x000fe4000001ff00 */
[----:B------:R-:W-:Y:S02]  /*6b70*/  IADD3.X R48, R99, R11, R102, P2, P5 ;  /* 0x0000000b63307210 */ /* 0x000fe400017ea466 */
[----:B------:R-:W-:Y:S02]  /*6b80*/  CS2R R74, SRZ ;  /* 0x00000000004a7805 */ /* 0x000fe4000001ff00 */
[----:B------:R-:W-:-:S02]  /*6b90*/  IADD3 R13, P2, P5, R88, R12, R105 ;  /* 0x0000000c580d7210 */ /* 0x000fc40007d5e069 */
[----:B------:R-:W-:Y:S02]  /*6ba0*/  CS2R R72, SRZ ;  /* 0x0000000000487805 */ /* 0x000fe4000001ff00 */
        /* <DEDUP_REMOVED lines=11> */
[----:B------:R0:W5:Y:S04]  /*6c60*/  @!P2 LDG.E.128 R56, desc[UR48][R14.64] ;  /* 0x000000300e38a981 */ /* 0x000168000c1e1d00 */
[----:B------:R0:W5:Y:S01]  /*6c70*/  @!P2 LDG.E.128 R72, desc[UR48][R12.64] ;  /* 0x000000300c48a981 */ /* 0x000162000c1e1d00 */
[----:B------:R-:W-:Y:S02]  /*6c80*/  ISETP.GE.AND P2, PT, R193, R118, PT ;  /* 0x00000076c100720c */ /* 0x000fe40003f46270 */
[----:B------:R-:W-:Y:S02]  /*6c90*/  CS2R R50, SRZ ;  /* 0x0000000000327805 */ /* 0x000fe4000001ff00 */
[----:B------:R-:W-:Y:S02]  /*6ca0*/  CS2R R48, SRZ ;  /* 0x0000000000307805 */ /* 0x000fe4000001ff00 */
[----:B------:R-:W-:-:S02]  /*6cb0*/  CS2R R66, SRZ ;  /* 0x0000000000427805 */ /* 0x000fc4000001ff00 */
[----:B------:R-:W-:-:S05]  /*6cc0*/  CS2R R64, SRZ ;  /* 0x0000000000407805 */ /* 0x000fca000001ff00 */
[----:B------:R0:W5:Y:S04]  /*6cd0*/  @!P2 LDG.E.128 R52, desc[UR48][R14.64+0x40] ;  /* 0x000040300e34a981 */ /* 0x000168000c1e1d00 */
[----:B------:R0:W5:Y:S01]  /*6ce0*/  @!P2 LDG.E.128 R68, desc[UR48][R12.64+0x40] ;  /* 0x000040300c44a981 */ /* 0x000162000c1e1d00 */
[----:B------:R-:W-:-:S13]  /*6cf0*/  ISETP.GE.AND P2, PT, R192, R118, PT ;  /* 0x00000076c000720c */ /* 0x000fda0003f46270 */
[----:B------:R0:W5:Y:S04]  /*6d00*/  @!P2 LDG.E.128 R48, desc[UR48][R14.64+0x80] ;  /* 0x000080300e30a981 */ /* 0x000168000c1e1d00 */
[----:B------:R0:W5:Y:S02]  /*6d10*/  @!P2 LDG.E.128 R64, desc[UR48][R12.64+0x80] ;  /* 0x000080300c40a981 */ /* 0x000164000c1e1d00 */
.L_x_519:
[----:B------:R-:W-:Y:S05]  /*6d20*/  BSYNC B1 ;  /* 0x0000000000017941 */ /* 0x000fea0003800000 */
.L_x_518:
[----:B0----5:R-:W-:Y:S01]  /*6d30*/  IMAD.MOV.U32 R12, RZ, RZ, R30 ;  /* 0x000000ffff0c7224 */ /* 0x021fe200078e001e */
[----:B------:R-:W-:Y:S01]  /*6d40*/  MOV R14, R28 ;  /* 0x0000001c000e7202 */ /* 0x000fe20000000f00 */
[----:B------:R-:W-:Y:S01]  /*6d50*/  IMAD.MOV.U32 R11, RZ, RZ, R31 ;  /* 0x000000ffff0b7224 */ /* 0x000fe200078e001f */
[----:B------:R-:W-:Y:S01]  /*6d60*/  UISETP.NE.AND UP0, UPT, UR51, 0x3, UPT ;  /* 0x000000033300788c */ /* 0x000fe2000bf05270 */
[----:B------:R-:W-:-:S03]  /*6d70*/  IMAD.MOV.U32 R13, RZ, RZ, R29 ;  /* 0x000000ffff0d7224 */ /* 0x000fc600078e001d */
[----:B------:R-:W-:Y:S01]  /*6d80*/  PRMT R157, R12, 0x5410, R11 ;  /* 0x000054100c9d7816 */ /* 0x000fe2000000000b */
[----:B------:R-:W-:Y:S01]  /*6d90*/  IMAD.MOV.U32 R12, RZ, RZ, R34 ;  /* 0x000000ffff0c7224 */ /* 0x000fe200078e0022 */
[----:B------:R-:W-:Y:S02]  /*6da0*/  MOV R11, R35 ;  /* 0x00000023000b7202 */ /* 0x000fe40000000f00 */
[----:B------:R-:W-:Y:S01]  /*6db0*/  PRMT R158, R14, 0x5410, R13 ;  /* 0x000054100e9e7816 */ /* 0x000fe2000000000d */
[----:B------:R-:W-:Y:S01]  /*6dc0*/  IMAD.MOV.U32 R13, RZ, RZ, R39 ;  /* 0x000000ffff0d7224 */ /* 0x000fe200078e0027 */
[----:B------:R-:W-:Y:S01]  /*6dd0*/  PRMT R164, R11, 0x7610, R164 ;  /* 0x000076100ba47816 */ /* 0x000fe200000000a4 */
[----:B------:R-:W-:Y:S01]  /*6de0*/  IMAD.MOV.U32 R11, RZ, RZ, R33 ;  /* 0x000000ffff0b7224 */ /* 0x000fe200078e0021 */
[----:B------:R-:W-:Y:S01]  /*6df0*/  PRMT R162, R12, 0x7610, R162 ;  /* 0x000076100ca27816 */ /* 0x000fe200000000a2 */
[----:B------:R-:W-:Y:S01]  /*6e00*/  IMAD.MOV.U32 R14, RZ, RZ, R32 ;  /* 0x000000ffff0e7224 */ /* 0x000fe200078e0020 */
[----:B------:R-:W-:-:S02]  /*6e10*/  MOV R12, R38 ;  /* 0x00000026000c7202 */ /* 0x000fc40000000f00 */
[----:B------:R-:W-:Y:S01]  /*6e20*/  PRMT R165, R11, 0x7610, R165 ;  /* 0x000076100ba57816 */ /* 0x000fe200000000a5 */
[----:B------:R-:W-:Y:S01]  /*6e30*/  IMAD.MOV.U32 R11, RZ, RZ, R36 ;  /* 0x000000ffff0b7224 */ /* 0x000fe200078e0024 */
[----:B------:R-:W-:Y:S02]  /*6e40*/  PRMT R166, R12, 0x5410, R13 ;  /* 0x000054100ca67816 */ /* 0x000fe4000000000d */
[----:B------:R-:W-:Y:S02]  /*6e50*/  MOV R12, R37 ;  /* 0x00000025000c7202 */ /* 0x000fe40000000f00 */
[----:B------:R-:W-:Y:S01]  /*6e60*/  PRMT R167, R11, 0x7610, R167 ;  /* 0x000076100ba77816 */ /* 0x000fe200000000a7 */
[----:B------:R-:W-:Y:S01]  /*6e70*/  IMAD.MOV.U32 R11, RZ, RZ, R43 ;  /* 0x000000ffff0b7224 */ /* 0x000fe200078e002b */
[----:B------:R-:W-:Y:S01]  /*6e80*/  PRMT R147, R12, 0x7610, R147 ;  /* 0x000076100c937816 */ /* 0x000fe20000000093 */
[----:B------:R-:W-:Y:S01]  /*6e90*/  IMAD.MOV.U32 R12, RZ, RZ, R42 ;  /* 0x000000ffff0c7224 */ /* 0x000fe200078e002a */
[----:B------:R-:W-:-:S02]  /*6ea0*/  PRMT R163, R14, 0x7610, R163 ;  /* 0x000076100ea37816 */ /* 0x000fc400000000a3 */
[----:B------:R-:W-:Y:S02]  /*6eb0*/  PLOP3.LUT P2, PT, PT, PT, UP0, 0x80, 0x0 ;  /* 0x000000000000781c */ /* 0x000fe40003f4f008 */
[----:B------:R-:W-:Y:S01]  /*6ec0*/  PRMT R159, R12, 0x5410, R11 ;  /* 0x000054100c9f7816 */ /* 0x000fe2000000000b */
[----:B------:R-:W-:Y:S01]  /*6ed0*/  IMAD.MOV.U32 R11, RZ, RZ, R41 ;  /* 0x000000ffff0b7224 */ /* 0x000fe200078e0029 */
[----:B------:R-:W-:-:S04]  /*6ee0*/  MOV R12, R40 ;  /* 0x00000028000c7202 */ /* 0x000fc80000000f00 */
[----:B------:R-:W-:Y:S01]  /*6ef0*/  PRMT R160, R12, 0x5410, R11 ;  /* 0x000054100ca07816 */ /* 0x000fe2000000000b */
[----:B------:R-:W-:Y:S01]  /*6f00*/  IMAD.MOV.U32 R12, RZ, RZ, R46 ;  /* 0x000000ffff0c7224 */ /* 0x000fe200078e002e */
[----:B------:R-:W-:-:S04]  /*6f10*/  MOV R11, R47 ;  /* 0x0000002f000b7202 */ /* 0x000fc80000000f00 */
[----:B------:R-:W-:Y:S01]  /*6f20*/  PRMT R162, R162, 0x5410, R12 ;  /* 0x00005410a2a27816 */ /* 0x000fe2000000000c */
[----:B------:R-:W-:Y:S01]  /*6f30*/  IMAD.MOV.U32 R12, RZ, RZ, R44 ;  /* 0x000000ffff0c7224 */ /* 0x000fe200078e002c */
[----:B------:R-:W-:Y:S01]  /*6f40*/  PRMT R164, R164, 0x5410, R11 ;  /* 0x00005410a4a47816 */ /* 0x000fe2000000000b */
[----:B------:R-:W-:-:S03]  /*6f50*/  IMAD.MOV.U32 R11, RZ, RZ, R45 ;  /* 0x000000ffff0b7224 */ /* 0x000fc600078e002d */
[----:B------:R-:W-:Y:S01]  /*6f60*/  PRMT R163, R163, 0x5410, R12 ;  /* 0x00005410a3a37816 */ /* 0x000fe2000000000c */
[----:B------:R-:W-:Y:S01]  /*6f70*/  IMAD.MOV.U32 R12, RZ, RZ, R63 ;  /* 0x000000ffff0c7224 */ /* 0x000fe200078e003f */
[----:B------:R-:W-:Y:S02]  /*6f80*/  PRMT R165, R165, 0x5410, R11 ;  /* 0x00005410a5a57816 */ /* 0x000fe4000000000b */
[----:B------:R-:W-:Y:S02]  /*6f90*/  MOV R11, R62 ;  /* 0x0000003e000b7202 */ /* 0x000fe40000000f00 */
[----:B------:R-:W-:Y:S02]  /*6fa0*/  PRMT R168, R12, 0x7610, R168 ;  /* 0x000076100ca87816 */ /* 0x000fe400000000a8 */
[----:B------:R-:W-:Y:S01]  /*6fb0*/  PRMT R167, R167, 0x5410, R11 ;  /* 0x00005410a7a77816 */ /* 0x000fe2000000000b */
[----:B------:R-:W-:Y:S01]  /*6fc0*/  IMAD.MOV.U32 R11, RZ, RZ, R60 ;  /* 0x000000ffff0b7224 */ /* 0x000fe200078e003c */
[----:B------:R-:W-:-:S04]  /*6fd0*/  MOV R12, R61 ;  /* 0x0000003d000c7202 */ /* 0x000fc80000000f00 */
        /* <DEDUP_REMOVED lines=41> */
[----:B------:R-:W-:Y:S06]  /*7270*/  @!P2 BRA `(.L_x_520) ;  /* 0x000000000004a947 */ /* 0x000fec0003800000 */
[----:B------:R-:W-:Y:S01]  /*7280*/  BPT.TRAP 0x1 ;  /* 0x000000040000795c */ /* 0x000fe20000300000 */
.L_x_520:
[----:B------:R-:W-:Y:S01]  /*7290*/  IMAD R84, R18, 0x8, R2 ;  /* 0x0000000812547824 */ /* 0x000fe200078e0202 */
[----:B------:R-:W-:Y:S01]  /*72a0*/  SHF.L.U32 R85, R203, 0x1f, RZ ;  /* 0x0000001fcb557819 */ /* 0x000fe200000006ff */
[----:B------:R-:W-:Y:S03]  /*72b0*/  BSSY B1, `(.L_x_521) ;  /* 0x0000003000017945 */ /* 0x000fe60003800000 */
[----:B------:R-:W0:Y:S02]  /*72c0*/  SYNCS.PHASECHK.TRANS64.TRYWAIT P5, [R84+URZ+0x30890], R85 ;  /* 0x03089055540075a7 */ /* 0x000e2400080a017f */
[----:B0-----:R-:W-:Y:S05]  /*72d0*/  @!P5 BRA `(.L_x_522) ;  /* 0x000001bc0048d947 */ /* 0x001fea0003800000 */
.L_x_802:
[----:B------:R-:W-:Y:S05]  /*72e0*/  BSYNC B1 ;  /* 0x0000000000017941 */ /* 0x000fea0003800000 */
.L_x_521:
[----:B------:R-:W1:Y:S01]  /*72f0*/  LDC R133, c[0x0][0x2f4] ;  /* 0x0000bd00ff857b82 */ /* 0x000e620000000800 */
[----:B------:R-:W-:Y:S01]  /*7300*/  UMOV UR4, 0xffffffff ;  /* 0xffffffff00047882 */ /* 0x000fe20000000000 */
[----:B-1----:R-:W-:Y:S02]  /*7310*/  IMAD.IADD R134, R133, 0x1, -R119 ;  /* 0x0000000185867824 */ /* 0x002fe400078e0a77 */
[----:B------:R-:W-:Y:S05]  /*7320*/  BRA.DIV UR4, `(.L_x_523) ;  /* 0x000001be04487947 */ /* 0x000fea000b800000 */
[----:B------:R1:W2:Y:S04]  /*7330*/  SHFL.IDX PT, R115, R116, RZ, 0x1c1f ;  /* 0x001c1fff74737589 */ /* 0x0002a800000e0000 */
[----:B------:R1:W3:Y:S02]  /*7340*/  SHFL.IDX PT, R11, R117, RZ, 0x1c1f ;  /* 0x001c1fff750b7589 */ /* 0x0002e400000e0000 */
.L_x_806:
[----:B------:R-:W-:Y:S04]  /*7350*/  BSSY B1, `(.L_x_524) ;  /* 0x000016d000017945 */ /* 0x000fe80003800000 */
[----:B------:R-:W-:Y:S05]  /*7360*/  @P3 BRA `(.L_x_525) ;  /* 0x0000001400ac3947 */ /* 0x000fea0003800000 */
[----:B------:R-:W-:Y:S01]  /*7370*/  ISETP.NE.AND P3, PT, R6, RZ, PT ;  /* 0x000000ff0600720c */ /* 0x000fe20003f65270 */
[----:B------:R-:W-:Y:S01]  /*7380*/  BSSY B2, `(.L_x_526) ;  /* 0x0000079000027945 */ /* 0x000fe20003800000 */
[----:B---3--:R-:W-:-:S11]  /*7390*/  MOV R114, R11 ;  /* 0x0000000b00727202 */ /* 0x008fd60000000f00 */
[----:B------:R-:W-:Y:S05]  /*73a0*/  @!P3 BRA `(.L_x_527) ;  /* 0x0000000400d8b947 */ /* 0x000fea0003800000 */
[----:B------:R-:W-:Y:S01]  /*73b0*/  SEL R12, R119, R134, !P0 ;  /* 0x00000086770c7207 */ /* 0x000fe20004000000 */
[----:B------:R-:W-:Y:S01]  /*73c0*/  BSSY B3, `(.L_x_528) ;  /* 0x000006e000037945 */ /* 0x000fe20003800000 */
[----:B------:R-:W-:Y:S02]  /*73d0*/  ISETP.GE.AND P3, PT, R16, R118, PT ;  /* 0x000000761000720c */ /* 0x000fe40003f66270 */
[----:B------:R-:W-:-:S04]  /*73e0*/  SHF.R.S32.HI R13, RZ, 0x1f, R12 ;  /* 0x0000001fff0d7819 */ /* 0x000fc8000001140c */
[----:B------:R-:W-:-:S04]  /*73f0*/  LEA.HI R13, R13, R12, RZ, 0x4 ;  /* 0x0000000c0d0d7211 */ /* 0x000fc800078f20ff */
[----:B------:R-:W-:-:S04]  /*7400*/  LEA.HI.SX32 R139, R13, R112, 0x1c ;  /* 0x000000700d8b7211 */ /* 0x000fc800078fe2ff */
[----:B------:R-:W-:-:S04]  /*7410*/  SHF.R.S32.HI R13, RZ, 0x1f, R139 ;  /* 0x0000001fff0d7819 */ /* 0x000fc8000001148b */
[----:B------:R-:W-:Y:S01]  /*7420*/  LEA.HI R13, R13, R139, RZ, 0x3 ;  /* 0x0000008b0d0d7211 */ /* 0x000fe200078f18ff */
[----:B------:R-:W-:-:S03]  /*7430*/  IMAD.SHL.U32 R139, R139, 0x8, RZ ;  /* 0x000000088b8b7824 */ /* 0x000fc600078e00ff */
[----:B------:R-:W-:Y:S02]  /*7440*/  SHF.R.S32.HI R13, RZ, 0x3, R13 ;  /* 0x00000003ff0d7819 */ /* 0x000fe4000001140d */
[----:B------:R-:W-:-:S03]  /*7450*/  LOP3.LUT R12, R217, 0x38, R139, 0xf8, !PT ;  /* 0x00000038d90c7812 */ /* 0x000fc600078ef88b */
[----:B------:R-:W-:Y:S01]  /*7460*/  IMAD R13, R13, 0x1800, R219 ;  /* 0x000018000d0d7824 */ /* 0x000fe200078e02db */
[----:B------:R-:W-:-:S05]  /*7470*/  LOP3.LUT R12, R12, R218, RZ, 0x3c, !PT ;  /* 0x000000da0c0c7212 */ /* 0x000fca00078e3cff */
[----:B------:R-:W-:-:S04]  /*7480*/  IMAD.IADD R12, R13, 0x1, R12 ;  /* 0x000000010d0c7824 */ /* 0x000fc800078e020c */
[C---:B------:R-:W-:Y:S02]  /*7490*/  IMAD R76, R18.reuse, 0x4800, R12 ;  /* 0x00004800124c7824 */ /* 0x040fe400078e020c */
[----:B------:R-:W-:Y:S02]  /*74a0*/  IMAD R12, R18, 0x4800, R131 ;  /* 0x00004800120c7824 */ /* 0x000fe400078e0283 */
[----:B------:R-:W-:-:S03]  /*74b0*/  IMAD R76, R76, 0x2, R2 ;  /* 0x000000024c4c7824 */ /* 0x000fc600078e0202 */
[----:B------:R-:W-:-:S03]  /*74c0*/  LEA R12, R12, R2, 0x1 ;  /* 0x000000020c0c7211 */ /* 0x000fc600078e08ff */
[----:B------:R-:W3:Y:S04]  /*74d0*/  LDS.128 R76, [R76+0x1e400] ;  /* 0x01e400004c4c7984 */ /* 0x000ee80000000c00 */
[----:B------:R-:W4:Y:S01]  /*74e0*/  LDS.128 R12, [R12+0x1e400] ;  /* 0x01e400000c0c7984 */ /* 0x000f220000000c00 */
[----:B------:R-:W-:Y:S05]  /*74f0*/  @P3 BRA `(.L_x_529) ;  /* 0x0000000400683947 */ /* 0x000fea0003800000 */
[----:B---3--:R-:W-:Y:S01]  /*7500*/  IMAD.MOV.U32 R145, RZ, RZ, R77 ;  /* 0x000000ffff917224 */ /* 0x008fe200078e004d */
[----:B----4-:R-:W-:Y:S01]  /*7510*/  MOV R140, R13 ;  /* 0x0000000d008c7202 */ /* 0x010fe20000000f00 */
[----:B------:R-:W-:Y:S01]  /*7520*/  HADD2.F32 R146, -RZ, R146.H0_H0 ;  /* 0x20000092ff927230 */ /* 0x000fe20000004100 */
[--C-:B------:R-:W-:Y:S01]  /*7530*/  SHF.R.U64 R36, R36, 0x10, R37.reuse ;  /* 0x0000001024247819 */ /* 0x100fe20000001225 */
[----:B------:R-:W-:Y:S01]  /*7540*/  HADD2.F32 R147, -RZ, R147.H0_H0 ;  /* 0x20000093ff937230 */ /* 0x000fe20000004100 */
[----:B------:R-:W-:Y:S01]  /*7550*/  SHF.R.U32.HI R37, RZ, 0x10, R37 ;  /* 0x00000010ff257819 */ /* 0x000fe20000011625 */
[--C-:B------:R-:W-:Y:S01]  /*7560*/  HADD2.F32 R13, -RZ, R145.reuse.H0_H0 ;  /* 0x20000091ff0d7230 */ /* 0x100fe20000004100 */
[----:B------:R-:W-:Y:S01]  /*7570*/  SHF.R.U64 R38, R38, 0x10, R39 ;  /* 0x0000001026267819 */ /* 0x000fe20000001227 */
[----:B------:R-:W-:Y:S02]  /*7580*/  HADD2.F32 R148, -RZ, R140.H0_H0 ;  /* 0x2000008cff947230 */ /* 0x000fe40000004100 */
[----:B------:R-:W-:-:S02]  /*7590*/  HADD2.F32 R145, -RZ, R145.H1_H1 ;  /* 0x30000091ff917230 */ /* 0x000fc40000004100 */
[CC--:B------:R-:W-:Y:S01]  /*75a0*/  FMUL.FTZ R77, R13.reuse, R146.reuse ;  /* 0x000000920d4d7220 */ /* 0x0c0fe20000410000 */
[----:B------:R-:W-:Y:S02]  /*75b0*/  HADD2.F32 R37, -RZ, R37.H0_H0 ;  /* 0x20000025ff257230 */ /* 0x000fe40000004100 */
[C---:B------:R-:W-:Y:S01]  /*75c0*/  FMUL.FTZ R146, R148.reuse, R146 ;  /* 0x0000009294927220 */ /* 0x040fe20000410000 */
[----:B------:R-:W-:Y:S02]  /*75d0*/  HADD2.F32 R36, -RZ, R36.H0_H0 ;  /* 0x20000024ff247230 */ /* 0x000fe40000004100 */
[-C--:B------:R-:W-:Y:S01]  /*75e0*/  FFMA.FTZ R77, R148, R147.reuse, -R77 ;  /* 0x00000093944d7223 */ /* 0x080fe2000001084d */
[----:B------:R-:W-:Y:S02]  /*75f0*/  HADD2.F32 R148, -RZ, R15.H0_H0 ;  /* 0x2000000fff947230 */ /* 0x000fe40000004100 */
[----:B------:R-:W-:Y:S01]  /*7600*/  FFMA.FTZ R13, R13, R147, R146 ;  /* 0x000000930d0d7223 */ /* 0x000fe20000010092 */
[--C-:B------:R-:W-:Y:S01]  /*7610*/  SHF.R.U32.HI R146, RZ, 0x10, R61.reuse ;  /* 0x00000010ff927819 */ /* 0x100fe2000001163d */
[----:B------:R-:W-:Y:S01]  /*7620*/  HADD2.F32 R147, -RZ, R168.H0_H0 ;  /* 0x200000a8ff937230 */ /* 0x000fe20000004100 */
[----:B------:R-:W-:Y:S01]  /*7630*/  SHF.R.U64 R61, R60, 0x10, R61 ;  /* 0x000000103c3d7819 */ /* 0x000fe2000000123d */
[----:B------:R-:W-:-:S02]  /*7640*/  HADD2.F32 R60, -RZ, R140.H1_H1 ;  /* 0x3000008cff3c7230 */ /* 0x000fc40000004100 */
[----:B------:R-:W-:Y:S02]  /*7650*/  HADD2.F32 R146, -RZ, R146.H0_H0 ;  /* 0x20000092ff927230 */ /* 0x000fe40000004100 */
[----:B------:R-:W-:Y:S02]  /*7660*/  HADD2.F32 R15, -RZ, R15.H1_H1 ;  /* 0x3000000fff0f7230 */ /* 0x000fe40000004100 */
[----:B------:R-:W-:Y:S02]  /*7670*/  HADD2.F32 R61, -RZ, R61.H0_H0 ;  /* 0x2000003dff3d7230 */ /* 0x000fe40000004100 */
[-C--:B------:R-:W-:Y:S01]  /*7680*/  FMUL.FTZ R140, R145, R146.reuse ;  /* 0x00000092918c7220 */ /* 0x080fe20000410000 */
[C---:B------:R-:W-:Y:S01]  /*7690*/  FMUL.FTZ R146, R60.reuse, R146 ;  /* 0x000000923c927220 */ /* 0x040fe20000410000 */
[----:B------:R-:W-:Y:S02]  /*76a0*/  HADD2.F32 R38, -RZ, R38.H0_H0 ;  /* 0x20000026ff267230 */ /* 0x000fe40000004100 */
[----:B------:R-:W-:Y:S01]  /*76b0*/  FFMA.FTZ R60, R60, R37, -R140 ;  /* 0x000000253c3c7223 */ /* 0x000fe2000001088c */
[----:B------:R-:W-:-:S02]  /*76c0*/  IMAD.MOV.U32 R140, RZ, RZ, R79 ;  /* 0x000000ffff8c7224 */ /* 0x000fc400078e004f */
[----:B------:R-:W-:Y:S01]  /*76d0*/  FFMA.FTZ R37, R145, R37, R146 ;  /* 0x0000002591257223 */ /* 0x000fe20000010092 */
[----:B------:R-:W-:Y:S01]  /*76e0*/  HADD2.F32 R146, -RZ, R166.H1_H1 ;  /* 0x300000a6ff927230 */ /* 0x000fe20000004100 */
[----:B------:R-:W-:Y:S01]  /*76f0*/  F2FP.F16.F32.PACK_AB R60, R60, R77 ;  /* 0x0000004d3c3c723e */ /* 0x000fe200000000ff */
[----:B------:R-:W-:Y:S02]  /*7700*/  HADD2.F32 R145, -RZ, R140.H0_H0 ;  /* 0x2000008cff917230 */ /* 0x000fe40000004100 */
[----:B------:R-:W-:Y:S02]  /*7710*/  F2FP.F16.F32.PACK_AB R37, R37, R13 ;  /* 0x0000000d2525723e */ /* 0x000fe400000000ff */
[----:B------:R-:W-:Y:S02]  /*7720*/  IMAD.MOV.U32 R13, RZ, RZ, R60 ;  /* 0x000000ffff0d7224 */ /* 0x000fe400078e003c */
[-C--:B------:R-:W-:Y:S01]  /*7730*/  FMUL.FTZ R79, R145, R147.reuse ;  /* 0x00000093914f7220 */ /* 0x080fe20000410000 */
[----:B------:R-:W-:Y:S01]  /*7740*/  FMUL.FTZ R147, R148, R147 ;  /* 0x0000009394937220 */ /* 0x000fe20000410000 */
[----:B------:R-:W-:-:S02]  /*7750*/  IMAD.MOV.U32 R77, RZ, RZ, R37 ;  /* 0x000000ffff4d7224 */ /* 0x000fc400078e0025 */
[-C--:B------:R-:W-:Y:S01]  /*7760*/  FFMA.FTZ R79, R148, R146.reuse, -R79 ;  /* 0x00000092944f7223 */ /* 0x080fe2000001084f */
[----:B------:R-:W-:Y:S01]  /*7770*/  FFMA.FTZ R145, R145, R146, R147 ;  /* 0x0000009291917223 */ /* 0x000fe20000010093 */
[----:B------:R-:W-:Y:S01]  /*7780*/  SHF.R.U32.HI R146, RZ, 0x10, R39 ;  /* 0x00000010ff927819 */ /* 0x000fe20000011627 */
[----:B------:R-:W-:Y:S01]  /*7790*/  HADD2.F32 R148, -RZ, R168.H1_H1 ;  /* 0x300000a8ff947230 */ /* 0x000fe20000004100 */
[--C-:B------:R-:W-:Y:S01]  /*77a0*/  SHF.R.U64 R39, R62, 0x10, R63.reuse ;  /* 0x000000103e277819 */ /* 0x100fe2000000123f */
[----:B------:R-:W-:Y:S01]  /*77b0*/  HADD2.F32 R62, -RZ, R140.H1_H1 ;  /* 0x3000008cff3e7230 */ /* 0x000fe20000004100 */
[----:B------:R-:W-:Y:S01]  /*77c0*/  SHF.R.U32.HI R63, RZ, 0x10, R63 ;  /* 0x00000010ff3f7819 */ /* 0x000fe2000001163f */
[----:B------:R-:W-:Y:S02]  /*77d0*/  HADD2.F32 R146, -RZ, R146.H0_H0 ;  /* 0x20000092ff927230 */ /* 0x000fe40000004100 */
[----:B------:R-:W-:Y:S02]  /*77e0*/  HADD2.F32 R39, -RZ, R39.H0_H0 ;  /* 0x20000027ff277230 */ /* 0x000fe40000004100 */
[----:B------:R-:W-:-:S05]  /*77f0*/  HADD2.F32 R63, -RZ, R63.H0_H0 ;  /* 0x2000003fff3f7230 */ /* 0x000fca0000004100 */
[----:B------:R-:W-:-:S04]  /*7800*/  FMUL.FTZ R140, R62, R63 ;  /* 0x0000003f3e8c7220 */ /* 0x000fc80000410000 */
[C---:B------:R-:W-:Y:S01]  /*7810*/  FFMA.FTZ R140, R15.reuse, R146, -R140 ;  /* 0x000000920f8c7223 */ /* 0x040fe2000001088c */
[----:B------:R-:W-:Y:S01]  /*7820*/  FMUL.FTZ R15, R15, R63 ;  /* 0x0000003f0f0f7220 */ /* 0x000fe20000410000 */
[----:B------:R-:W-:-:S03]  /*7830*/  HADD2.F32 R63, -RZ, R167.H0_H0 ;  /* 0x200000a7ff3f7230 */ /* 0x000fc60000004100 */
[----:B------:R-:W-:Y:S01]  /*7840*/  FFMA.FTZ R15, R62, R146, R15 ;  /* 0x000000923e0f7223 */ /* 0x000fe2000001000f */
[----:B------:R-:W-:Y:S01]  /*7850*/  HADD2.F32 R62, -RZ, R76.H0_H0 ;  /* 0x2000004cff3e7230 */ /* 0x000fe20000004100 */
[----:B------:R-:W-:Y:S01]  /*7860*/  F2FP.F16.F32.PACK_AB R79, R140, R79 ;  /* 0x0000004f8c4f723e */ /* 0x000fe200000000ff */
[----:B------:R-:W-:Y:S02]  /*7870*/  HADD2.F32 R146, -RZ, R12.H0_H0 ;  /* 0x2000000cff927230 */ /* 0x000fe40000004100 */
[----:B------:R-:W-:Y:S02]  /*7880*/  HADD2.F32 R76, -RZ, R76.H1_H1 ;  /* 0x3000004cff4c7230 */ /* 0x000fe40000004100 */
[-C--:B------:R-:W-:Y:S01]  /*7890*/  FMUL.FTZ R147, R62, R148.reuse ;  /* 0x000000943e937220 */ /* 0x080fe20000410000 */
[----:B------:R-:W-:Y:S02]  /*78a0*/  HADD2.F32 R12, -RZ, R12.H1_H1 ;  /* 0x3000000cff0c7230 */ /* 0x000fe40000004100 */
[C---:B------:R-:W-:Y:S01]  /*78b0*/  FMUL.FTZ R148, R146.reuse, R148 ;  /* 0x0000009492947220 */ /* 0x040fe20000410000 */
[----:B------:R-:W-:Y:S01]  /*78c0*/  F2FP.F16.F32.PACK_AB R145, R15, R145 ;  /* 0x000000910f91723e */ /* 0x000fe200000000ff */
[----:B------:R-:W-:Y:S01]  /*78d0*/  FFMA.FTZ R147, R146, R63, -R147 ;  /* 0x0000003f92937223 */ /* 0x000fe20000010893 */
[----:B------:R-:W-:-:S02]  /*78e0*/  HADD2.F32 R146, -RZ, R167.H1_H1 ;  /* 0x300000a7ff927230 */ /* 0x000fc40000004100 */
[----:B------:R-:W-:Y:S01]  /*78f0*/  FFMA.FTZ R148, R62, R63, R148 ;  /* 0x0000003f3e947223 */ /* 0x000fe20000010094 */
[-C--:B------:R-:W-:Y:S01]  /*7900*/  FMUL.FTZ R62, R76, R61.reuse ;  /* 0x0000003d4c3e7220 */ /* 0x080fe20000410000 */
[C---:B------:R-:W-:Y:S01]  /*7910*/  FMUL.FTZ R61, R12.reuse, R61 ;  /* 0x0000003d0c3d7220 */ /* 0x040fe20000410000 */
[----:B------:R-:W-:Y:S01]  /*7920*/  HADD2.F32 R63, -RZ, R14.H0_H0 ;  /* 0x2000000eff3f7230 */ /* 0x000fe20000004100 */
[----:B------:R-:W-:Y:S01]  /*7930*/  MOV R15, R79 ;  /* 0x0000004f000f7202 */ /* 0x000fe20000000f00 */
[-C--:B------:R-:W-:Y:S01]  /*7940*/  FFMA.FTZ R12, R12, R36.reuse, -R62 ;  /* 0x000000240c0c7223 */ /* 0x080fe2000001083e */
[----:B------:R-:W-:Y:S01]  /*7950*/  FFMA.FTZ R36, R76, R36, R61 ;  /* 0x000000244c247223 */ /* 0x000fe2000001003d */
[----:B------:R-:W-:Y:S02]  /*7960*/  HADD2.F32 R61, -RZ, R78.H0_H0 ;  /* 0x2000004eff3d7230 */ /* 0x000fe40000004100 */
[----:B------:R-:W-:Y:S01]  /*7970*/  HADD2.F32 R62, -RZ, R166.H0_H0 ;  /* 0x200000a6ff3e7230 */ /* 0x000fe20000004100 */
[----:B------:R-:W-:Y:S01]  /*7980*/  F2FP.F16.F32.PACK_AB R12, R12, R147 ;  /* 0x000000930c0c723e */ /* 0x000fe200000000ff */
[----:B------:R-:W-:-:S02]  /*7990*/  HADD2.F32 R78, -RZ, R78.H1_H1 ;  /* 0x3000004eff4e7230 */ /* 0x000fc40000004100 */
[-C--:B------:R-:W-:Y:S01]  /*79a0*/  FMUL.FTZ R76, R61, R146.reuse ;  /* 0x000000923d4c7220 */ /* 0x080fe20000410000 */
[C---:B------:R-:W-:Y:S01]  /*79b0*/  FMUL.FTZ R146, R63.reuse, R146 ;  /* 0x000000923f927220 */ /* 0x040fe20000410000 */
[----:B------:R-:W-:Y:S01]  /*79c0*/  HADD2.F32 R14, -RZ, R14.H1_H1 ;  /* 0x3000000eff0e7230 */ /* 0x000fe20000004100 */
[----:B------:R-:W-:Y:S01]  /*79d0*/  F2FP.F16.F32.PACK_AB R36, R36, R148 ;  /* 0x000000942424723e */ /* 0x000fe200000000ff */
[-C--:B------:R-:W-:Y:S01]  /*79e0*/  FFMA.FTZ R76, R63, R62.reuse, -R76 ;  /* 0x0000003e3f4c7223 */ /* 0x080fe2000001084c */
[----:B------:R-:W-:Y:S01]  /*79f0*/  FFMA.FTZ R146, R61, R62, R146 ;  /* 0x0000003e3d927223 */ /* 0x000fe20000010092 */
[-C--:B------:R-:W-:Y:S01]  /*7a00*/  FMUL.FTZ R61, R78, R39.reuse ;  /* 0x000000274e3d7220 */ /* 0x080fe20000410000 */
[C---:B------:R-:W-:Y:S01]  /*7a10*/  FMUL.FTZ R39, R14.reuse, R39 ;  /* 0x000000270e277220 */ /* 0x040fe20000410000 */
[----:B------:R-:W-:Y:S02]  /*7a20*/  IMAD.MOV.U32 R79, RZ, RZ, R145 ;  /* 0x000000ffff4f7224 */ /* 0x000fe400078e0091 */
[-C--:B------:R-:W-:Y:S01]  /*7a30*/  FFMA.FTZ R61, R14, R38.reuse, -R61 ;  /* 0x000000260e3d7223 */ /* 0x080fe2000001083d */
[----:B------:R-:W-:-:S04]  /*7a40*/  FFMA.FTZ R39, R78, R38, R39 ;  /* 0x000000264e277223 */ /* 0x000fc80000010027 */
[----:B------:R-:W-:Y:S02]  /*7a50*/  F2FP.F16.F32.PACK_AB R61, R61, R76 ;  /* 0x0000004c3d3d723e */ /* 0x000fe400000000ff */
[----:B------:R-:W-:Y:S02]  /*7a60*/  F2FP.F16.F32.PACK_AB R39, R39, R146 ;  /* 0x000000922727723e */ /* 0x000fe400000000ff */
[----:B------:R-:W-:Y:S01]  /*7a70*/  MOV R76, R36 ;  /* 0x00000024004c7202 */ /* 0x000fe20000000f00 */
[----:B------:R-:W-:Y:S02]  /*7a80*/  IMAD.MOV.U32 R14, RZ, RZ, R61 ;  /* 0x000000ffff0e7224 */ /* 0x000fe400078e003d */
[----:B------:R-:W-:-:S07]  /*7a90*/  IMAD.MOV.U32 R78, RZ, RZ, R39 ;  /* 0x000000ffff4e7224 */ /* 0x000fce00078e0027 */
.L_x_529:
[----:B------:R-:W-:Y:S05]  /*7aa0*/  BSYNC B3 ;  /* 0x0000000000037941 */ /* 0x000fea0003800000 */
.L_x_528:
[----:B------:R-:W-:-:S04]  /*7ab0*/  LEA R36, P3, R3, R11, 0x1 ;  /* 0x0000000b03247211 */ /* 0x000fc800078608ff */
[----:B--2---:R-:W-:Y:S02]  /*7ac0*/  LEA.HI.X R37, R3, R115, R108, 0x1, P3 ;  /* 0x0000007303257211 */ /* 0x004fe400018f0c6c */
[----:B------:R-:W-:-:S03]  /*7ad0*/  ISETP.GE.AND P3, PT, R139, R133, PT ;  /* 0x000000858b00720c */ /* 0x000fc60003f66270 */
[----:B----4-:R2:W-:Y:S10]  /*7ae0*/  ST.E.128 desc[UR48][R36.64], R12 ;  /* 0x0000000c24007985 */ /* 0x0105f4000c101d30 */
[----:B--2---:R-:W-:-:S05]  /*7af0*/  @!P3 IMAD.WIDE R12, R139, 0x2, R114 ;  /* 0x000000028b0cb825 */ /* 0x004fca00078e0272 */
[----:B---3--:R3:W-:Y:S02]  /*7b00*/  @!P3 ST.E.128 desc[UR48][R12.64], R76 ;  /* 0x0000004c0c00b985 */ /* 0x0087e4000c101d30 */
.L_x_527:
[----:B------:R-:W-:Y:S05]  /*7b10*/  BSYNC B2 ;  /* 0x0000000000027941 */ /* 0x000fea0003800000 */
.L_x_526:
[----:B------:R-:W-:Y:S01]  /*7b20*/  ISETP.NE.AND P3, PT, R7, RZ, PT ;  /* 0x000000ff0700720c */ /* 0x000fe20003f65270 */
[----:B------:R-:W-:-:S12]  /*7b30*/  BSSY B2, `(.L_x_530) ;  /* 0x0000077000027945 */ /* 0x000fd80003800000 */
[----:B------:R-:W-:Y:S05]  /*7b40*/  @!P3 BRA `(.L_x_531) ;  /* 0x0000000400d4b947 */ /* 0x000fea0003800000 */
[----:B---3--:R-:W-:Y:S01]  /*7b50*/  SEL R12, R119, R134, !P1 ;  /* 0x00000086770c7207 */ /* 0x008fe20004800000 */
[----:B------:R-:W-:Y:S01]  /*7b60*/  BSSY B3, `(.L_x_532) ;  /* 0x000006d000037945 */ /* 0x000fe20003800000 */
[----:B------:R-:W-:Y:S02]  /*7b70*/  ISETP.GE.AND P3, PT, R193, R118, PT ;  /* 0x00000076c100720c */ /* 0x000fe40003f66270 */
[----:B------:R-:W-:-:S04]  /*7b80*/  SHF.R.S32.HI R13, RZ, 0x1f, R12 ;  /* 0x0000001fff0d7819 */ /* 0x000fc8000001140c */
[----:B------:R-:W-:-:S04]  /*7b90*/  LEA.HI R13, R13, R12, RZ, 0x4 ;  /* 0x0000000c0d0d7211 */ /* 0x000fc800078f20ff */
[----:B------:R-:W-:-:S04]  /*7ba0*/  LEA.HI.SX32 R60, R13, R111, 0x1c ;  /* 0x0000006f0d3c7211 */ /* 0x000fc800078fe2ff */
[----:B------:R-:W-:-:S04]  /*7bb0*/  SHF.R.S32.HI R13, RZ, 0x1f, R60 ;  /* 0x0000001fff0d7819 */ /* 0x000fc8000001143c */
[----:B------:R-:W-:Y:S02]  /*7bc0*/  LEA.HI R13, R13, R60, RZ, 0x3 ;  /* 0x0000003c0d0d7211 */ /* 0x000fe400078f18ff */
[----:B------:R-:W-:Y:S02]  /*7bd0*/  SHF.L.U32 R60, R60, 0x3, RZ ;  /* 0x000000033c3c7819 */ /* 0x000fe400000006ff */
[----:B------:R-:W-:Y:S02]  /*7be0*/  SHF.R.S32.HI R13, RZ, 0x3, R13 ;  /* 0x00000003ff0d7819 */ /* 0x000fe4000001140d */
[----:B------:R-:W-:-:S03]  /*7bf0*/  LOP3.LUT R12, R217, 0x38, R60, 0xf8, !PT ;  /* 0x00000038d90c7812 */ /* 0x000fc600078ef83c */
[----:B------:R-:W-:Y:S01]  /*7c00*/  IMAD R13, R13, 0x1800, R219 ;  /* 0x000018000d0d7824 */ /* 0x000fe200078e02db */
[----:B------:R-:W-:-:S05]  /*7c10*/  LOP3.LUT R12, R12, R218, RZ, 0x3c, !PT ;  /* 0x000000da0c0c7212 */ /* 0x000fca00078e3cff */
[----:B------:R-:W-:-:S04]  /*7c20*/  IMAD.IADD R12, R13, 0x1, R12 ;  /* 0x000000010d0c7824 */ /* 0x000fc800078e020c */
[C---:B------:R-:W-:Y:S02]  /*7c30*/  IMAD R36, R18.reuse, 0x4800, R12 ;  /* 0x0000480012247824 */ /* 0x040fe400078e020c */
[----:B------:R-:W-:-:S03]  /*7c40*/  IMAD R12, R18, 0x4800, R130 ;  /* 0x00004800120c7824 */ /* 0x000fc600078e0282 */
[----:B------:R-:W-:Y:S01]  /*7c50*/  LEA R36, R36, R2, 0x1 ;  /* 0x0000000224247211 */ /* 0x000fe200078e08ff */
[----:B------:R-:W-:-:S05]  /*7c60*/  IMAD R12, R12, 0x2, R2 ;  /* 0x000000020c0c7824 */ /* 0x000fca00078e0202 */
[----:B------:R-:W3:Y:S04]  /*7c70*/  LDS.128 R36, [R36+0x1e400] ;  /* 0x01e4000024247984 */ /* 0x000ee80000000c00 */
[----:B------:R-:W4:Y:S01]  /*7c80*/  LDS.128 R12, [R12+0x1e400] ;  /* 0x01e400000c0c7984 */ /* 0x000f220000000c00 */
[----:B------:R-:W-:Y:S05]  /*7c90*/  @P3 BRA `(.L_x_533) ;  /* 0x0000000400643947 */ /* 0x000fea0003800000 */
[----:B---3--:R-:W-:Y:S01]  /*7ca0*/  IMAD.MOV.U32 R62, RZ, RZ, R37 ;  /* 0x000000ffff3e7224 */ /* 0x008fe200078e0025 */
[----:B------:R-:W-:Y:S01]  /*7cb0*/  SHF.R.U64 R32, R32, 0x10, R33 ;  /* 0x0000001020207819 */ /* 0x000fe20000001221 */
[----:B----4-:R-:W-:Y:S01]  /*7cc0*/  IMAD.MOV.U32 R61, RZ, RZ, R13 ;  /* 0x000000ffff3d7224 */ /* 0x010fe200078e000d */
[----:B------:R-:W-:Y:S01]  /*7cd0*/  SHF.R.U32.HI R33, RZ, 0x10, R33 ;  /* 0x00000010ff217819 */ /* 0x000fe20000011621 */
[----:B------:R-:W-:Y:S01]  /*7ce0*/  HADD2.F32 R63, -RZ, R165.H1_H1 ;  /* 0x300000a5ff3f7230 */ /* 0x000fe20000004100 */
[----:B------:R-:W-:Y:S01]  /*7cf0*/  SHF.R.U64 R34, R34, 0x10, R35 ;  /* 0x0000001022227819 */ /* 0x000fe20000001223 */
[----:B------:R-:W-:Y:S02]  /*7d00*/  HADD2.F32 R13, -RZ, R62.H0_H0 ;  /* 0x2000003eff0d7230 */ /* 0x000fe40000004100 */
[----:B------:R-:W-:Y:S02]  /*7d10*/  HADD2.F32 R77, -RZ, R61.H0_H0 ;  /* 0x2000003dff4d7230 */ /* 0x000fe40000004100 */
[----:B------:R-:W-:-:S02]  /*7d20*/  HADD2.F32 R76, -RZ, R165.H0_H0 ;  /* 0x200000a5ff4c7230 */ /* 0x000fc40000004100 */
[-C--:B------:R-:W-:Y:S01]  /*7d30*/  FMUL.FTZ R37, R13, R63.reuse ;  /* 0x0000003f0d257220 */ /* 0x080fe20000410000 */
[----:B------:R-:W-:Y:S02]  /*7d40*/  HADD2.F32 R62, -RZ, R62.H1_H1 ;  /* 0x3000003eff3e7230 */ /* 0x000fe40000004100 */
[C---:B------:R-:W-:Y:S01]  /*7d50*/  FMUL.FTZ R63, R77.reuse, R63 ;  /* 0x0000003f4d3f7220 */ /* 0x040fe20000410000 */
[----:B------:R-:W-:Y:S02]  /*7d60*/  HADD2.F32 R33, -RZ, R33.H0_H0 ;  /* 0x20000021ff217230 */ /* 0x000fe40000004100 */
[-C--:B------:R-:W-:Y:S01]  /*7d70*/  FFMA.FTZ R37, R77, R76.reuse, -R37 ;  /* 0x0000004c4d257223 */ /* 0x080fe20000010825 */
[----:B------:R-:W-:Y:S02]  /*7d80*/  HADD2.F32 R32, -RZ, R32.H0_H0 ;  /* 0x20000020ff207230 */ /* 0x000fe40000004100 */
[----:B------:R-:W-:Y:S01]  /*7d90*/  FFMA.FTZ R13, R13, R76, R63 ;  /* 0x0000004c0d0d7223 */ /* 0x000fe2000001003f */
[--C-:B------:R-:W-:Y:S01]  /*7da0*/  SHF.R.U32.HI R63, RZ, 0x10, R45.reuse ;  /* 0x00000010ff3f7819 */ /* 0x100fe2000001162d */
[----:B------:R-:W-:Y:S01]  /*7db0*/  HADD2.F32 R76, -RZ, R164.H1_H1 ;  /* 0x300000a4ff4c7230 */ /* 0x000fe20000004100 */
[----:B------:R-:W-:Y:S01]  /*7dc0*/  SHF.R.U64 R45, R44, 0x10, R45 ;  /* 0x000000102c2d7819 */ /* 0x000fe2000000122d */
[----:B------:R-:W-:-:S02]  /*7dd0*/  HADD2.F32 R44, -RZ, R61.H1_H1 ;  /* 0x3000003dff2c7230 */ /* 0x000fc40000004100 */
[----:B------:R-:W-:Y:S02]  /*7de0*/  HADD2.F32 R63, -RZ, R63.H0_H0 ;  /* 0x2000003fff3f7230 */ /* 0x000fe40000004100 */
[----:B------:R-:W-:Y:S02]  /*7df0*/  HADD2.F32 R45, -RZ, R45.H0_H0 ;  /* 0x2000002dff2d7230 */ /* 0x000fe40000004100 */
[----:B------:R-:W-:Y:S02]  /*7e00*/  HADD2.F32 R34, -RZ, R34.H0_H0 ;  /* 0x20000022ff227230 */ /* 0x000fe40000004100 */
[-C--:B------:R-:W-:Y:S01]  /*7e10*/  FMUL.FTZ R61, R62, R63.reuse ;  /* 0x0000003f3e3d7220 */ /* 0x080fe20000410000 */
[----:B------:R-:W-:-:S03]  /*7e20*/  FMUL.FTZ R63, R44, R63 ;  /* 0x0000003f2c3f7220 */ /* 0x000fc60000410000 */
[-C--:B------:R-:W-:Y:S01]  /*7e30*/  FFMA.FTZ R44, R44, R33.reuse, -R61 ;  /* 0x000000212c2c7223 */ /* 0x080fe2000001083d */
[----:B------:R-:W-:Y:S02]  /*7e40*/  HADD2.F32 R61, -RZ, R39.H0_H0 ;  /* 0x20000027ff3d7230 */ /* 0x000fe40000004100 */
[----:B------:R-:W-:Y:S01]  /*7e50*/  FFMA.FTZ R33, R62, R33, R63 ;  /* 0x000000213e217223 */ /* 0x000fe2000001003f */
[----:B------:R-:W-:Y:S02]  /*7e60*/  HADD2.F32 R62, -RZ, R164.H0_H0 ;  /* 0x200000a4ff3e7230 */ /* 0x000fe40000004100 */
[----:B------:R-:W-:Y:S02]  /*7e70*/  HADD2.F32 R63, -RZ, R15.H0_H0 ;  /* 0x2000000fff3f7230 */ /* 0x000fe40000004100 */
[----:B------:R-:W-:Y:S01]  /*7e80*/  FMUL.FTZ R77, R61, R76 ;  /* 0x0000004c3d4d7220 */ /* 0x000fe20000410000 */
[----:B------:R-:W-:Y:S01]  /*7e90*/  HADD2.F32 R39, -RZ, R39.H1_H1 ;  /* 0x30000027ff277230 */ /* 0x000fe20000004100 */
[----:B------:R-:W-:Y:S01]  /*7ea0*/  F2FP.F16.F32.PACK_AB R37, R44, R37 ;  /* 0x000000252c25723e */ /* 0x000fe200000000ff */
[----:B------:R-:W-:-:S02]  /*7eb0*/  HADD2.F32 R15, -RZ, R15.H1_H1 ;  /* 0x3000000fff0f7230 */ /* 0x000fc40000004100 */
[C---:B------:R-:W-:Y:S01]  /*7ec0*/  FFMA.FTZ R77, R63.reuse, R62, -R77 ;  /* 0x0000003e3f4d7223 */ /* 0x040fe2000001084d */
[----:B------:R-:W-:Y:S01]  /*7ed0*/  FMUL.FTZ R63, R63, R76 ;  /* 0x0000004c3f3f7220 */ /* 0x000fe20000410000 */
[----:B------:R-:W-:Y:S01]  /*7ee0*/  HADD2.F32 R76, -RZ, R163.H1_H1 ;  /* 0x300000a3ff4c7230 */ /* 0x000fe20000004100 */
[----:B------:R-:W-:Y:S02]  /*7ef0*/  F2FP.F16.F32.PACK_AB R33, R33, R13 ;  /* 0x0000000d2121723e */ /* 0x000fe400000000ff */
[----:B------:R-:W-:Y:S01]  /*7f00*/  FFMA.FTZ R63, R61, R62, R63 ;  /* 0x0000003e3d3f7223 */ /* 0x000fe2000001003f */
[----:B------:R-:W-:Y:S02]  /*7f10*/  SHF.R.U32.HI R61, RZ, 0x10, R35 ;  /* 0x00000010ff3d7819 */ /* 0x000fe40000011623 */
[--C-:B------:R-:W-:Y:S02]  /*7f20*/  SHF.R.U64 R35, R46, 0x10, R47.reuse ;  /* 0x000000102e237819 */ /* 0x100fe4000000122f */
[----:B------:R-:W-:Y:S01]  /*7f30*/  SHF.R.U32.HI R46, RZ, 0x10, R47 ;  /* 0x00000010ff2e7819 */ /* 0x000fe2000001162f */
[----:B------:R-:W-:Y:S01]  /*7f40*/  HADD2.F32 R61, -RZ, R61.H0_H0 ;  /* 0x2000003dff3d7230 */ /* 0x000fe20000004100 */
[----:B------:R-:W-:Y:S01]  /*7f50*/  MOV R13, R37 ;  /* 0x00000025000d7202 */ /* 0x000fe20000000f00 */
[----:B------:R-:W-:-:S02]  /*7f60*/  HADD2.F32 R35, -RZ, R35.H0_H0 ;  /* 0x20000023ff237230 */ /* 0x000fc40000004100 */
[----:B------:R-:W-:Y:S02]  /*7f70*/  HADD2.F32 R46, -RZ, R46.H0_H0 ;  /* 0x2000002eff2e7230 */ /* 0x000fe40000004100 */
[----:B------:R-:W-:-:S03]  /*7f80*/  IMAD.MOV.U32 R37, RZ, RZ, R33 ;  /* 0x000000ffff257224 */ /* 0x000fc600078e0021 */
        /* <DEDUP_REMOVED lines=11> */
[----:B------:R-:W-:Y:S01]  /*8040*/  FMUL.FTZ R76, R61, R76 ;  /* 0x0000004c3d4c7220 */ /* 0x000fe20000410000 */
[----:B------:R-:W-:Y:S01]  /*8050*/  F2FP.F16.F32.PACK_AB R63, R15, R63 ;  /* 0x0000003f0f3f723e */ /* 0x000fe200000000ff */
[----:B------:R-:W-:Y:S01]  /*8060*/  FFMA.FTZ R62, R61, R46, -R62 ;  /* 0x0000002e3d3e7223 */ /* 0x000fe2000001083e */
[----:B------:R-:W-:-:S02]  /*8070*/  HADD2.F32 R61, -RZ, R162.H1_H1 ;  /* 0x300000a2ff3d7230 */ /* 0x000fc40000004100 */
[----:B------:R-:W-:Y:S01]  /*8080*/  FFMA.FTZ R76, R39, R46, R76 ;  /* 0x0000002e274c7223 */ /* 0x000fe2000001004c */
[-C--:B------:R-:W-:Y:S01]  /*8090*/  FMUL.FTZ R39, R36, R45.reuse ;  /* 0x0000002d24277220 */ /* 0x080fe20000410000 */
[C---:B------:R-:W-:Y:S01]  /*80a0*/  FMUL.FTZ R45, R12.reuse, R45 ;  /* 0x0000002d0c2d7220 */ /* 0x040fe20000410000 */
[----:B------:R-:W-:Y:S02]  /*80b0*/  IMAD.MOV.U32 R15, RZ, RZ, R47 ;  /* 0x000000ffff0f7224 */ /* 0x000fe400078e002f */
[-C--:B------:R-:W-:Y:S01]  /*80c0*/  FFMA.FTZ R12, R12, R32.reuse, -R39 ;  /* 0x000000200c0c7223 */ /* 0x080fe20000010827 */
[----:B------:R-:W-:Y:S01]  /*80d0*/  FFMA.FTZ R32, R36, R32, R45 ;  /* 0x0000002024207223 */ /* 0x000fe2000001002d */
[----:B------:R-:W-:Y:S02]  /*80e0*/  HADD2.F32 R36, -RZ, R38.H0_H0 ;  /* 0x20000026ff247230 */ /* 0x000fe40000004100 */
[----:B------:R-:W-:Y:S01]  /*80f0*/  HADD2.F32 R45, -RZ, R14.H0_H0 ;  /* 0x2000000eff2d7230 */ /* 0x000fe20000004100 */
[----:B------:R-:W-:Y:S01]  /*8100*/  F2FP.F16.F32.PACK_AB R12, R12, R62 ;  /* 0x0000003e0c0c723e */ /* 0x000fe200000000ff */
[----:B------:R-:W-:-:S02]  /*8110*/  HADD2.F32 R39, -RZ, R162.H0_H0 ;  /* 0x200000a2ff277230 */ /* 0x000fc40000004100 */
[-C--:B------:R-:W-:Y:S01]  /*8120*/  FMUL.FTZ R46, R36, R61.reuse ;  /* 0x0000003d242e7220 */ /* 0x080fe20000410000 */
[----:B------:R-:W-:Y:S02]  /*8130*/  HADD2.F32 R38, -RZ, R38.H1_H1 ;  /* 0x30000026ff267230 */ /* 0x000fe40000004100 */
[C---:B------:R-:W-:Y:S01]  /*8140*/  FMUL.FTZ R61, R45.reuse, R61 ;  /* 0x0000003d2d3d7220 */ /* 0x040fe20000410000 */
[----:B------:R-:W-:Y:S02]  /*8150*/  HADD2.F32 R14, -RZ, R14.H1_H1 ;  /* 0x3000000eff0e7230 */ /* 0x000fe40000004100 */
[-C--:B------:R-:W-:Y:S01]  /*8160*/  FFMA.FTZ R46, R45, R39.reuse, -R46 ;  /* 0x000000272d2e7223 */ /* 0x080fe2000001082e */
[----:B------:R-:W-:Y:S01]  /*8170*/  F2FP.F16.F32.PACK_AB R32, R32, R76 ;  /* 0x0000004c2020723e */ /* 0x000fe200000000ff */
[----:B------:R-:W-:Y:S01]  /*8180*/  FFMA.FTZ R61, R36, R39, R61 ;  /* 0x00000027243d7223 */ /* 0x000fe2000001003d */
[-C--:B------:R-:W-:Y:S01]  /*8190*/  FMUL.FTZ R36, R38, R35.reuse ;  /* 0x0000002326247220 */ /* 0x080fe20000410000 */
[----:B------:R-:W-:Y:S01]  /*81a0*/  FMUL.FTZ R35, R14, R35 ;  /* 0x000000230e237220 */ /* 0x000fe20000410000 */
[----:B------:R-:W-:-:S02]  /*81b0*/  MOV R39, R63 ;  /* 0x0000003f00277202 */ /* 0x000fc40000000f00 */
[-C--:B------:R-:W-:Y:S01]  /*81c0*/  FFMA.FTZ R36, R14, R34.reuse, -R36 ;  /* 0x000000220e247223 */ /* 0x080fe20000010824 */
[----:B------:R-:W-:-:S04]  /*81d0*/  FFMA.FTZ R35, R38, R34, R35 ;  /* 0x0000002226237223 */ /* 0x000fc80000010023 */
[----:B------:R-:W-:Y:S01]  /*81e0*/  F2FP.F16.F32.PACK_AB R46, R36, R46 ;  /* 0x0000002e242e723e */ /* 0x000fe200000000ff */
[----:B------:R-:W-:Y:S01]  /*81f0*/  IMAD.MOV.U32 R36, RZ, RZ, R32 ;  /* 0x000000ffff247224 */ /* 0x000fe200078e0020 */
[----:B------:R-:W-:Y:S02]  /*8200*/  F2FP.F16.F32.PACK_AB R35, R35, R61 ;  /* 0x0000003d2323723e */ /* 0x000fe400000000ff */
[----:B------:R-:W-:-:S03]  /*8210*/  MOV R14, R46 ;  /* 0x0000002e000e7202 */ /* 0x000fc60000000f00 */
[----:B------:R-:W-:-:S07]  /*8220*/  IMAD.MOV.U32 R38, RZ, RZ, R35 ;  /* 0x000000ffff267224 */ /* 0x000fce00078e0023 */
.L_x_533:
[----:B------:R-:W-:Y:S05]  /*8230*/  BSYNC B3 ;  /* 0x0000000000037941 */ /* 0x000fea0003800000 */
.L_x_532:
[----:B------:R-:W-:-:S04]  /*8240*/  LEA R32, P3, R4, R11, 0x1 ;  /* 0x0000000b04207211 */ /* 0x000fc800078608ff */
[----:B--2---:R-:W-:Y:S02]  /*8250*/  LEA.HI.X R33, R4, R115, R107, 0x1, P3 ;  /* 0x0000007304217211 */ /* 0x004fe400018f0c6b */
[----:B------:R-:W-:-:S03]  /*8260*/  ISETP.GE.AND P3, PT, R60, R133, PT ;  /* 0x000000853c00720c */ /* 0x000fc60003f66270 */
[----:B----4-:R2:W-:Y:S10]  /*8270*/  ST.E.128 desc[UR48][R32.64], R12 ;  /* 0x0000000c20007985 */ /* 0x0105f4000c101d30 */
[----:B--2---:R-:W-:-:S05]  /*8280*/  @!P3 IMAD.WIDE R12, R60, 0x2, R114 ;  /* 0x000000023c0cb825 */ /* 0x004fca00078e0272 */
[----:B---3--:R4:W-:Y:S02]  /*8290*/  @!P3 ST.E.128 desc[UR48][R12.64], R36 ;  /* 0x000000240c00b985 */ /* 0x0089e4000c101d30 */
.L_x_531:
[----:B------:R-:W-:Y:S05]  /*82a0*/  BSYNC B2 ;  /* 0x0000000000027941 */ /* 0x000fea0003800000 */
.L_x_530:
[----:B------:R-:W-:-:S13]  /*82b0*/  ISETP.NE.AND P3, PT, R8, RZ, PT ;  /* 0x000000ff0800720c */ /* 0x000fda0003f65270 */
[----:B------:R-:W-:Y:S05]  /*82c0*/  @!P3 BRA `(.L_x_525) ;  /* 0x0000000400d4b947 */ /* 0x000fea0003800000 */
[----:B---34-:R-:W3:Y:S01]  /*82d0*/  LDL R12, [R1] ;  /* 0x00000000010c7983 */ /* 0x018ee20000100800 */
[----:B------:R-:W-:Y:S01]  /*82e0*/  ISETP.GE.AND P3, PT, R192, R118, PT ;  /* 0x00000076c000720c */ /* 0x000fe20003f66270 */
[----:B------:R-:W-:Y:S01]  /*82f0*/  BSSY B2, `(.L_x_534) ;  /* 0x000006c000027945 */ /* 0x000fe20003800000 */
[----:B---3--:R-:W-:-:S04]  /*8300*/  LOP3.LUT P5, RZ, R12, 0x1, RZ, 0xc0, !PT ;  /* 0x000000010cff7812 */ /* 0x008fc800078ac0ff */
[----:B------:R-:W-:-:S04]  /*8310*/  SEL R12, R119, R134, !P5 ;  /* 0x00000086770c7207 */ /* 0x000fc80006800000 */
        /* <DEDUP_REMOVED lines=18> */
[----:B------:R-:W-:Y:S01]  /*8440*/  HADD2.F32 R38, -RZ, R160.H1_H1 ;  /* 0x300000a0ff267230 */ /* 0x000fe20000004100 */
[--C-:B------:R-:W-:Y:S01]  /*8450*/  SHF.R.U64 R28, R28, 0x10, R29.reuse ;  /* 0x000000101c1c7819 */ /* 0x100fe2000000121d */
[----:B---3--:R-:W-:Y:S01]  /*8460*/  HADD2.F32 R37, -RZ, R33.H0_H0 ;  /* 0x20000021ff257230 */ /* 0x008fe20000004100 */
[----:B------:R-:W-:Y:S01]  /*8470*/  SHF.R.U32.HI R29, RZ, 0x10, R29 ;  /* 0x00000010ff1d7819 */ /* 0x000fe2000001161d */
[----:B----4-:R-:W-:Y:S01]  /*8480*/  HADD2.F32 R44, -RZ, R13.H0_H0 ;  /* 0x2000000dff2c7230 */ /* 0x010fe20000004100 */
[----:B------:R-:W-:Y:S01]  /*8490*/  SHF.R.U64 R40, R40, 0x10, R41 ;  /* 0x0000001028287819 */ /* 0x000fe20000001229 */
[----:B------:R-:W-:Y:S02]  /*84a0*/  HADD2.F32 R39, -RZ, R158.H1_H1 ;  /* 0x3000009eff277230 */ /* 0x000fe40000004100 */
[-C--:B------:R-:W-:Y:S01]  /*84b0*/  FMUL.FTZ R45, R37, R38.reuse ;  /* 0x00000026252d7220 */ /* 0x080fe20000410000 */
[----:B------:R-:W-:Y:S02]  /*84c0*/  HADD2.F32 R33, -RZ, R33.H1_H1 ;  /* 0x30000021ff217230 */ /* 0x000fe40000004100 */
[----:B------:R-:W-:Y:S01]  /*84d0*/  FMUL.FTZ R38, R44, R38 ;  /* 0x000000262c267220 */ /* 0x000fe20000410000 */
[----:B------:R-:W-:Y:S01]  /*84e0*/  SHF.R.U64 R30, R30, 0x10, R31 ;  /* 0x000000101e1e7819 */ /* 0x000fe2000000121f */
[----:B------:R-:W-:Y:S01]  /*84f0*/  FFMA.FTZ R45, R44, R39, -R45 ;  /* 0x000000272c2d7223 */ /* 0x000fe2000001082d */
[----:B------:R-:W-:-:S02]  /*8500*/  HADD2.F32 R160, -RZ, R160.H0_H0 ;  /* 0x200000a0ffa07230 */ /* 0x000fc40000004100 */
[----:B------:R-:W-:Y:S01]  /*8510*/  FFMA.FTZ R37, R37, R39, R38 ;  /* 0x0000002725257223 */ /* 0x000fe20000010026 */
[----:B------:R-:W-:Y:S01]  /*8520*/  SHF.R.U32.HI R38, RZ, 0x10, R41 ;  /* 0x00000010ff267819 */ /* 0x000fe20000011629 */
[----:B------:R-:W-:Y:S02]  /*8530*/  HADD2.F32 R39, -RZ, R13.H1_H1 ;  /* 0x3000000dff277230 */ /* 0x000fe40000004100 */
[----:B------:R-:W-:Y:S02]  /*8540*/  HADD2.F32 R13, -RZ, R29.H0_H0 ;  /* 0x2000001dff0d7230 */ /* 0x000fe40000004100 */
[----:B------:R-:W-:Y:S02]  /*8550*/  HADD2.F32 R38, -RZ, R38.H0_H0 ;  /* 0x20000026ff267230 */ /* 0x000fe40000004100 */
[--C-:B------:R-:W-:Y:S02]  /*8560*/  HADD2.F32 R41, -RZ, R15.reuse.H0_H0 ;  /* 0x2000000fff297230 */ /* 0x100fe40000004100 */
[----:B------:R-:W-:-:S02]  /*8570*/  HADD2.F32 R15, -RZ, R15.H1_H1 ;  /* 0x3000000fff0f7230 */ /* 0x000fc40000004100 */
[-C--:B------:R-:W-:Y:S01]  /*8580*/  FMUL.FTZ R29, R33, R38.reuse ;  /* 0x00000026211d7220 */ /* 0x080fe20000410000 */
[C---:B------:R-:W-:Y:S01]  /*8590*/  FMUL.FTZ R38, R39.reuse, R38 ;  /* 0x0000002627267220 */ /* 0x040fe20000410000 */
[----:B------:R-:W-:Y:S02]  /*85a0*/  HADD2.F32 R158, -RZ, R158.H0_H0 ;  /* 0x2000009eff9e7230 */ /* 0x000fe40000004100 */
[-C--:B------:R-:W-:Y:S01]  /*85b0*/  FFMA.FTZ R29, R39, R13.reuse, -R29 ;  /* 0x0000000d271d7223 */ /* 0x080fe2000001081d */
[----:B------:R-:W-:Y:S01]  /*85c0*/  FFMA.FTZ R13, R33, R13, R38 ;  /* 0x0000000d210d7223 */ /* 0x000fe20000010026 */
[----:B------:R-:W-:Y:S02]  /*85d0*/  IMAD.MOV.U32 R33, RZ, RZ, R35 ;  /* 0x000000ffff217224 */ /* 0x000fe400078e0023 */
[----:B------:R-:W-:Y:S01]  /*85e0*/  HADD2.F32 R35, -RZ, R159.H1_H1 ;  /* 0x3000009fff237230 */ /* 0x000fe20000004100 */
[----:B------:R-:W-:Y:S01]  /*85f0*/  F2FP.F16.F32.PACK_AB R29, R29, R45 ;  /* 0x0000002d1d1d723e */ /* 0x000fe200000000ff */
[----:B------:R-:W-:Y:S01]  /*8600*/  HADD2.F32 R39, -RZ, R157.H1_H1 ;  /* 0x3000009dff277230 */ /* 0x000fe20000004100 */
[----:B------:R-:W-:Y:S01]  /*8610*/  F2FP.F16.F32.PACK_AB R37, R13, R37 ;  /* 0x000000250d25723e */ /* 0x000fe200000000ff */
[----:B------:R-:W-:-:S02]  /*8620*/  HADD2.F32 R38, -RZ, R33.H0_H0 ;  /* 0x20000021ff267230 */ /* 0x000fc40000004100 */
[----:B------:R-:W-:Y:S02]  /*8630*/  HADD2.F32 R33, -RZ, R33.H1_H1 ;  /* 0x30000021ff217230 */ /* 0x000fe40000004100 */
[----:B------:R-:W-:Y:S02]  /*8640*/  HADD2.F32 R40, -RZ, R40.H0_H0 ;  /* 0x20000028ff287230 */ /* 0x000fe40000004100 */
[CC--:B------:R-:W-:Y:S01]  /*8650*/  FMUL.FTZ R44, R38.reuse, R35.reuse ;  /* 0x00000023262c7220 */ /* 0x0c0fe20000410000 */
[C---:B------:R-:W-:Y:S01]  /*8660*/  FMUL.FTZ R35, R41.reuse, R35 ;  /* 0x0000002329237220 */ /* 0x040fe20000410000 */
[----:B------:R-:W-:Y:S02]  /*8670*/  HADD2.F32 R28, -RZ, R28.H0_H0 ;  /* 0x2000001cff1c7230 */ /* 0x000fe40000004100 */
[-C--:B------:R-:W-:Y:S01]  /*8680*/  FFMA.FTZ R44, R41, R39.reuse, -R44 ;  /* 0x00000027292c7223 */ /* 0x080fe2000001082c */
[----:B------:R-:W-:Y:S01]  /*8690*/  FFMA.FTZ R35, R38, R39, R35 ;  /* 0x0000002726237223 */ /* 0x000fe20000010023 */
[----:B------:R-:W-:Y:S01]  /*86a0*/  SHF.R.U32.HI R38, RZ, 0x10, R31 ;  /* 0x00000010ff267819 */ /* 0x000fe2000001161f */
[----:B------:R-:W-:Y:S01]  /*86b0*/  HADD2.F32 R159, -RZ, R159.H0_H0 ;  /* 0x2000009fff9f7230 */ /* 0x000fe20000004100 */
[--C-:B------:R-:W-:Y:S01]  /*86c0*/  SHF.R.U64 R31, R42, 0x10, R43.reuse ;  /* 0x000000102a1f7819 */ /* 0x100fe2000000122b */
[----:B------:R-:W-:Y:S01]  /*86d0*/  HADD2.F32 R157, -RZ, R157.H0_H0 ;  /* 0x2000009dff9d7230 */ /* 0x000fe20000004100 */
[----:B------:R-:W-:Y:S01]  /*86e0*/  SHF.R.U32.HI R42, RZ, 0x10, R43 ;  /* 0x00000010ff2a7819 */ /* 0x000fe2000001162b */
[----:B------:R-:W-:-:S02]  /*86f0*/  HADD2.F32 R38, -RZ, R38.H0_H0 ;  /* 0x20000026ff267230 */ /* 0x000fc40000004100 */
[----:B------:R-:W-:Y:S02]  /*8700*/  HADD2.F32 R31, -RZ, R31.H0_H0 ;  /* 0x2000001fff1f7230 */ /* 0x000fe40000004100 */
[----:B------:R-:W-:Y:S02]  /*8710*/  HADD2.F32 R42, -RZ, R42.H0_H0 ;  /* 0x2000002aff2a7230 */ /* 0x000fe40000004100 */
[----:B------:R-:W-:Y:S02]  /*8720*/  HADD2.F32 R30, -RZ, R30.H0_H0 ;  /* 0x2000001eff1e7230 */ /* 0x000fe40000004100 */
[----:B------:R-:W-:Y:S02]  /*8730*/  IMAD.MOV.U32 R13, RZ, RZ, R29 ;  /* 0x000000ffff0d7224 */ /* 0x000fe400078e001d */
[----:B------:R-:W-:-:S04]  /*8740*/  FMUL.FTZ R39, R33, R42 ;  /* 0x0000002a21277220 */ /* 0x000fc80000410000 */
[C---:B------:R-:W-:Y:S01]  /*8750*/  FFMA.FTZ R39, R15.reuse, R38, -R39 ;  /* 0x000000260f277223 */ /* 0x040fe20000010827 */
[----:B------:R-:W-:-:S04]  /*8760*/  FMUL.FTZ R15, R15, R42 ;  /* 0x0000002a0f0f7220 */ /* 0x000fc80000410000 */
        /* <DEDUP_REMOVED lines=10> */
[----:B------:R-:W-:-:S02]  /*8810*/  IMAD.MOV.U32 R15, RZ, RZ, R39 ;  /* 0x000000ffff0f7224 */ /* 0x000fc400078e0027 */
[----:B------:R-:W-:Y:S01]  /*8820*/  FFMA.FTZ R160, R33, R158, R160 ;  /* 0x0000009e21a07223 */ /* 0x000fe200000100a0 */
[-C--:B------:R-:W-:Y:S01]  /*8830*/  FMUL.FTZ R33, R32, R40.reuse ;  /* 0x0000002820217220 */ /* 0x080fe20000410000 */
[----:B------:R-:W-:-:S03]  /*8840*/  FMUL.FTZ R40, R12, R40 ;  /* 0x000000280c287220 */ /* 0x000fc60000410000 */
[-C--:B------:R-:W-:Y:S01]  /*8850*/  FFMA.FTZ R33, R12, R28.reuse, -R33 ;  /* 0x0000001c0c217223 */ /* 0x080fe20000010821 */
[----:B------:R-:W-:Y:S01]  /*8860*/  FFMA.FTZ R40, R32, R28, R40 ;  /* 0x0000001c20287223 */ /* 0x000fe20000010028 */
[----:B------:R-:W-:Y:S02]  /*8870*/  HADD2.F32 R12, -RZ, R34.H0_H0 ;  /* 0x20000022ff0c7230 */ /* 0x000fe40000004100 */
[----:B------:R-:W-:Y:S01]  /*8880*/  HADD2.F32 R28, -RZ, R14.H0_H0 ;  /* 0x2000000eff1c7230 */ /* 0x000fe20000004100 */
[----:B------:R-:W-:Y:S01]  /*8890*/  F2FP.F16.F32.PACK_AB R33, R33, R41 ;  /* 0x000000292121723e */ /* 0x000fe200000000ff */
[----:B------:R-:W-:Y:S02]  /*88a0*/  HADD2.F32 R34, -RZ, R34.H1_H1 ;  /* 0x30000022ff227230 */ /* 0x000fe40000004100 */
[-C--:B------:R-:W-:Y:S01]  /*88b0*/  FMUL.FTZ R32, R12, R159.reuse ;  /* 0x0000009f0c207220 */ /* 0x080fe20000410000 */
[----:B------:R-:W-:Y:S02]  /*88c0*/  HADD2.F32 R14, -RZ, R14.H1_H1 ;  /* 0x3000000eff0e7230 */ /* 0x000fe40000004100 */
[----:B------:R-:W-:Y:S01]  /*88d0*/  FMUL.FTZ R159, R28, R159 ;  /* 0x0000009f1c9f7220 */ /* 0x000fe20000410000 */
[----:B------:R-:W-:Y:S01]  /*88e0*/  F2FP.F16.F32.PACK_AB R40, R40, R160 ;  /* 0x000000a02828723e */ /* 0x000fe200000000ff */
[----:B------:R-:W-:-:S02]  /*88f0*/  FFMA.FTZ R32, R28, R157, -R32 ;  /* 0x0000009d1c207223 */ /* 0x000fc40000010820 */
[----:B------:R-:W-:Y:S01]  /*8900*/  FFMA.FTZ R159, R12, R157, R159 ;  /* 0x0000009d0c9f7223 */ /* 0x000fe2000001009f */
[-C--:B------:R-:W-:Y:S01]  /*8910*/  FMUL.FTZ R12, R34, R31.reuse ;  /* 0x0000001f220c7220 */ /* 0x080fe20000410000 */
[----:B------:R-:W-:-:S03]  /*8920*/  FMUL.FTZ R31, R14, R31 ;  /* 0x0000001f0e1f7220 */ /* 0x000fc60000410000 */
[-C--:B------:R-:W-:Y:S01]  /*8930*/  FFMA.FTZ R12, R14, R30.reuse, -R12 ;  /* 0x0000001e0e0c7223 */ /* 0x080fe2000001080c */
[----:B------:R-:W-:-:S04]  /*8940*/  FFMA.FTZ R31, R34, R30, R31 ;  /* 0x0000001e221f7223 */ /* 0x000fc8000001001f */
[----:B------:R-:W-:Y:S01]  /*8950*/  F2FP.F16.F32.PACK_AB R14, R12, R32 ;  /* 0x000000200c0e723e */ /* 0x000fe200000000ff */
[----:B------:R-:W-:Y:S01]  /*8960*/  IMAD.MOV.U32 R32, RZ, RZ, R40 ;  /* 0x000000ffff207224 */ /* 0x000fe200078e0028 */
[----:B------:R-:W-:Y:S02]  /*8970*/  F2FP.F16.F32.PACK_AB R31, R31, R159 ;  /* 0x0000009f1f1f723e */ /* 0x000fe400000000ff */
[----:B------:R-:W-:Y:S02]  /*8980*/  MOV R12, R33 ;  /* 0x00000021000c7202 */ /* 0x000fe40000000f00 */
[----:B------:R-:W-:Y:S01]  /*8990*/  MOV R33, R37 ;  /* 0x0000002500217202 */ /* 0x000fe20000000f00 */
[----:B------:R-:W-:-:S07]  /*89a0*/  IMAD.MOV.U32 R34, RZ, RZ, R31 ;  /* 0x000000ffff227224 */ /* 0x000fce00078e001f */
.L_x_535:
[----:B------:R-:W-:Y:S05]  /*89b0*/  BSYNC B2 ;  /* 0x0000000000027941 */ /* 0x000fea0003800000 */
.L_x_534:
[----:B------:R-:W-:-:S04]  /*89c0*/  LEA R28, P3, R5, R11, 0x1 ;  /* 0x0000000b051c7211 */ /* 0x000fc800078608ff */
[----:B--2---:R-:W-:Y:S02]  /*89d0*/  LEA.HI.X R29, R5, R115, R106, 0x1, P3 ;  /* 0x00000073051d7211 */ /* 0x004fe400018f0c6a */
[----:B------:R-:W-:-:S03]  /*89e0*/  ISETP.GE.AND P3, PT, R36, R133, PT ;  /* 0x000000852400720c */ /* 0x000fc60003f66270 */
[----:B----4-:R2:W-:Y:S10]  /*89f0*/  ST.E.128 desc[UR48][R28.64], R12 ;  /* 0x0000000c1c007985 */ /* 0x0105f4000c101d30 */
[----:B------:R-:W-:-:S05]  /*8a00*/  @!P3 IMAD.WIDE R114, R36, 0x2, R114 ;  /* 0x000000022472b825 */ /* 0x000fca00078e0272 */
[----:B---3--:R2:W-:Y:S02]  /*8a10*/  @!P3 ST.E.128 desc[UR48][R114.64], R32 ;  /* 0x000000207200b985 */ /* 0x0085e4000c101d30 */
.L_x_525:
[----:B------:R-:W-:Y:S05]  /*8a20*/  BSYNC B1 ;  /* 0x0000000000017941 */ /* 0x000fea0003800000 */
.L_x_524:
[----:B------:R-:W-:-:S03]  /*8a30*/  UMOV UR4, 0xffffffff ;  /* 0xffffffff00047882 */ /* 0x000fc60000000000 */
[----:B------:R-:W-:Y:S05]  /*8a40*/  BRA.DIV UR4, `(.L_x_536) ;  /* 0x000001a604cc7947 */ /* 0x000fea000b800000 */
[----:B-1----:R-:W1:Y:S04]  /*8a50*/  SHFL.IDX PT, R116, R116, 0x1, 0x1c1f ;  /* 0x003c1f0074747f89 */ /* 0x002e6800000e0000 */
[----:B------:R-:W0:Y:S02]  /*8a60*/  SHFL.IDX PT, R117, R117, 0x1, 0x1c1f ;  /* 0x003c1f0075757f89 */ /* 0x000e2400000e0000 */
.L_x_810:
[----:B------:R-:W-:Y:S05]  /*8a70*/  @P4 BRA `(.L_x_493) ;  /* 0x0000001c00604947 */ /* 0x000fea0003800000 */
[----:B------:R-:W-:Y:S01]  /*8a80*/  ISETP.NE.AND P3, PT, R6, RZ, PT ;  /* 0x000000ff0600720c */ /* 0x000fe20003f65270 */
[----:B------:R-:W-:Y:S01]  /*8a90*/  BSSY B1, `(.L_x_537) ;  /* 0x0000079000017945 */ /* 0x000fe20003800000 */
[----:B0-2---:R-:W-:Y:S01]  /*8aa0*/  MOV R32, R117 ;  /* 0x0000007500207202 */ /* 0x005fe20000000f00 */
[----:B-1----:R-:W-:-:S10]  /*8ab0*/  IMAD.MOV.U32 R33, RZ, RZ, R116 ;  /* 0x000000ffff217224 */ /* 0x002fd400078e0074 */
[----:B------:R-:W-:Y:S05]  /*8ac0*/  @!P3 BRA `(.L_x_538) ;  /* 0x0000000400d4b947 */ /* 0x000fea0003800000 */
[----:B---3--:R-:W-:Y:S01]  /*8ad0*/  SEL R11, R119, R134, !P0 ;  /* 0x00000086770b7207 */ /* 0x008fe20004000000 */
[----:B------:R-:W-:Y:S01]  /*8ae0*/  BSSY B2, `(.L_x_539) ;  /* 0x000006d000027945 */ /* 0x000fe20003800000 */
[----:B----4-:R-:W-:Y:S02]  /*8af0*/  SHF.R.U32.HI R13, RZ, 0x3, R204 ;  /* 0x00000003ff0d7819 */ /* 0x010fe400000116cc */
[----:B------:R-:W-:Y:S02]  /*8b00*/  SHF.R.S32.HI R12, RZ, 0x1f, R11 ;  /* 0x0000001fff0c7819 */ /* 0x000fe4000001140b */
[----:B------:R-:W-:Y:S02]  /*8b10*/  ISETP.GE.AND P3, PT, R16, R118, PT ;  /* 0x000000761000720c */ /* 0x000fe40003f66270 */
        /* <DEDUP_REMOVED lines=8> */
[----:B------:R-:W-:-:S04]  /*8ba0*/  LOP3.LUT R11, R11, R13, RZ, 0x3c, !PT ;  /* 0x0000000d0b0b7212 */ /* 0x000fc800078e3cff */
[----:B------:R-:W-:Y:S01]  /*8bb0*/  IADD3 R11, R12, R11, RZ ;  /* 0x0000000b0c0b7210 */ /* 0x000fe20007ffe0ff */
[----:B------:R-:W-:-:S04]  /*8bc0*/  IMAD R12, R18, 0x4800, R129 ;  /* 0x00004800120c7824 */ /* 0x000fc800078e0281 */
[----:B------:R-:W-:Y:S02]  /*8bd0*/  IMAD R28, R18, 0x4800, R11 ;  /* 0x00004800121c7824 */ /* 0x000fe400078e020b */
[--C-:B------:R-:W-:Y:S02]  /*8be0*/  IMAD R12, R12, 0x2, R2.reuse ;  /* 0x000000020c0c7824 */ /* 0x100fe400078e0202 */
[----:B------:R-:W-:-:S04]  /*8bf0*/  IMAD R28, R28, 0x2, R2 ;  /* 0x000000021c1c7824 */ /* 0x000fc800078e0202 */
[----:B------:R-:W0:Y:S04]  /*8c00*/  LDS.128 R12, [R12+0x1e400] ;  /* 0x01e400000c0c7984 */ /* 0x000e280000000c00 */
[----:B------:R-:W1:Y:S01]  /*8c10*/  LDS.128 R28, [R28+0x1e400] ;  /* 0x01e400001c1c7984 */ /* 0x000e620000000c00 */
[----:B------:R-:W-:Y:S05]  /*8c20*/  @P3 BRA `(.L_x_540) ;  /* 0x0000000400603947 */ /* 0x000fea0003800000 */
[----:B-1----:R-:W-:Y:S01]  /*8c30*/  MOV R35, R29 ;  /* 0x0000001d00237202 */ /* 0x002fe20000000f00 */
[----:B0-----:R-:W-:Y:S01]  /*8c40*/  IMAD.MOV.U32 R11, RZ, RZ, R13 ;  /* 0x000000ffff0b7224 */ /* 0x001fe200078e000d */
[----:B------:R-:W-:Y:S01]  /*8c50*/  SHF.R.U64 R72, R72, 0x10, R73 ;  /* 0x0000001048487819 */ /* 0x000fe20000001249 */
[----:B------:R-:W-:Y:S01]  /*8c60*/  HADD2.F32 R37, -RZ, R156.H1_H1 ;  /* 0x3000009cff257230 */ /* 0x000fe20000004100 */
[----:B------:R-:W-:Y:S01]  /*8c70*/  SHF.R.U64 R56, R56, 0x10, R57 ;  /* 0x0000001038387819 */ /* 0x000fe20000001239 */
[----:B------:R-:W-:Y:S01]  /*8c80*/  HADD2.F32 R29, -RZ, R35.H0_H0 ;  /* 0x20000023ff1d7230 */ /* 0x000fe20000004100 */
[----:B------:R-:W-:Y:S01]  /*8c90*/  SHF.R.U64 R74, R74, 0x10, R75 ;  /* 0x000000104a4a7819 */ /* 0x000fe2000000124b */
[----:B------:R-:W-:Y:S01]  /*8ca0*/  HADD2.F32 R34, -RZ, R11.H0_H0 ;  /* 0x2000000bff227230 */ /* 0x000fe20000004100 */
[----:B------:R-:W-:Y:S01]  /*8cb0*/  SHF.R.U64 R58, R58, 0x10, R59 ;  /* 0x000000103a3a7819 */ /* 0x000fe2000000123b */
[----:B------:R-:W-:Y:S02]  /*8cc0*/  HADD2.F32 R13, -RZ, R154.H1_H1 ;  /* 0x3000009aff0d7230 */ /* 0x000fe40000004100 */
[----:B------:R-:W-:Y:S01]  /*8cd0*/  FMUL.FTZ R38, R29, R37 ;  /* 0x000000251d267220 */ /* 0x000fe20000410000 */
[----:B------:R-:W-:-:S02]  /*8ce0*/  HADD2.F32 R35, -RZ, R35.H1_H1 ;  /* 0x30000023ff237230 */ /* 0x000fc40000004100 */
[C---:B------:R-:W-:Y:S01]  /*8cf0*/  FMUL.FTZ R37, R34.reuse, R37 ;  /* 0x0000002522257220 */ /* 0x040fe20000410000 */
[----:B------:R-:W-:Y:S02]  /*8d00*/  HADD2.F32 R156, -RZ, R156.H0_H0 ;  /* 0x2000009cff9c7230 */ /* 0x000fe40000004100 */
[-C--:B------:R-:W-:Y:S01]  /*8d10*/  FFMA.FTZ R34, R34, R13.reuse, -R38 ;  /* 0x0000000d22227223 */ /* 0x080fe20000010826 */
[----:B------:R-:W-:Y:S01]  /*8d20*/  SHF.R.U32.HI R38, RZ, 0x10, R57 ;  /* 0x00000010ff267819 */ /* 0x000fe20000011639 */
[----:B------:R-:W-:Y:S01]  /*8d30*/  FFMA.FTZ R29, R29, R13, R37 ;  /* 0x0000000d1d1d7223 */ /* 0x000fe20000010025 */
[----:B------:R-:W-:Y:S01]  /*8d40*/  SHF.R.U32.HI R13, RZ, 0x10, R73 ;  /* 0x00000010ff0d7819 */ /* 0x000fe20000011649 */
[----:B------:R-:W-:Y:S02]  /*8d50*/  HADD2.F32 R37, -RZ, R11.H1_H1 ;  /* 0x3000000bff257230 */ /* 0x000fe40000004100 */
[----:B------:R-:W-:Y:S02]  /*8d60*/  HADD2.F32 R11, -RZ, R38.H0_H0 ;  /* 0x20000026ff0b7230 */ /* 0x000fe40000004100 */
[----:B------:R-:W-:-:S02]  /*8d70*/  HADD2.F32 R13, -RZ, R13.H0_H0 ;  /* 0x2000000dff0d7230 */ /* 0x000fc40000004100 */
[----:B------:R-:W-:Y:S02]  /*8d80*/  HADD2.F32 R154, -RZ, R154.H0_H0 ;  /* 0x2000009aff9a7230 */ /* 0x000fe40000004100 */
[----:B------:R-:W-:Y:S02]  /*8d90*/  HADD2.F32 R72, -RZ, R72.H0_H0 ;  /* 0x20000048ff487230 */ /* 0x000fe40000004100 */
[-C--:B------:R-:W-:Y:S01]  /*8da0*/  FMUL.FTZ R38, R35, R13.reuse ;  /* 0x0000000d23267220 */ /* 0x080fe20000410000 */
[C---:B------:R-:W-:Y:S01]  /*8db0*/  FMUL.FTZ R39, R37.reuse, R13 ;  /* 0x0000000d25277220 */ /* 0x040fe20000410000 */
[----:B------:R-:W-:Y:S02]  /*8dc0*/  HADD2.F32 R56, -RZ, R56.H0_H0 ;  /* 0x20000038ff387230 */ /* 0x000fe40000004100 */
[-C--:B------:R-:W-:Y:S01]  /*8dd0*/  FFMA.FTZ R13, R37, R11.reuse, -R38 ;  /* 0x0000000b250d7223 */ /* 0x080fe20000010826 */
[----:B------:R-:W-:Y:S01]  /*8de0*/  FFMA.FTZ R11, R35, R11, R39 ;  /* 0x0000000b230b7223 */ /* 0x000fe20000010027 */
[----:B------:R-:W-:-:S02]  /*8df0*/  HADD2.F32 R38, -RZ, R155.H1_H1 ;  /* 0x3000009bff267230 */ /* 0x000fc40000004100 */
[----:B------:R-:W-:Y:S01]  /*8e00*/  HADD2.F32 R35, -RZ, R31.H0_H0 ;  /* 0x2000001fff237230 */ /* 0x000fe20000004100 */
[----:B------:R-:W-:Y:S01]  /*8e10*/  F2FP.F16.F32.PACK_AB R13, R13, R34 ;  /* 0x000000220d0d723e */ /* 0x000fe200000000ff */
[----:B------:R-:W-:Y:S01]  /*8e20*/  HADD2.F32 R37, -RZ, R15.H0_H0 ;  /* 0x2000000fff257230 */ /* 0x000fe20000004100 */
[----:B------:R-:W-:Y:S01]  /*8e30*/  F2FP.F16.F32.PACK_AB R29, R11, R29 ;  /* 0x0000001d0b1d723e */ /* 0x000fe200000000ff */
[----:B------:R-:W-:Y:S02]  /*8e40*/  HADD2.F32 R39, -RZ, R153.H1_H1 ;  /* 0x30000099ff277230 */ /* 0x000fe40000004100 */
[-C--:B------:R-:W-:Y:S01]  /*8e50*/  FMUL.FTZ R40, R35, R38.reuse ;  /* 0x0000002623287220 */ /* 0x080fe20000410000 */
[----:B------:R-:W-:Y:S02]  /*8e60*/  HADD2.F32 R31, -RZ, R31.H1_H1 ;  /* 0x3000001fff1f7230 */ /* 0x000fe40000004100 */
[----:B------:R-:W-:Y:S01]  /*8e70*/  FMUL.FTZ R38, R37, R38 ;  /* 0x0000002625267220 */ /* 0x000fe20000410000 */
[----:B------:R-:W-:-:S02]  /*8e80*/  HADD2.F32 R155, -RZ, R155.H0_H0 ;  /* 0x2000009bff9b7230 */ /* 0x000fc40000004100 */
[-C--:B------:R-:W-:Y:S01]  /*8e90*/  FFMA.FTZ R40, R37, R39.reuse, -R40 ;  /* 0x0000002725287223 */ /* 0x080fe20000010828 */
[----:B------:R-:W-:Y:S02]  /*8ea0*/  HADD2.F32 R37, -RZ, R15.H1_H1 ;  /* 0x3000000fff257230 */ /* 0x000fe40000004100 */
[----:B------:R-:W-:Y:S01]  /*8eb0*/  FFMA.FTZ R38, R35, R39, R38 ;  /* 0x0000002723267223 */ /* 0x000fe20000010026 */
[----:B------:R-:W-:Y:S01]  /*8ec0*/  SHF.R.U32.HI R35, RZ, 0x10, R75 ;  /* 0x00000010ff237819 */ /* 0x000fe2000001164b */
[----:B------:R-:W-:Y:S01]  /*8ed0*/  HADD2.F32 R153, -RZ, R153.H0_H0 ;  /* 0x20000099ff997230 */ /* 0x000fe20000004100 */
[----:B------:R-:W-:Y:S01]  /*8ee0*/  SHF.R.U32.HI R39, RZ, 0x10, R59 ;  /* 0x00000010ff277819 */ /* 0x000fe2000001163b */
[----:B------:R-:W-:Y:S02]  /*8ef0*/  HADD2.F32 R74, -RZ, R74.H0_H0 ;  /* 0x2000004aff4a7230 */ /* 0x000fe40000004100 */
[----:B------:R-:W-:Y:S02]  /*8f00*/  HADD2.F32 R35, -RZ, R35.H0_H0 ;  /* 0x20000023ff237230 */ /* 0x000fe40000004100 */
[----:B------:R-:W-:-:S02]  /*8f10*/  HADD2.F32 R15, -RZ, R39.H0_H0 ;  /* 0x20000027ff0f7230 */ /* 0x000fc40000004100 */
[----:B------:R-:W-:Y:S02]  /*8f20*/  HADD2.F32 R58, -RZ, R58.H0_H0 ;  /* 0x2000003aff3a7230 */ /* 0x000fe40000004100 */
        /* <DEDUP_REMOVED lines=29> */
[C---:B------:R-:W-:Y:S01]  /*9100*/  FMUL.FTZ R74, R14.reuse, R74 ;  /* 0x0000004a0e4a7220 */ /* 0x040fe20000410000 */
[----:B------:R-:W-:Y:S02]  /*9110*/  MOV R28, R72 ;  /* 0x00000048001c7202 */ /* 0x000fe40000000f00 */
[-C--:B------:R-:W-:Y:S01]  /*9120*/  FFMA.FTZ R12, R14, R58.reuse, -R12 ;  /* 0x0000003a0e0c7223 */ /* 0x080fe2000001080c */
[----:B------:R-:W-:-:S04]  /*9130*/  FFMA.FTZ R74, R30, R58, R74 ;  /* 0x0000003a1e4a7223 */ /* 0x000fc8000001004a */
[----:B------:R-:W-:Y:S01]  /*9140*/  F2FP.F16.F32.PACK_AB R31, R12, R31 ;  /* 0x0000001f0c1f723e */ /* 0x000fe200000000ff */
[----:B------:R-:W-:Y:S01]  /*9150*/  IMAD.MOV.U32 R12, RZ, RZ, R15 ;  /* 0x000000ffff0c7224 */ /* 0x000fe200078e000f */
[----:B------:R-:W-:Y:S01]  /*9160*/  F2FP.F16.F32.PACK_AB R74, R74, R155 ;  /* 0x0000009b4a4a723e */ /* 0x000fe200000000ff */
[----:B------:R-:W-:Y:S02]  /*9170*/  IMAD.MOV.U32 R15, RZ, RZ, R39 ;  /* 0x000000ffff0f7224 */ /* 0x000fe400078e0027 */
[----:B------:R-:W-:Y:S01]  /*9180*/  IMAD.MOV.U32 R14, RZ, RZ, R31 ;  /* 0x000000ffff0e7224 */ /* 0x000fe200078e001f */
[----:B------:R-:W-:Y:S01]  /*9190*/  MOV R30, R74 ;  /* 0x0000004a001e7202 */ /* 0x000fe20000000f00 */
[----:B------:R-:W-:-:S07]  /*91a0*/  IMAD.MOV.U32 R31, RZ, RZ, R35 ;  /* 0x000000ffff1f7224 */ /* 0x000fce00078e0023 */
.L_x_540:
[----:B------:R-:W-:Y:S05]  /*91b0*/  BSYNC B2 ;  /* 0x0000000000027941 */ /* 0x000fea0003800000 */
.L_x_539:
[----:B------:R-:W-:-:S04]  /*91c0*/  LEA R34, P3, R3, R117, 0x1 ;  /* 0x0000007503227211 */ /* 0x000fc800078608ff */
[----:B------:R-:W-:Y:S02]  /*91d0*/  LEA.HI.X R35, R3, R116, R108, 0x1, P3 ;  /* 0x0000007403237211 */ /* 0x000fe400018f0c6c */
[----:B------:R-:W-:-:S03]  /*91e0*/  ISETP.GE.AND P3, PT, R36, R133, PT ;  /* 0x000000852400720c */ /* 0x000fc60003f66270 */
[----:B0-----:R0:W-:Y:S10]  /*91f0*/  ST.E.128 desc[UR48][R34.64], R12 ;  /* 0x0000000c22007985 */ /* 0x0011f4000c101d30 */
[----:B------:R-:W-:-:S05]  /*9200*/  @!P3 IMAD.WIDE R36, R36, 0x2, R32 ;  /* 0x000000022424b825 */ /* 0x000fca00078e0220 */
[----:B-1----:R0:W-:Y:S02]  /*9210*/  @!P3 ST.E.128 desc[UR48][R36.64], R28 ;  /* 0x0000001c2400b985 */ /* 0x0021e4000c101d30 */
.L_x_538:
[----:B------:R-:W-:Y:S05]  /*9220*/  BSYNC B1 ;  /* 0x0000000000017941 */ /* 0x000fea0003800000 */
.L_x_537:
[----:B------:R-:W-:Y:S01]  /*9230*/  ISETP.NE.AND P3, PT, R7, RZ, PT ;  /* 0x000000ff0700720c */ /* 0x000fe20003f65270 */
[----:B------:R-:W-:-:S12]  /*9240*/  BSSY B1, `(.L_x_541) ;  /* 0x0000072000017945 */ /* 0x000fd80003800000 */
[----:B------:R-:W-:Y:S05]  /*9250*/  @!P3 BRA `(.L_x_542) ;  /* 0x0000000400c0b947 */ /* 0x000fea0003800000 */
[----:B---3--:R-:W-:Y:S01]  /*9260*/  SEL R11, R119, R134, !P1 ;  /* 0x00000086770b7207 */ /* 0x008fe20004800000 */
[----:B------:R-:W-:Y:S01]  /*9270*/  BSSY B2, `(.L_x_543) ;  /* 0x000006a000027945 */ /* 0x000fe20003800000 */
[----:B0-----:R-:W-:Y:S02]  /*9280*/  SHF.R.U32.HI R14, RZ, 0x3, R204 ;  /* 0x00000003ff0e7819 */ /* 0x001fe400000116cc */
[----:B----4-:R-:W-:Y:S02]  /*9290*/  SHF.R.S32.HI R12, RZ, 0x1f, R11 ;  /* 0x0000001fff0c7819 */ /* 0x010fe4000001140b */
[----:B------:R-:W-:Y:S02]  /*92a0*/  LEA R34, P3, R4, R117, 0x1 ;  /* 0x0000007504227211 */ /* 0x000fe400078608ff */
[----:B------:R-:W-:Y:S02]  /*92b0*/  LEA.HI R12, R12, R11, RZ, 0x4 ;  /* 0x0000000b0c0c7211 */ /* 0x000fe400078f20ff */
[----:B------:R-:W-:-:S02]  /*92c0*/  LEA.HI.X R35, R4, R116, R107, 0x1, P3 ;  /* 0x0000007404237211 */ /* 0x000fc400018f0c6b */
[----:B------:R-:W-:Y:S02]  /*92d0*/  LEA.HI.SX32 R12, R12, R111, 0x1c ;  /* 0x0000006f0c0c7211 */ /* 0x000fe400078fe2ff */
[----:B------:R-:W-:Y:S02]  /*92e0*/  ISETP.GE.AND P3, PT, R193, R118, PT ;  /* 0x00000076c100720c */ /* 0x000fe40003f66270 */
[----:B------:R-:W-:Y:S01]  /*92f0*/  SHF.R.S32.HI R11, RZ, 0x1f, R12 ;  /* 0x0000001fff0b7819 */ /* 0x000fe2000001140c */
[----:B------:R-:W-:-:S03]  /*9300*/  IMAD.SHL.U32 R36, R12, 0x8, RZ ;  /* 0x000000080c247824 */ /* 0x000fc600078e00ff */
[----:B------:R-:W-:-:S04]  /*9310*/  LEA.HI R11, R11, R12, RZ, 0x3 ;  /* 0x0000000c0b0b7211 */ /* 0x000fc800078f18ff */
        /* <DEDUP_REMOVED lines=8> */
[----:B------:R-:W-:-:S03]  /*93a0*/  IMAD R28, R13, 0x2, R2 ;  /* 0x000000020d1c7824 */ /* 0x000fc600078e0202 */
[----:B------:R0:W1:Y:S04]  /*93b0*/  LDS.128 R12, [R11+0x1e400] ;  /* 0x01e400000b0c7984 */ /* 0x0000680000000c00 */
[----:B------:R-:W2:Y:S01]  /*93c0*/  LDS.128 R28, [R28+0x1e400] ;  /* 0x01e400001c1c7984 */ /* 0x000ea20000000c00 */
[----:B------:R-:W-:Y:S05]  /*93d0*/  @P3 BRA `(.L_x_544) ;  /* 0x00000004004c3947 */ /* 0x000fea0003800000 */
[--C-:B------:R-:W-:Y:S01]  /*93e0*/  SHF.R.U64 R37, R68, 0x10, R69.reuse ;  /* 0x0000001044257819 */ /* 0x100fe20000001245 */
[----:B------:R-:W-:Y:S01]  /*93f0*/  HADD2.F32 R40, -RZ, R152.H1_H1 ;  /* 0x30000098ff287230 */ /* 0x000fe20000004100 */
[----:B------:R-:W-:Y:S01]  /*9400*/  SHF.R.U32.HI R68, RZ, 0x10, R69 ;  /* 0x00000010ff447819 */ /* 0x000fe20000011645 */
[----:B--2---:R-:W-:Y:S01]  /*9410*/  HADD2.F32 R41, -RZ, R29.H0_H0 ;  /* 0x2000001dff297230 */ /* 0x004fe20000004100 */
[--C-:B0-----:R-:W-:Y:S01]  /*9420*/  SHF.R.U64 R11, R52, 0x10, R53.reuse ;  /* 0x00000010340b7819 */ /* 0x101fe20000001235 */
[----:B-1----:R-:W-:Y:S01]  /*9430*/  HADD2.F32 R42, -RZ, R13.H0_H0 ;  /* 0x2000000dff2a7230 */ /* 0x002fe20000004100 */
[----:B------:R-:W-:Y:S01]  /*9440*/  SHF.R.U32.HI R52, RZ, 0x10, R53 ;  /* 0x00000010ff347819 */ /* 0x000fe20000011635 */
[----:B------:R-:W-:Y:S02]  /*9450*/  HADD2.F32 R43, -RZ, R150.H1_H1 ;  /* 0x30000096ff2b7230 */ /* 0x000fe40000004100 */
[----:B------:R-:W-:Y:S01]  /*9460*/  FMUL.FTZ R44, R41, R40 ;  /* 0x00000028292c7220 */ /* 0x000fe20000410000 */
[----:B------:R-:W-:-:S02]  /*9470*/  HADD2.F32 R29, -RZ, R29.H1_H1 ;  /* 0x3000001dff1d7230 */ /* 0x000fc40000004100 */
[----:B------:R-:W-:Y:S01]  /*9480*/  FMUL.FTZ R40, R42, R40 ;  /* 0x000000282a287220 */ /* 0x000fe20000410000 */
[----:B------:R-:W-:Y:S01]  /*9490*/  HADD2.F32 R68, -RZ, R68.H0_H0 ;  /* 0x20000044ff447230 */ /* 0x000fe20000004100 */
[--C-:B------:R-:W-:Y:S01]  /*94a0*/  SHF.R.U64 R39, R70, 0x10, R71.reuse ;  /* 0x0000001046277819 */ /* 0x100fe20000001247 */
[----:B------:R-:W-:Y:S02]  /*94b0*/  HADD2.F32 R13, -RZ, R13.H1_H1 ;  /* 0x3000000dff0d7230 */ /* 0x000fe40000004100 */
[-C--:B------:R-:W-:Y:S01]  /*94c0*/  FFMA.FTZ R40, R41, R43.reuse, R40 ;  /* 0x0000002b29287223 */ /* 0x080fe20000010028 */
[----:B------:R-:W-:Y:S02]  /*94d0*/  HADD2.F32 R52, -RZ, R52.H0_H0 ;  /* 0x20000034ff347230 */ /* 0x000fe40000004100 */
[-C--:B------:R-:W-:Y:S01]  /*94e0*/  FMUL.FTZ R41, R29, R68.reuse ;  /* 0x000000441d297220 */ /* 0x080fe20000410000 */
[----:B------:R-:W-:Y:S01]  /*94f0*/  FFMA.FTZ R44, R42, R43, -R44 ;  /* 0x0000002b2a2c7223 */ /* 0x000fe2000001082c */
[C---:B------:R-:W-:Y:S01]  /*9500*/  FMUL.FTZ R68, R13.reuse, R68 ;  /* 0x000000440d447220 */ /* 0x040fe20000410000 */
[----:B------:R-:W-:Y:S01]  /*9510*/  SHF.R.U32.HI R70, RZ, 0x10, R71 ;  /* 0x00000010ff467819 */ /* 0x000fe20000011647 */
[----:B------:R-:W-:Y:S01]  /*9520*/  FFMA.FTZ R41, R13, R52, -R41 ;  /* 0x000000340d297223 */ /* 0x000fe20000010829 */
[----:B------:R-:W-:Y:S01]  /*9530*/  HADD2.F32 R42, -RZ, R151.H1_H1 ;  /* 0x30000097ff2a7230 */ /* 0x000fe20000004100 */
[----:B------:R-:W-:Y:S01]  /*9540*/  SHF.R.U64 R38, R54, 0x10, R55 ;  /* 0x0000001036267819 */ /* 0x000fe20000001237 */
[----:B------:R-:W-:-:S02]  /*9550*/  HADD2.F32 R13, -RZ, R31.H0_H0 ;  /* 0x2000001fff0d7230 */ /* 0x000fc40000004100 */
[----:B------:R-:W-:Y:S01]  /*9560*/  FFMA.FTZ R68, R29, R52, R68 ;  /* 0x000000341d447223 */ /* 0x000fe20000010044 */
[----:B------:R-:W-:Y:S01]  /*9570*/  SHF.R.U32.HI R54, RZ, 0x10, R55 ;  /* 0x00000010ff367819 */ /* 0x000fe20000011637 */
[----:B------:R-:W-:Y:S02]  /*9580*/  HADD2.F32 R29, -RZ, R149.H1_H1 ;  /* 0x30000095ff1d7230 */ /* 0x000fe40000004100 */
[----:B------:R-:W-:Y:S02]  /*9590*/  HADD2.F32 R43, -RZ, R15.H0_H0 ;  /* 0x2000000fff2b7230 */ /* 0x000fe40000004100 */
[----:B------:R-:W-:Y:S02]  /*95a0*/  HADD2.F32 R45, -RZ, R31.H1_H1 ;  /* 0x3000001fff2d7230 */ /* 0x000fe40000004100 */
[-C--:B------:R-:W-:Y:S01]  /*95b0*/  FMUL.FTZ R31, R13, R42.reuse ;  /* 0x0000002a0d1f7220 */ /* 0x080fe20000410000 */
[----:B------:R-:W-:Y:S02]  /*95c0*/  HADD2.F32 R70, -RZ, R70.H0_H0 ;  /* 0x20000046ff467230 */ /* 0x000fe40000004100 */
[----:B------:R-:W-:Y:S01]  /*95d0*/  FMUL.FTZ R42, R43, R42 ;  /* 0x0000002a2b2a7220 */ /* 0x000fe20000410000 */
[----:B------:R-:W-:-:S02]  /*95e0*/  HADD2.F32 R15, -RZ, R15.H1_H1 ;  /* 0x3000000fff0f7230 */ /* 0x000fc40000004100 */
[----:B------:R-:W-:Y:S01]  /*95f0*/  FFMA.FTZ R31, R43, R29, -R31 ;  /* 0x0000001d2b1f7223 */ /* 0x000fe2000001081f */
[----:B------:R-:W-:Y:S02]  /*9600*/  HADD2.F32 R54, -RZ, R54.H0_H0 ;  /* 0x20000036ff367230 */ /* 0x000fe40000004100 */
[-C--:B------:R-:W-:Y:S01]  /*9610*/  FMUL.FTZ R43, R45, R70.reuse ;  /* 0x000000462d2b7220 */ /* 0x080fe20000410000 */
[----:B------:R-:W-:Y:S02]  /*9620*/  HADD2.F32 R152, -RZ, R152.H0_H0 ;  /* 0x20000098ff987230 */ /* 0x000fe40000004100 */
[C---:B------:R-:W-:Y:S01]  /*9630*/  FMUL.FTZ R70, R15.reuse, R70 ;  /* 0x000000460f467220 */ /* 0x040fe20000410000 */
[----:B------:R-:W-:Y:S02]  /*9640*/  HADD2.F32 R37, -RZ, R37.H0_H0 ;  /* 0x20000025ff257230 */ /* 0x000fe40000004100 */
[----:B------:R-:W-:Y:S01]  /*9650*/  FFMA.FTZ R43, R15, R54, -R43 ;  /* 0x000000360f2b7223 */ /* 0x000fe2000001082b */
[----:B------:R-:W-:-:S02]  /*9660*/  HADD2.F32 R15, -RZ, R28.H0_H0 ;  /* 0x2000001cff0f7230 */ /* 0x000fc40000004100 */
[----:B------:R-:W-:Y:S01]  /*9670*/  FFMA.FTZ R42, R13, R29, R42 ;  /* 0x0000001d0d2a7223 */ /* 0x000fe2000001002a */
[----:B------:R-:W-:Y:S02]  /*9680*/  HADD2.F32 R28, -RZ, R28.H1_H1 ;  /* 0x3000001cff1c7230 */ /* 0x000fe40000004100 */
[----:B------:R-:W-:Y:S01]  /*9690*/  FFMA.FTZ R70, R45, R54, R70 ;  /* 0x000000362d467223 */ /* 0x000fe20000010046 */
[----:B------:R-:W-:Y:S01]  /*96a0*/  HADD2.F32 R150, -RZ, R150.H0_H0 ;  /* 0x20000096ff967230 */ /* 0x000fe20000004100 */
[----:B------:R-:W-:Y:S01]  /*96b0*/  F2FP.F16.F32.PACK_AB R31, R43, R31 ;  /* 0x0000001f2b1f723e */ /* 0x000fe200000000ff */
[--C-:B------:R-:W-:Y:S02]  /*96c0*/  HADD2.F32 R13, -RZ, R12.reuse.H0_H0 ;  /* 0x2000000cff0d7230 */ /* 0x100fe40000004100 */
[----:B------:R-:W-:Y:S01]  /*96d0*/  FMUL.FTZ R45, R28, R37 ;  /* 0x000000251c2d7220 */ /* 0x000fe20000410000 */
[----:B------:R-:W-:Y:S02]  /*96e0*/  HADD2.F32 R29, -RZ, R11.H0_H0 ;  /* 0x2000000bff1d7230 */ /* 0x000fe40000004100 */
[----:B------:R-:W-:Y:S01]  /*96f0*/  FMUL.FTZ R11, R15, R152 ;  /* 0x000000980f0b7220 */ /* 0x000fe20000410000 */
[----:B------:R-:W-:-:S02]  /*9700*/  HADD2.F32 R12, -RZ, R12.H1_H1 ;  /* 0x3000000cff0c7230 */ /* 0x000fc40000004100 */
[C---:B------:R-:W-:Y:S01]  /*9710*/  FMUL.FTZ R152, R13.reuse, R152 ;  /* 0x000000980d987220 */ /* 0x040fe20000410000 */
[----:B------:R-:W-:Y:S02]  /*9720*/  HADD2.F32 R151, -RZ, R151.H0_H0 ;  /* 0x20000097ff977230 */ /* 0x000fe40000004100 */
[-C--:B------:R-:W-:Y:S01]  /*9730*/  FFMA.FTZ R11, R13, R150.reuse, -R11 ;  /* 0x000000960d0b7223 */ /* 0x080fe2000001080b */
[--C-:B------:R-:W-:Y:S02]  /*9740*/  HADD2.F32 R13, -RZ, R30.reuse.H0_H0 ;  /* 0x2000001eff0d7230 */ /* 0x100fe40000004100 */
[C---:B------:R-:W-:Y:S01]  /*9750*/  FMUL.FTZ R37, R12.reuse, R37 ;  /* 0x000000250c257220 */ /* 0x040fe20000410000 */
[----:B------:R-:W-:Y:S01]  /*9760*/  FFMA.FTZ R45, R12, R29, -R45 ;  /* 0x0000001d0c2d7223 */ /* 0x000fe2000001082d */
[----:B------:R-:W-:Y:S02]  /*9770*/  HADD2.F32 R39, -RZ, R39.H0_H0 ;  /* 0x20000027ff277230 */ /* 0x000fe40000004100 */
[----:B------:R-:W-:Y:S01]  /*9780*/  FFMA.FTZ R152, R15, R150, R152 ;  /* 0x000000960f987223 */ /* 0x000fe20000010098 */
[----:B------:R-:W-:-:S02]  /*9790*/  HADD2.F32 R30, -RZ, R30.H1_H1 ;  /* 0x3000001eff1e7230 */ /* 0x000fc40000004100 */
[----:B------:R-:W-:Y:S01]  /*97a0*/  FFMA.FTZ R37, R28, R29, R37 ;  /* 0x0000001d1c257223 */ /* 0x000fe20000010025 */
[--C-:B------:R-:W-:Y:S02]  /*97b0*/  HADD2.F32 R12, -RZ, R14.reuse.H0_H0 ;  /* 0x2000000eff0c7230 */ /* 0x100fe40000004100 */
[----:B------:R-:W-:Y:S01]  /*97c0*/  FMUL.FTZ R15, R13, R151 ;  /* 0x000000970d0f7220 */ /* 0x000fe20000410000 */
[----:B------:R-:W-:Y:S02]  /*97d0*/  HADD2.F32 R14, -RZ, R14.H1_H1 ;  /* 0x3000000eff0e7230 */ /* 0x000fe40000004100 */
[----:B------:R-:W-:Y:S01]  /*97e0*/  FMUL.FTZ R28, R30, R39 ;  /* 0x000000271e1c7220 */ /* 0x000fe20000410000 */
[----:B------:R-:W-:Y:S02]  /*97f0*/  HADD2.F32 R149, -RZ, R149.H0_H0 ;  /* 0x20000095ff957230 */ /* 0x000fe40000004100 */
[----:B------:R-:W-:Y:S01]  /*9800*/  FMUL.FTZ R151, R12, R151 ;  /* 0x000000970c977220 */ /* 0x000fe20000410000 */
[----:B------:R-:W-:-:S02]  /*9810*/  HADD2.F32 R38, -RZ, R38.H0_H0 ;  /* 0x20000026ff267230 */ /* 0x000fc40000004100 */
[----:B------:R-:W-:Y:S01]  /*9820*/  FMUL.FTZ R39, R14, R39 ;  /* 0x000000270e277220 */ /* 0x000fe20000410000 */
[----:B------:R-:W-:Y:S01]  /*9830*/  F2FP.F16.F32.PACK_AB R42, R70, R42 ;  /* 0x0000002a462a723e */ /* 0x000fe200000000ff */
[-C--:B------:R-:W-:Y:S01]  /*9840*/  FFMA.FTZ R15, R12, R149.reuse, -R15 ;  /* 0x000000950c0f7223 */ /* 0x080fe2000001080f */
[----:B------:R-:W-:Y:S01]  /*9850*/  FFMA.FTZ R151, R13, R149, R151 ;  /* 0x000000950d977223 */ /* 0x000fe20000010097 */
[-C--:B------:R-:W-:Y:S01]  /*9860*/  FFMA.FTZ R28, R14, R38.reuse, -R28 ;  /* 0x000000260e1c7223 */ /* 0x080fe2000001081c */
[----:B------:R-:W-:Y:S01]  /*9870*/  FFMA.FTZ R30, R30, R38, R39 ;  /* 0x000000261e1e7223 */ /* 0x000fe20000010027 */
[----:B------:R-:W-:Y:S02]  /*9880*/  F2FP.F16.F32.PACK_AB R152, R37, R152 ;  /* 0x000000982598723e */ /* 0x000fe400000000ff */
[----:B------:R-:W-:Y:S02]  /*9890*/  F2FP.F16.F32.PACK_AB R13, R41, R44 ;  /* 0x0000002c290d723e */ /* 0x000fe400000000ff */
[----:B------:R-:W-:Y:S01]  /*98a0*/  F2FP.F16.F32.PACK_AB R14, R28, R15 ;  /* 0x0000000f1c0e723e */ /* 0x000fe200000000ff */
[----:B------:R-:W-:Y:S01]  /*98b0*/  IMAD.MOV.U32 R15, RZ, RZ, R31 ;  /* 0x000000ffff0f7224 */ /* 0x000fe200078e001f */
[----:B------:R-:W-:Y:S01]  /*98c0*/  F2FP.F16.F32.PACK_AB R29, R68, R40 ;  /* 0x00000028441d723e */ /* 0x000fe200000000ff */
[----:B------:R-:W-:Y:S01]  /*98d0*/  IMAD.MOV.U32 R31, RZ, RZ, R42 ;  /* 0x000000ffff1f7224 */ /* 0x000fe200078e002a */
[----:B------:R-:W-:-:S02]  /*98e0*/  F2FP.F16.F32.PACK_AB R12, R45, R11 ;  /* 0x0000000b2d0c723e */ /* 0x000fc400000000ff */
[----:B------:R-:W-:Y:S02]  /*98f0*/  F2FP.F16.F32.PACK_AB R30, R30, R151 ;  /* 0x000000971e1e723e */ /* 0x000fe400000000ff */
[----:B------:R-:W-:-:S07]  /*9900*/  MOV R28, R152 ;  /* 0x00000098001c7202 */ /* 0x000fce0000000f00 */
.L_x_544:
[----:B------:R-:W-:Y:S05]  /*9910*/  BSYNC B2 ;  /* 0x0000000000027941 */ /* 0x000fea0003800000 */
.L_x_543:
[----:B------:R-:W-:Y:S01]  /*9920*/  ISETP.GE.AND P3, PT, R36, R133, PT ;  /* 0x000000852400720c */ /* 0x000fe20003f66270 */
[----:B-1----:R1:W-:-:S12]  /*9930*/  ST.E.128 desc[UR48][R34.64], R12 ;  /* 0x0000000c22007985 */ /* 0x0023d8000c101d30 */
[----:B------:R-:W-:-:S05]  /*9940*/  @!P3 IMAD.WIDE R36, R36, 0x2, R32 ;  /* 0x000000022424b825 */ /* 0x000fca00078e0220 */
[----:B--2---:R1:W-:Y:S02]  /*9950*/  @!P3 ST.E.128 desc[UR48][R36.64], R28 ;  /* 0x0000001c2400b985 */ /* 0x0043e4000c101d30 */
.L_x_542:
[----:B------:R-:W-:Y:S05]  /*9960*/  BSYNC B1 ;  /* 0x0000000000017941 */ /* 0x000fea0003800000 */
.L_x_541:
[----:B------:R-:W-:-:S13]  /*9970*/  ISETP.NE.AND P3, PT, R8, RZ, PT ;  /* 0x000000ff0800720c */ /* 0x000fda0003f65270 */
[----:B------:R-:W-:Y:S05]  /*9980*/  @!P3 BRA `(.L_x_493) ;  /* 0x0000000c009cb947 */ /* 0x000fea0003800000 */
[----:B0--3--:R-:W2:Y:S01]  /*9990*/  LDL R11, [R1] ;  /* 0x00000000010b7983 */ /* 0x009ea20000100800 */
[----:B-1----:R-:W-:Y:S01]  /*99a0*/  SHF.R.U32.HI R14, RZ, 0x3, R204 ;  /* 0x00000003ff0e7819 */ /* 0x002fe200000116cc */
[----:B------:R-:W-:Y:S01]  /*99b0*/  BSSY B1, `(.L_x_545) ;  /* 0x000006b000017945 */ /* 0x000fe20003800000 */
[----:B------:R-:W-:-:S04]  /*99c0*/  LEA R34, P3, R5, R117, 0x1 ;  /* 0x0000007505227211 */ /* 0x000fc800078608ff */
[----:B------:R-:W-:Y:S02]  /*99d0*/  LEA.HI.X R35, R5, R116, R106, 0x1, P3 ;  /* 0x0000007405237211 */ /* 0x000fe400018f0c6a */
[----:B------:R-:W-:Y:S02]  /*99e0*/  ISETP.GE.AND P3, PT, R192, R118, PT ;  /* 0x00000076c000720c */ /* 0x000fe40003f66270 */
[----:B--2---:R-:W-:-:S04]  /*99f0*/  LOP3.LUT P4, RZ, R11, 0x1, RZ, 0xc0, !PT ;  /* 0x000000010bff7812 */ /* 0x004fc8000788c0ff */
[----:B------:R-:W-:-:S04]  /*9a00*/  SEL R134, R119, R134, !P4 ;  /* 0x0000008677867207 */ /* 0x000fc80006000000 */
[----:B------:R-:W-:-:S04]  /*9a10*/  SHF.R.S32.HI R11, RZ, 0x1f, R134 ;  /* 0x0000001fff0b7819 */ /* 0x000fc80000011486 */
[----:B------:R-:W-:-:S04]  /*9a20*/  LEA.HI R11, R11, R134, RZ, 0x4 ;  /* 0x000000860b0b7211 */ /* 0x000fc800078f20ff */
[----:B------:R-:W-:-:S04]  /*9a30*/  LEA.HI.SX32 R11, R11, R110, 0x1c ;  /* 0x0000006e0b0b7211 */ /* 0x000fc800078fe2ff */
[----:B----4-:R-:W-:-:S04]  /*9a40*/  SHF.R.S32.HI R12, RZ, 0x1f, R11 ;  /* 0x0000001fff0c7819 */ /* 0x010fc8000001140b */
[----:B------:R-:W-:Y:S02]  /*9a50*/  LEA.HI R12, R12, R11, RZ, 0x3 ;  /* 0x0000000b0c0c7211 */ /* 0x000fe400078f18ff */
[----:B------:R-:W-:Y:S02]  /*9a60*/  SHF.L.U32 R11, R11, 0x3, RZ ;  /* 0x000000030b0b7819 */ /* 0x000fe400000006ff */
[----:B------:R-:W-:Y:S02]  /*9a70*/  SHF.R.S32.HI R13, RZ, 0x3, R12 ;  /* 0x00000003ff0d7819 */ /* 0x000fe4000001140c */
[----:B------:R-:W-:-:S03]  /*9a80*/  LOP3.LUT R12, R204, 0x38, R11, 0xf8, !PT ;  /* 0x00000038cc0c7812 */ /* 0x000fc600078ef80b */
[----:B------:R-:W-:Y:S01]  /*9a90*/  IMAD R13, R13, 0x1800, R220 ;  /* 0x000018000d0d7824 */ /* 0x000fe200078e02dc */
[----:B------:R-:W-:-:S05]  /*9aa0*/  LOP3.LUT R12, R12, R14, RZ, 0x3c, !PT ;  /* 0x0000000e0c0c7212 */ /* 0x000fca00078e3cff */
[----:B------:R-:W-:Y:S02]  /*9ab0*/  IMAD.IADD R15, R13, 0x1, R12 ;  /* 0x000000010d0f7824 */ /* 0x000fe400078e020c */
[C---:B------:R-:W-:Y:S02]  /*9ac0*/  IMAD R13, R18.reuse, 0x4800, R126 ;  /* 0x00004800120d7824 */ /* 0x040fe400078e027e */
[----:B------:R-:W-:Y:S02]  /*9ad0*/  IMAD R15, R18, 0x4800, R15 ;  /* 0x00004800120f7824 */ /* 0x000fe400078e020f */
[----:B------:R-:W-:-:S03]  /*9ae0*/  IMAD R13, R13, 0x2, R2 ;  /* 0x000000020d0d7824 */ /* 0x000fc600078e0202 */
[----:B------:R-:W-:-:S03]  /*9af0*/  LEA R28, R15, R2, 0x1 ;  /* 0x000000020f1c7211 */ /* 0x000fc600078e08ff */
[----:B------:R-:W0:Y:S04]  /*9b00*/  LDS.128 R12, [R13+0x1e400] ;  /* 0x01e400000d0c7984 */ /* 0x000e280000000c00 */
[----:B------:R-:W1:Y:S01]  /*9b10*/  LDS.128 R28, [R28+0x1e400] ;  /* 0x01e400001c1c7984 */ /* 0x000e620000000c00 */
[----:B------:R-:W-:Y:S05]  /*9b20*/  @P3 BRA `(.L_x_546) ;  /* 0x00000004004c3947 */ /* 0x000fea0003800000 */
[----:B-1----:R-:W-:Y:S01]  /*9b30*/  IMAD.MOV.U32 R40, RZ, RZ, R29 ;  /* 0x000000ffff287224 */ /* 0x002fe200078e001d */
[----:B------:R-:W-:Y:S01]  /*9b40*/  SHF.R.U32.HI R45, RZ, 0x10, R65 ;  /* 0x00000010ff2d7819 */ /* 0x000fe20000011641 */
[----:B0-----:R-:W-:Y:S01]  /*9b50*/  IMAD.MOV.U32 R29, RZ, RZ, R15 ;  /* 0x000000ffff1d7224 */ /* 0x001fe200078e000f */
[--C-:B------:R-:W-:Y:S01]  /*9b60*/  SHF.R.U64 R36, R48, 0x10, R49.reuse ;  /* 0x0000001030247819 */ /* 0x100fe20000001231 */
[----:B------:R-:W-:Y:S01]  /*9b70*/  HADD2.F32 R46, -RZ, R144.H1_H1 ;  /* 0x30000090ff2e7230 */ /* 0x000fe20000004100 */
[----:B------:R-:W-:Y:S01]  /*9b80*/  SHF.R.U32.HI R48, RZ, 0x10, R49 ;  /* 0x00000010ff307819 */ /* 0x000fe20000011631 */
[--C-:B------:R-:W-:Y:S01]  /*9b90*/  HADD2.F32 R41, -RZ, R40.reuse.H0_H0 ;  /* 0x20000028ff297230 */ /* 0x100fe20000004100 */
[--C-:B------:R-:W-:Y:S01]  /*9ba0*/  SHF.R.U64 R39, R66, 0x10, R67.reuse ;  /* 0x0000001042277819 */ /* 0x100fe20000001243 */
[----:B------:R-:W-:Y:S01]  /*9bb0*/  HADD2.F32 R42, -RZ, R40.H1_H1 ;  /* 0x30000028ff2a7230 */ /* 0x000fe20000004100 */
[----:B------:R-:W-:Y:S01]  /*9bc0*/  SHF.R.U32.HI R66, RZ, 0x10, R67 ;  /* 0x00000010ff427819 */ /* 0x000fe20000011643 */
[----:B------:R-:W-:Y:S01]  /*9bd0*/  HADD2.F32 R15, -RZ, R13.H0_H0 ;  /* 0x2000000dff0f7230 */ /* 0x000fe20000004100 */
[--C-:B------:R-:W-:Y:S01]  /*9be0*/  SHF.R.U64 R38, R50, 0x10, R51.reuse ;  /* 0x0000001032267819 */ /* 0x100fe20000001233 */
[----:B------:R-:W-:Y:S01]  /*9bf0*/  HADD2.F32 R45, -RZ, R45.H0_H0 ;  /* 0x2000002dff2d7230 */ /* 0x000fe20000004100 */
[----:B------:R-:W-:Y:S01]  /*9c00*/  SHF.R.U32.HI R50, RZ, 0x10, R51 ;  /* 0x00000010ff327819 */ /* 0x000fe20000011633 */
[----:B------:R-:W-:Y:S01]  /*9c10*/  HADD2.F32 R40, -RZ, R13.H1_H1 ;  /* 0x3000000dff287230 */ /* 0x000fe20000004100 */
[----:B------:R-:W-:Y:S01]  /*9c20*/  SHF.R.U64 R37, R64, 0x10, R65 ;  /* 0x0000001040257819 */ /* 0x000fe20000001241 */
[----:B------:R-:W-:-:S02]  /*9c30*/  HADD2.F32 R44, -RZ, R142.H1_H1 ;  /* 0x3000008eff2c7230 */ /* 0x000fc40000004100 */
[-C--:B------:R-:W-:Y:S01]  /*9c40*/  FMUL.FTZ R47, R42, R45.reuse ;  /* 0x0000002d2a2f7220 */ /* 0x080fe20000410000 */
[----:B------:R-:W-:Y:S02]  /*9c50*/  HADD2.F32 R43, -RZ, R48.H0_H0 ;  /* 0x20000030ff2b7230 */ /* 0x000fe40000004100 */
[-C--:B------:R-:W-:Y:S01]  /*9c60*/  FMUL.FTZ R48, R41, R46.reuse ;  /* 0x0000002e29307220 */ /* 0x080fe20000410000 */
[C---:B------:R-:W-:Y:S01]  /*9c70*/  FMUL.FTZ R46, R15.reuse, R46 ;  /* 0x0000002e0f2e7220 */ /* 0x040fe20000410000 */
[----:B------:R-:W-:Y:S01]  /*9c80*/  FMUL.FTZ R45, R40, R45 ;  /* 0x0000002d282d7220 */ /* 0x000fe20000410000 */
[----:B------:R-:W-:Y:S02]  /*9c90*/  HADD2.F32 R52, -RZ, R143.H1_H1 ;  /* 0x3000008fff347230 */ /* 0x000fe40000004100 */
[-C--:B------:R-:W-:Y:S01]  /*9ca0*/  FFMA.FTZ R13, R15, R44.reuse, -R48 ;  /* 0x0000002c0f0d7223 */ /* 0x080fe20000010830 */
[----:B------:R-:W-:Y:S01]  /*9cb0*/  FFMA.FTZ R15, R41, R44, R46 ;  /* 0x0000002c290f7223 */ /* 0x000fe2000001002e */
[----:B------:R-:W-:Y:S01]  /*9cc0*/  FFMA.FTZ R42, R42, R43, R45 ;  /* 0x0000002b2a2a7223 */ /* 0x000fe2000001002d */
[----:B------:R-:W-:-:S02]  /*9cd0*/  HADD2.F32 R41, -RZ, R31.H0_H0 ;  /* 0x2000001fff297230 */ /* 0x000fc40000004100 */
[----:B------:R-:W-:Y:S01]  /*9ce0*/  FFMA.FTZ R40, R40, R43, -R47 ;  /* 0x0000002b28287223 */ /* 0x000fe2000001082f */
[----:B------:R-:W-:Y:S02]  /*9cf0*/  HADD2.F32 R46, -RZ, R31.H1_H1 ;  /* 0x3000001fff2e7230 */ /* 0x000fe40000004100 */
[--C-:B------:R-:W-:Y:S02]  /*9d00*/  HADD2.F32 R31, -RZ, R29.reuse.H0_H0 ;  /* 0x2000001dff1f7230 */ /* 0x100fe40000004100 */
[----:B------:R-:W-:Y:S01]  /*9d10*/  HADD2.F32 R45, -RZ, R66.H0_H0 ;  /* 0x20000042ff2d7230 */ /* 0x000fe20000004100 */
[----:B------:R-:W-:Y:S01]  /*9d20*/  F2FP.F16.F32.PACK_AB R13, R40, R13 ;  /* 0x0000000d280d723e */ /* 0x000fe200000000ff */
[----:B------:R-:W-:Y:S02]  /*9d30*/  HADD2.F32 R44, -RZ, R29.H1_H1 ;  /* 0x3000001dff2c7230 */ /* 0x000fe40000004100 */
[----:B------:R-:W-:Y:S02]  /*9d40*/  HADD2.F32 R48, -RZ, R141.H1_H1 ;  /* 0x3000008dff307230 */ /* 0x000fe40000004100 */
[----:B------:R-:W-:Y:S01]  /*9d50*/  FMUL.FTZ R47, R46, R45 ;  /* 0x0000002d2e2f7220 */ /* 0x000fe20000410000 */
[----:B------:R-:W-:-:S02]  /*9d60*/  HADD2.F32 R43, -RZ, R50.H0_H0 ;  /* 0x20000032ff2b7230 */ /* 0x000fc40000004100 */
[-C--:B------:R-:W-:Y:S01]  /*9d70*/  FMUL.FTZ R50, R41, R52.reuse ;  /* 0x0000003429327220 */ /* 0x080fe20000410000 */
[C---:B------:R-:W-:Y:S01]  /*9d80*/  FMUL.FTZ R52, R31.reuse, R52 ;  /* 0x000000341f347220 */ /* 0x040fe20000410000 */
[C---:B------:R-:W-:Y:S01]  /*9d90*/  FMUL.FTZ R45, R44.reuse, R45 ;  /* 0x0000002d2c2d7220 */ /* 0x040fe20000410000 */
[----:B------:R-:W-:Y:S02]  /*9da0*/  HADD2.F32 R144, -RZ, R144.H0_H0 ;  /* 0x20000090ff907230 */ /* 0x000fe40000004100 */
[-C--:B------:R-:W-:Y:S01]  /*9db0*/  FFMA.FTZ R29, R31, R48.reuse, -R50 ;  /* 0x000000301f1d7223 */ /* 0x080fe20000010832 */
[----:B------:R-:W-:Y:S01]  /*9dc0*/  FFMA.FTZ R31, R41, R48, R52 ;  /* 0x00000030291f7223 */ /* 0x000fe20000010034 */
[-C--:B------:R-:W-:Y:S01]  /*9dd0*/  FFMA.FTZ R44, R44, R43.reuse, -R47 ;  /* 0x0000002b2c2c7223 */ /* 0x080fe2000001082f */
[----:B------:R-:W-:Y:S01]  /*9de0*/  FFMA.FTZ R46, R46, R43, R45 ;  /* 0x0000002b2e2e7223 */ /* 0x000fe2000001002d */
[----:B------:R-:W-:Y:S02]  /*9df0*/  HADD2.F32 R48, -RZ, R37.H0_H0 ;  /* 0x20000025ff307230 */ /* 0x000fe40000004100 */
[----:B------:R-:W-:Y:S01]  /*9e00*/  HADD2.F32 R43, -RZ, R28.H0_H0 ;  /* 0x2000001cff2b7230 */ /* 0x000fe20000004100 */
[----:B------:R-:W-:Y:S01]  /*9e10*/  F2FP.F16.F32.PACK_AB R44, R44, R29 ;  /* 0x0000001d2c2c723e */ /* 0x000fe200000000ff */
[----:B------:R-:W-:Y:S01]  /*9e20*/  HADD2.F32 R37, -RZ, R12.H0_H0 ;  /* 0x2000000cff257230 */ /* 0x000fe20000004100 */
[----:B------:R-:W-:Y:S01]  /*9e30*/  F2FP.F16.F32.PACK_AB R29, R42, R15 ;  /* 0x0000000f2a1d723e */ /* 0x000fe200000000ff */
[----:B------:R-:W-:Y:S01]  /*9e40*/  HADD2.F32 R45, -RZ, R28.H1_H1 ;  /* 0x3000001cff2d7230 */ /* 0x000fe20000004100 */
[----:B------:R-:W-:Y:S01]  /*9e50*/  F2FP.F16.F32.PACK_AB R31, R46, R31 ;  /* 0x0000001f2e1f723e */ /* 0x000fe200000000ff */
[----:B------:R-:W-:-:S02]  /*9e60*/  HADD2.F32 R41, -RZ, R12.H1_H1 ;  /* 0x3000000cff297230 */ /* 0x000fc40000004100 */
[-C--:B------:R-:W-:Y:S01]  /*9e70*/  FMUL.FTZ R12, R43, R144.reuse ;  /* 0x000000902b0c7220 */ /* 0x080fe20000410000 */
[----:B------:R-:W-:Y:S02]  /*9e80*/  HADD2.F32 R142, -RZ, R142.H0_H0 ;  /* 0x2000008eff8e7230 */ /* 0x000fe40000004100 */
[----:B------:R-:W-:Y:S01]  /*9e90*/  FMUL.FTZ R28, R37, R144 ;  /* 0x00000090251c7220 */ /* 0x000fe20000410000 */
[----:B------:R-:W-:Y:S02]  /*9ea0*/  HADD2.F32 R36, -RZ, R36.H0_H0 ;  /* 0x20000024ff247230 */ /* 0x000fe40000004100 */
[-C--:B------:R-:W-:Y:S01]  /*9eb0*/  FMUL.FTZ R50, R45, R48.reuse ;  /* 0x000000302d327220 */ /* 0x080fe20000410000 */
[----:B------:R-:W-:Y:S01]  /*9ec0*/  FMUL.FTZ R48, R41, R48 ;  /* 0x0000003029307220 */ /* 0x000fe20000410000 */
[-C--:B------:R-:W-:Y:S01]  /*9ed0*/  FFMA.FTZ R12, R37, R142.reuse, -R12 ;  /* 0x0000008e250c7223 */ /* 0x080fe2000001080c */
[----:B------:R-:W-:Y:S01]  /*9ee0*/  FFMA.FTZ R28, R43, R142, R28 ;  /* 0x0000008e2b1c7223 */ /* 0x000fe2000001001c */
[-C--:B------:R-:W-:Y:S01]  /*9ef0*/  FFMA.FTZ R43, R41, R36.reuse, -R50 ;  /* 0x00000024292b7223 */ /* 0x080fe20000010832 */
[----:B------:R-:W-:Y:S01]  /*9f00*/  FFMA.FTZ R45, R45, R36, R48 ;  /* 0x000000242d2d7223 */ /* 0x000fe20000010030 */
[----:B------:R-:W-:Y:S01]  /*9f10*/  HADD2.F32 R37, -RZ, R30.H0_H0 ;  /* 0x2000001eff257230 */ /* 0x000fe20000004100 */
[----:B------:R-:W-:Y:S01]  /*9f20*/  MOV R15, R44 ;  /* 0x0000002c000f7202 */ /* 0x000fe20000000f00 */
[----:B------:R-:W-:Y:S01]  /*9f30*/  HADD2.F32 R41, -RZ, R39.H0_H0 ;  /* 0x20000027ff297230 */ /* 0x000fe20000004100 */
[----:B------:R-:W-:Y:S01]  /*9f40*/  F2FP.F16.F32.PACK_AB R12, R43, R12 ;  /* 0x0000000c2b0c723e */ /* 0x000fe200000000ff */
[----:B------:R-:W-:Y:S01]  /*9f50*/  HADD2.F32 R36, -RZ, R14.H0_H0 ;  /* 0x2000000eff247230 */ /* 0x000fe20000004100 */
[----:B------:R-:W-:Y:S01]  /*9f60*/  F2FP.F16.F32.PACK_AB R28, R45, R28 ;  /* 0x0000001c2d1c723e */ /* 0x000fe200000000ff */
[----:B------:R-:W-:-:S02]  /*9f70*/  HADD2.F32 R30, -RZ, R30.H1_H1 ;  /* 0x3000001eff1e7230 */ /* 0x000fc40000004100 */
[----:B------:R-:W-:Y:S02]  /*9f80*/  HADD2.F32 R143, -RZ, R143.H0_H0 ;  /* 0x2000008fff8f7230 */ /* 0x000fe40000004100 */
[----:B------:R-:W-:Y:S02]  /*9f90*/  HADD2.F32 R14, -RZ, R14.H1_H1 ;  /* 0x3000000eff0e7230 */ /* 0x000fe40000004100 */
[----:B------:R-:W-:Y:S01]  /*9fa0*/  FMUL.FTZ R49, R30, R41 ;  /* 0x000000291e317220 */ /* 0x000fe20000410000 */
[----:B------:R-:W-:Y:S02]  /*9fb0*/  HADD2.F32 R141, -RZ, R141.H0_H0 ;  /* 0x2000008dff8d7230 */ /* 0x000fe40000004100 */
[-C--:B------:R-:W-:Y:S01]  /*9fc0*/  FMUL.FTZ R47, R37, R143.reuse ;  /* 0x0000008f252f7220 */ /* 0x080fe20000410000 */
[----:B------:R-:W-:Y:S02]  /*9fd0*/  HADD2.F32 R39, -RZ, R38.H0_H0 ;  /* 0x20000026ff277230 */ /* 0x000fe40000004100 */
[----:B------:R-:W-:Y:S01]  /*9fe0*/  FMUL.FTZ R38, R36, R143 ;  /* 0x0000008f24267220 */ /* 0x000fe20000410000 */
[----:B------:R-:W-:Y:S01]  /*9ff0*/  FMUL.FTZ R41, R14, R41 ;  /* 0x000000290e297220 */ /* 0x000fe20000410000 */
[----:B------:R-:W-:-:S02]  /*a000*/  FFMA.FTZ R47, R36, R141, -R47 ;  /* 0x0000008d242f7223 */ /* 0x000fc4000001082f */
[----:B------:R-:W-:Y:S01]  /*a010*/  FFMA.FTZ R38, R37, R141, R38 ;  /* 0x0000008d25267223 */ /* 0x000fe20000010026 */
[-C--:B------:R-:W-:Y:S01]  /*a020*/  FFMA.FTZ R14, R14, R39.reuse, -R49 ;  /* 0x000000270e0e7223 */ /* 0x080fe20000010831 */
[----:B------:R-:W-:-:S04]  /*a030*/  FFMA.FTZ R41, R30, R39, R41 ;  /* 0x000000271e297223 */ /* 0x000fc80000010029 */
[----:B------:R-:W-:Y:S02]  /*a040*/  F2FP.F16.F32.PACK_AB R14, R14, R47 ;  /* 0x0000002f0e0e723e */ /* 0x000fe400000000ff */
[----:B------:R-:W-:-:S07]  /*a050*/  F2FP.F16.F32.PACK_AB R30, R41, R38 ;  /* 0x00000026291e723e */ /* 0x000fce00000000ff */
.L_x_546:
[----:B------:R-:W-:Y:S05]  /*a060*/  BSYNC B1 ;  /* 0x0000000000017941 */ /* 0x000fea0003800000 */
.L_x_545:
[----:B0-----:R0:W-:Y:S01]  /*a070*/  ST.E.128 desc[UR48][R34.64], R12 ;  /* 0x0000000c22007985 */ /* 0x0011e2000c101d30 */
[----:B------:R-:W-:-:S13]  /*a080*/  ISETP.GE.AND P3, PT, R11, R133, PT ;  /* 0x000000850b00720c */ /* 0x000fda0003f66270 */
[----:B------:R-:W-:Y:S05]  /*a090*/  @P3 BRA `(.L_x_493) ;  /* 0x0000000400d83947 */ /* 0x000fea0003800000 */
[----:B------:R-:W-:-:S05]  /*a0a0*/  IMAD.WIDE R32, R11, 0x2, R32 ;  /* 0x000000020b207825 */ /* 0x000fca00078e0220 */
[----:B-1----:R1:W-:Y:S01]  /*a0b0*/  ST.E.128 desc[UR48][R32.64], R28 ;  /* 0x0000001c20007985 */ /* 0x0023e2000c101d30 */
[----:B------:R-:W-:Y:S05]  /*a0c0*/  BRA `(.L_x_493) ;  /* 0x0000000400cc7947 */ /* 0x000fea0003800000 */
.L_x_458:
[----:B------:R-:W-:-:S06]  /*a0d0*/  UISETP.NE.AND UP0, UPT, UR51, 0x3, UPT ;  /* 0x000000033300788c */ /* 0x000fcc000bf05270 */
[----:B------:R-:W-:-:S13]  /*a0e0*/  PLOP3.LUT P2, PT, PT, PT, UP0, 0x80, 0x0 ;  /* 0x000000000000781c */ /* 0x000fda0003f4f008 */
[----:B------:R-:W-:Y:S05]  /*a0f0*/  @!P2 BRA `(.L_x_547) ;  /* 0x000000000004a947 */ /* 0x000fea0003800000 */
[----:B------:R-:W-:Y:S01]  /*a100*/  BPT.TRAP 0x1 ;  /* 0x000000040000795c */ /* 0x000fe20000300000 */
.L_x_547:
[----:B------:R-:W-:Y:S01]  /*a110*/  IMAD R84, R18, 0x8, R2 ;  /* 0x0000000812547824 */ /* 0x000fe200078e0202 */
[----:B------:R-:W-:Y:S01]  /*a120*/  SHF.L.U32 R85, R203, 0x1f, RZ ;  /* 0x0000001fcb557819 */ /* 0x000fe200000006ff */
[----:B------:R-:W-:Y:S01]  /*a130*/  BSSY B1, `(.L_x_548) ;  /* 0x0000004000017945 */ /* 0x000fe20003800000 */
[----:B------:R-:W-:Y:S02]  /*a140*/  SHF.R.S32.HI R81, RZ, 0x1f, R26 ;  /* 0x0000001fff517819 */ /* 0x000fe4000001141a */
[----:B------:R-:W0:Y:S02]  /*a150*/  SYNCS.PHASECHK.TRANS64.TRYWAIT P3, [R84+URZ+0x30890], R85 ;  /* 0x03089055540075a7 */ /* 0x000e24000806017f */
[----:B0-----:R-:W-:Y:S05]  /*a160*/  @!P3 BRA `(.L_x_549) ;  /* 0x000001900050b947 */ /* 0x001fea0003800000 */
.L_x_811:
[----:B------:R-:W-:Y:S05]  /*a170*/  BSYNC B1 ;  /* 0x0000000000017941 */ /* 0x000fea0003800000 */
.L_x_548:
[----:B------:R-:W-:Y:S01]  /*a180*/  ULDC.64 UR4, c[0x0][0x300] ;  /* 0x0000c00000047ab9 */ /* 0x000fe20000000a00 */
[----:B-----5:R-:W-:Y:S01]  /*a190*/  SHF.R.S32.HI R82, RZ, 0x1f, R21 ;  /* 0x0000001fff527819 */ /* 0x020fe20000011415 */
[----:B------:R-:W-:Y:S01]  /*a1a0*/  IMAD R11, R81, UR4, RZ ;  /* 0x00000004510b7c24 */ /* 0x000fe2000f8e02ff */
[----:B------:R-:W-:Y:S01]  /*a1b0*/  ULDC.64 UR6, c[0x0][0x2e8] ;  /* 0x0000ba0000067ab9 */ /* 0x000fe20000000a00 */
[----:B------:R-:W-:-:S04]  /*a1c0*/  IMAD.WIDE.U32 R12, R26, UR4, RZ ;  /* 0x000000041a0c7c25 */ /* 0x000fc8000f8e00ff */
[----:B------:R-:W-:Y:S01]  /*a1d0*/  IMAD R11, R26, UR5, R11 ;  /* 0x000000051a0b7c24 */ /* 0x000fe2000f8e020b */
[----:B------:R-:W-:Y:S01]  /*a1e0*/  ULDC.64 UR4, c[0x0][0x310] ;  /* 0x0000c40000047ab9 */ /* 0x000fe20000000a00 */
[----:B------:R-:W-:Y:S02]  /*a1f0*/  IMAD R83, R24, -0x60, R25 ;  /* 0xffffffa018537824 */ /* 0x000fe400078e0219 */
[----:B------:R-:W-:Y:S02]  /*a200*/  IMAD R14, R82, UR4, RZ ;  /* 0x00000004520e7c24 */ /* 0x000fe4000f8e02ff */
[----:B------:R-:W-:Y:S01]  /*a210*/  IMAD.IADD R13, R13, 0x1, R11 ;  /* 0x000000010d0d7824 */ /* 0x000fe200078e020b */
[----:B------:R-:W-:Y:S01]  /*a220*/  VIMNMX R83, R83, 0x60, PT ;  /* 0x0000006053537848 */ /* 0x000fe20003fe0100 */
[C---:B------:R-:W-:Y:S02]  /*a230*/  IMAD R11, R21.reuse, UR5, R14 ;  /* 0x00000005150b7c24 */ /* 0x040fe4000f8e020e */
[----:B------:R-:W-:Y:S01]  /*a240*/  IMAD.WIDE.U32 R12, R21, UR4, R12 ;  /* 0x00000004150c7c25 */ /* 0x000fe2000f8e000c */
[----:B------:R-:W-:-:S03]  /*a250*/  ULDC.64 UR4, c[0x0][0x308] ;  /* 0x0000c20000047ab9 */ /* 0x000fc60000000a00 */
[----:B------:R-:W-:Y:S01]  /*a260*/  IMAD.IADD R36, R83, 0x1, -R202 ;  /* 0x0000000153247824 */ /* 0x000fe200078e0aca */
[----:B------:R-:W-:-:S03]  /*a270*/  IADD3 R13, R13, R11, RZ ;  /* 0x0000000b0d0d7210 */ /* 0x000fc60007ffe0ff */
[----:B------:R-:W-:Y:S01]  /*a280*/  IMAD.WIDE.U32 R12, R196, UR4, R12 ;  /* 0x00000004c40c7c25 */ /* 0x000fe2000f8e000c */
[----:B------:R-:W-:-:S03]  /*a290*/  UMOV UR4, 0xffffffff ;  /* 0xffffffff00047882 */ /* 0x000fc60000000000 */
[----:B------:R-:W-:Y:S01]  /*a2a0*/  IMAD R35, R196, UR5, R13 ;  /* 0x00000005c4237c24 */ /* 0x000fe2000f8e020d */
[----:B------:R-:W-:-:S04]  /*a2b0*/  LEA R34, P3, R12, UR6, 0x1 ;  /* 0x000000060c227c11 */ /* 0x000fc8000f8608ff */
[----:B------:R-:W-:Y:S02]  /*a2c0*/  LEA.HI.X R35, R12, UR7, R35, 0x1, P3 ;  /* 0x000000070c237c11 */ /* 0x000fe400098f0c23 */
[----:B------:R-:W-:Y:S01]  /*a2d0*/  ISETP.GE.AND P3, PT, R36, 0x1, PT ;  /* 0x000000012400780c */ /* 0x000fe20003f66270 */
[----:B------:R-:W-:-:S12]  /*a2e0*/  BRA.DIV UR4, `(.L_x_550) ;  /* 0x0000019204047947 */ /* 0x000fd8000b800000 */
[----:B------:R1:W2:Y:S04]  /*a2f0*/  SHFL.IDX PT, R38, R35, RZ, 0x1c1f ;  /* 0x001c1fff23267589 */ /* 0x0002a800000e0000 */
[----:B------:R1:W3:Y:S02]  /*a300*/  SHFL.IDX PT, R37, R34, RZ, 0x1c1f ;  /* 0x001c1fff22257589 */ /* 0x0002e400000e0000 */
.L_x_815:
[----:B------:R-:W-:Y:S04]  /*a310*/  BSSY B1, `(.L_x_551) ;  /* 0x0000025000017945 */ /* 0x000fe80003800000 */
[----:B------:R-:W-:Y:S05]  /*a320*/  @!P3 BRA `(.L_x_552) ;  /* 0x00000000008cb947 */ /* 0x000fea0003800000 */
[----:B------:R-:W-:Y:S02]  /*a330*/  ULDC UR4, c[0x0][0x2f4] ;  /* 0x0000bd0000047ab9 */ /* 0x000fe40000000800 */
[----:B------:R-:W-:Y:S02]  /*a340*/  ISETP.GE.AND P5, PT, R16, UR4, PT ;  /* 0x0000000410007c0c */ /* 0x000fe4000bfa6270 */
[----:B------:R-:W-:-:S11]  /*a350*/  ISETP.GE.AND P4, PT, R22, UR4, PT ;  /* 0x0000000416007c0c */ /* 0x000fd6000bf86270 */
[----:B------:R-:W4:Y:S01]  /*a360*/  @!P5 LDS.128 R12, [R27+0x1e000] ;  /* 0x01e000001b0cd984 */ /* 0x000f220000000c00 */
[----:B---3--:R-:W-:-:S04]  /*a370*/  @!P5 LEA R32, P3, R16, R37, 0x1 ;  /* 0x000000251020d211 */ /* 0x008fc800078608ff */
[----:B--2---:R-:W-:Y:S02]  /*a380*/  @!P5 LEA.HI.X R33, R16, R38, R17, 0x1, P3 ;  /* 0x000000261021d211 */ /* 0x004fe400018f0c11 */
[----:B------:R-:W-:-:S04]  /*a390*/  @!P4 LEA R30, P3, R22, R37, 0x1 ;  /* 0x00000025161ec211 */ /* 0x000fc800078608ff */
[----:B------:R-:W-:Y:S02]  /*a3a0*/  @!P4 LEA.HI.X R31, R22, R38, R201, 0x1, P3 ;  /* 0x00000026161fc211 */ /* 0x000fe400018f0cc9 */
[----:B------:R-:W-:-:S13]  /*a3b0*/  ISETP.GE.AND P3, PT, R19, UR4, PT ;  /* 0x0000000413007c0c */ /* 0x000fda000bf66270 */
[----:B------:R-:W-:-:S04]  /*a3c0*/  @!P3 LEA R28, P6, R19, R37, 0x1 ;  /* 0x00000025131cb211 */ /* 0x000fc800078c08ff */
[----:B------:R-:W-:Y:S01]  /*a3d0*/  @!P3 LEA.HI.X R29, R19, R38, R200, 0x1, P6 ;  /* 0x00000026131db211 */ /* 0x000fe200030f0cc8 */
[----:B----4-:R2:W-:Y:S01]  /*a3e0*/  @!P5 ST.E.128 desc[UR48][R32.64], R12 ;  /* 0x0000000c2000d985 */ /* 0x0105e2000c101d30 */
[----:B------:R-:W-:-:S13]  /*a3f0*/  ISETP.GE.AND P5, PT, R193, UR4, PT ;  /* 0x00000004c1007c0c */ /* 0x000fda000bfa6270 */
[----:B------:R-:W3:Y:S01]  /*a400*/  @!P5 LDS.128 R12, [R80+0x1e000] ;  /* 0x01e00000500cd984 */ /* 0x000ee20000000c00 */
[----:B------:R-:W-:Y:S01]  /*a410*/  @!P5 IMAD.SHL.U32 R11, R197, 0x8, RZ ;  /* 0x00000008c50bd824 */ /* 0x000fe200078e00ff */
[----:B--2---:R-:W-:Y:S01]  /*a420*/  @!P5 MOV R32, R37 ;  /* 0x000000250020d202 */ /* 0x004fe20000000f00 */
[----:B------:R-:W-:-:S04]  /*a430*/  @!P5 IMAD.MOV.U32 R33, RZ, RZ, R38 ;  /* 0x000000ffff21d224 */ /* 0x000fc800078e0026 */
[----:B------:R-:W-:-:S05]  /*a440*/  @!P5 IMAD.WIDE R32, R11, 0x2, R32 ;  /* 0x000000020b20d825 */ /* 0x000fca00078e0220 */
[----:B---3--:R2:W-:Y:S01]  /*a450*/  @!P5 ST.E.128 desc[UR48][R32.64], R12 ;  /* 0x0000000c2000d985 */ /* 0x0085e2000c101d30 */
[----:B------:R-:W-:-:S13]  /*a460*/  ISETP.GE.AND P5, PT, R192, UR4, PT ;  /* 0x00000004c0007c0c */ /* 0x000fda000bfa6270 */
[----:B------:R-:W3:Y:S01]  /*a470*/  @!P5 LDS.128 R12, [R27+0x21000] ;  /* 0x021000001b0cd984 */ /* 0x000ee20000000c00 */
[----:B------:R-:W-:Y:S01]  /*a480*/  @!P5 IMAD.SHL.U32 R11, R198, 0x8, RZ ;  /* 0x00000008c60bd824 */ /* 0x000fe200078e00ff */
[----:B--2---:R-:W-:Y:S01]  /*a490*/  @!P5 MOV R32, R37 ;  /* 0x000000250020d202 */ /* 0x004fe20000000f00 */
[----:B------:R-:W-:-:S04]  /*a4a0*/  @!P5 IMAD.MOV.U32 R33, RZ, RZ, R38 ;  /* 0x000000ffff21d224 */ /* 0x000fc800078e0026 */
[----:B------:R-:W-:-:S05]  /*a4b0*/  @!P5 IMAD.WIDE R32, R11, 0x2, R32 ;  /* 0x000000020b20d825 */ /* 0x000fca00078e0220 */
[----:B---3--:R2:W-:Y:S01]  /*a4c0*/  @!P5 ST.E.128 desc[UR48][R32.64], R12 ;  /* 0x0000000c2000d985 */ /* 0x0085e2000c101d30 */
[----:B------:R-:W-:-:S03]  /*a4d0*/  ISETP.GE.AND P5, PT, R23, UR4, PT ;  /* 0x0000000417007c0c */ /* 0x000fc6000bfa6270 */
[----:B------:R-:W3:Y:S10]  /*a4e0*/  @!P4 LDS.128 R12, [R80+0x21000] ;  /* 0x02100000500cc984 */ /* 0x000ef40000000c00 */
[----:B--2---:R-:W-:-:S04]  /*a4f0*/  @!P5 LEA R32, P6, R23, R37, 0x1 ;  /* 0x000000251720d211 */ /* 0x004fc800078c08ff */
[----:B------:R-:W-:Y:S01]  /*a500*/  @!P5 LEA.HI.X R33, R23, R38, R199, 0x1, P6 ;  /* 0x000000261721d211 */ /* 0x000fe200030f0cc7 */
[----:B---3--:R-:W-:Y:S04]  /*a510*/  @!P4 ST.E.128 desc[UR48][R30.64], R12 ;  /* 0x0000000c1e00c985 */ /* 0x008fe8000c101d30 */
[----:B------:R-:W2:Y:S04]  /*a520*/  @!P3 LDS.128 R12, [R27+0x24000] ;  /* 0x024000001b0cb984 */ /* 0x000ea80000000c00 */
[----:B--2---:R-:W-:Y:S04]  /*a530*/  @!P3 ST.E.128 desc[UR48][R28.64], R12 ;  /* 0x0000000c1c00b985 */ /* 0x004fe8000c101d30 */
[----:B------:R-:W2:Y:S04]  /*a540*/  @!P5 LDS.128 R12, [R80+0x24000] ;  /* 0x02400000500cd984 */ /* 0x000ea80000000c00 */
[----:B--2---:R4:W-:Y:S02]  /*a550*/  @!P5 ST.E.128 desc[UR48][R32.64], R12 ;  /* 0x0000000c2000d985 */ /* 0x0049e4000c101d30 */
.L_x_552:
[----:B------:R-:W-:Y:S05]  /*a560*/  BSYNC B1 ;  /* 0x0000000000017941 */ /* 0x000fea0003800000 */
.L_x_551:
[----:B------:R-:W-:-:S03]  /*a570*/  UMOV UR4, 0xffffffff ;  /* 0xffffffff00047882 */ /* 0x000fc60000000000 */
[----:B------:R-:W-:Y:S05]  /*a580*/  BRA.DIV UR4, `(.L_x_553) ;  /* 0x0000018e04a87947 */ /* 0x000fea000b800000 */
[----:B--2---:R2:W0:Y:S04]  /*a590*/  SHFL.IDX PT, R38, R35, 0x1, 0x1c1f ;  /* 0x003c1f0023267f89 */ /* 0x00442800000e0000 */
[----:B---3--:R2:W3:Y:S02]  /*a5a0*/  SHFL.IDX PT, R37, R34, 0x1, 0x1c1f ;  /* 0x003c1f0022257f89 */ /* 0x0084e400000e0000 */
.L_x_819:
[----:B------:R-:W-:-:S13]  /*a5b0*/  ISETP.GE.AND P3, PT, R36, 0x41, PT ;  /* 0x000000412400780c */ /* 0x000fda0003f66270 */
[----:B------:R-:W-:Y:S05]  /*a5c0*/  @!P3 BRA `(.L_x_493) ;  /* 0x00000000008cb947 */ /* 0x000fea0003800000 */
[----:B------:R-:W-:Y:S02]  /*a5d0*/  ULDC UR4, c[0x0][0x2f4] ;  /* 0x0000bd0000047ab9 */ /* 0x000fe40000000800 */
[----:B------:R-:W-:Y:S02]  /*a5e0*/  ISETP.GE.AND P5, PT, R16, UR4, PT ;  /* 0x0000000410007c0c */ /* 0x000fe4000bfa6270 */
[----:B------:R-:W-:-:S11]  /*a5f0*/  ISETP.GE.AND P4, PT, R22, UR4, PT ;  /* 0x0000000416007c0c */ /* 0x000fd6000bf86270 */
[----:B----4-:R-:W4:Y:S01]  /*a600*/  @!P5 LDS.128 R12, [R27+0x20000] ;  /* 0x020000001b0cd984 */ /* 0x010f220000000c00 */
[----:B---3--:R-:W-:-:S04]  /*a610*/  @!P5 LEA R32, P3, R16, R37, 0x1 ;  /* 0x000000251020d211 */ /* 0x008fc800078608ff */
[----:B0-----:R-:W-:Y:S02]  /*a620*/  @!P5 LEA.HI.X R33, R16, R38, R17, 0x1, P3 ;  /* 0x000000261021d211 */ /* 0x001fe400018f0c11 */
        /* <DEDUP_REMOVED lines=9> */
[----:B0-----:R-:W-:Y:S01]  /*a6c0*/  @!P5 MOV R32, R37 ;  /* 0x000000250020d202 */ /* 0x001fe20000000f00 */
[----:B------:R-:W-:-:S04]  /*a6d0*/  @!P5 IMAD.MOV.U32 R33, RZ, RZ, R38 ;  /* 0x000000ffff21d224 */ /* 0x000fc800078e0026 */
[----:B------:R-:W-:-:S05]  /*a6e0*/  @!P5 IMAD.WIDE R32, R11, 0x2, R32 ;  /* 0x000000020b20d825 */ /* 0x000fca00078e0220 */
[----:B---3--:R0:W-:Y:S01]  /*a6f0*/  @!P5 ST.E.128 desc[UR48][R32.64], R12 ;  /* 0x0000000c2000d985 */ /* 0x0081e2000c101d30 */
[----:B------:R-:W-:-:S13]  /*a700*/  ISETP.GE.AND P5, PT, R192, UR4, PT ;  /* 0x00000004c0007c0c */ /* 0x000fda000bfa6270 */
[----:B------:R-:W3:Y:S01]  /*a710*/  @!P5 LDS.128 R12, [R27+0x23000] ;  /* 0x023000001b0cd984 */ /* 0x000ee20000000c00 */
[----:B------:R-:W-:Y:S01]  /*a720*/  @!P5 IMAD.SHL.U32 R11, R198, 0x8, RZ ;  /* 0x00000008c60bd824 */ /* 0x000fe200078e00ff */
[----:B0-----:R-:W-:Y:S01]  /*a730*/  @!P5 MOV R32, R37 ;  /* 0x000000250020d202 */ /* 0x001fe20000000f00 */
[----:B------:R-:W-:-:S04]  /*a740*/  @!P5 IMAD.MOV.U32 R33, RZ, RZ, R38 ;  /* 0x000000ffff21d224 */ /* 0x000fc800078e0026 */
[----:B------:R-:W-:-:S05]  /*a750*/  @!P5 IMAD.WIDE R32, R11, 0x2, R32 ;  /* 0x000000020b20d825 */ /* 0x000fca00078e0220 */
[----:B---3--:R0:W-:Y:S01]  /*a760*/  @!P5 ST.E.128 desc[UR48][R32.64], R12 ;  /* 0x0000000c2000d985 */ /* 0x0081e2000c101d30 */
[----:B------:R-:W-:-:S03]  /*a770*/  ISETP.GE.AND P5, PT, R23, UR4, PT ;  /* 0x0000000417007c0c */ /* 0x000fc6000bfa6270 */
[----:B------:R-:W3:Y:S10]  /*a780*/  @!P4 LDS.128 R12, [R80+0x23000] ;  /* 0x02300000500cc984 */ /* 0x000ef40000000c00 */
[----:B0-----:R-:W-:-:S04]  /*a790*/  @!P5 LEA R32, P6, R23, R37, 0x1 ;  /* 0x000000251720d211 */ /* 0x001fc800078c08ff */
[----:B------:R-:W-:Y:S01]  /*a7a0*/  @!P5 LEA.HI.X R33, R23, R38, R199, 0x1, P6 ;  /* 0x000000261721d211 */ /* 0x000fe200030f0cc7 */
[----:B---3--:R-:W-:Y:S04]  /*a7b0*/  @!P4 ST.E.128 desc[UR48][R30.64], R12 ;  /* 0x0000000c1e00c985 */ /* 0x008fe8000c101d30 */
[----:B------:R-:W0:Y:S04]  /*a7c0*/  @!P3 LDS.128 R12, [R27+0x26000] ;  /* 0x026000001b0cb984 */ /* 0x000e280000000c00 */
[----:B0-----:R-:W-:Y:S04]  /*a7d0*/  @!P3 ST.E.128 desc[UR48][R28.64], R12 ;  /* 0x0000000c1c00b985 */ /* 0x001fe8000c101d30 */
[----:B------:R-:W0:Y:S04]  /*a7e0*/  @!P5 LDS.128 R12, [R80+0x26000] ;  /* 0x02600000500cd984 */ /* 0x000e280000000c00 */
[----:B0-----:R0:W-:Y:S02]  /*a7f0*/  @!P5 ST.E.128 desc[UR48][R32.64], R12 ;  /* 0x0000000c2000d985 */ /* 0x0011e4000c101d30 */
.L_x_493:
[----:B------:R-:W-:Y:S05]  /*a800*/  BSYNC B0 ;  /* 0x0000000000007941 */ /* 0x000fea0003800000 */
.L_x_457:
[----:B0--3--:R-:W0:Y:S01]  /*a810*/  S2R R11, SR_TID.X ;  /* 0x00000000000b7919 */ /* 0x009e220000002100 */
[----:B------:R-:W-:Y:S01]  /*a820*/  @!PT LDS RZ, [RZ] ;  /* 0x00000000fffff984 */ /* 0x000fe20000000800 */
[----:B------:R-:W-:Y:S01]  /*a830*/  @!PT LDS RZ, [RZ] ;  /* 0x00000000fffff984 */ /* 0x000fe20000000800 */
[----:B------:R-:W-:Y:S01]  /*a840*/  @!PT LDS RZ, [RZ] ;  /* 0x00000000fffff984 */ /* 0x000fe20000000800 */
[----:B------:R-:W-:Y:S01]  /*a850*/  @!PT LDS RZ, [RZ] ;  /* 0x00000000fffff984 */ /* 0x000fe20000000800 */
[----:B------:R3:W-:Y:S06]  /*a860*/  MEMBAR.ALL.CTA ;  /* 0x0000000000007992 */ /* 0x0007ec0000008000 */
[----:B---3--:R-:W3:Y:S01]  /*a870*/  FENCE.VIEW.ASYNC.S ;  /* 0x00000000000073c6 */ /* 0x008ee20000000000 */
[----:B------:R-:W-:Y:S05]  /*a880*/  WARPSYNC.ALL ;  /* 0x0000000000007948 */ /* 0x000fea0003800000 */
[----:B------:R-:W-:Y:S01]  /*a890*/  BSSY B0, `(.L_x_554) ;  /* 0x0000009000007945 */ /* 0x000fe20003800000 */
[----:B0-----:R-:W-:Y:S01]  /*a8a0*/  LOP3.LUT R11, R11, 0x7f, RZ, 0xc0, !PT ;  /* 0x0000007f0b0b7812 */ /* 0x001fe200078ec0ff */
[----:B---3--:R0:W-:Y:S03]  /*a8b0*/  BAR.SYNC.DEFER_BLOCKING R161, 0x80 ;  /* 0x000200a10000751d */ /* 0x0081e60000010000 */
[----:B------:R-:W-:-:S13]  /*a8c0*/  ISETP.NE.AND P3, PT, R11, RZ, PT ;  /* 0x000000ff0b00720c */ /* 0x000fda0003f65270 */
[----:B------:R-:W-:-:S05]  /*a8d0*/  @!P3 VIADD R11, R84, 0x308a0 ;  /* 0x000308a0540bb836 */ /* 0x000fca0000000000 */
[----:B------:R-:W-:-:S04]  /*a8e0*/  @!P3 PRMT R11, RZ, 0x654, R11 ;  /* 0x00000654ff0bb816 */ /* 0x000fc8000000000b */
[----:B------:R0:W-:Y:S01]  /*a8f0*/  @!P3 SYNCS.ARRIVE.TRANS64.RED.A1T0 RZ, [R11+URZ], RZ ;  /* 0x000000ff0bffb9a7 */ /* 0x0001e2000810043f */
[----:B------:R-:W-:Y:S05]  /*a900*/  @!P2 BRA `(.L_x_555) ;  /* 0x000000000004a947 */ /* 0x000fea0003800000 */
[----:B------:R-:W-:Y:S01]  /*a910*/  BPT.TRAP 0x1 ;  /* 0x000000040000795c */ /* 0x000fe20000300000 */
.L_x_555:
[----:B------:R-:W-:Y:S05]  /*a920*/  BSYNC B0 ;  /* 0x0000000000007941 */ /* 0x000fea0003800000 */
.L_x_554:
[----:B------:R-:W3:Y:S01]  /*a930*/  SYNCS.PHASECHK.TRANS64.TRYWAIT P2, [R84+URZ+0x308b0], R85 ;  /* 0x0308b055540075a7 */ /* 0x000ee2000804017f */
[----:B------:R-:W-:Y:S01]  /*a940*/  ULDC UR50, c[0x0][0x2f4] ;  /* 0x0000bd0000327ab9 */ /* 0x000fe20000000800 */
[----:B------:R-:W-:Y:S04]  /*a950*/  BSSY B0, `(.L_x_556) ;  /* 0x0000002000007945 */ /* 0x000fe80003800000 */
[----:B---3--:R-:W-:Y:S05]  /*a960*/  @!P2 BRA `(.L_x_557) ;  /* 0x0000018800fca947 */ /* 0x008fea0003800000 */
.L_x_820:
[----:B------:R-:W-:Y:S05]  /*a970*/  BSYNC B0 ;  /* 0x0000000000007941 */ /* 0x000fea0003800000 */
.L_x_556:
[----:B------:R-:W-:Y:S01]  /*a980*/  ULDC.64 UR4, c[0x0][0x328] ;  /* 0x0000ca0000047ab9 */ /* 0x000fe20000000a00 */
[----:B------:R-:W-:Y:S01]  /*a990*/  ULDC.64 UR6, c[0x0][0x318] ;  /* 0x0000c60000067ab9 */ /* 0x000fe20000000a00 */
[----:B------:R-:W-:Y:S01]  /*a9a0*/  IMAD R81, R81, UR4, RZ ;  /* 0x0000000451517c24 */ /* 0x000fe2000f8e02ff */
[----:B------:R-:W-:Y:S01]  /*a9b0*/  BSSY B0, `(.L_x_558) ;  /* 0x0000033000007945 */ /* 0x000fe20003800000 */
[----:B-12-4-:R-:W-:-:S04]  /*a9c0*/  IMAD.WIDE.U32 R12, R26, UR4, RZ ;  /* 0x000000041a0c7c25 */ /* 0x016fc8000f8e00ff */
[----:B------:R-:W-:Y:S01]  /*a9d0*/  IMAD R81, R26, UR5, R81 ;  /* 0x000000051a517c24 */ /* 0x000fe2000f8e0251 */
[----:B------:R-:W-:Y:S01]  /*a9e0*/  ULDC.64 UR4, c[0x0][0x338] ;  /* 0x0000ce0000047ab9 */ /* 0x000fe20000000a00 */
[----:B------:R-:W-:Y:S02]  /*a9f0*/  IMAD.IADD R83, R83, 0x1, -R202 ;  /* 0x0000000153537824 */ /* 0x000fe400078e0aca */
[----:B------:R-:W-:Y:S01]  /*aa00*/  IMAD R82, R82, UR4, RZ ;  /* 0x0000000452527c24 */ /* 0x000fe2000f8e02ff */
[----:B------:R-:W-:-:S03]  /*aa10*/  IADD3 R13, R13, R81, RZ ;  /* 0x000000510d0d7210 */ /* 0x000fc60007ffe0ff */
[C---:B0-----:R-:W-:Y:S02]  /*aa20*/  IMAD R11, R21.reuse, UR5, R82 ;  /* 0x00000005150b7c24 */ /* 0x041fe4000f8e0252 */
[----:B------:R-:W-:Y:S01]  /*aa30*/  IMAD.WIDE.U32 R12, R21, UR4, R12 ;  /* 0x00000004150c7c25 */ /* 0x000fe2000f8e000c */
[----:B------:R-:W-:-:S03]  /*aa40*/  ULDC.64 UR4, c[0x0][0x330] ;  /* 0x0000cc0000047ab9 */ /* 0x000fc60000000a00 */
[----:B------:R-:W-:Y:S02]  /*aa50*/  IMAD.IADD R13, R13, 0x1, R11 ;  /* 0x000000010d0d7824 */ /* 0x000fe400078e020b */
[----:B------:R-:W-:-:S04]  /*aa60*/  IMAD.WIDE.U32 R12, R196, UR4, R12 ;  /* 0x00000004c40c7c25 */ /* 0x000fc8000f8e000c */
[----:B------:R-:W-:Y:S01]  /*aa70*/  IMAD R11, R196, UR5, R13 ;  /* 0x00000005c40b7c24 */ /* 0x000fe2000f8e020d */
[----:B------:R-:W-:-:S04]  /*aa80*/  LEA R21, P2, R12, UR6, 0x1 ;  /* 0x000000060c157c11 */ /* 0x000fc8000f8408ff */
[----:B------:R-:W-:Y:S01]  /*aa90*/  LEA.HI.X R11, R12, UR7, R11, 0x1, P2 ;  /* 0x000000070c0b7c11 */ /* 0x000fe200090f0c0b */
[----:B------:R0:W1:Y:S01]  /*aaa0*/  SHFL.IDX PT, R32, R21, RZ, 0x1c1f ;  /* 0x001c1fff15207589 */ /* 0x00006200000e0000 */
[----:B------:R-:W-:-:S03]  /*aab0*/  ISETP.GE.AND P2, PT, R83, 0x1, PT ;  /* 0x000000015300780c */ /* 0x000fc60003f46270 */
[----:B------:R0:W2:Y:S10]  /*aac0*/  SHFL.IDX PT, R33, R11, RZ, 0x1c1f ;  /* 0x001c1fff0b217589 */ /* 0x0000b400000e0000 */
[----:B0-----:R-:W-:Y:S05]  /*aad0*/  @!P2 BRA `(.L_x_559) ;  /* 0x000000000080a947 */ /* 0x001fea0003800000 */
[----:B------:R-:W-:Y:S02]  /*aae0*/  ISETP.GE.AND P5, PT, R16, UR50, PT ;  /* 0x0000003210007c0c */ /* 0x000fe4000bfa6270 */
[----:B------:R-:W-:-:S11]  /*aaf0*/  ISETP.GE.AND P4, PT, R22, UR50, PT ;  /* 0x0000003216007c0c */ /* 0x000fd6000bf86270 */
[----:B------:R-:W0:Y:S01]  /*ab00*/  @!P5 LDS.128 R12, [R27] ;  /* 0x000000001b0cd984 */ /* 0x000e220000000c00 */
[----:B-1----:R-:W-:-:S04]  /*ab10*/  @!P5 LEA R34, P2, R16, R32, 0x1 ;  /* 0x000000201022d211 */ /* 0x002fc800078408ff */
[----:B--2---:R-:W-:Y:S02]  /*ab20*/  @!P5 LEA.HI.X R35, R16, R33, R17, 0x1, P2 ;  /* 0x000000211023d211 */ /* 0x004fe400010f0c11 */
[----:B------:R-:W-:-:S04]  /*ab30*/  @!P4 LEA R30, P2, R22, R32, 0x1 ;  /* 0x00000020161ec211 */ /* 0x000fc800078408ff */
[----:B------:R-:W-:Y:S02]  /*ab40*/  @!P4 LEA.HI.X R31, R22, R33, R201, 0x1, P2 ;  /* 0x00000021161fc211 */ /* 0x000fe400010f0cc9 */
[----:B------:R-:W-:-:S13]  /*ab50*/  ISETP.GE.AND P2, PT, R19, UR50, PT ;  /* 0x0000003213007c0c */ /* 0x000fda000bf46270 */
[----:B------:R-:W-:-:S04]  /*ab60*/  @!P2 LEA R28, P6, R19, R32, 0x1 ;  /* 0x00000020131ca211 */ /* 0x000fc800078c08ff */
[----:B------:R-:W-:Y:S01]  /*ab70*/  @!P2 LEA.HI.X R29, R19, R33, R200, 0x1, P6 ;  /* 0x00000021131da211 */ /* 0x000fe200030f0cc8 */
[----:B0-----:R0:W-:Y:S01]  /*ab80*/  @!P5 ST.E.128 desc[UR48][R34.64], R12 ;  /* 0x0000000c2200d985 */ /* 0x0011e2000c101d30 */
[----:B------:R-:W-:-:S13]  /*ab90*/  ISETP.GE.AND P5, PT, R193, UR50, PT ;  /* 0x00000032c1007c0c */ /* 0x000fda000bfa6270 */
[----:B------:R-:W1:Y:S01]  /*aba0*/  @!P5 LDS.128 R12, [R80] ;  /* 0x00000000500cd984 */ /* 0x000e620000000c00 */
[----:B------:R-:W-:-:S05]  /*abb0*/  @!P5 SHF.L.U32 R37, R197, 0x3, RZ ;  /* 0x00000003c525d819 */ /* 0x000fca00000006ff */
[----:B0-----:R-:W-:-:S05]  /*abc0*/  @!P5 IMAD.WIDE R34, R37, 0x2, R32 ;  /* 0x000000022522d825 */ /* 0x001fca00078e0220 */
[----:B-1----:R0:W-:Y:S01]  /*abd0*/  @!P5 ST.E.128 desc[UR48][R34.64], R12 ;  /* 0x0000000c2200d985 */ /* 0x0021e2000c101d30 */
[----:B------:R-:W-:-:S13]  /*abe0*/  ISETP.GE.AND P5, PT, R192, UR50, PT ;  /* 0x00000032c0007c0c */ /* 0x000fda000bfa6270 */
[----:B------:R-:W1:Y:S01]  /*abf0*/  @!P5 LDS.128 R12, [R27+0x3000] ;  /* 0x003000001b0cd984 */ /* 0x000e620000000c00 */
[----:B------:R-:W-:Y:S01]  /*ac00*/  @!P5 IMAD.SHL.U32 R37, R198, 0x8, RZ ;  /* 0x00000008c625d824 */ /* 0x000fe200078e00ff */
[----:B0-----:R-:W-:Y:S01]  /*ac10*/  @!P5 MOV R35, R33 ;  /* 0x000000210023d202 */ /* 0x001fe20000000f00 */
[----:B------:R-:W-:-:S04]  /*ac20*/  @!P5 IMAD.MOV.U32 R34, RZ, RZ, R32 ;  /* 0x000000ffff22d224 */ /* 0x000fc800078e0020 */
[----:B------:R-:W-:-:S05]  /*ac30*/  @!P5 IMAD.WIDE R34, R37, 0x2, R34 ;  /* 0x000000022522d825 */ /* 0x000fca00078e0222 */
[----:B-1----:R-:W-:Y:S01]  /*ac40*/  @!P5 ST.E.128 desc[UR48][R34.64], R12 ;  /* 0x0000000c2200d985 */ /* 0x002fe2000c101d30 */
[----:B------:R-:W-:-:S03]  /*ac50*/  ISETP.GE.AND P5, PT, R23, UR50, PT ;  /* 0x0000003217007c0c */ /* 0x000fc6000bfa6270 */
[----:B------:R-:W0:Y:S10]  /*ac60*/  @!P4 LDS.128 R12, [R80+0x3000] ;  /* 0x00300000500cc984 */ /* 0x000e340000000c00 */
[----:B------:R-:W-:-:S04]  /*ac70*/  @!P5 LEA R32, P6, R23, R32, 0x1 ;  /* 0x000000201720d211 */ /* 0x000fc800078c08ff */
[----:B------:R-:W-:Y:S01]  /*ac80*/  @!P5 LEA.HI.X R33, R23, R33, R199, 0x1, P6 ;  /* 0x000000211721d211 */ /* 0x000fe200030f0cc7 */
[----:B0-----:R-:W-:Y:S04]  /*ac90*/  @!P4 ST.E.128 desc[UR48][R30.64], R12 ;  /* 0x0000000c1e00c985 */ /* 0x001fe8000c101d30 */
[----:B------:R-:W0:Y:S04]  /*aca0*/  @!P2 LDS.128 R12, [R27+0x6000] ;  /* 0x006000001b0ca984 */ /* 0x000e280000000c00 */
[----:B0-----:R-:W-:Y:S04]  /*acb0*/  @!P2 ST.E.128 desc[UR48][R28.64], R12 ;  /* 0x0000000c1c00a985 */ /* 0x001fe8000c101d30 */
[----:B------:R-:W0:Y:S04]  /*acc0*/  @!P5 LDS.128 R12, [R80+0x6000] ;  /* 0x00600000500cd984 */ /* 0x000e280000000c00 */
[----:B0-----:R0:W-:Y:S02]  /*acd0*/  @!P5 ST.E.128 desc[UR48][R32.64], R12 ;  /* 0x0000000c2000d985 */ /* 0x0011e4000c101d30 */
.L_x_559:
[----:B------:R-:W-:Y:S05]  /*ace0*/  BSYNC B0 ;  /* 0x0000000000007941 */ /* 0x000fea0003800000 */
.L_x_558:
[----:B------:R-:W-:Y:S01]  /*acf0*/  ISETP.GE.AND P2, PT, R83, 0x41, PT ;  /* 0x000000415300780c */ /* 0x000fe20003f46270 */
[----:B0-2---:R0:W2:Y:S01]  /*ad00*/  SHFL.IDX PT, R33, R11, 0x1, 0x1c1f ;  /* 0x003c1f000b217f89 */ /* 0x0050a200000e0000 */
[----:B------:R-:W-:Y:S03]  /*ad10*/  BSSY B0, `(.L_x_560) ;  /* 0x0000023000007945 */ /* 0x000fe60003800000 */
[----:B-1----:R0:W1:Y:S08]  /*ad20*/  SHFL.IDX PT, R32, R21, 0x1, 0x1c1f ;  /* 0x003c1f0015207f89 */ /* 0x00207000000e0000 */
[----:B0-----:R-:W-:Y:S05]  /*ad30*/  @!P2 BRA `(.L_x_561) ;  /* 0x000000000080a947 */ /* 0x001fea0003800000 */
[----:B------:R-:W-:Y:S02]  /*ad40*/  ISETP.GE.AND P5, PT, R16, UR50, PT ;  /* 0x0000003210007c0c */ /* 0x000fe4000bfa6270 */
[----:B------:R-:W-:-:S11]  /*ad50*/  ISETP.GE.AND P4, PT, R22, UR50, PT ;  /* 0x0000003216007c0c */ /* 0x000fd6000bf86270 */
[----:B------:R-:W0:Y:S01]  /*ad60*/  @!P5 LDS.128 R12, [R27+0x2000] ;  /* 0x002000001b0cd984 */ /* 0x000e220000000c00 */
        /* <DEDUP_REMOVED lines=9> */
[----:B------:R-:W1:Y:S01]  /*ae00*/  @!P5 LDS.128 R12, [R80+0x2000] ;  /* 0x00200000500cd984 */ /* 0x000e620000000c00 */
[----:B------:R-:W-:-:S04]  /*ae10*/  @!P5 IMAD.SHL.U32 R11, R197, 0x8, RZ ;  /* 0x00000008c50bd824 */ /* 0x000fc800078e00ff */
        /* <DEDUP_REMOVED lines=18> */
.L_x_561:
[----:B------:R-:W-:Y:S05]  /*af40*/  BSYNC B0 ;  /* 0x0000000000007941 */ /* 0x000fea0003800000 */
.L_x_560:
[----:B------:R-:W4:Y:S01]  /*af50*/  LDL R11, [R1] ;  /* 0x00000000010b7983 */ /* 0x000f220000100800 */
[----:B---3--:R-:W-:Y:S01]  /*af60*/  @!P3 VIADD R84, R84, 0x308c0 ;  /* 0x000308c05454b836 */ /* 0x008fe20000000000 */
[----:B------:R-:W-:Y:S01]  /*af70*/  IADD3 R18, R18, 0x1, RZ ;  /* 0x0000000112127810 */ /* 0x000fe20007ffe0ff */
[----:B------:R-:W-:Y:S01]  /*af80*/  @!PT LDS RZ, [RZ] ;  /* 0x00000000fffff984 */ /* 0x000fe20000000800 */
[----:B------:R-:W-:Y:S01]  /*af90*/  @!PT LDS RZ, [RZ] ;  /* 0x00000000fffff984 */ /* 0x000fe20000000800 */
[----:B------:R-:W-:Y:S01]  /*afa0*/  @!PT LDS RZ, [RZ] ;  /* 0x00000000fffff984 */ /* 0x000fe20000000800 */
[----:B------:R-:W-:Y:S01]  /*afb0*/  @!PT LDS RZ, [RZ] ;  /* 0x00000000fffff984 */ /* 0x000fe20000000800 */
[----:B------:R3:W-:Y:S06]  /*afc0*/  MEMBAR.ALL.CTA ;  /* 0x0000000000007992 */ /* 0x0007ec0000008000 */
[----:B---3--:R-:W3:Y:S02]  /*afd0*/  FENCE.VIEW.ASYNC.S ;  /* 0x00000000000073c6 */ /* 0x008ee40000000000 */
[----:B---3--:R3:W-:Y:S01]  /*afe0*/  BAR.SYNC.DEFER_BLOCKING R161, 0x80 ;  /* 0x000200a10000751d */ /* 0x0087e20000010000 */
[----:B------:R-:W-:-:S02]  /*aff0*/  ISETP.NE.AND P2, PT, R18, 0x2, PT ;  /* 0x000000021200780c */ /* 0x000fc40003f45270 */
[----:B------:R-:W-:Y:S02]  /*b000*/  @!P3 PRMT R84, RZ, 0x654, R84 ;  /* 0x00000654ff54b816 */ /* 0x000fe40000000054 */
[----:B------:R-:W-:Y:S02]  /*b010*/  SEL R12, RZ, 0x1, P2 ;  /* 0x00000001ff0c7807 */ /* 0x000fe40001000000 */
[----:B------:R-:W-:Y:S02]  /*b020*/  SEL R18, R18, RZ, P2 ;  /* 0x000000ff12127207 */ /* 0x000fe40001000000 */
[----:B------:R-:W-:Y:S02]  /*b030*/  PLOP3.LUT P2, PT, PT, PT, PT, 0x8, 0x0 ;  /* 0x000000000000781c */ /* 0x000fe40003f4e170 */
[----:B------:R-:W-:Y:S01]  /*b040*/  LOP3.LUT R203, R203, R12, RZ, 0x3c, !PT ;  /* 0x0000000ccbcb7212 */ /* 0x000fe200078e3cff */
[----:B------:R3:W-:Y:S01]  /*b050*/  @!P3 SYNCS.ARRIVE.TRANS64.RED.A1T0 RZ, [R84+URZ], RZ ;  /* 0x000000ff54ffb9a7 */ /* 0x0007e2000810043f */
[----:B----4-:R-:W-:-:S13]  /*b060*/  LOP3.LUT P4, RZ, R11, 0x2, RZ, 0xc0, !PT ;  /* 0x000000020bff7812 */ /* 0x010fda000788c0ff */
[----:B---3--:R-:W-:Y:S05]  /*b070*/  @P4 BRA `(.L_x_562) ;  /* 0xffffff7800e44947 */ /* 0x008fea000383ffff */
.L_x_452:
[----:B------:R-:W-:Y:S01]  /*b080*/  BSSY B0, `(.L_x_563) ;  /* 0x0000005000007945 */ /* 0x000fe20003800000 */
[----:B------:R-:W-:-:S03]  /*b090*/  IMAD.MOV.U32 R72, RZ, RZ, RZ ;  /* 0x000000ffff487224 */ /* 0x000fc600078e00ff */
[----:B------:R-:W-:Y:S05]  /*b0a0*/  @P2 BRA `(.L_x_564) ;  /* 0x0000000000082947 */ /* 0x000fea0003800000 */
[----:B------:R-:W3:Y:S02]  /*b0b0*/  FENCE.VIEW.ASYNC.G ;  /* 0x00000000000073c6 */ /* 0x000ee40000000100 */
[----:B---3--:R-:W-:Y:S06]  /*b0c0*/  BAR.ARV 0xc, 0x180 ;  /* 0x0306000000007b1d */ /* 0x008fec0000002000 */
.L_x_564:
[----:B------:R-:W-:Y:S05]  /*b0d0*/  BSYNC B0 ;  /* 0x0000000000007941 */ /* 0x000fea0003800000 */
.L_x_563:
[----:B------:R-:W3:Y:S01]  /*b0e0*/  LDL R0, [R1] ;  /* 0x0000000001007983 */ /* 0x000ee20000100800 */
[----:B------:R-:W-:Y:S01]  /*b0f0*/  BSSY B0, `(.L_x_565) ;  /* 0x0000020000007945 */ /* 0x000fe20003800000 */
[----:B---3--:R-:W-:-:S13]  /*b100*/  LOP3.LUT P0, RZ, R0, 0x8, RZ, 0xc0, !PT ;  /* 0x0000000800ff7812 */ /* 0x008fda000780c0ff */
        /* <DEDUP_REMOVED lines=14> */
[----:B------:R0:W3:Y:S02]  /*b1f0*/  F2I.FTZ.U32.TRUNC.NTZ R5, R4 ;  /* 0x0000000400057305 */ /* 0x0000e4000021f000 */
[----:B0-----:R-:W-:Y:S01]  /*b200*/  IMAD.MOV.U32 R4, RZ, RZ, RZ ;  /* 0x000000ffff047224 */ /* 0x001fe200078e00ff */
[----:B---3--:R-:W-:-:S05]  /*b210*/  IADD3 R7, RZ, -R5, RZ ;  /* 0x80000005ff077210 */ /* 0x008fca0007ffe0ff */
        /* <DEDUP_REMOVED lines=10> */
[----:B------:R-:W-:Y:S02]  /*b2c0*/  @!P2 IADD3 R5, -R5, RZ, RZ ;  /* 0x000000ff0505a210 */ /* 0x000fe40007ffe1ff */
[----:B------:R-:W-:-:S05]  /*b2d0*/  @!P1 LOP3.LUT R5, RZ, R9, RZ, 0x33, !PT ;  /* 0x00000009ff059212 */ /* 0x000fca00078e33ff */
[----:B------:R-:W-:-:S07]  /*b2e0*/  IMAD.MOV.U32 R72, RZ, RZ, R5 ;  /* 0x000000ffff487224 */ /* 0x000fce00078e0005 */
.L_x_566:
[----:B------:R-:W-:Y:S05]  /*b2f0*/  BSYNC B0 ;  /* 0x0000000000007941 */ /* 0x000fea0003800000 */
.L_x_565:
[----:B------:R-:W3:Y:S01]  /*b300*/  LDL R0, [R1+0x44] ;  /* 0x0000440001007983 */ /* 0x000ee20000100800 */
[----:B------:R-:W-:Y:S01]  /*b310*/  PLOP3.LUT P0, PT, PT, PT, PT, 0x80, 0x0 ;  /* 0x000000000000781c */ /* 0x000fe20003f0f070 */
[----:B------:R-:W-:Y:S01]  /*b320*/  IMAD.MOV.U32 R120, RZ, RZ, RZ ;  /* 0x000000ffff787224 */ /* 0x000fe200078e00ff */
[----:B------:R-:W-:Y:S02]  /*b330*/  MOV R3, RZ ;  /* 0x000000ff00037202 */ /* 0x000fe40000000f00 */
        /* <DEDUP_REMOVED lines=11> */
[----:B0-----:R-:W-:Y:S02]  /*b3f0*/  CS2R R80, SRZ ;  /* 0x0000000000507805 */ /* 0x001fe4000001ff00 */
        /* <DEDUP_REMOVED lines=17> */
[----:B-12---:R-:W-:Y:S02]  /*b510*/  CS2R R32, SRZ ;  /* 0x0000000000207805 */ /* 0x006fe4000001ff00 */
        /* <DEDUP_REMOVED lines=18> */
[----:B---3--:R-:W-:-:S05]  /*b640*/  IMAD R222, R0, R72, RZ ;  /* 0x0000004800de7224 */ /* 0x008fca00078e02ff */
[----:B------:R-:W-:-:S04]  /*b650*/  VIADDMNMX R72, R222, R72, R135, PT ;  /* 0x00000048de487246 */ /* 0x000fc80003800187 */
[----:B------:R-:W-:-:S13]  /*b660*/  ISETP.GT.AND P1, PT, R72, R222, PT ;  /* 0x000000de4800720c */ /* 0x000fda0003f24270 */
[----:B------:R-:W-:Y:S05]  /*b670*/  @!P1 BRA `(.L_x_567) ;  /* 0x000000c400ac9947 */ /* 0x000fea0003800000 */
[----:B------:R-:W0:Y:S01]  /*b680*/  S2R R0, SR_TID.X ;  /* 0x0000000000007919 */ /* 0x000e220000002100 */
[----:B------:R-:W-:-:S06]  /*b690*/  ULOP3.LUT UP0, URZ, UR60, 0x1bf, URZ, 0xc0, !UPT ;  /* 0x000001bf3c3f7892 */ /* 0x000fcc000f80c03f */
[----:B------:R-:W-:Y:S01]  /*b6a0*/  PLOP3.LUT P0, PT, PT, PT, UP0, 0x80, 0x0 ;  /* 0x000000000000781c */ /* 0x000fe20003f0f008 */
[----:B0-----:R-:W-:-:S05]  /*b6b0*/  VIADD R0, R0, 0xffffff80 ;  /* 0xffffff8000007836 */ /* 0x001fca0000000000 */
[----:B------:R-:W-:-:S04]  /*b6c0*/  SHF.R.S32.HI R3, RZ, 0x1f, R0 ;  /* 0x0000001fff037819 */ /* 0x000fc80000011400 */
[----:B------:R-:W-:-:S04]  /*b6d0*/  LEA.HI R3, R3, R0, RZ, 0x7 ;  /* 0x0000000003037211 */ /* 0x000fc800078f38ff */
[----:B------:R-:W-:-:S06]  /*b6e0*/  SHF.R.S32.HI R0, RZ, 0x7, R3 ;  /* 0x00000007ff007819 */ /* 0x000fcc0000011403 */
[----:B------:R-:W0:Y:S02]  /*b6f0*/  SHFL.IDX PT, R0, R0, RZ, 0x1f ;  /* 0x00001fff00007589 */ /* 0x000e2400000e0000 */
[----:B0-----:R-:W-:-:S04]  /*b700*/  LEA.HI R3, R0, R0, RZ, 0x1 ;  /* 0x0000000000037211 */ /* 0x001fc800078f08ff */
[----:B------:R-:W-:-:S05]  /*b710*/  LOP3.LUT R3, R3, 0x1e, RZ, 0xc0, !PT ;  /* 0x0000001e03037812 */ /* 0x000fca00078ec0ff */
[----:B------:R-:W-:-:S05]  /*b720*/  IMAD.IADD R3, R0, 0x1, -R3 ;  /* 0x0000000100037824 */ /* 0x000fca00078e0a03 */
[----:B------:R-:W-:-:S04]  /*b730*/  LEA R3, R3, UR60, 0xd ;  /* 0x0000003c03037c11 */ /* 0x000fc8000f8e68ff */
[----:B------:R-:W-:-:S04]  /*b740*/  SHF.R.U32.HI R3, RZ, 0x4, R3 ;  /* 0x00000004ff037819 */ /* 0x000fc80000011603 */
[----:B------:R-:W-:Y:S01]  /*b750*/  LOP3.LUT R36, R3, 0x3fff, RZ, 0xc0, !PT ;  /* 0x00003fff03247812 */ /* 0x000fe200078ec0ff */
[----:B------:R-:W-:Y:S06]  /*b760*/  @!P0 BRA `(.L_x_568) ;  /* 0x0000000000408947 */ /* 0x000fec0003800000 */
[----:B------:R-:W-:Y:S01]  /*b770*/  MOV R14, 0x0 ;  /* 0x00000000000e7802 */ /* 0x000fe20000000f00 */
[----:B------:R-:W-:Y:S01]  /*b780*/  ULDC.64 UR4, c[0x4][0x88] ;  /* 0x0100220000047ab9 */ /* 0x000fe20000000a00 */
[----:B------:R-:W-:Y:S01]  /*b790*/  ULDC.64 UR6, c[0x4][0x90] ;  /* 0x0100240000067ab9 */ /* 0x000fe20000000a00 */
[----:B------:R-:W-:Y:S01]  /*b7a0*/  MOV R4, UR4 ;  /* 0x0000000400047c02 */ /* 0x000fe20008000f00 */
[----:B------:R-:W-:Y:S01]  /*b7b0*/  IMAD.U32 R5, RZ, RZ, UR5 ;  /* 0x00000005ff057e24 */ /* 0x000fe2000f8e00ff */
[----:B------:R-:W-:Y:S01]  /*b7c0*/  ULDC.64 UR4, c[0x4][0x28] ;  /* 0x01000a0000047ab9 */ /* 0x000fe20000000a00 */
[----:B------:R-:W0:Y:S01]  /*b7d0*/  LDC.64 R14, c[0x4][R14] ;  /* 0x010000000e0e7b82 */ /* 0x000e220000000a00 */
[----:B------:R-:W-:Y:S01]  /*b7e0*/  IMAD.U32 R6, RZ, RZ, UR6 ;  /* 0x00000006ff067e24 */ /* 0x000fe2000f8e00ff */
[----:B------:R-:W-:Y:S01]  /*b7f0*/  MOV R7, UR7 ;  /* 0x0000000700077c02 */ /* 0x000fe20008000f00 */
[----:B------:R-:W-:Y:S01]  /*b800*/  IMAD.U32 R10, RZ, RZ, UR4 ;  /* 0x00000004ff0a7e24 */ /* 0x000fe2000f8e00ff */
[----:B------:R-:W-:Y:S01]  /*b810*/  MOV R8, 0x70 ;  /* 0x0000007000087802 */ /* 0x000fe20000000f00 */
[----:B------:R-:W-:-:S02]  /*b820*/  IMAD.U32 R11, RZ, RZ, UR5 ;  /* 0x00000005ff0b7e24 */ /* 0x000fc4000f8e00ff */
[----:B------:R-:W-:Y:S02]  /*b830*/  IMAD.MOV.U32 R12, RZ, RZ, 0x1 ;  /* 0x00000001ff0c7424 */ /* 0x000fe400078e00ff */
[----:B------:R-:W-:-:S07]  /*b840*/  IMAD.MOV.U32 R13, RZ, RZ, RZ ;  /* 0x000000ffff0d7224 */ /* 0x000fce00078e00ff */
[----:B------:R-:W-:-:S07]  /*b850*/  LEPC R20, `(.L_x_568) ;  /* 0x000000001014794e */ /* 0x000fce0000000000 */
[----:B0----5:R-:W-:Y:S05]  /*b860*/  CALL.ABS.NOINC R14 ;  /* 0x000000000e007343 */ /* 0x021fea0003c00000 */
.L_x_568:
[----:B------:R-:W-:Y:S02]  /*b870*/  ULDC UR4, c[0x0][0x3f4] ;  /* 0x0000fd0000047ab9 */ /* 0x000fe40000000800 */
[----:B------:R-:W-:-:S13]  /*b880*/  ISETP.LT.AND P0, PT, RZ, UR4, PT ;  /* 0x00000004ff007c0c */ /* 0x000fda000bf01270 */
[----:B------:R-:W-:Y:S05]  /*b890*/  @P0 BRA `(.L_x_569) ;  /* 0x0000000000400947 */ /* 0x000fea0003800000 */
[----:B------:R-:W2:Y:S02]  /*b8a0*/  LDL R20, [R1+0x4] ;  /* 0x0000040001147983 */ /* 0x000ea40000100800 */
[----:B--2---:R-:W-:-:S04]  /*b8b0*/  LEA.HI R0, R20, R20, RZ, 0x1 ;  /* 0x0000001414007211 */ /* 0x004fc800078f08ff */
[----:B------:R-:W-:-:S04]  /*b8c0*/  LOP3.LUT R0, R0, 0xfffffffe, RZ, 0xc0, !PT ;  /* 0xfffffffe00007812 */ /* 0x000fc800078ec0ff */
[----:B------:R-:W-:-:S04]  /*b8d0*/  IADD3 R0, R20, -R0, RZ ;  /* 0x8000000014007210 */ /* 0x000fc80007ffe0ff */
[----:B------:R-:W-:-:S04]  /*b8e0*/  SHF.L.U32 R3, R0, 0x1f, RZ ;  /* 0x0000001f00037819 */ /* 0x000fc800000006ff */
[----:B------:R0:W1:Y:S03]  /*b8f0*/  SYNCS.PHASECHK.TRANS64.TRYWAIT P0, [R2+URZ+0x30800], R3 ;  /* 0x03080003020075a7 */ /* 0x000066000800017f */
[----:B-1----:R-:W-:Y:S05]  /*b900*/  @!P0 NANOSLEEP.SYNCS 0x989680 ;  /* 0x009896800000895d */ /* 0x002fea0003900000 */
[----:B------:R-:W1:Y:S01]  /*b910*/  @!P0 SYNCS.PHASECHK.TRANS64 P0, [R2+URZ+0x30800], R3 ;  /* 0x03080003020085a7 */ /* 0x000e62000800007f */
[----:B------:R-:W-:Y:S04]  /*b920*/  BSSY B0, `(.L_x_570) ;  /* 0x0000006000007945 */ /* 0x000fe80003800000 */
[----:B-1----:R-:W-:Y:S05]  /*b930*/  @P0 BRA `(.L_x_571) ;  /* 0x0000000000100947 */ /* 0x002fea0003800000 */
.L_x_572:
[----:B-1----:R1:W2:Y:S02]  /*b940*/  SYNCS.PHASECHK.TRANS64.TRYWAIT P0, [R2+URZ+0x30800], R3 ;  /* 0x03080003020075a7 */ /* 0x0022a4000800017f */
[----:B--2---:R-:W-:Y:S05]  /*b950*/  @!P0 NANOSLEEP.SYNCS 0x989680 ;  /* 0x009896800000895d */ /* 0x004fea0003900000 */
[----:B------:R-:W2:Y:S02]  /*b960*/  @!P0 SYNCS.PHASECHK.TRANS64 P0, [R2+URZ+0x30800], R3 ;  /* 0x03080003020085a7 */ /* 0x000ea4000800007f */
[----:B--2---:R-:W-:Y:S05]  /*b970*/  @!P0 BRA `(.L_x_572) ;  /* 0xfffffffc00f08947 */ /* 0x004fea000383ffff */
.L_x_571:
[----:B------:R-:W-:Y:S05]  /*b980*/  BSYNC B0 ;  /* 0x0000000000007941 */ /* 0x000fea0003800000 */
.L_x_570:
[----:B------:R-:W-:Y:S05]  /*b990*/  BRA `(.L_x_573) ;  /* 0x0000005800e47947 */ /* 0x000fea0003800000 */
.L_x_569:
[----:B-----5:R-:W-:Y:S01]  /*b9a0*/  SHF.R.S32.HI R0, RZ, 0x1f, R132 ;  /* 0x0000001fff007819 */ /* 0x020fe20000011484 */
[----:B------:R-:W-:Y:S01]  /*b9b0*/  ULOP3.LUT UP0, URZ, UR60, 0x3ff, URZ, 0xc0, !UPT ;  /* 0x000003ff3c3f7892 */ /* 0x000fe2000f80c03f */
[----:B------:R-:W-:Y:S01]  /*b9c0*/  ULDC.64 UR4, c[0x0][0x3f8] ;  /* 0x0000fe0000047ab9 */ /* 0x000fe20000000a00 */
[----:B------:R-:W-:Y:S02]  /*b9d0*/  ULDC.64 UR6, c[0x0][0x408] ;  /* 0x0001020000067ab9 */ /* 0x000fe40000000a00 */
[C---:B------:R-:W-:Y:S02]  /*b9e0*/  IMAD R3, R0.reuse, UR4, RZ ;  /* 0x0000000400037c24 */ /* 0x040fe4000f8e02ff */
[----:B------:R-:W-:Y:S01]  /*b9f0*/  IMAD R7, R0, UR6, RZ ;  /* 0x0000000600077c24 */ /* 0x000fe2000f8e02ff */
[----:B------:R-:W-:Y:S01]  /*ba00*/  PLOP3.LUT P2, PT, PT, PT, UP0, 0x80, 0x0 ;  /* 0x000000000000781c */ /* 0x000fe20003f4f008 */
[----:B------:R-:W-:-:S04]  /*ba10*/  IMAD.WIDE.U32 R4, R132, UR4, RZ ;  /* 0x0000000484047c25 */ /* 0x000fc8000f8e00ff */
[C---:B------:R-:W-:Y:S01]  /*ba20*/  IMAD R3, R132.reuse, UR5, R3 ;  /* 0x0000000584037c24 */ /* 0x040fe2000f8e0203 */
[----:B------:R-:W-:Y:S01]  /*ba30*/  ULDC.64 UR4, c[0x0][0x3e8] ;  /* 0x0000fa0000047ab9 */ /* 0x000fe20000000a00 */
[----:B------:R-:W-:Y:S01]  /*ba40*/  IMAD R7, R132, UR7, R7 ;  /* 0x0000000784077c24 */ /* 0x000fe2000f8e0207 */
[----:B------:R-:W-:Y:S01]  /*ba50*/  LEA R38, P0, R4, UR4, 0x1 ;  /* 0x0000000404267c11 */ /* 0x000fe2000f8008ff */
[----:B------:R-:W-:Y:S01]  /*ba60*/  IMAD.WIDE.U32 R132, R132, UR6, RZ ;  /* 0x0000000684847c25 */ /* 0x000fe2000f8e00ff */
[----:B------:R-:W-:-:S03]  /*ba70*/  ULDC.64 UR6, c[0x0][0x400] ;  /* 0x0001000000067ab9 */ /* 0x000fc60000000a00 */
[----:B------:R-:W-:Y:S01]  /*ba80*/  IMAD.IADD R3, R3, 0x1, R5 ;  /* 0x0000000103037824 */ /* 0x000fe200078e0205 */
[----:B------:R-:W-:Y:S01]  /*ba90*/  LEA R40, P1, R132, UR6, 0x1 ;  /* 0x0000000684287c11 */ /* 0x000fe2000f8208ff */
[----:B------:R-:W-:-:S03]  /*baa0*/  IMAD.IADD R41, R7, 0x1, R133 ;  /* 0x0000000107297824 */ /* 0x000fc600078e0285 */
[----:B------:R-:W-:Y:S02]  /*bab0*/  LEA.HI.X R24, R4, UR5, R3, 0x1, P0 ;  /* 0x0000000504187c11 */ /* 0x000fe400080f0c03 */
[----:B------:R-:W-:Y:S01]  /*bac0*/  LEA.HI.X R41, R132, UR7, R41, 0x1, P1 ;  /* 0x0000000784297c11 */ /* 0x000fe200088f0c29 */
        /* <DEDUP_REMOVED lines=16> */
[----:B0-----:R-:W-:Y:S05]  /*bbd0*/  CALL.ABS.NOINC R14 ;  /* 0x000000000e007343 */ /* 0x001fea0003c00000 */
.L_x_574:
[----:B------:R-:W-:Y:S01]  /*bbe0*/  ULDC.U8 UR4, c[0x0][0x410] ;  /* 0x0001040000047ab9 */ /* 0x000fe20000000000 */
[----:B------:R-:W-:Y:S01]  /*bbf0*/  BSSY B0, `(.L_x_575) ;  /* 0x000058b000007945 */ /* 0x000fe20003800000 */
[----:B------:R-:W-:Y:S02]  /*bc00*/  ISETP.NE.AND P0, PT, RZ, UR4, PT ;  /* 0x00000004ff007c0c */ /* 0x000fe4000bf05270 */
[----:B------:R-:W-:-:S11]  /*bc10*/  LEA R6, R137, R202, 0x7 ;  /* 0x000000ca89067211 */ /* 0x000fd600078e38ff */
[----:B------:R-:W-:Y:S05]  /*bc20*/  @!P0 BRA `(.L_x_576) ;  /* 0x0000002800e48947 */ /* 0x000fea0003800000 */
[----:B------:R-:W-:-:S03]  /*bc30*/  UMOV UR4, 0xffffffff ;  /* 0xffffffff00047882 */ /* 0x000fc60000000000 */
[----:B------:R-:W-:Y:S05]  /*bc40*/  BRA.DIV UR4, `(.L_x_577) ;  /* 0x0000017a04587947 */ /* 0x000fea000b800000 */
[----:B------:R0:W1:Y:S04]  /*bc50*/  SHFL.IDX PT, R37, R24, RZ, 0x1c1f ;  /* 0x001c1fff18257589 */ /* 0x00006800000e0000 */
[----:B------:R-:W2:Y:S04]  /*bc60*/  SHFL.IDX PT, R38, R38, RZ, 0x1c1f ;  /* 0x001c1fff26267589 */ /* 0x000ea800000e0000 */
[----:B------:R-:W3:Y:S04]  /*bc70*/  SHFL.IDX PT, R41, R41, RZ, 0x1c1f ;  /* 0x001c1fff29297589 */ /* 0x000ee800000e0000 */
[----:B0-----:R-:W4:Y:S02]  /*bc80*/  SHFL.IDX PT, R40, R40, RZ, 0x1c1f ;  /* 0x001c1fff28287589 */ /* 0x001f2400000e0000 */
.L_x_826:
[----:B------:R-:W-:Y:S01]  /*bc90*/  ULDC UR4, c[0x0][0x448] ;  /* 0x0001120000047ab9 */ /* 0x000fe20000000800 */
[----:B------:R-:W-:Y:S01]  /*bca0*/  LOP3.LUT R3, R217, 0x18, R16, 0xf8, !PT ;  /* 0x00000018d9037812 */ /* 0x000fe200078ef810 */
[----:B------:R-:W-:Y:S01]  /*bcb0*/  IMAD R42, R136, UR4, RZ ;  /* 0x00000004882a7c24 */ /* 0x000fe2000f8e02ff */
[----:B------:R-:W-:Y:S01]  /*bcc0*/  BSSY B1, `(.L_x_578) ;  /* 0x000005e000017945 */ /* 0x000fe20003800000 */
[----:B------:R-:W-:Y:S02]  /*bcd0*/  LOP3.LUT P0, RZ, R225, 0x4, RZ, 0xc0, !PT ;  /* 0x00000004e1ff7812 */ /* 0x000fe4000780c0ff */
[----:B------:R-:W-:Y:S02]  /*bce0*/  CS2R R24, SRZ ;  /* 0x0000000000187805 */ /* 0x000fe4000001ff00 */
[----:B------:R-:W-:Y:S02]  /*bcf0*/  LOP3.LUT R0, R3, R218, RZ, 0x3c, !PT ;  /* 0x000000da03007212 */ /* 0x000fe400078e3cff */
[----:B------:R-:W-:-:S02]  /*bd00*/  CS2R R20, SRZ ;  /* 0x0000000000147805 */ /* 0x000fc4000001ff00 */
[----:B------:R-:W-:Y:S01]  /*bd10*/  ISETP.GE.AND P1, PT, R6, R42, PT ;  /* 0x0000002a0600720c */ /* 0x000fe20003f26270 */
[----:B------:R-:W-:Y:S01]  /*bd20*/  IMAD R42, R137, -0x80, R42 ;  /* 0xffffff80892a7824 */ /* 0x000fe200078e022a */
[----:B------:R-:W-:Y:S01]  /*bd30*/  CS2R R14, SRZ ;  /* 0x00000000000e7805 */ /* 0x000fe2000001ff00 */
[----:B------:R-:W-:Y:S01]  /*bd40*/  IMAD.IADD R3, R219, 0x1, R0 ;  /* 0x00000001db037824 */ /* 0x000fe200078e0200 */
[----:B------:R-:W-:Y:S02]  /*bd50*/  CS2R R12, SRZ ;  /* 0x00000000000c7805 */ /* 0x000fe4000001ff00 */
[----:B------:R-:W-:Y:S02]  /*bd60*/  CS2R R10, SRZ ;  /* 0x00000000000a7805 */ /* 0x000fe4000001ff00 */
[----:B------:R-:W-:Y:S01]  /*bd70*/  CS2R R8, SRZ ;  /* 0x0000000000087805 */ /* 0x000fe2000001ff00 */
[----:B------:R-:W-:Y:S01]  /*bd80*/  IMAD R3, R3, 0x2, R2 ;  /* 0x0000000203037824 */ /* 0x000fe200078e0202 */
[----:B------:R-:W-:-:S02]  /*bd90*/  CS2R R6, SRZ ;  /* 0x0000000000067805 */ /* 0x000fc4000001ff00 */
[----:B------:R-:W-:Y:S02]  /*bda0*/  CS2R R4, SRZ ;  /* 0x0000000000047805 */ /* 0x000fe4000001ff00 */
[----:B------:R-:W-:Y:S02]  /*bdb0*/  CS2R R26, SRZ ;  /* 0x00000000001a7805 */ /* 0x000fe4000001ff00 */
[----:B------:R-:W-:Y:S02]  /*bdc0*/  CS2R R28, SRZ ;  /* 0x00000000001c7805 */ /* 0x000fe4000001ff00 */
[----:B------:R-:W-:Y:S02]  /*bdd0*/  CS2R R30, SRZ ;  /* 0x00000000001e7805 */ /* 0x000fe4000001ff00 */
[C---:B------:R-:W-:Y:S01]  /*bde0*/  IADD3 R43, R3.reuse, 0x12400, RZ ;  /* 0x00012400032b7810 */ /* 0x040fe20007ffe0ff */
[----:B------:R-:W-:Y:S01]  /*bdf0*/  VIADD R0, R3, 0x12440 ;  /* 0x0001244003007836 */ /* 0x000fe20000000000 */
[----:B------:R-:W-:Y:S01]  /*be00*/  CS2R R32, SRZ ;  /* 0x0000000000207805 */ /* 0x000fe2000001ff00 */
[----:B------:R-:W-:Y:S06]  /*be10*/  @P1 BRA `(.L_x_579) ;  /* 0x0000000400201947 */ /* 0x000fec0003800000 */
[----:B------:R-:W-:Y:S01]  /*be20*/  ULDC UR4, c[0x0][0x3f4] ;  /* 0x0000fd0000047ab9 */ /* 0x000fe20000000800 */
[C---:B------:R-:W-:Y:S01]  /*be30*/  IMAD.SHL.U32 R15, R208.reuse, 0x2, RZ ;  /* 0x00000002d00f7824 */ /* 0x040fe200078e00ff */
[----:B------:R-:W-:Y:S01]  /*be40*/  ISETP.GE.AND P4, PT, R208, UR4, PT ;  /* 0x00000004d0007c0c */ /* 0x000fe2000bf86270 */
[----:B------:R-:W-:Y:S01]  /*be50*/  IMAD.SHL.U32 R11, R207, 0x2, RZ ;  /* 0x00000002cf0b7824 */ /* 0x000fe200078e00ff */
[----:B------:R-:W-:Y:S01]  /*be60*/  ISETP.GE.AND P3, PT, R206, UR4, PT ;  /* 0x00000004ce007c0c */ /* 0x000fe2000bf66270 */
[----:B------:R-:W-:Y:S01]  /*be70*/  IMAD.SHL.U32 R35, R205, 0x2, RZ ;  /* 0x00000002cd237824 */ /* 0x000fe200078e00ff */
[----:B------:R-:W-:Y:S02]  /*be80*/  SHF.R.S32.HI R5, RZ, 0x1f, R208 ;  /* 0x0000001fff057819 */ /* 0x000fe400000114d0 */
[----:B------:R-:W-:Y:S02]  /*be90*/  CS2R R24, SRZ ;  /* 0x0000000000187805 */ /* 0x000fe4000001ff00 */
[----:B------:R-:W-:-:S02]  /*bea0*/  ISETP.GE.AND P2, PT, R207, UR4, PT ;  /* 0x00000004cf007c0c */ /* 0x000fc4000bf46270 */
[----:B------:R-:W-:Y:S02]  /*beb0*/  SHF.L.U64.HI R4, R208, 0x1, R5 ;  /* 0x00000001d0047819 */ /* 0x000fe40000010205 */
[----:B------:R-:W-:Y:S02]  /*bec0*/  SHF.R.S32.HI R7, RZ, 0x1f, R206 ;  /* 0x0000001fff077819 */ /* 0x000fe400000114ce */
[----:B------:R-:W-:Y:S02]  /*bed0*/  SHF.L.U32 R13, R206, 0x1, RZ ;  /* 0x00000001ce0d7819 */ /* 0x000fe400000006ff */
[-C--:B--2---:R-:W-:Y:S02]  /*bee0*/  @!P4 IADD3 R26, P5, R38, R15.reuse, RZ ;  /* 0x0000000f261ac210 */ /* 0x084fe40007fbe0ff */
[----:B----4-:R-:W-:Y:S02]  /*bef0*/  @!P4 IADD3 R14, P6, R40, R15, RZ ;  /* 0x0000000f280ec210 */ /* 0x010fe40007fde0ff */
[----:B-1----:R-:W-:-:S02]  /*bf00*/  @!P4 IADD3.X R27, R37, R4, RZ, P5, !PT ;  /* 0x00000004251bc210 */ /* 0x002fc40002ffe4ff */
[----:B------:R-:W-:Y:S01]  /*bf10*/  SHF.L.U64.HI R6, R206, 0x1, R7 ;  /* 0x00000001ce067819 */ /* 0x000fe20000010207 */
[----:B---3--:R-:W-:Y:S01]  /*bf20*/  @!P4 IMAD.X R15, R41, 0x1, R4, P6 ;  /* 0x00000001290fc824 */ /* 0x008fe200030e0604 */
[-C--:B------:R-:W-:Y:S02]  /*bf30*/  @!P3 IADD3 R28, P5, R38, R13.reuse, RZ ;  /* 0x0000000d261cb210 */ /* 0x080fe40007fbe0ff */
[----:B------:R-:W-:Y:S02]  /*bf40*/  ISETP.GE.AND P1, PT, R205, UR4, PT ;  /* 0x00000004cd007c0c */ /* 0x000fe4000bf26270 */
[----:B------:R-:W-:Y:S01]  /*bf50*/  SHF.R.S32.HI R10, RZ, 0x1f, R207 ;  /* 0x0000001fff0a7819 */ /* 0x000fe200000114cf */
[----:B------:R-:W-:Y:S01]  /*bf60*/  @!P3 IMAD.X R29, R37, 0x1, R6, P5 ;  /* 0x00000001251db824 */ /* 0x000fe200028e0606 */
[----:B------:R-:W-:Y:S02]  /*bf70*/  @!P3 IADD3 R12, P6, R40, R13, RZ ;  /* 0x0000000d280cb210 */ /* 0x000fe40007fde0ff */
[----:B------:R-:W-:-:S02]  /*bf80*/  SHF.L.U64.HI R20, R207, 0x1, R10 ;  /* 0x00000001cf147819 */ /* 0x000fc4000001020a */
[-C--:B------:R-:W-:Y:S02]  /*bf90*/  @!P2 IADD3 R30, P5, R38, R11.reuse, RZ ;  /* 0x0000000b261ea210 */ /* 0x080fe40007fbe0ff */
[----:B------:R-:W-:Y:S02]  /*bfa0*/  @!P3 IADD3.X R13, R41, R6, RZ, P6, !PT ;  /* 0x00000006290db210 */ /* 0x000fe400037fe4ff */
[----:B------:R-:W-:Y:S02]  /*bfb0*/  CS2R R6, SRZ ;  /* 0x0000000000067805 */ /* 0x000fe4000001ff00 */
[----:B------:R-:W-:Y:S01]  /*bfc0*/  @!P2 IADD3 R10, P6, R40, R11, RZ ;  /* 0x0000000b280aa210 */ /* 0x000fe20007fde0ff */
[--C-:B------:R-:W-:Y:S01]  /*bfd0*/  @!P2 IMAD.X R31, R37, 0x1, R20.reuse, P5 ;  /* 0x00000001251fa824 */ /* 0x100fe200028e0614 */
[----:B------:R-:W-:Y:S02]  /*bfe0*/  SHF.R.S32.HI R8, RZ, 0x1f, R205 ;  /* 0x0000001fff087819 */ /* 0x000fe400000114cd */
[----:B------:R-:W-:Y:S01]  /*bff0*/  ISETP.GE.AND P5, PT, R194, UR4, PT ;  /* 0x00000004c2007c0c */ /* 0x000fe2000bfa6270 */
[----:B------:R-:W-:Y:S01]  /*c000*/  @!P2 IMAD.X R11, R41, 0x1, R20, P6 ;  /* 0x00000001290ba824 */ /* 0x000fe200030e0614 */
[----:B------:R-:W-:-:S02]  /*c010*/  SHF.L.U64.HI R4, R205, 0x1, R8 ;  /* 0x00000001cd047819 */ /* 0x000fc40000010208 */
[-C--:B------:R-:W-:Y:S02]  /*c020*/  @!P1 IADD3 R8, P6, R38, R35.reuse, RZ ;  /* 0x0000002326089210 */ /* 0x080fe40007fde0ff */
[----:B------:R-:W-:Y:S02]  /*c030*/  SHF.R.S32.HI R32, RZ, 0x1f, R209 ;  /* 0x0000001fff207819 */ /* 0x000fe400000114d1 */
[----:B------:R-:W-:Y:S02]  /*c040*/  @!P1 IADD3.X R9, R37, R4, RZ, P6, !PT ;  /* 0x0000000425099210 */ /* 0x000fe400037fe4ff */
[----:B------:R-:W-:Y:S02]  /*c050*/  @!P1 IADD3 R34, P6, R40, R35, RZ ;  /* 0x0000002328229210 */ /* 0x000fe40007fde0ff */
[----:B------:R-:W-:Y:S01]  /*c060*/  SHF.L.U32 R33, R209, 0x1, RZ ;  /* 0x00000001d1217819 */ /* 0x000fe200000006ff */
[----:B------:R-:W-:Y:S01]  /*c070*/  @!P5 IMAD.MOV.U32 R5, RZ, RZ, R41 ;  /* 0x000000ffff05d224 */ /* 0x000fe200078e0029 */
[----:B------:R-:W-:Y:S01]  /*c080*/  @!P5 MOV R21, R37 ;  /* 0x000000250015d202 */ /* 0x000fe20000000f00 */
[----:B------:R-:W-:Y:S01]  /*c090*/  @!P1 IMAD.X R35, R41, 0x1, R4, P6 ;  /* 0x0000000129239824 */ /* 0x000fe200030e0604 */
[----:B------:R-:W-:Y:S01]  /*c0a0*/  ISETP.GE.AND P6, PT, R209, UR4, PT ;  /* 0x00000004d1007c0c */ /* 0x000fe2000bfc6270 */
[----:B------:R-:W-:-:S02]  /*c0b0*/  @!P5 IMAD.MOV.U32 R4, RZ, RZ, R40 ;  /* 0x000000ffff04d224 */ /* 0x000fc400078e0028 */
[----:B------:R-:W-:Y:S02]  /*c0c0*/  @!P5 IMAD.MOV.U32 R20, RZ, RZ, R38 ;  /* 0x000000ffff14d224 */ /* 0x000fe400078e0026 */
[----:B------:R-:W-:-:S04]  /*c0d0*/  @!P5 IMAD.WIDE R4, R194, 0x2, R4 ;  /* 0x00000002c204d825 */ /* 0x000fc800078e0204 */
[----:B------:R-:W-:Y:S01]  /*c0e0*/  @!P5 IMAD.WIDE R20, R194, 0x2, R20 ;  /* 0x00000002c214d825 */ /* 0x000fe200078e0214 */
[----:B------:R0:W5:Y:S04]  /*c0f0*/  @!P5 LD.E.64 R24, desc[UR48][R4.64] ;  /* 0x000000300418d980 */ /* 0x000168000c101b00 */
[----:B------:R1:W5:Y:S01]  /*c100*/  @!P5 LD.E.64 R6, desc[UR48][R20.64] ;  /* 0x000000301406d980 */ /* 0x000362000c101b00 */
[----:B0-----:R-:W-:Y:S02]  /*c110*/  CS2R R4, SRZ ;  /* 0x0000000000047805 */ /* 0x001fe4000001ff00 */
[----:B-1----:R-:W-:-:S04]  /*c120*/  CS2R R20, SRZ ;  /* 0x0000000000147805 */ /* 0x002fc8000001ff00 */
[----:B------:R0:W5:Y:S01]  /*c130*/  @!P4 LD.E.64 R4, desc[UR48][R26.64] ;  /* 0x000000301a04c980 */ /* 0x000162000c101b00 */
[----:B------:R-:W-:-:S03]  /*c140*/  SHF.L.U64.HI R32, R209, 0x1, R32 ;  /* 0x00000001d1207819 */ /* 0x000fc60000010220 */
[----:B------:R1:W5:Y:S01]  /*c150*/  @!P4 LD.E.64 R20, desc[UR48][R14.64] ;  /* 0x000000300e14c980 */ /* 0x000362000c101b00 */
[----:B0-----:R-:W-:Y:S02]  /*c160*/  CS2R R26, SRZ ;  /* 0x00000000001a7805 */ /* 0x001fe4000001ff00 */
[-C--:B------:R-:W-:Y:S02]  /*c170*/  @!P6 IADD3 R38, P5, R38, R33.reuse, RZ ;  /* 0x000000212626e210 */ /* 0x080fe40007fbe0ff */
[----:B-1----:R-:W-:Y:S02]  /*c180*/  CS2R R14, SRZ ;  /* 0x00000000000e7805 */ /* 0x002fe4000001ff00 */
[----:B------:R0:W5:Y:S01]  /*c190*/  @!P3 LD.E.64 R26, desc[UR48][R28.64] ;  /* 0x000000301c1ab980 */ /* 0x000162000c101b00 */
[----:B------:R-:W-:Y:S01]  /*c1a0*/  @!P6 IMAD.X R39, R37, 0x1, R32, P5 ;  /* 0x000000012527e824 */ /* 0x000fe200028e0620 */
[----:B------:R-:W-:Y:S02]  /*c1b0*/  @!P6 IADD3 R40, P5, R40, R33, RZ ;  /* 0x000000212828e210 */ /* 0x000fe40007fbe0ff */
[----:B------:R1:W5:Y:S01]  /*c1c0*/  @!P3 LD.E.64 R14, desc[UR48][R12.64] ;  /* 0x000000300c0eb980 */ /* 0x000362000c101b00 */
[----:B0-----:R-:W-:-:S02]  /*c1d0*/  CS2R R28, SRZ ;  /* 0x00000000001c7805 */ /* 0x001fc4000001ff00 */
[----:B-1----:R-:W-:-:S04]  /*c1e0*/  CS2R R12, SRZ ;  /* 0x00000000000c7805 */ /* 0x002fc8000001ff00 */
[----:B------:R0:W5:Y:S01]  /*c1f0*/  @!P2 LD.E.64 R28, desc[UR48][R30.64] ;  /* 0x000000301e1ca980 */ /* 0x000162000c101b00 */
[----:B------:R-:W-:Y:S01]  /*c200*/  @!P6 IMAD.X R41, R41, 0x1, R32, P5 ;  /* 0x000000012929e824 */ /* 0x000fe200028e0620 */
[----:B------:R-:W-:Y:S02]  /*c210*/  CS2R R32, SRZ ;  /* 0x0000000000207805 */ /* 0x000fe4000001ff00 */
[----:B------:R1:W5:Y:S04]  /*c220*/  @!P2 LD.E.64 R12, desc[UR48][R10.64] ;  /* 0x000000300a0ca980 */ /* 0x000368000c101b00 */
[----:B------:R-:W5:Y:S01]  /*c230*/  @!P6 LD.E.64 R32, desc[UR48][R38.64] ;  /* 0x000000302620e980 */ /* 0x000f62000c101b00 */
[----:B0-----:R-:W-:Y:S02]  /*c240*/  CS2R R30, SRZ ;  /* 0x00000000001e7805 */ /* 0x001fe4000001ff00 */
[----:B-1----:R-:W-:-:S04]  /*c250*/  CS2R R10, SRZ ;  /* 0x00000000000a7805 */ /* 0x002fc8000001ff00 */
[----:B------:R0:W5:Y:S04]  /*c260*/  @!P1 LD.E.64 R30, desc[UR48][R8.64] ;  /* 0x00000030081e9980 */ /* 0x000168000c101b00 */
[----:B------:R1:W5:Y:S01]  /*c270*/  @!P1 LD.E.64 R10, desc[UR48][R34.64] ;  /* 0x00000030220a9980 */ /* 0x000362000c101b00 */
[----:B0-----:R-:W-:-:S06]  /*c280*/  CS2R R8, SRZ ;  /* 0x0000000000087805 */ /* 0x001fcc000001ff00 */
[----:B------:R1:W5:Y:S02]  /*c290*/  @!P6 LD.E.64 R8, desc[UR48][R40.64] ;  /* 0x000000302808e980 */ /* 0x000364000c101b00 */
.L_x_579:
[----:B------:R-:W-:Y:S05]  /*c2a0*/  BSYNC B1 ;  /* 0x0000000000017941 */ /* 0x000fea0003800000 */
.L_x_578:
[----:B------:R-:W3:Y:S01]  /*c2b0*/  LDL R73, [R1+0x4] ;  /* 0x0000040001497983 */ /* 0x000ee20000100800 */
[----:B-----5:R-:W-:Y:S01]  /*c2c0*/  MOV R39, R4 ;  /* 0x0000000400277202 */ /* 0x020fe20000000f00 */
[----:B-1----:R-:W-:Y:S01]  /*c2d0*/  IMAD.MOV.U32 R35, RZ, RZ, R6 ;  /* 0x000000ffff237224 */ /* 0x002fe200078e0006 */
[----:B------:R-:W-:Y:S01]  /*c2e0*/  SHF.R.U64 R50, R4, 0x10, R5 ;  /* 0x0000001004327819 */ /* 0x000fe20000001205 */
[----:B------:R-:W-:Y:S01]  /*c2f0*/  IMAD.MOV.U32 R45, RZ, RZ, R29 ;  /* 0x000000ffff2d7224 */ /* 0x000fe200078e001d */
[----:B------:R-:W-:Y:S01]  /*c300*/  @P0 IADD3 R0, R43, -0x40, RZ ;  /* 0xffffffc02b000810 */ /* 0x000fe20007ffe0ff */
[--C-:B------:R-:W-:Y:S01]  /*c310*/  IMAD.MOV.U32 R43, RZ, RZ, R5.reuse ;  /* 0x000000ffff2b7224 */ /* 0x100fe200078e0005 */
[----:B------:R-:W-:Y:S01]  /*c320*/  SHF.R.U32.HI R51, RZ, 0x10, R5 ;  /* 0x00000010ff337819 */ /* 0x000fe20000011605 */
[----:B------:R-:W-:Y:S01]  /*c330*/  IMAD.MOV.U32 R5, RZ, RZ, R26 ;  /* 0x000000ffff057224 */ /* 0x000fe200078e001a */
[----:B------:R-:W-:Y:S01]  /*c340*/  MOV R44, R27 ;  /* 0x0000001b002c7202 */ /* 0x000fe20000000f00 */
[----:B------:R-:W-:Y:S01]  /*c350*/  IMAD.MOV.U32 R34, RZ, RZ, R7 ;  /* 0x000000ffff227224 */ /* 0x000fe200078e0007 */
[--C-:B------:R-:W-:Y:S01]  /*c360*/  SHF.R.U64 R52, R26, 0x10, R27.reuse ;  /* 0x000000101a347819 */ /* 0x100fe2000000121b */
[----:B------:R-:W-:Y:S01]  /*c370*/  IMAD.MOV.U32 R26, RZ, RZ, R28 ;  /* 0x000000ffff1a7224 */ /* 0x000fe200078e001c */
[----:B------:R-:W-:Y:S01]  /*c380*/  SHF.R.U32.HI R53, RZ, 0x10, R27 ;  /* 0x00000010ff357819 */ /* 0x000fe2000001161b */
[----:B----4-:R-:W-:Y:S01]  /*c390*/  IMAD.MOV.U32 R40, RZ, RZ, R11 ;  /* 0x000000ffff287224 */ /* 0x010fe200078e000b */
[----:B------:R-:W-:Y:S01]  /*c3a0*/  PRMT R27, R5, 0x5410, R44 ;  /* 0x00005410051b7816 */ /* 0x000fe2000000002c */
[----:B------:R-:W-:Y:S01]  /*c3b0*/  IMAD.MOV.U32 R47, RZ, RZ, R31 ;  /* 0x000000ffff2f7224 */ /* 0x000fe200078e001f */
[----:B------:R-:W-:Y:S01]  /*c3c0*/  MOV R48, R33 ;  /* 0x0000002100307202 */ /* 0x000fe20000000f00 */
[----:B--2---:R-:W-:Y:S01]  /*c3d0*/  IMAD.MOV.U32 R38, RZ, RZ, R24 ;  /* 0x000000ffff267224 */ /* 0x004fe200078e0018 */
[--C-:B------:R-:W-:Y:S01]  /*c3e0*/  SHF.R.U64 R58, R32, 0x10, R33.reuse ;  /* 0x00000010203a7819 */ /* 0x100fe20000001221 */
[----:B------:R-:W-:Y:S01]  /*c3f0*/  BSSY B1, `(.L_x_580) ;  /* 0x000003e000017945 */ /* 0x000fe20003800000 */
[----:B------:R-:W-:-:S02]  /*c400*/  SHF.R.U32.HI R59, RZ, 0x10, R33 ;  /* 0x00000010ff3b7819 */ /* 0x000fc40000011621 */
[----:B------:R-:W-:Y:S01]  /*c410*/  SHF.R.U64 R37, R6, 0x10, R7 ;  /* 0x0000001006257819 */ /* 0x000fe20000001207 */
[----:B------:R-:W-:Y:S01]  /*c420*/  IMAD.MOV.U32 R6, RZ, RZ, R25 ;  /* 0x000000ffff067224 */ /* 0x000fe200078e0019 */
[----:B------:R-:W-:Y:S02]  /*c430*/  MOV R33, R20 ;  /* 0x0000001400217202 */ /* 0x000fe40000000f00 */
[----:B------:R-:W-:Y:S02]  /*c440*/  SHF.R.U64 R62, R20, 0x10, R21 ;  /* 0x00000010143e7819 */ /* 0x000fe40000001215 */
[--C-:B------:R-:W-:Y:S02]  /*c450*/  SHF.R.U64 R54, R28, 0x10, R29.reuse ;  /* 0x000000101c367819 */ /* 0x100fe4000000121d */
[----:B------:R-:W-:Y:S01]  /*c460*/  SHF.R.U32.HI R55, RZ, 0x10, R29 ;  /* 0x00000010ff377819 */ /* 0x000fe2000001161d */
[----:B------:R-:W-:Y:S01]  /*c470*/  IMAD.MOV.U32 R29, RZ, RZ, R14 ;  /* 0x000000ffff1d7224 */ /* 0x000fe200078e000e */
[----:B------:R-:W-:-:S02]  /*c480*/  MOV R46, R30 ;  /* 0x0000001e002e7202 */ /* 0x000fc40000000f00 */
[----:B------:R-:W-:Y:S01]  /*c490*/  SHF.R.U64 R56, R30, 0x10, R31 ;  /* 0x000000101e387819 */ /* 0x000fe2000000121f */
[----:B------:R-:W-:Y:S01]  /*c4a0*/  IMAD.MOV.U32 R30, RZ, RZ, R32 ;  /* 0x000000ffff1e7224 */ /* 0x000fe200078e0020 */
[--C-:B------:R-:W-:Y:S02]  /*c4b0*/  SHF.R.U64 R60, R24, 0x10, R25.reuse ;  /* 0x00000010183c7819 */ /* 0x100fe40000001219 */
[----:B------:R-:W-:Y:S01]  /*c4c0*/  SHF.R.U32.HI R61, RZ, 0x10, R25 ;  /* 0x00000010ff3d7819 */ /* 0x000fe20000011619 */
[----:B------:R-:W-:Y:S01]  /*c4d0*/  IMAD.MOV.U32 R25, RZ, RZ, R12 ;  /* 0x000000ffff197224 */ /* 0x000fe200078e000c */
[----:B------:R-:W-:Y:S02]  /*c4e0*/  MOV R20, R15 ;  /* 0x0000000f00147202 */ /* 0x000fe40000000f00 */
[--C-:B------:R-:W-:Y:S02]  /*c4f0*/  SHF.R.U64 R64, R14, 0x10, R15.reuse ;  /* 0x000000100e407819 */ /* 0x100fe4000000120f */
[----:B------:R-:W-:Y:S01]  /*c500*/  SHF.R.U32.HI R65, RZ, 0x10, R15 ;  /* 0x00000010ff417819 */ /* 0x000fe2000001160f */
[----:B------:R-:W-:Y:S01]  /*c510*/  IMAD.MOV.U32 R15, RZ, RZ, R13 ;  /* 0x000000ffff0f7224 */ /* 0x000fe200078e000d */
[----:B------:R-:W-:Y:S01]  /*c520*/  SHF.R.U32.HI R49, RZ, 0x10, R7 ;  /* 0x00000010ff317819 */ /* 0x000fe20000011607 */
[----:B------:R-:W-:Y:S01]  /*c530*/  IMAD.MOV.U32 R7, RZ, RZ, R21 ;  /* 0x000000ffff077224 */ /* 0x000fe200078e0015 */
[----:B------:R-:W-:-:S02]  /*c540*/  SHF.R.U64 R68, R10, 0x10, R11 ;  /* 0x000000100a447819 */ /* 0x000fc4000000120b */
[----:B------:R-:W-:Y:S01]  /*c550*/  SHF.R.U32.HI R69, RZ, 0x10, R11 ;  /* 0x00000010ff457819 */ /* 0x000fe2000001160b */
[----:B------:R-:W-:Y:S01]  /*c560*/  IMAD.MOV.U32 R11, RZ, RZ, R8 ;  /* 0x000000ffff0b7224 */ /* 0x000fe200078e0008 */
[----:B------:R-:W-:Y:S02]  /*c570*/  SHF.R.U64 R66, R12, 0x10, R13 ;  /* 0x000000100c427819 */ /* 0x000fe4000000120d */
[----:B---3--:R-:W-:Y:S02]  /*c580*/  MOV R41, R9 ;  /* 0x0000000900297202 */ /* 0x008fe40000000f00 */
[--C-:B------:R-:W-:Y:S02]  /*c590*/  SHF.R.U64 R70, R8, 0x10, R9.reuse ;  /* 0x0000001008467819 */ /* 0x100fe40000001209 */
[----:B------:R-:W-:Y:S02]  /*c5a0*/  SHF.R.U32.HI R71, RZ, 0x10, R9 ;  /* 0x00000010ff477819 */ /* 0x000fe40000011609 */
[----:B------:R-:W-:-:S02]  /*c5b0*/  SHF.R.U32.HI R57, RZ, 0x10, R31 ;  /* 0x00000010ff397819 */ /* 0x000fc4000001161f */
[----:B------:R-:W-:Y:S02]  /*c5c0*/  SHF.R.U32.HI R63, RZ, 0x10, R21 ;  /* 0x00000010ff3f7819 */ /* 0x000fe40000011615 */
[----:B------:R-:W-:Y:S02]  /*c5d0*/  SHF.R.U32.HI R67, RZ, 0x10, R13 ;  /* 0x00000010ff437819 */ /* 0x000fe4000001160d */
[----:B------:R-:W-:Y:S02]  /*c5e0*/  MOV R12, R10 ;  /* 0x0000000a000c7202 */ /* 0x000fe40000000f00 */
[----:B------:R-:W-:Y:S02]  /*c5f0*/  VIMNMX R9, R42, 0x80, PT ;  /* 0x000000802a097848 */ /* 0x000fe40003fe0100 */
[----:B------:R-:W-:Y:S02]  /*c600*/  PRMT R35, R35, 0x5410, R34 ;  /* 0x0000541023237816 */ /* 0x000fe40000000022 */
[----:B------:R-:W-:-:S02]  /*c610*/  PRMT R31, R39, 0x5410, R43 ;  /* 0x00005410271f7816 */ /* 0x000fc4000000002b */
[----:B------:R-:W-:Y:S02]  /*c620*/  PRMT R21, R26, 0x5410, R45 ;  /* 0x000054101a157816 */ /* 0x000fe4000000002d */
[----:B------:R-:W-:Y:S02]  /*c630*/  PRMT R8, R30, 0x5410, R48 ;  /* 0x000054101e087816 */ /* 0x000fe40000000030 */
[----:B------:R-:W-:Y:S02]  /*c640*/  PRMT R29, R29, 0x5410, R20 ;  /* 0x000054101d1d7816 */ /* 0x000fe40000000014 */
[----:B------:R-:W-:Y:S02]  /*c650*/  PRMT R25, R25, 0x5410, R15 ;  /* 0x0000541019197816 */ /* 0x000fe4000000000f */
        /* <DEDUP_REMOVED lines=13> */
[----:B------:R-:W-:-:S02]  /*c730*/  ISETP.GE.AND P1, PT, R202, R9, PT ;  /* 0x00000009ca00720c */ /* 0x000fc40003f26270 */
[----:B------:R-:W-:Y:S02]  /*c740*/  PRMT R15, R12, 0x5410, R40 ;  /* 0x000054100c0f7816 */ /* 0x000fe40000000028 */
[----:B------:R-:W-:Y:S02]  /*c750*/  PRMT R20, R68, 0x5410, R69 ;  /* 0x0000541044147816 */ /* 0x000fe40000000045 */
[----:B------:R-:W-:Y:S02]  /*c760*/  PRMT R11, R11, 0x5410, R41 ;  /* 0x000054100b0b7816 */ /* 0x000fe40000000029 */
[----:B------:R-:W-:-:S04]  /*c770*/  LEA.HI R4, R73, R73, RZ, 0x1 ;  /* 0x0000004949047211 */ /* 0x000fc800078f08ff */
[----:B------:R-:W-:-:S05]  /*c780*/  LOP3.LUT R4, R4, 0xfffffffe, RZ, 0xc0, !PT ;  /* 0xfffffffe04047812 */ /* 0x000fca00078ec0ff */
[----:B------:R-:W-:-:S05]  /*c790*/  IMAD.IADD R4, R73, 0x1, -R4 ;  /* 0x0000000149047824 */ /* 0x000fca00078e0a04 */
[----:B------:R-:W-:-:S04]  /*c7a0*/  SHF.L.U32 R5, R4, 0x1f, RZ ;  /* 0x0000001f04057819 */ /* 0x000fc800000006ff */
[----:B------:R-:W0:Y:S02]  /*c7b0*/  SYNCS.PHASECHK.TRANS64.TRYWAIT P0, [R2+URZ+0x30800], R5 ;  /* 0x03080005020075a7 */ /* 0x000e24000800017f */
[----:B0-----:R-:W-:Y:S05]  /*c7c0*/  @!P0 BRA `(.L_x_581) ;  /* 0x0000016c00ec8947 */ /* 0x001fea0003800000 */
.L_x_827:
[----:B------:R-:W-:Y:S05]  /*c7d0*/  BSYNC B1 ;  /* 0x0000000000017941 */ /* 0x000fea0003800000 */
.L_x_580:
[----:B------:R-:W-:Y:S01]  /*c7e0*/  BSSY B1, `(.L_x_582) ;  /* 0x00000fe000017945 */ /* 0x000fe20003800000 */
[----:B------:R-:W-:-:S03]  /*c7f0*/  PRMT R12, R70, 0x5410, R71 ;  /* 0x00005410460c7816 */ /* 0x000fc60000000047 */
[----:B------:R-:W-:Y:S05]  /*c800*/  @P1 BRA `(.L_x_583) ;  /* 0x0000000c00ec1947 */ /* 0x000fea0003800000 */
[----:B------:R-:W1:Y:S01]  /*c810*/  LDC R4, c[0x0][0x3f4] ;  /* 0x0000fd00ff047b82 */ /* 0x000e620000000800 */
[----:B------:R-:W-:Y:S01]  /*c820*/  BSSY B2, `(.L_x_584) ;  /* 0x000002e000027945 */ /* 0x000fe20003800000 */
[-C--:B-1----:R-:W-:Y:S02]  /*c830*/  ISETP.GE.AND P0, PT, R194, R4.reuse, PT ;  /* 0x00000004c200720c */ /* 0x082fe40003f06270 */
[-C--:B------:R-:W-:Y:S02]  /*c840*/  ISETP.GE.AND P1, PT, R208, R4.reuse, PT ;  /* 0x00000004d000720c */ /* 0x080fe40003f26270 */
[-C--:B------:R-:W-:Y:S02]  /*c850*/  ISETP.GE.AND P2, PT, R206, R4.reuse, PT ;  /* 0x00000004ce00720c */ /* 0x080fe40003f46270 */
[-C--:B------:R-:W-:Y:S02]  /*c860*/  ISETP.GE.AND P3, PT, R207, R4.reuse, PT ;  /* 0x00000004cf00720c */ /* 0x080fe40003f66270 */
[----:B------:R-:W-:-:S02]  /*c870*/  ISETP.GE.AND P4, PT, R205, R4, PT ;  /* 0x00000004cd00720c */ /* 0x000fc40003f86270 */
[----:B------:R-:W-:-:S03]  /*c880*/  ISETP.GE.AND P5, PT, R209, R4, PT ;  /* 0x00000004d100720c */ /* 0x000fc60003fa6270 */
[----:B------:R-:W-:Y:S10]  /*c890*/  @P0 BRA `(.L_x_585) ;  /* 0x0000000000980947 */ /* 0x000ff40003800000 */
[----:B0-----:R-:W0:Y:S01]  /*c8a0*/  LDS.128 R4, [R3+0x12400] ;  /* 0x0124000003047984 */ /* 0x001e220000000c00 */
[----:B------:R-:W-:Y:S02]  /*c8b0*/  HADD2.F32 R47, -RZ, R38.H0_H0 ;  /* 0x20000026ff2f7230 */ /* 0x000fe40000004100 */
[----:B------:R-:W-:Y:S02]  /*c8c0*/  HADD2.F32 R45, -RZ, R35.H0_H0 ;  /* 0x20000023ff2d7230 */ /* 0x000fe40000004100 */
[----:B------:R-:W-:Y:S02]  /*c8d0*/  HADD2.F32 R44, -RZ, R37.H0_H0 ;  /* 0x20000025ff2c7230 */ /* 0x000fe40000004100 */
[----:B------:R-:W-:Y:S02]  /*c8e0*/  HADD2.F32 R46, -RZ, R39.H0_H0 ;  /* 0x20000027ff2e7230 */ /* 0x000fe40000004100 */
[--C-:B0-----:R-:W-:Y:S02]  /*c8f0*/  HADD2.F32 R40, -RZ, R4.reuse.H0_H0 ;  /* 0x20000004ff287230 */ /* 0x101fe40000004100 */
[----:B------:R-:W-:-:S02]  /*c900*/  HADD2.F32 R4, -RZ, R4.H1_H1 ;  /* 0x30000004ff047230 */ /* 0x000fc40000004100 */
[--C-:B------:R-:W-:Y:S02]  /*c910*/  HADD2.F32 R41, -RZ, R5.reuse.H0_H0 ;  /* 0x20000005ff297230 */ /* 0x100fe40000004100 */
[----:B------:R-:W-:Y:S02]  /*c920*/  HADD2.F32 R5, -RZ, R5.H1_H1 ;  /* 0x30000005ff057230 */ /* 0x000fe40000004100 */
[C---:B------:R-:W-:Y:S01]  /*c930*/  FMUL.FTZ R49, R4.reuse, R47 ;  /* 0x0000002f04317220 */ /* 0x040fe20000410000 */
[-C--:B------:R-:W-:Y:S01]  /*c940*/  FMUL.FTZ R4, R4, R45.reuse ;  /* 0x0000002d04047220 */ /* 0x080fe20000410000 */
[--C-:B------:R-:W-:Y:S02]  /*c950*/  HADD2.F32 R42, -RZ, R6.reuse.H0_H0 ;  /* 0x20000006ff2a7230 */ /* 0x100fe40000004100 */
[----:B------:R-:W-:Y:S02]  /*c960*/  HADD2.F32 R43, -RZ, R7.H0_H0 ;  /* 0x20000007ff2b7230 */ /* 0x000fe40000004100 */
[C---:B------:R-:W-:Y:S01]  /*c970*/  FMUL.FTZ R50, R5.reuse, R46 ;  /* 0x0000002e05327220 */ /* 0x040fe20000410000 */
[C---:B------:R-:W-:Y:S01]  /*c980*/  FFMA.FTZ R49, R40.reuse, R45, -R49 ;  /* 0x0000002d28317223 */ /* 0x040fe20000010831 */
[----:B------:R-:W-:Y:S01]  /*c990*/  FFMA.FTZ R48, R40, R47, R4 ;  /* 0x0000002f28307223 */ /* 0x000fe20000010004 */
[----:B------:R-:W-:Y:S01]  /*c9a0*/  FMUL.FTZ R52, R5, R44 ;  /* 0x0000002c05347220 */ /* 0x000fe20000410000 */
[----:B------:R-:W-:-:S02]  /*c9b0*/  HADD2.F32 R6, -RZ, R6.H1_H1 ;  /* 0x30000006ff067230 */ /* 0x000fc40000004100 */
[C---:B------:R-:W-:Y:S01]  /*c9c0*/  FFMA.FTZ R50, R41.reuse, R44, -R50 ;  /* 0x0000002c29327223 */ /* 0x040fe20000010832 */
[----:B------:R-:W-:Y:S02]  /*c9d0*/  HADD2.F32 R7, -RZ, R7.H1_H1 ;  /* 0x30000007ff077230 */ /* 0x000fe40000004100 */
[----:B------:R-:W-:Y:S01]  /*c9e0*/  FFMA.FTZ R41, R41, R46, R52 ;  /* 0x0000002e29297223 */ /* 0x000fe20000010034 */
[----:B------:R-:W-:Y:S02]  /*c9f0*/  HADD2.F32 R45, -RZ, R38.H1_H1 ;  /* 0x30000026ff2d7230 */ /* 0x000fe40000004100 */
[----:B------:R-:W-:Y:S02]  /*ca00*/  HADD2.F32 R5, -RZ, R35.H1_H1 ;  /* 0x30000023ff057230 */ /* 0x000fe40000004100 */
[----:B------:R-:W-:Y:S02]  /*ca10*/  HADD2.F32 R40, -RZ, R39.H1_H1 ;  /* 0x30000027ff287230 */ /* 0x000fe40000004100 */
[----:B------:R-:W-:Y:S01]  /*ca20*/  FMUL.FTZ R47, R6, R45 ;  /* 0x0000002d062f7220 */ /* 0x000fe20000410000 */
[----:B------:R-:W-:-:S02]  /*ca30*/  HADD2.F32 R4, -RZ, R37.H1_H1 ;  /* 0x30000025ff047230 */ /* 0x000fc40000004100 */
[-C--:B------:R-:W-:Y:S01]  /*ca40*/  FMUL.FTZ R44, R6, R5.reuse ;  /* 0x00000005062c7220 */ /* 0x080fe20000410000 */
[C---:B------:R-:W-:Y:S01]  /*ca50*/  FMUL.FTZ R46, R7.reuse, R40 ;  /* 0x00000028072e7220 */ /* 0x040fe20000410000 */
[C---:B------:R-:W-:Y:S01]  /*ca60*/  FFMA.FTZ R6, R42.reuse, R5, -R47 ;  /* 0x000000052a067223 */ /* 0x040fe2000001082f */
[-C--:B------:R-:W-:Y:S01]  /*ca70*/  FMUL.FTZ R51, R7, R4.reuse ;  /* 0x0000000407337220 */ /* 0x080fe20000410000 */
[----:B------:R-:W-:Y:S01]  /*ca80*/  FFMA.FTZ R45, R42, R45, R44 ;  /* 0x0000002d2a2d7223 */ /* 0x000fe2000001002c */
[C---:B------:R-:W-:Y:S01]  /*ca90*/  FFMA.FTZ R7, R43.reuse, R4, -R46 ;  /* 0x000000042b077223 */ /* 0x040fe2000001082e */
[----:B------:R-:W-:Y:S01]  /*caa0*/  F2FP.F16.F32.PACK_AB R4, R48, R49 ;  /* 0x000000313004723e */ /* 0x000fe200000000ff */
[----:B------:R-:W-:Y:S01]  /*cab0*/  FFMA.FTZ R40, R43, R40, R51 ;  /* 0x000000282b287223 */ /* 0x000fe20000010033 */
[----:B------:R-:W-:Y:S02]  /*cac0*/  F2FP.F16.F32.PACK_AB R5, R41, R50 ;  /* 0x000000322905723e */ /* 0x000fe400000000ff */
[----:B------:R-:W-:-:S02]  /*cad0*/  F2FP.F16.F32.PACK_AB R6, R45, R6 ;  /* 0x000000062d06723e */ /* 0x000fc400000000ff */
[----:B------:R-:W-:-:S05]  /*cae0*/  F2FP.F16.F32.PACK_AB R7, R40, R7 ;  /* 0x000000072807723e */ /* 0x000fca00000000ff */
[----:B------:R1:W-:Y:S02]  /*caf0*/  STS.128 [R3+0x12400], R4 ;  /* 0x0124000403007388 */ /* 0x0003e40000000c00 */
.L_x_585:
[----:B------:R-:W-:Y:S05]  /*cb00*/  BSYNC B2 ;  /* 0x0000000000027941 */ /* 0x000fea0003800000 */
.L_x_584:
[----:B------:R-:W-:Y:S04]  /*cb10*/  BSSY B2, `(.L_x_586) ;  /* 0x0000028000027945 */ /* 0x000fe80003800000 */
[----:B------:R-:W-:Y:S05]  /*cb20*/  @P1 BRA `(.L_x_587) ;  /* 0x0000000000981947 */ /* 0x000fea0003800000 */
[----:B01----:R-:W0:Y:S01]  /*cb30*/  LDS.128 R4, [R0] ;  /* 0x0000000000047984 */ /* 0x003e220000000c00 */
        /* <DEDUP_REMOVED lines=36> */
[----:B------:R2:W-:Y:S02]  /*cd80*/  STS.128 [R0], R4 ;  /* 0x0000000400007388 */ /* 0x0005e40000000c00 */
.L_x_587:
[----:B------:R-:W-:Y:S05]  /*cd90*/  BSYNC B2 ;  /* 0x0000000000027941 */ /* 0x000fea0003800000 */
.L_x_586:
[----:B------:R-:W-:Y:S04]  /*cda0*/  BSSY B2, `(.L_x_588) ;  /* 0x0000028000027945 */ /* 0x000fe80003800000 */
[----:B------:R-:W-:Y:S05]  /*cdb0*/  @P2 BRA `(.L_x_589) ;  /* 0x0000000000982947 */ /* 0x000fea0003800000 */
[----:B012---:R-:W0:Y:S01]  /*cdc0*/  LDS.128 R4, [R3+0x16400] ;  /* 0x0164000003047984 */ /* 0x007e220000000c00 */
        /* <DEDUP_REMOVED lines=37> */
.L_x_589:
[----:B------:R-:W-:Y:S05]  /*d020*/  BSYNC B2 ;  /* 0x0000000000027941 */ /* 0x000fea0003800000 */
.L_x_588:
[----:B------:R-:W-:Y:S04]  /*d030*/  BSSY B2, `(.L_x_590) ;  /* 0x0000028000027945 */ /* 0x000fe80003800000 */
[----:B------:R-:W-:Y:S05]  /*d040*/  @P3 BRA `(.L_x_591) ;  /* 0x0000000000983947 */ /* 0x000fea0003800000 */
[----:B0123--:R-:W0:Y:S01]  /*d050*/  LDS.128 R4, [R0+0x4000] ;  /* 0x0040000000047984 */ /* 0x00fe220000000c00 */
        /* <DEDUP_REMOVED lines=37> */
.L_x_591:
[----:B------:R-:W-:Y:S05]  /*d2b0*/  BSYNC B2 ;  /* 0x0000000000027941 */ /* 0x000fea0003800000 */
.L_x_590:
[----:B------:R-:W-:Y:S04]  /*d2c0*/  BSSY B2, `(.L_x_592) ;  /* 0x0000028000027945 */ /* 0x000fe80003800000 */
[----:B------:R-:W-:Y:S05]  /*d2d0*/  @P4 BRA `(.L_x_593) ;  /* 0x0000000000984947 */ /* 0x000fea0003800000 */
[----:B01234-:R-:W0:Y:S01]  /*d2e0*/  LDS.128 R4, [R3+0x1a400] ;  /* 0x01a4000003047984 */ /* 0x01fe220000000c00 */
        /* <DEDUP_REMOVED lines=37> */
.L_x_593:
[----:B------:R-:W-:Y:S05]  /*d540*/  BSYNC B2 ;  /* 0x0000000000027941 */ /* 0x000fea0003800000 */
.L_x_592:
        /* <DEDUP_REMOVED lines=39> */
.L_x_583:
[----:B------:R-:W-:Y:S05]  /*d7c0*/  BSYNC B1 ;  /* 0x0000000000017941 */ /* 0x000fea0003800000 */
.L_x_582:
[----:B01234-:R-:W-:-:S05]  /*d7d0*/  VIADD R4, R202, 0x40 ;  /* 0x00000040ca047836 */ /* 0x01ffca0000000000 */
[----:B------:R-:W-:-:S13]  /*d7e0*/  ISETP.GE.AND P0, PT, R4, R9, PT ;  /* 0x000000090400720c */ /* 0x000fda0003f06270 */
[----:B------:R-:W-:Y:S05]  /*d7f0*/  @P0 BRA `(.L_x_594) ;  /* 0x0000003c00280947 */ /* 0x000fea0003800000 */
[----:B------:R-:W0:Y:S01]  /*d800*/  LDC R4, c[0x0][0x3f4] ;  /* 0x0000fd00ff047b82 */ /* 0x000e220000000800 */
[----:B------:R-:W-:Y:S01]  /*d810*/  BSSY B1, `(.L_x_595) ;  /* 0x000002e000017945 */ /* 0x000fe20003800000 */
[-C--:B0-----:R-:W-:Y:S02]  /*d820*/  ISETP.GE.AND P0, PT, R194, R4.reuse, PT ;  /* 0x00000004c200720c */ /* 0x081fe40003f06270 */
[-C--:B------:R-:W-:Y:S02]  /*d830*/  ISETP.GE.AND P1, PT, R208, R4.reuse, PT ;  /* 0x00000004d000720c */ /* 0x080fe40003f26270 */
[-C--:B------:R-:W-:Y:S02]  /*d840*/  ISETP.GE.AND P2, PT, R206, R4.reuse, PT ;  /* 0x00000004ce00720c */ /* 0x080fe40003f46270 */
[-C--:B------:R-:W-:Y:S02]  /*d850*/  ISETP.GE.AND P3, PT, R207, R4.reuse, PT ;  /* 0x00000004cf00720c */ /* 0x080fe40003f66270 */
[----:B------:R-:W-:-:S02]  /*d860*/  ISETP.GE.AND P4, PT, R205, R4, PT ;  /* 0x00000004cd00720c */ /* 0x000fc40003f86270 */
[----:B------:R-:W-:-:S03]  /*d870*/  ISETP.GE.AND P5, PT, R209, R4, PT ;  /* 0x00000004d100720c */ /* 0x000fc60003fa6270 */
[----:B------:R-:W-:Y:S10]  /*d880*/  @P0 BRA `(.L_x_596) ;  /* 0x0000000000980947 */ /* 0x000ff40003800000 */
[----:B------:R-:W0:Y:S01]  /*d890*/  LDS.128 R4, [R3+0x14400] ;  /* 0x0144000003047984 */ /* 0x000e220000000c00 */
        /* <DEDUP_REMOVED lines=8> */
[-C--:B------:R-:W-:Y:S01]  /*d920*/  FMUL.FTZ R44, R47, R4.reuse ;  /* 0x000000042f2c7220 */ /* 0x080fe20000410000 */
[C---:B------:R-:W-:Y:S01]  /*d930*/  FMUL.FTZ R46, R45.reuse, R4 ;  /* 0x000000042d2e7220 */ /* 0x040fe20000410000 */
[----:B------:R-:W-:Y:S02]  /*d940*/  HADD2.F32 R41, -RZ, R6.H0_H0 ;  /* 0x20000006ff297230 */ /* 0x000fe40000004100 */
[----:B------:R-:W-:Y:S01]  /*d950*/  FMUL.FTZ R43, R50, R5 ;  /* 0x00000005322b7220 */ /* 0x000fe20000410000 */
[----:B------:R-:W-:Y:S01]  /*d960*/  FFMA.FTZ R4, R45, R9, -R44 ;  /* 0x000000092d047223 */ /* 0x000fe2000001082c */
[----:B------:R-:W-:Y:S01]  /*d970*/  FMUL.FTZ R45, R48, R5 ;  /* 0x00000005302d7220 */ /* 0x000fe20000410000 */
[----:B------:R-:W-:-:S02]  /*d980*/  HADD2.F32 R42, -RZ, R7.H0_H0 ;  /* 0x20000007ff2a7230 */ /* 0x000fc40000004100 */
[----:B------:R-:W-:Y:S01]  /*d990*/  FFMA.FTZ R9, R47, R9, R46 ;  /* 0x000000092f097223 */ /* 0x000fe2000001002e */
[-C--:B------:R-:W-:Y:S01]  /*d9a0*/  FFMA.FTZ R5, R48, R40.reuse, -R43 ;  /* 0x0000002830057223 */ /* 0x080fe2000001082b */
[----:B------:R-:W-:Y:S02]  /*d9b0*/  HADD2.F32 R6, -RZ, R6.H1_H1 ;  /* 0x30000006ff067230 */ /* 0x000fe40000004100 */
[----:B------:R-:W-:Y:S01]  /*d9c0*/  FFMA.FTZ R40, R50, R40, R45 ;  /* 0x0000002832287223 */ /* 0x000fe2000001002d */
[----:B------:R-:W-:Y:S01]  /*d9d0*/  HADD2.F32 R7, -RZ, R7.H1_H1 ;  /* 0x30000007ff077230 */ /* 0x000fe20000004100 */
[----:B------:R-:W-:Y:S01]  /*d9e0*/  F2FP.F16.F32.PACK_AB R4, R9, R4 ;  /* 0x000000040904723e */ /* 0x000fe200000000ff */
[----:B------:R-:W-:Y:S02]  /*d9f0*/  HADD2.F32 R47, -RZ, R38.H1_H1 ;  /* 0x30000026ff2f7230 */ /* 0x000fe40000004100 */
[----:B------:R-:W-:Y:S01]  /*da00*/  HADD2.F32 R48, -RZ, R39.H1_H1 ;  /* 0x30000027ff307230 */ /* 0x000fe20000004100 */
[----:B------:R-:W-:Y:S01]  /*da10*/  F2FP.F16.F32.PACK_AB R5, R40, R5 ;  /* 0x000000052805723e */ /* 0x000fe200000000ff */
[----:B------:R-:W-:-:S02]  /*da20*/  HADD2.F32 R43, -RZ, R35.H1_H1 ;  /* 0x30000023ff2b7230 */ /* 0x000fc40000004100 */
[-C--:B------:R-:W-:Y:S01]  /*da30*/  FMUL.FTZ R38, R47, R6.reuse ;  /* 0x000000062f267220 */ /* 0x080fe20000410000 */
[----:B------:R-:W-:Y:S02]  /*da40*/  HADD2.F32 R46, -RZ, R37.H1_H1 ;  /* 0x30000025ff2e7230 */ /* 0x000fe40000004100 */
[----:B------:R-:W-:Y:S01]  /*da50*/  FMUL.FTZ R35, R48, R7 ;  /* 0x0000000730237220 */ /* 0x000fe20000410000 */
[C---:B------:R-:W-:Y:S01]  /*da60*/  FMUL.FTZ R44, R43.reuse, R6 ;  /* 0x000000062b2c7220 */ /* 0x040fe20000410000 */
[----:B------:R-:W-:Y:S01]  /*da70*/  FFMA.FTZ R6, R43, R41, -R38 ;  /* 0x000000292b067223 */ /* 0x000fe20000010826 */
[C---:B------:R-:W-:Y:S01]  /*da80*/  FMUL.FTZ R37, R46.reuse, R7 ;  /* 0x000000072e257220 */ /* 0x040fe20000410000 */
[-C--:B------:R-:W-:Y:S01]  /*da90*/  FFMA.FTZ R7, R46, R42.reuse, -R35 ;  /* 0x0000002a2e077223 */ /* 0x080fe20000010823 */
[----:B------:R-:W-:Y:S02]  /*daa0*/  FFMA.FTZ R41, R47, R41, R44 ;  /* 0x000000292f297223 */ /* 0x000fe4000001002c */
[----:B------:R-:W-:-:S03]  /*dab0*/  FFMA.FTZ R42, R48, R42, R37 ;  /* 0x0000002a302a7223 */ /* 0x000fc60000010025 */
[----:B------:R-:W-:Y:S02]  /*dac0*/  F2FP.F16.F32.PACK_AB R6, R41, R6 ;  /* 0x000000062906723e */ /* 0x000fe400000000ff */
[----:B------:R-:W-:-:S05]  /*dad0*/  F2FP.F16.F32.PACK_AB R7, R42, R7 ;  /* 0x000000072a07723e */ /* 0x000fca00000000ff */
[----:B------:R0:W-:Y:S02]  /*dae0*/  STS.128 [R3+0x14400], R4 ;  /* 0x0144000403007388 */ /* 0x0001e40000000c00 */
.L_x_596:
[----:B------:R-:W-:Y:S05]  /*daf0*/  BSYNC B1 ;  /* 0x0000000000017941 */ /* 0x000fea0003800000 */
.L_x_595:
[----:B------:R-:W-:Y:S04]  /*db00*/  BSSY B1, `(.L_x_597) ;  /* 0x0000028000017945 */ /* 0x000fe80003800000 */
[----:B------:R-:W-:Y:S05]  /*db10*/  @P1 BRA `(.L_x_598) ;  /* 0x0000000000981947 */ /* 0x000fea0003800000 */
        /* <DEDUP_REMOVED lines=10> */
[----:B------:R-:W-:Y:S01]  /*dbc0*/  FMUL.FTZ R42, R39, R4 ;  /* 0x00000004272a7220 */ /* 0x000fe20000410000 */
[----:B------:R-:W-:Y:S02]  /*dbd0*/  HADD2.F32 R37, -RZ, R6.H0_H0 ;  /* 0x20000006ff257230 */ /* 0x000fe40000004100 */
[----:B------:R-:W-:Y:S01]  /*dbe0*/  FMUL.FTZ R44, R45, R5 ;  /* 0x000000052d2c7220 */ /* 0x000fe20000410000 */
[----:B------:R-:W-:Y:S01]  /*dbf0*/  FFMA.FTZ R4, R39, R9, -R40 ;  /* 0x0000000927047223 */ /* 0x000fe20000010828 */
[----:B------:R-:W-:Y:S01]  /*dc00*/  FMUL.FTZ R40, R41, R5 ;  /* 0x0000000529287220 */ /* 0x000fe20000410000 */
[----:B------:R-:W-:-:S02]  /*dc10*/  HADD2.F32 R38, -RZ, R7.H0_H0 ;  /* 0x20000007ff267230 */ /* 0x000fc40000004100 */
[----:B------:R-:W-:Y:S01]  /*dc20*/  FFMA.FTZ R5, R41, R35, -R44 ;  /* 0x0000002329057223 */ /* 0x000fe2000001082c */
[----:B------:R-:W-:Y:S02]  /*dc30*/  HADD2.F32 R6, -RZ, R6.H1_H1 ;  /* 0x30000006ff067230 */ /* 0x000fe40000004100 */
[----:B------:R-:W-:Y:S01]  /*dc40*/  FFMA.FTZ R9, R43, R9, R42 ;  /* 0x000000092b097223 */ /* 0x000fe2000001002a */
[----:B------:R-:W-:Y:S02]  /*dc50*/  HADD2.F32 R7, -RZ, R7.H1_H1 ;  /* 0x30000007ff077230 */ /* 0x000fe40000004100 */
[----:B------:R-:W-:Y:S01]  /*dc60*/  FFMA.FTZ R40, R45, R35, R40 ;  /* 0x000000232d287223 */ /* 0x000fe20000010028 */
[----:B------:R-:W-:Y:S02]  /*dc70*/  HADD2.F32 R41, -RZ, R33.H1_H1 ;  /* 0x30000021ff297230 */ /* 0x000fe40000004100 */
[----:B------:R-:W-:Y:S01]  /*dc80*/  HADD2.F32 R44, -RZ, R34.H1_H1 ;  /* 0x30000022ff2c7230 */ /* 0x000fe20000004100 */
[----:B------:R-:W-:Y:S01]  /*dc90*/  F2FP.F16.F32.PACK_AB R4, R9, R4 ;  /* 0x000000040904723e */ /* 0x000fe200000000ff */
[----:B------:R-:W-:Y:S01]  /*dca0*/  HADD2.F32 R39, -RZ, R31.H1_H1 ;  /* 0x3000001fff277230 */ /* 0x000fe20000004100 */
[----:B------:R-:W-:Y:S01]  /*dcb0*/  F2FP.F16.F32.PACK_AB R5, R40, R5 ;  /* 0x000000052805723e */ /* 0x000fe200000000ff */
[----:B------:R-:W-:-:S02]  /*dcc0*/  HADD2.F32 R42, -RZ, R32.H1_H1 ;  /* 0x30000020ff2a7230 */ /* 0x000fc40000004100 */
[-C--:B------:R-:W-:Y:S01]  /*dcd0*/  FMUL.FTZ R32, R41, R6.reuse ;  /* 0x0000000629207220 */ /* 0x080fe20000410000 */
[-C--:B------:R-:W-:Y:S01]  /*dce0*/  FMUL.FTZ R31, R44, R7.reuse ;  /* 0x000000072c1f7220 */ /* 0x080fe20000410000 */
[C---:B------:R-:W-:Y:S01]  /*dcf0*/  FMUL.FTZ R34, R39.reuse, R6 ;  /* 0x0000000627227220 */ /* 0x040fe20000410000 */
[C---:B------:R-:W-:Y:S01]  /*dd00*/  FMUL.FTZ R33, R42.reuse, R7 ;  /* 0x000000072a217220 */ /* 0x040fe20000410000 */
[-C--:B------:R-:W-:Y:S01]  /*dd10*/  FFMA.FTZ R6, R39, R37.reuse, -R32 ;  /* 0x0000002527067223 */ /* 0x080fe20000010820 */
[-C--:B------:R-:W-:Y:S01]  /*dd20*/  FFMA.FTZ R7, R42, R38.reuse, -R31 ;  /* 0x000000262a077223 */ /* 0x080fe2000001081f */
[----:B------:R-:W-:Y:S01]  /*dd30*/  FFMA.FTZ R37, R41, R37, R34 ;  /* 0x0000002529257223 */ /* 0x000fe20000010022 */
[----:B------:R-:W-:-:S04]  /*dd40*/  FFMA.FTZ R38, R44, R38, R33 ;  /* 0x000000262c267223 */ /* 0x000fc80000010021 */
[----:B------:R-:W-:Y:S02]  /*dd50*/  F2FP.F16.F32.PACK_AB R6, R37, R6 ;  /* 0x000000062506723e */ /* 0x000fe400000000ff */
[----:B------:R-:W-:-:S05]  /*dd60*/  F2FP.F16.F32.PACK_AB R7, R38, R7 ;  /* 0x000000072607723e */ /* 0x000fca00000000ff */
[----:B------:R1:W-:Y:S02]  /*dd70*/  STS.128 [R0+0x2000], R4 ;  /* 0x0020000400007388 */ /* 0x0003e40000000c00 */
.L_x_598:
[----:B------:R-:W-:Y:S05]  /*dd80*/  BSYNC B1 ;  /* 0x0000000000017941 */ /* 0x000fea0003800000 */
.L_x_597:
[----:B------:R-:W-:Y:S04]  /*dd90*/  BSSY B1, `(.L_x_599) ;  /* 0x0000028000017945 */ /* 0x000fe80003800000 */
[----:B------:R-:W-:Y:S05]  /*dda0*/  @P2 BRA `(.L_x_600) ;  /* 0x0000000000982947 */ /* 0x000fea0003800000 */
[----:B01----:R-:W0:Y:S01]  /*ddb0*/  LDS.128 R4, [R3+0x18400] ;  /* 0x0184000003047984 */ /* 0x003e220000000c00 */
        /* <DEDUP_REMOVED lines=27> */
[C---:B------:R-:W-:Y:S01]  /*df70*/  FMUL.FTZ R29, R38.reuse, R6 ;  /* 0x00000006261d7220 */ /* 0x040fe20000410000 */
[-C--:B------:R-:W-:Y:S01]  /*df80*/  FMUL.FTZ R28, R37, R7.reuse ;  /* 0x00000007251c7220 */ /* 0x080fe20000410000 */
[-C--:B------:R-:W-:Y:S01]  /*df90*/  FFMA.FTZ R6, R38, R32.reuse, -R27 ;  /* 0x0000002026067223 */ /* 0x080fe2000001081b */
[C---:B------:R-:W-:Y:S01]  /*dfa0*/  FMUL.FTZ R30, R35.reuse, R7 ;  /* 0x00000007231e7220 */ /* 0x040fe20000410000 */
[----:B------:R-:W-:Y:S01]  /*dfb0*/  FFMA.FTZ R29, R40, R32, R29 ;  /* 0x00000020281d7223 */ /* 0x000fe2000001001d */
[-C--:B------:R-:W-:Y:S02]  /*dfc0*/  FFMA.FTZ R7, R35, R33.reuse, -R28 ;  /* 0x0000002123077223 */ /* 0x080fe4000001081c */
[----:B------:R-:W-:-:S02]  /*dfd0*/  FFMA.FTZ R30, R37, R33, R30 ;  /* 0x00000021251e7223 */ /* 0x000fc4000001001e */
[----:B------:R-:W-:-:S03]  /*dfe0*/  F2FP.F16.F32.PACK_AB R6, R29, R6 ;  /* 0x000000061d06723e */ /* 0x000fc600000000ff */
[----:B------:R-:W-:-:S05]  /*dff0*/  F2FP.F16.F32.PACK_AB R7, R30, R7 ;  /* 0x000000071e07723e */ /* 0x000fca00000000ff */
[----:B------:R2:W-:Y:S02]  /*e000*/  STS.128 [R3+0x18400], R4 ;  /* 0x0184000403007388 */ /* 0x0005e40000000c00 */
.L_x_600:
[----:B------:R-:W-:Y:S05]  /*e010*/  BSYNC B1 ;  /* 0x0000000000017941 */ /* 0x000fea0003800000 */
.L_x_599:
        /* <DEDUP_REMOVED lines=40> */
.L_x_602:
[----:B------:R-:W-:Y:S05]  /*e2a0*/  BSYNC B1 ;  /* 0x0000000000017941 */ /* 0x000fea0003800000 */
.L_x_601:
        /* <DEDUP_REMOVED lines=40> */
.L_x_604:
[----:B------:R-:W-:Y:S05]  /*e530*/  BSYNC B1 ;  /* 0x0000000000017941 */ /* 0x000fea0003800000 */
.L_x_603:
        /* <DEDUP_REMOVED lines=38> */
[----:B------:R0:W-:Y:S01]  /*e7a0*/  STS.128 [R0+0xa000], R4 ;  /* 0x00a0000400007388 */ /* 0x0001e20000000c00 */
[----:B------:R-:W-:Y:S05]  /*e7b0*/  BRA `(.L_x_594) ;  /* 0x0000002c00387947 */ /* 0x000fea0003800000 */
.L_x_576:
[----:B------:R-:W-:-:S03]  /*e7c0*/  UMOV UR4, 0xffffffff ;  /* 0xffffffff00047882 */ /* 0x000fc60000000000 */
[----:B------:R-:W-:Y:S05]  /*e7d0*/  BRA.DIV UR4, `(.L_x_605) ;  /* 0x0000014e04fc7947 */ /* 0x000fea000b800000 */
[----:B------:R0:W1:Y:S04]  /*e7e0*/  SHFL.IDX PT, R0, R24, RZ, 0x1c1f ;  /* 0x001c1fff18007589 */ /* 0x00006800000e0000 */
[----:B------:R0:W2:Y:S04]  /*e7f0*/  SHFL.IDX PT, R3, R38, RZ, 0x1c1f ;  /* 0x001c1fff26037589 */ /* 0x0000a800000e0000 */
[----:B------:R0:W3:Y:S04]  /*e800*/  SHFL.IDX PT, R37, R41, RZ, 0x1c1f ;  /* 0x001c1fff29257589 */ /* 0x0000e800000e0000 */
[----:B------:R-:W4:Y:S02]  /*e810*/  SHFL.IDX PT, R40, R40, RZ, 0x1c1f ;  /* 0x001c1fff28287589 */ /* 0x000f2400000e0000 */
.L_x_833:
[----:B------:R-:W-:Y:S01]  /*e820*/  ULDC UR4, c[0x0][0x448] ;  /* 0x0001120000047ab9 */ /* 0x000fe20000000800 */
[----:B------:R-:W-:Y:S01]  /*e830*/  BSSY B1, `(.L_x_606) ;  /* 0x0000037000017945 */ /* 0x000fe20003800000 */
[----:B------:R-:W-:Y:S01]  /*e840*/  IMAD R45, R136, UR4, RZ ;  /* 0x00000004882d7c24 */ /* 0x000fe2000f8e02ff */
[----:B------:R-:W-:Y:S02]  /*e850*/  CS2R R4, SRZ ;  /* 0x0000000000047805 */ /* 0x000fe4000001ff00 */
[----:B------:R-:W-:Y:S02]  /*e860*/  CS2R R8, SRZ ;  /* 0x0000000000087805 */ /* 0x000fe4000001ff00 */
[----:B------:R-:W-:Y:S02]  /*e870*/  CS2R R10, SRZ ;  /* 0x00000000000a7805 */ /* 0x000fe4000001ff00 */
[----:B------:R-:W-:Y:S02]  /*e880*/  CS2R R12, SRZ ;  /* 0x00000000000c7805 */ /* 0x000fe4000001ff00 */
[----:B------:R-:W-:Y:S01]  /*e890*/  ISETP.GE.AND P0, PT, R6, R45, PT ;  /* 0x0000002d0600720c */ /* 0x000fe20003f06270 */
[----:B------:R-:W-:Y:S01]  /*e8a0*/  IMAD R45, R137, -0x80, R45 ;  /* 0xffffff80892d7824 */ /* 0x000fe200078e022d */
[----:B------:R-:W-:-:S02]  /*e8b0*/  CS2R R6, SRZ ;  /* 0x0000000000067805 */ /* 0x000fc4000001ff00 */
[----:B------:R-:W-:Y:S02]  /*e8c0*/  CS2R R14, SRZ ;  /* 0x00000000000e7805 */ /* 0x000fe4000001ff00 */
[----:B0-----:R-:W-:Y:S02]  /*e8d0*/  CS2R R24, SRZ ;  /* 0x0000000000187805 */ /* 0x001fe4000001ff00 */
[----:B------:R-:W-:Y:S02]  /*e8e0*/  CS2R R26, SRZ ;  /* 0x00000000001a7805 */ /* 0x000fe4000001ff00 */
[----:B------:R-:W-:Y:S02]  /*e8f0*/  CS2R R28, SRZ ;  /* 0x00000000001c7805 */ /* 0x000fe4000001ff00 */
[----:B------:R-:W-:Y:S02]  /*e900*/  CS2R R30, SRZ ;  /* 0x00000000001e7805 */ /* 0x000fe4000001ff00 */
[----:B------:R-:W-:-:S02]  /*e910*/  CS2R R32, SRZ ;  /* 0x0000000000207805 */ /* 0x000fc4000001ff00 */
[----:B------:R-:W-:Y:S01]  /*e920*/  CS2R R34, SRZ ;  /* 0x0000000000227805 */ /* 0x000fe2000001ff00 */
[----:B------:R-:W-:Y:S06]  /*e930*/  @P0 BRA `(.L_x_607) ;  /* 0x0000000000980947 */ /* 0x000fec0003800000 */
[----:B------:R-:W-:Y:S01]  /*e940*/  ULDC UR4, c[0x0][0x3f4] ;  /* 0x0000fd0000047ab9 */ /* 0x000fe20000000800 */
[----:B--2---:R-:W-:Y:S01]  /*e950*/  IMAD.MOV.U32 R6, RZ, RZ, R3 ;  /* 0x000000ffff067224 */ /* 0x004fe200078e0003 */
[----:B------:R-:W-:Y:S01]  /*e960*/  ISETP.GE.AND P3, PT, R193, UR4, PT ;  /* 0x00000004c1007c0c */ /* 0x000fe2000bf66270 */
[----:B-1----:R-:W-:Y:S01]  /*e970*/  IMAD.MOV.U32 R7, RZ, RZ, R0 ;  /* 0x000000ffff077224 */ /* 0x002fe200078e0000 */
[----:B------:R-:W-:Y:S01]  /*e980*/  ISETP.GE.AND P2, PT, R16, UR4, PT ;  /* 0x0000000410007c0c */ /* 0x000fe2000bf46270 */
[----:B----4-:R-:W-:Y:S01]  /*e990*/  IMAD.MOV.U32 R8, RZ, RZ, R40 ;  /* 0x000000ffff087224 */ /* 0x010fe200078e0028 */
[----:B------:R-:W-:Y:S02]  /*e9a0*/  ISETP.GE.AND P4, PT, R192, UR4, PT ;  /* 0x00000004c0007c0c */ /* 0x000fe4000bf86270 */
[----:B------:R-:W-:Y:S02]  /*e9b0*/  CS2R R28, SRZ ;  /* 0x00000000001c7805 */ /* 0x000fe4000001ff00 */
[----:B---3--:R-:W-:-:S02]  /*e9c0*/  MOV R9, R37 ;  /* 0x0000002500097202 */ /* 0x008fc40000000f00 */
[----:B------:R-:W-:Y:S02]  /*e9d0*/  CS2R R30, SRZ ;  /* 0x00000000001e7805 */ /* 0x000fe4000001ff00 */
[----:B------:R-:W-:Y:S02]  /*e9e0*/  CS2R R10, SRZ ;  /* 0x00000000000a7805 */ /* 0x000fe4000001ff00 */
[----:B------:R-:W-:Y:S02]  /*e9f0*/  CS2R R32, SRZ ;  /* 0x0000000000207805 */ /* 0x000fe4000001ff00 */
[----:B------:R-:W-:Y:S02]  /*ea00*/  CS2R R34, SRZ ;  /* 0x0000000000227805 */ /* 0x000fe4000001ff00 */
[----:B------:R-:W-:Y:S02]  /*ea10*/  @!P3 SHF.L.U32 R13, R197, 0x3, RZ ;  /* 0x00000003c50db819 */ /* 0x000fe400000006ff */
[----:B------:R-:W-:Y:S01]  /*ea20*/  @!P2 SHF.L.U32 R38, R16, 0x1, RZ ;  /* 0x000000011026a819 */ /* 0x000fe200000006ff */
[----:B------:R-:W-:-:S03]  /*ea30*/  @!P4 IMAD.SHL.U32 R41, R198, 0x8, RZ ;  /* 0x00000008c629c824 */ /* 0x000fc600078e00ff */
[-C--:B------:R-:W-:Y:S01]  /*ea40*/  @!P2 IADD3 R20, P0, R3, R38.reuse, RZ ;  /* 0x000000260314a210 */ /* 0x080fe20007f1e0ff */
[----:B------:R-:W-:Y:S01]  /*ea50*/  @!P3 IMAD.WIDE R4, R13, 0x2, R6 ;  /* 0x000000020d04b825 */ /* 0x000fe200078e0206 */
[----:B------:R-:W-:Y:S02]  /*ea60*/  @!P2 IADD3 R38, P1, R40, R38, RZ ;  /* 0x000000262826a210 */ /* 0x000fe40007f3e0ff */
[----:B------:R-:W-:Y:S01]  /*ea70*/  @!P2 SHF.L.U64.HI R3, R16, 0x1, R17 ;  /* 0x000000011003a819 */ /* 0x000fe20000010211 */
[----:B------:R-:W-:Y:S01]  /*ea80*/  @!P4 IMAD.WIDE R6, R41, 0x2, R6 ;  /* 0x000000022906c825 */ /* 0x000fe200078e0206 */
[----:B------:R0:W5:Y:S03]  /*ea90*/  @!P3 LD.E.128 R28, desc[UR48][R4.64] ;  /* 0x00000030041cb980 */ /* 0x000166000c101d00 */
[--C-:B------:R-:W-:Y:S01]  /*eaa0*/  @!P3 IMAD.WIDE R12, R13, 0x2, R8.reuse ;  /* 0x000000020d0cb825 */ /* 0x100fe200078e0208 */
[----:B------:R1:W5:Y:S03]  /*eab0*/  @!P4 LD.E.128 R32, desc[UR48][R6.64] ;  /* 0x000000300620c980 */ /* 0x000366000c101d00 */
[----:B------:R-:W-:Y:S01]  /*eac0*/  @!P4 IMAD.WIDE R40, R41, 0x2, R8 ;  /* 0x000000022928c825 */ /* 0x000fe200078e0208 */
[----:B------:R-:W-:-:S02]  /*ead0*/  CS2R R8, SRZ ;  /* 0x0000000000087805 */ /* 0x000fc4000001ff00 */
[----:B------:R-:W-:Y:S02]  /*eae0*/  CS2R R14, SRZ ;  /* 0x00000000000e7805 */ /* 0x000fe4000001ff00 */
[----:B------:R-:W-:Y:S02]  /*eaf0*/  CS2R R24, SRZ ;  /* 0x0000000000187805 */ /* 0x000fe4000001ff00 */
[----:B------:R-:W-:Y:S02]  /*eb00*/  CS2R R26, SRZ ;  /* 0x00000000001a7805 */ /* 0x000fe4000001ff00 */
[----:B0-----:R-:W-:Y:S01]  /*eb10*/  CS2R R4, SRZ ;  /* 0x0000000000047805 */ /* 0x001fe2000001ff00 */
[--C-:B------:R-:W-:Y:S01]  /*eb20*/  @!P2 IMAD.X R21, R0, 0x1, R3.reuse, P0 ;  /* 0x000000010015a824 */ /* 0x100fe200000e0603 */
[----:B------:R0:W5:Y:S01]  /*eb30*/  @!P3 LD.E.128 R8, desc[UR48][R12.64] ;  /* 0x000000300c08b980 */ /* 0x000162000c101d00 */
[----:B-1----:R-:W-:Y:S01]  /*eb40*/  CS2R R6, SRZ ;  /* 0x0000000000067805 */ /* 0x002fe2000001ff00 */
[----:B------:R-:W-:-:S02]  /*eb50*/  @!P2 IMAD.X R39, R37, 0x1, R3, P1 ;  /* 0x000000012527a824 */ /* 0x000fc400008e0603 */
[----:B------:R1:W5:Y:S04]  /*eb60*/  @!P2 LD.E.128 R24, desc[UR48][R20.64] ;  /* 0x000000301418a980 */ /* 0x000368000c101d00 */
[----:B------:R1:W5:Y:S01]  /*eb70*/  @!P2 LD.E.128 R4, desc[UR48][R38.64] ;  /* 0x000000302604a980 */ /* 0x000362000c101d00 */
[----:B0-----:R-:W-:-:S06]  /*eb80*/  CS2R R12, SRZ ;  /* 0x00000000000c7805 */ /* 0x001fcc000001ff00 */
[----:B------:R1:W5:Y:S02]  /*eb90*/  @!P4 LD.E.128 R12, desc[UR48][R40.64] ;  /* 0x00000030280cc980 */ /* 0x000364000c101d00 */
.L_x_607:
[----:B------:R-:W-:Y:S05]  /*eba0*/  BSYNC B1 ;  /* 0x0000000000017941 */ /* 0x000fea0003800000 */
.L_x_606:
[----:B------:R-:W4:Y:S01]  /*ebb0*/  LDL R62, [R1+0x4] ;  /* 0x00000400013e7983 */ /* 0x000f220000100800 */
[----:B-1---5:R-:W-:Y:S01]  /*ebc0*/  IMAD.MOV.U32 R0, RZ, RZ, R25 ;  /* 0x000000ffff007224 */ /* 0x022fe200078e0019 */
[----:B---3--:R-:W-:Y:S01]  /*ebd0*/  MOV R37, R24 ;  /* 0x0000001800257202 */ /* 0x008fe20000000f00 */
[--C-:B--2---:R-:W-:Y:S01]  /*ebe0*/  IMAD.MOV.U32 R3, RZ, RZ, R5.reuse ;  /* 0x000000ffff037224 */ /* 0x104fe200078e0005 */
[--C-:B------:R-:W-:Y:S01]  /*ebf0*/  SHF.R.U64 R53, R4, 0x10, R5.reuse ;  /* 0x0000001004357819 */ /* 0x100fe20000001205 */
[----:B------:R-:W-:Y:S01]  /*ec00*/  IMAD.MOV.U32 R39, RZ, RZ, R26 ;  /* 0x000000ffff277224 */ /* 0x000fe200078e001a */
[----:B------:R-:W-:Y:S01]  /*ec10*/  PRMT R37, R37, 0x5410, R0 ;  /* 0x0000541025257816 */ /* 0x000fe20000000000 */
[----:B------:R-:W-:Y:S01]  /*ec20*/  IMAD.MOV.U32 R43, RZ, RZ, R6 ;  /* 0x000000ffff2b7224 */ /* 0x000fe200078e0006 */
[----:B------:R-:W-:Y:S01]  /*ec30*/  SHF.R.U32.HI R54, RZ, 0x10, R5 ;  /* 0x00000010ff367819 */ /* 0x000fe20000011605 */
[----:B------:R-:W-:Y:S01]  /*ec40*/  IMAD.MOV.U32 R44, RZ, RZ, R35 ;  /* 0x000000ffff2c7224 */ /* 0x000fe200078e0023 */
[--C-:B------:R-:W-:Y:S01]  /*ec50*/  SHF.R.U64 R38, R24, 0x10, R25.reuse ;  /* 0x0000001018267819 */ /* 0x100fe20000001219 */
[----:B------:R-:W-:Y:S01]  /*ec60*/  IMAD.MOV.U32 R20, RZ, RZ, R12 ;  /* 0x000000ffff147224 */ /* 0x000fe200078e000c */
[----:B----4-:R-:W-:Y:S01]  /*ec70*/  SHF.R.U32.HI R40, RZ, 0x10, R25 ;  /* 0x00000010ff287819 */ /* 0x010fe20000011619 */
[----:B------:R-:W-:Y:S01]  /*ec80*/  IMAD.MOV.U32 R25, RZ, RZ, R29 ;  /* 0x000000ffff197224 */ /* 0x000fe200078e001d */
[----:B------:R-:W-:Y:S01]  /*ec90*/  SHF.R.U64 R46, R26, 0x10, R27 ;  /* 0x000000101a2e7819 */ /* 0x000fe2000000121b */
[----:B------:R-:W-:Y:S01]  /*eca0*/  IMAD.MOV.U32 R26, RZ, RZ, R28 ;  /* 0x000000ffff1a7224 */ /* 0x000fe200078e001c */
[--C-:B------:R-:W-:Y:S01]  /*ecb0*/  SHF.R.U64 R47, R28, 0x10, R29.reuse ;  /* 0x000000101c2f7819 */ /* 0x100fe2000000121d */
[----:B------:R-:W-:Y:S01]  /*ecc0*/  IMAD.MOV.U32 R24, RZ, RZ, R14 ;  /* 0x000000ffff187224 */ /* 0x000fe200078e000e */
[----:B------:R-:W-:Y:S01]  /*ecd0*/  SHF.R.U32.HI R48, RZ, 0x10, R29 ;  /* 0x00000010ff307819 */ /* 0x000fe2000001161d */
[--C-:B------:R-:W-:Y:S01]  /*ece0*/  IMAD.MOV.U32 R29, RZ, RZ, R31.reuse ;  /* 0x000000ffff1d7224 */ /* 0x100fe200078e001f */
[----:B------:R-:W-:Y:S01]  /*ecf0*/  MOV R41, R4 ;  /* 0x0000000400297202 */ /* 0x000fe20000000f00 */
[----:B------:R-:W-:Y:S01]  /*ed00*/  BSSY B1, `(.L_x_608) ;  /* 0x000003c000017945 */ /* 0x000fe20003800000 */
[----:B------:R-:W-:-:S02]  /*ed10*/  SHF.R.U64 R49, R30, 0x10, R31 ;  /* 0x000000101e317819 */ /* 0x000fc4000000121f */
[----:B------:R-:W-:Y:S01]  /*ed20*/  SHF.R.U32.HI R50, RZ, 0x10, R31 ;  /* 0x00000010ff327819 */ /* 0x000fe2000001161f */
[----:B------:R-:W-:Y:S01]  /*ed30*/  IMAD.MOV.U32 R31, RZ, RZ, R32 ;  /* 0x000000ffff1f7224 */ /* 0x000fe200078e0020 */
[----:B------:R-:W-:Y:S01]  /*ed40*/  MOV R28, R30 ;  /* 0x0000001e001c7202 */ /* 0x000fe20000000f00 */
[----:B------:R-:W-:Y:S01]  /*ed50*/  IMAD.MOV.U32 R30, RZ, RZ, R8 ;  /* 0x000000ffff1e7224 */ /* 0x000fe200078e0008 */
[----:B------:R-:W-:Y:S02]  /*ed60*/  MOV R42, R33 ;  /* 0x00000021002a7202 */ /* 0x000fe40000000f00 */
[--C-:B------:R-:W-:Y:S02]  /*ed70*/  SHF.R.U64 R51, R32, 0x10, R33.reuse ;  /* 0x0000001020337819 */ /* 0x100fe40000001221 */
[----:B------:R-:W-:Y:S01]  /*ed80*/  SHF.R.U32.HI R52, RZ, 0x10, R33 ;  /* 0x00000010ff347819 */ /* 0x000fe20000011621 */
[----:B------:R-:W-:Y:S01]  /*ed90*/  IMAD.MOV.U32 R33, RZ, RZ, R34 ;  /* 0x000000ffff217224 */ /* 0x000fe200078e0022 */
[----:B------:R-:W-:Y:S01]  /*eda0*/  SHF.R.U64 R55, R6, 0x10, R7 ;  /* 0x0000001006377819 */ /* 0x000fe20000001207 */
[----:B------:R-:W-:Y:S01]  /*edb0*/  IMAD.MOV.U32 R6, RZ, RZ, R9 ;  /* 0x000000ffff067224 */ /* 0x000fe200078e0009 */
[----:B------:R-:W-:-:S02]  /*edc0*/  MOV R21, R27 ;  /* 0x0000001b00157202 */ /* 0x000fc40000000f00 */
[----:B------:R-:W-:Y:S02]  /*edd0*/  MOV R4, R7 ;  /* 0x0000000700047202 */ /* 0x000fe40000000f00 */
[----:B------:R-:W-:Y:S01]  /*ede0*/  SHF.R.U32.HI R56, RZ, 0x10, R7 ;  /* 0x00000010ff387819 */ /* 0x000fe20000011607 */
[----:B------:R-:W-:Y:S01]  /*edf0*/  IMAD.MOV.U32 R7, RZ, RZ, R11 ;  /* 0x000000ffff077224 */ /* 0x000fe200078e000b */
[--C-:B------:R-:W-:Y:S02]  /*ee00*/  SHF.R.U64 R57, R8, 0x10, R9.reuse ;  /* 0x0000001008397819 */ /* 0x100fe40000001209 */
[----:B------:R-:W-:Y:S01]  /*ee10*/  SHF.R.U32.HI R58, RZ, 0x10, R9 ;  /* 0x00000010ff3a7819 */ /* 0x000fe20000011609 */
[----:B------:R-:W-:Y:S01]  /*ee20*/  IMAD.MOV.U32 R9, RZ, RZ, R15 ;  /* 0x000000ffff097224 */ /* 0x000fe200078e000f */
[----:B------:R-:W-:Y:S02]  /*ee30*/  MOV R32, R10 ;  /* 0x0000000a00207202 */ /* 0x000fe40000000f00 */
[----:B------:R-:W-:-:S02]  /*ee40*/  SHF.R.U32.HI R27, RZ, 0x10, R27 ;  /* 0x00000010ff1b7819 */ /* 0x000fc4000001161b */
[----:B------:R-:W-:Y:S02]  /*ee50*/  SHF.R.U64 R34, R34, 0x10, R35 ;  /* 0x0000001022227819 */ /* 0x000fe40000001223 */
[----:B------:R-:W-:Y:S02]  /*ee60*/  SHF.R.U64 R10, R10, 0x10, R11 ;  /* 0x000000100a0a7819 */ /* 0x000fe4000000120b */
[----:B------:R-:W-:Y:S02]  /*ee70*/  MOV R8, R13 ;  /* 0x0000000d00087202 */ /* 0x000fe40000000f00 */
[----:B------:R-:W-:Y:S02]  /*ee80*/  SHF.R.U64 R59, R12, 0x10, R13 ;  /* 0x000000100c3b7819 */ /* 0x000fe4000000120d */
[----:B------:R-:W-:Y:S02]  /*ee90*/  PRMT R41, R41, 0x5410, R3 ;  /* 0x0000541029297816 */ /* 0x000fe40000000003 */
[----:B------:R-:W-:-:S02]  /*eea0*/  SHF.R.U32.HI R35, RZ, 0x10, R35 ;  /* 0x00000010ff237819 */ /* 0x000fc40000011623 */
[----:B------:R-:W-:Y:S02]  /*eeb0*/  SHF.R.U32.HI R11, RZ, 0x10, R11 ;  /* 0x00000010ff0b7819 */ /* 0x000fe4000001160b */
[----:B------:R-:W-:Y:S02]  /*eec0*/  SHF.R.U32.HI R13, RZ, 0x10, R13 ;  /* 0x00000010ff0d7819 */ /* 0x000fe4000001160d */
[----:B------:R-:W-:Y:S02]  /*eed0*/  VIMNMX R3, R45, 0x80, PT ;  /* 0x000000802d037848 */ /* 0x000fe40003fe0100 */
[--C-:B------:R-:W-:Y:S02]  /*eee0*/  SHF.R.U64 R60, R14, 0x10, R15.reuse ;  /* 0x000000100e3c7819 */ /* 0x100fe4000000120f */
[----:B------:R-:W-:Y:S02]  /*eef0*/  PRMT R38, R38, 0x5410, R40 ;  /* 0x0000541026267816 */ /* 0x000fe40000000028 */
[----:B------:R-:W-:-:S02]  /*ef00*/  SHF.R.U32.HI R61, RZ, 0x10, R15 ;  /* 0x00000010ff3d7819 */ /* 0x000fc4000001160f */
        /* <DEDUP_REMOVED lines=14> */
[----:B------:R-:W-:Y:S02]  /*eff0*/  ISETP.GE.AND P1, PT, R202, R3, PT ;  /* 0x00000003ca00720c */ /* 0x000fe40003f26270 */
[----:B------:R-:W-:Y:S02]  /*f000*/  PRMT R20, R20, 0x5410, R8 ;  /* 0x0000541014147816 */ /* 0x000fe40000000008 */
[----:B------:R-:W-:Y:S02]  /*f010*/  PRMT R21, R59, 0x5410, R13 ;  /* 0x000054103b157816 */ /* 0x000fe4000000000d */
[----:B------:R-:W-:-:S02]  /*f020*/  PRMT R24, R24, 0x5410, R9 ;  /* 0x0000541018187816 */ /* 0x000fc40000000009 */
[----:B------:R-:W-:-:S04]  /*f030*/  LEA.HI R0, R62, R62, RZ, 0x1 ;  /* 0x0000003e3e007211 */ /* 0x000fc800078f08ff */
[----:B------:R-:W-:-:S04]  /*f040*/  LOP3.LUT R0, R0, 0xfffffffe, RZ, 0xc0, !PT ;  /* 0xfffffffe00007812 */ /* 0x000fc800078ec0ff */
[----:B------:R-:W-:-:S04]  /*f050*/  IADD3 R0, R62, -R0, RZ ;  /* 0x800000003e007210 */ /* 0x000fc80007ffe0ff */
[----:B------:R-:W-:Y:S02]  /*f060*/  SHF.L.U32 R5, R0, 0x1f, RZ ;  /* 0x0000001f00057819 */ /* 0x000fe400000006ff */
[----:B------:R-:W-:Y:S02]  /*f070*/  PRMT R0, R31, 0x5410, R42 ;  /* 0x000054101f007816 */ /* 0x000fe4000000002a */
[----:B------:R-:W0:Y:S01]  /*f080*/  SYNCS.PHASECHK.TRANS64.TRYWAIT P0, [R2+URZ+0x30800], R5 ;  /* 0x03080005020075a7 */ /* 0x000e22000800017f */
[----:B------:R-:W-:Y:S02]  /*f090*/  PRMT R42, R53, 0x5410, R54 ;  /* 0x00005410352a7816 */ /* 0x000fe40000000036 */
[----:B------:R-:W-:Y:S01]  /*f0a0*/  PRMT R31, R57, 0x5410, R58 ;  /* 0x00005410391f7816 */ /* 0x000fe2000000003a */
[----:B0-----:R-:W-:Y:S06]  /*f0b0*/  @!P0 BRA `(.L_x_609) ;  /* 0x0000014800388947 */ /* 0x001fec0003800000 */
.L_x_834:
[----:B------:R-:W-:Y:S05]  /*f0c0*/  BSYNC B1 ;  /* 0x0000000000017941 */ /* 0x000fea0003800000 */
.L_x_608:
[----:B------:R-:W-:Y:S01]  /*f0d0*/  BSSY B1, `(.L_x_610) ;  /* 0x0000117000017945 */ /* 0x000fe20003800000 */
[----:B------:R-:W-:-:S03]  /*f0e0*/  PRMT R25, R60, 0x5410, R61 ;  /* 0x000054103c197816 */ /* 0x000fc6000000003d */
[----:B------:R-:W-:Y:S05]  /*f0f0*/  @P1 BRA `(.L_x_611) ;  /* 0x0000001000501947 */ /* 0x000fea0003800000 */
[----:B------:R-:W1:Y:S01]  /*f100*/  LDC R13, c[0x0][0x3f4] ;  /* 0x0000fd00ff0d7b82 */ /* 0x000e620000000800 */
[----:B------:R-:W-:Y:S01]  /*f110*/  BSSY B2, `(.L_x_612) ;  /* 0x0000060000027945 */ /* 0x000fe20003800000 */
[-C--:B-1----:R-:W-:Y:S02]  /*f120*/  ISETP.GE.AND P0, PT, R16, R13.reuse, PT ;  /* 0x0000000d1000720c */ /* 0x082fe40003f06270 */
[-C--:B------:R-:W-:Y:S02]  /*f130*/  ISETP.GE.AND P1, PT, R193, R13.reuse, PT ;  /* 0x0000000dc100720c */ /* 0x080fe40003f26270 */
[----:B------:R-:W-:-:S09]  /*f140*/  ISETP.GE.AND P2, PT, R192, R13, PT ;  /* 0x0000000dc000720c */ /* 0x000fd20003f46270 */
[----:B------:R-:W-:Y:S05]  /*f150*/  @P0 BRA `(.L_x_613) ;  /* 0x00000004006c0947 */ /* 0x000fea0003800000 */
[----:B------:R-:W2:Y:S01]  /*f160*/  LDL R4, [R1+0xa8] ;  /* 0x0000a80001047983 */ /* 0x000ea20000100800 */
[----:B0-----:R-:W-:Y:S01]  /*f170*/  LOP3.LUT R5, R217, 0x38, R16, 0xf8, !PT ;  /* 0x00000038d9057812 */ /* 0x001fe200078ef810 */
[----:B------:R-:W-:Y:S02]  /*f180*/  HADD2.F32 R56, -RZ, R41.H0_H0 ;  /* 0x20000029ff387230 */ /* 0x000fe40000004100 */
[----:B------:R-:W-:Y:S02]  /*f190*/  HADD2.F32 R54, -RZ, R37.H0_H0 ;  /* 0x20000025ff367230 */ /* 0x000fe40000004100 */
[----:B------:R-:W-:Y:S02]  /*f1a0*/  HADD2.F32 R55, -RZ, R42.H0_H0 ;  /* 0x2000002aff377230 */ /* 0x000fe40000004100 */
[----:B------:R-:W-:Y:S01]  /*f1b0*/  HADD2.F32 R53, -RZ, R38.H0_H0 ;  /* 0x20000026ff357230 */ /* 0x000fe20000004100 */
[----:B--2---:R-:W-:Y:S02]  /*f1c0*/  LEA.HI R6, R13, R4, RZ, 0x1d ;  /* 0x000000040d067211 */ /* 0x004fe400078fe8ff */
[----:B------:R-:W-:-:S02]  /*f1d0*/  LOP3.LUT R4, R5, R218, RZ, 0x3c, !PT ;  /* 0x000000da05047212 */ /* 0x000fc400078e3cff */
[----:B------:R-:W-:Y:S01]  /*f1e0*/  SHF.R.S32.HI R7, RZ, 0x1f, R6 ;  /* 0x0000001fff077819 */ /* 0x000fe20000011406 */
[----:B------:R-:W-:Y:S02]  /*f1f0*/  IMAD.SHL.U32 R8, R6, 0x8, RZ ;  /* 0x0000000806087824 */ /* 0x000fe400078e00ff */
[----:B------:R-:W-:Y:S01]  /*f200*/  IMAD.IADD R5, R219, 0x1, R4 ;  /* 0x00000001db057824 */ /* 0x000fe200078e0204 */
[----:B------:R-:W-:Y:S02]  /*f210*/  LEA.HI R6, R7, R6, RZ, 0x3 ;  /* 0x0000000607067211 */ /* 0x000fe400078f18ff */
[----:B------:R-:W-:Y:S01]  /*f220*/  LOP3.LUT R7, R217, 0x38, R8, 0xf8, !PT ;  /* 0x00000038d9077812 */ /* 0x000fe200078ef808 */
[----:B------:R-:W-:Y:S01]  /*f230*/  IMAD R34, R5, 0x2, R2 ;  /* 0x0000000205227824 */ /* 0x000fe200078e0202 */
[----:B------:R-:W-:Y:S02]  /*f240*/  SHF.L.U32 R6, R6, 0xa, RZ ;  /* 0x0000000a06067819 */ /* 0x000fe400000006ff */
[----:B------:R-:W-:-:S02]  /*f250*/  LOP3.LUT R9, R7, R218, RZ, 0x3c, !PT ;  /* 0x000000da07097212 */ /* 0x000fc400078e3cff */
[----:B------:R-:W-:Y:S02]  /*f260*/  LOP3.LUT R8, R6, 0x7fffe000, RZ, 0xc0, !PT ;  /* 0x7fffe00006087812 */ /* 0x000fe400078ec0ff */
[----:B------:R-:W0:Y:S02]  /*f270*/  LDS.128 R4, [R34+0x12400] ;  /* 0x0124000022047984 */ /* 0x000e240000000c00 */
[----:B------:R-:W-:-:S05]  /*f280*/  IADD3 R9, R9, R8, R219 ;  /* 0x0000000809097210 */ /* 0x000fca0007ffe0db */
[----:B------:R-:W-:-:S05]  /*f290*/  IMAD R35, R9, 0x2, R2 ;  /* 0x0000000209237824 */ /* 0x000fca00078e0202 */
[----:B------:R-:W1:Y:S01]  /*f2a0*/  LDS.128 R8, [R35+0x12400] ;  /* 0x0124000023087984 */ /* 0x000e620000000c00 */
[--C-:B0-----:R-:W-:Y:S02]  /*f2b0*/  HADD2.F32 R47, -RZ, R5.reuse.H0_H0 ;  /* 0x20000005ff2f7230 */ /* 0x101fe40000004100 */
[----:B------:R-:W-:Y:S02]  /*f2c0*/  HADD2.F32 R48, -RZ, R5.H1_H1 ;  /* 0x30000005ff307230 */ /* 0x000fe40000004100 */
[--C-:B------:R-:W-:Y:S02]  /*f2d0*/  HADD2.F32 R45, -RZ, R4.reuse.H0_H0 ;  /* 0x20000004ff2d7230 */ /* 0x100fe40000004100 */
[----:B------:R-:W-:Y:S02]  /*f2e0*/  HADD2.F32 R46, -RZ, R4.H1_H1 ;  /* 0x30000004ff2e7230 */ /* 0x000fe40000004100 */
[--C-:B------:R-:W-:Y:S02]  /*f2f0*/  HADD2.F32 R49, -RZ, R6.reuse.H0_H0 ;  /* 0x20000006ff317230 */ /* 0x100fe40000004100 */
[----:B------:R-:W-:-:S02]  /*f300*/  HADD2.F32 R6, -RZ, R6.H1_H1 ;  /* 0x30000006ff067230 */ /* 0x000fc40000004100 */
[--C-:B-1----:R-:W-:Y:S02]  /*f310*/  HADD2.F32 R5, -RZ, R8.reuse.H0_H0 ;  /* 0x20000008ff057230 */ /* 0x102fe40000004100 */
[----:B------:R-:W-:Y:S02]  /*f320*/  HADD2.F32 R8, -RZ, R8.H1_H1 ;  /* 0x30000008ff087230 */ /* 0x000fe40000004100 */
[----:B------:R-:W-:Y:S02]  /*f330*/  HADD2.F32 R50, -RZ, R9.H0_H0 ;  /* 0x20000009ff327230 */ /* 0x000fe40000004100 */
[C---:B------:R-:W-:Y:S01]  /*f340*/  FMUL.FTZ R58, R5.reuse, R56 ;  /* 0x00000038053a7220 */ /* 0x040fe20000410000 */
[-C--:B------:R-:W-:Y:S01]  /*f350*/  FMUL.FTZ R60, R5, R54.reuse ;  /* 0x00000036053c7220 */ /* 0x080fe20000410000 */
[C---:B------:R-:W-:Y:S01]  /*f360*/  FMUL.FTZ R57, R8.reuse, R55 ;  /* 0x0000003708397220 */ /* 0x040fe20000410000 */
[----:B------:R-:W-:Y:S01]  /*f370*/  FMUL.FTZ R59, R8, R53 ;  /* 0x00000035083b7220 */ /* 0x000fe20000410000 */
[----:B------:R-:W-:Y:S01]  /*f380*/  FFMA.FTZ R5, R45, R54, -R58 ;  /* 0x000000362d057223 */ /* 0x000fe2000001083a */
[----:B------:R-:W-:-:S02]  /*f390*/  HADD2.F32 R54, -RZ, R41.H1_H1 ;  /* 0x30000029ff367230 */ /* 0x000fc40000004100 */
[----:B------:R-:W-:Y:S01]  /*f3a0*/  FFMA.FTZ R60, R45, R56, R60 ;  /* 0x000000382d3c7223 */ /* 0x000fe2000001003c */
[----:B------:R-:W-:Y:S02]  /*f3b0*/  HADD2.F32 R45, -RZ, R37.H1_H1 ;  /* 0x30000025ff2d7230 */ /* 0x000fe40000004100 */
[----:B------:R-:W-:Y:S01]  /*f3c0*/  FFMA.FTZ R56, R46, R53, -R57 ;  /* 0x000000352e387223 */ /* 0x000fe20000010839 */
[----:B------:R-:W-:Y:S02]  /*f3d0*/  HADD2.F32 R9, -RZ, R9.H1_H1 ;  /* 0x30000009ff097230 */ /* 0x000fe40000004100 */
[----:B------:R-:W-:Y:S01]  /*f3e0*/  FMUL.FTZ R8, R50, R54 ;  /* 0x0000003632087220 */ /* 0x000fe20000410000 */
[----:B------:R-:W-:Y:S02]  /*f3f0*/  HADD2.F32 R53, -RZ, R42.H1_H1 ;  /* 0x3000002aff357230 */ /* 0x000fe40000004100 */
[----:B------:R-:W-:Y:S01]  /*f400*/  FFMA.FTZ R59, R46, R55, R59 ;  /* 0x000000372e3b7223 */ /* 0x000fe2000001003b */
[-C--:B------:R-:W-:Y:S01]  /*f410*/  FMUL.FTZ R57, R50, R45.reuse ;  /* 0x0000002d32397220 */ /* 0x080fe20000410000 */
[----:B------:R-:W-:Y:S01]  /*f420*/  FFMA.FTZ R55, R47, R45, -R8 ;  /* 0x0000002d2f377223 */ /* 0x000fe20000010808 */
[----:B------:R-:W-:-:S02]  /*f430*/  HADD2.F32 R8, -RZ, R38.H1_H1 ;  /* 0x30000026ff087230 */ /* 0x000fc40000004100 */
[----:B------:R-:W-:Y:S01]  /*f440*/  FMUL.FTZ R45, R9, R53 ;  /* 0x00000035092d7220 */ /* 0x000fe20000410000 */
[--C-:B------:R-:W-:Y:S02]  /*f450*/  HADD2.F32 R51, -RZ, R10.reuse.H0_H0 ;  /* 0x2000000aff337230 */ /* 0x100fe40000004100 */
[----:B------:R-:W-:Y:S01]  /*f460*/  FFMA.FTZ R57, R47, R54, R57 ;  /* 0x000000362f397223 */ /* 0x000fe20000010039 */
[----:B------:R-:W-:Y:S02]  /*f470*/  HADD2.F32 R50, -RZ, R43.H0_H0 ;  /* 0x2000002bff327230 */ /* 0x000fe40000004100 */
[-C--:B------:R-:W-:Y:S01]  /*f480*/  FFMA.FTZ R54, R48, R8.reuse, -R45 ;  /* 0x0000000830367223 */ /* 0x080fe2000001082d */
[----:B------:R-:W-:Y:S02]  /*f490*/  HADD2.F32 R46, -RZ, R39.H0_H0 ;  /* 0x20000027ff2e7230 */ /* 0x000fe40000004100 */
[----:B------:R-:W-:Y:S01]  /*f4a0*/  FMUL.FTZ R47, R9, R8 ;  /* 0x00000008092f7220 */ /* 0x000fe20000410000 */
[----:B------:R-:W-:-:S02]  /*f4b0*/  HADD2.F32 R10, -RZ, R10.H1_H1 ;  /* 0x3000000aff0a7230 */ /* 0x000fc40000004100 */
[C---:B------:R-:W-:Y:S01]  /*f4c0*/  FMUL.FTZ R8, R51.reuse, R50 ;  /* 0x0000003233087220 */ /* 0x040fe20000410000 */
[----:B------:R-:W-:Y:S02]  /*f4d0*/  HADD2.F32 R45, -RZ, R44.H0_H0 ;  /* 0x2000002cff2d7230 */ /* 0x000fe40000004100 */
[-C--:B------:R-:W-:Y:S01]  /*f4e0*/  FMUL.FTZ R51, R51, R46.reuse ;  /* 0x0000002e33337220 */ /* 0x080fe20000410000 */
[----:B------:R-:W-:Y:S02]  /*f4f0*/  HADD2.F32 R9, -RZ, R40.H0_H0 ;  /* 0x20000028ff097230 */ /* 0x000fe40000004100 */
[----:B------:R-:W-:Y:S01]  /*f500*/  FFMA.FTZ R48, R48, R53, R47 ;  /* 0x0000003530307223 */ /* 0x000fe2000001002f */
[C---:B------:R-:W-:Y:S01]  /*f510*/  FFMA.FTZ R46, R49.reuse, R46, -R8 ;  /* 0x0000002e312e7223 */ /* 0x040fe20000010808 */
[----:B------:R-:W-:Y:S01]  /*f520*/  FMUL.FTZ R47, R10, R45 ;  /* 0x0000002d0a2f7220 */ /* 0x000fe20000410000 */
[----:B------:R-:W-:Y:S01]  /*f530*/  FFMA.FTZ R51, R49, R50, R51 ;  /* 0x0000003231337223 */ /* 0x000fe20000010033 */
[----:B------:R-:W-:-:S02]  /*f540*/  HADD2.F32 R52, -RZ, R11.H0_H0 ;  /* 0x2000000bff347230 */ /* 0x000fc40000004100 */
[-C--:B------:R-:W-:Y:S01]  /*f550*/  FMUL.FTZ R53, R10, R9.reuse ;  /* 0x000000090a357220 */ /* 0x080fe20000410000 */
[C---:B------:R-:W-:Y:S01]  /*f560*/  FFMA.FTZ R49, R6.reuse, R9, -R47 ;  /* 0x0000000906317223 */ /* 0x040fe2000001082f */
[----:B------:R-:W-:Y:S02]  /*f570*/  HADD2.F32 R47, -RZ, R43.H1_H1 ;  /* 0x3000002bff2f7230 */ /* 0x000fe40000004100 */
[----:B------:R-:W-:Y:S02]  /*f580*/  HADD2.F32 R9, -RZ, R39.H1_H1 ;  /* 0x30000027ff097230 */ /* 0x000fe40000004100 */
[----:B------:R-:W-:Y:S01]  /*f590*/  FFMA.FTZ R50, R6, R45, R53 ;  /* 0x0000002d06327223 */ /* 0x000fe20000010035 */
[----:B------:R-:W-:Y:S02]  /*f5a0*/  HADD2.F32 R11, -RZ, R11.H1_H1 ;  /* 0x3000000bff0b7230 */ /* 0x000fe40000004100 */
[----:B------:R-:W-:Y:S01]  /*f5b0*/  FMUL.FTZ R45, R52, R47 ;  /* 0x0000002f342d7220 */ /* 0x000fe20000410000 */
[----:B------:R-:W-:-:S02]  /*f5c0*/  HADD2.F32 R10, -RZ, R44.H1_H1 ;  /* 0x3000002cff0a7230 */ /* 0x000fc40000004100 */
[----:B------:R-:W-:Y:S01]  /*f5d0*/  FMUL.FTZ R52, R52, R9 ;  /* 0x0000000934347220 */ /* 0x000fe20000410000 */
[----:B------:R-:W-:Y:S02]  /*f5e0*/  HADD2.F32 R8, -RZ, R40.H1_H1 ;  /* 0x30000028ff087230 */ /* 0x000fe40000004100 */
[--C-:B------:R-:W-:Y:S02]  /*f5f0*/  HADD2.F32 R4, -RZ, R7.reuse.H0_H0 ;  /* 0x20000007ff047230 */ /* 0x100fe40000004100 */
[C---:B------:R-:W-:Y:S01]  /*f600*/  FMUL.FTZ R6, R11.reuse, R10 ;  /* 0x0000000a0b067220 */ /* 0x040fe20000410000 */
[----:B------:R-:W-:Y:S02]  /*f610*/  HADD2.F32 R7, -RZ, R7.H1_H1 ;  /* 0x30000007ff077230 */ /* 0x000fe40000004100 */
[-C--:B------:R-:W-:Y:S01]  /*f620*/  FMUL.FTZ R53, R11, R8.reuse ;  /* 0x000000080b357220 */ /* 0x080fe20000410000 */
[C---:B------:R-:W-:Y:S01]  /*f630*/  FFMA.FTZ R11, R4.reuse, R47, R52 ;  /* 0x0000002f040b7223 */ /* 0x040fe20000010034 */
[----:B------:R-:W-:Y:S01]  /*f640*/  FFMA.FTZ R45, R4, R9, -R45 ;  /* 0x00000009042d7223 */ /* 0x000fe2000001082d */
[C---:B------:R-:W-:Y:S01]  /*f650*/  FFMA.FTZ R52, R7.reuse, R8, -R6 ;  /* 0x0000000807347223 */ /* 0x040fe20000010806 */
[----:B------:R-:W-:Y:S01]  /*f660*/  FFMA.FTZ R58, R7, R10, R53 ;  /* 0x0000000a073a7223 */ /* 0x000fe20000010035 */
[----:B------:R-:W-:-:S02]  /*f670*/  F2FP.F16.F32.PACK_AB R4, R56, R5 ;  /* 0x000000053804723e */ /* 0x000fc400000000ff */
[----:B------:R-:W-:Y:S02]  /*f680*/  F2FP.F16.F32.PACK_AB R5, R54, R55 ;  /* 0x000000373605723e */ /* 0x000fe400000000ff */
[----:B------:R-:W-:Y:S02]  /*f690*/  F2FP.F16.F32.PACK_AB R6, R49, R46 ;  /* 0x0000002e3106723e */ /* 0x000fe400000000ff */
[----:B------:R-:W-:Y:S02]  /*f6a0*/  F2FP.F16.F32.PACK_AB R7, R52, R45 ;  /* 0x0000002d3407723e */ /* 0x000fe400000000ff */
[----:B------:R-:W-:Y:S02]  /*f6b0*/  F2FP.F16.F32.PACK_AB R8, R59, R60 ;  /* 0x0000003c3b08723e */ /* 0x000fe400000000ff */
[----:B------:R-:W-:Y:S01]  /*f6c0*/  F2FP.F16.F32.PACK_AB R9, R48, R57 ;  /* 0x000000393009723e */ /* 0x000fe200000000ff */
[----:B------:R1:W-:Y:S01]  /*f6d0*/  STS.128 [R34+0x12400], R4 ;  /* 0x0124000422007388 */ /* 0x0003e20000000c00 */
[----:B------:R-:W-:-:S02]  /*f6e0*/  F2FP.F16.F32.PACK_AB R10, R50, R51 ;  /* 0x00000033320a723e */ /* 0x000fc400000000ff */
[----:B------:R-:W-:-:S05]  /*f6f0*/  F2FP.F16.F32.PACK_AB R11, R58, R11 ;  /* 0x0000000b3a0b723e */ /* 0x000fca00000000ff */
[----:B------:R1:W-:Y:S02]  /*f700*/  STS.128 [R35+0x12400], R8 ;  /* 0x0124000823007388 */ /* 0x0003e40000000c00 */
.L_x_613:
[----:B------:R-:W-:Y:S05]  /*f710*/  BSYNC B2 ;  /* 0x0000000000027941 */ /* 0x000fea0003800000 */
.L_x_612:
[----:B------:R-:W-:Y:S04]  /*f720*/  BSSY B2, `(.L_x_614) ;  /* 0x0000059000027945 */ /* 0x000fe80003800000 */
[----:B------:R-:W-:Y:S05]  /*f730*/  @P1 BRA `(.L_x_615) ;  /* 0x00000004005c1947 */ /* 0x000fea0003800000 */
[----:B------:R-:W2:Y:S01]  /*f740*/  LDL R61, [R1+0x118] ;  /* 0x00011800013d7983 */ /* 0x000ea20000100800 */
[----:B-1----:R-:W-:Y:S01]  /*f750*/  LEA.HI R4, R13, R197, RZ, 0x1d ;  /* 0x000000c50d047211 */ /* 0x002fe200078fe8ff */
[----:B------:R-:W-:Y:S02]  /*f760*/  HADD2.F32 R54, -RZ, R30.H0_H0 ;  /* 0x2000001eff367230 */ /* 0x000fe40000004100 */
[----:B------:R-:W-:Y:S01]  /*f770*/  HADD2.F32 R52, -RZ, R26.H0_H0 ;  /* 0x2000001aff347230 */ /* 0x000fe20000004100 */
[----:B0-----:R-:W-:Y:S01]  /*f780*/  SHF.R.S32.HI R5, RZ, 0x1f, R4 ;  /* 0x0000001fff057819 */ /* 0x001fe20000011404 */
[----:B------:R-:W-:Y:S01]  /*f790*/  HADD2.F32 R53, -RZ, R31.H0_H0 ;  /* 0x2000001fff357230 */ /* 0x000fe20000004100 */
[----:B------:R-:W-:Y:S01]  /*f7a0*/  SHF.L.U32 R6, R4, 0x3, RZ ;  /* 0x0000000304067819 */ /* 0x000fe200000006ff */
[----:B------:R-:W-:Y:S01]  /*f7b0*/  HADD2.F32 R55, -RZ, R30.H1_H1 ;  /* 0x3000001eff377230 */ /* 0x000fe20000004100 */
[----:B------:R-:W-:Y:S02]  /*f7c0*/  LEA.HI R4, R5, R4, RZ, 0x3 ;  /* 0x0000000405047211 */ /* 0x000fe400078f18ff */
[----:B------:R-:W-:-:S03]  /*f7d0*/  LOP3.LUT R5, R217, 0x38, R6, 0xf8, !PT ;  /* 0x00000038d9057812 */ /* 0x000fc600078ef806 */
[----:B------:R-:W-:Y:S01]  /*f7e0*/  IMAD.SHL.U32 R4, R4, 0x400, RZ ;  /* 0x0000040004047824 */ /* 0x000fe200078e00ff */
[----:B------:R-:W-:-:S04]  /*f7f0*/  LOP3.LUT R9, R5, R218, RZ, 0x3c, !PT ;  /* 0x000000da05097212 */ /* 0x000fc800078e3cff */
[----:B------:R-:W-:-:S04]  /*f800*/  LOP3.LUT R8, R4, 0x7fffe000, RZ, 0xc0, !PT ;  /* 0x7fffe00004087812 */ /* 0x000fc800078ec0ff */
[----:B------:R-:W-:-:S05]  /*f810*/  IADD3 R9, R9, R8, R219 ;  /* 0x0000000809097210 */ /* 0x000fca0007ffe0db */
[----:B------:R-:W-:-:S05]  /*f820*/  IMAD R34, R9, 0x2, R2 ;  /* 0x0000000209227824 */ /* 0x000fca00078e0202 */
[----:B------:R-:W0:Y:S02]  /*f830*/  LDS.128 R8, [R34+0x12400] ;  /* 0x0124000022087984 */ /* 0x000e240000000c00 */
[--C-:B0-----:R-:W-:Y:S02]  /*f840*/  HADD2.F32 R49, -RZ, R9.reuse.H0_H0 ;  /* 0x20000009ff317230 */ /* 0x101fe40000004100 */
[----:B------:R-:W-:Y:S02]  /*f850*/  HADD2.F32 R9, -RZ, R9.H1_H1 ;  /* 0x30000009ff097230 */ /* 0x000fe40000004100 */
[--C-:B------:R-:W-:Y:S02]  /*f860*/  HADD2.F32 R50, -RZ, R10.reuse.H0_H0 ;  /* 0x2000000aff327230 */ /* 0x100fe40000004100 */
[----:B------:R-:W-:Y:S01]  /*f870*/  FMUL.FTZ R57, R49, R55 ;  /* 0x0000003731397220 */ /* 0x000fe20000410000 */
[----:B------:R-:W-:Y:S02]  /*f880*/  HADD2.F32 R10, -RZ, R10.H1_H1 ;  /* 0x3000000aff0a7230 */ /* 0x000fe40000004100 */
[----:B------:R-:W-:-:S02]  /*f890*/  HADD2.F32 R51, -RZ, R11.H0_H0 ;  /* 0x2000000bff337230 */ /* 0x000fc40000004100 */
[----:B------:R-:W-:Y:S01]  /*f8a0*/  HADD2.F32 R11, -RZ, R11.H1_H1 ;  /* 0x3000000bff0b7230 */ /* 0x000fe20000004100 */
[----:B--2---:R-:W0:Y:S02]  /*f8b0*/  LDS.128 R4, [R61] ;  /* 0x000000003d047984 */ /* 0x004e240000000c00 */
[--C-:B0-----:R-:W-:Y:S02]  /*f8c0*/  HADD2.F32 R46, -RZ, R5.reuse.H0_H0 ;  /* 0x20000005ff2e7230 */ /* 0x101fe40000004100 */
[----:B------:R-:W-:Y:S02]  /*f8d0*/  HADD2.F32 R47, -RZ, R5.H1_H1 ;  /* 0x30000005ff2f7230 */ /* 0x000fe40000004100 */
[----:B------:R-:W-:Y:S02]  /*f8e0*/  HADD2.F32 R5, -RZ, R8.H0_H0 ;  /* 0x20000008ff057230 */ /* 0x000fe40000004100 */
[----:B------:R-:W-:Y:S02]  /*f8f0*/  HADD2.F32 R35, -RZ, R4.H0_H0 ;  /* 0x20000004ff237230 */ /* 0x000fe40000004100 */
[----:B------:R-:W-:-:S02]  /*f900*/  HADD2.F32 R8, -RZ, R8.H1_H1 ;  /* 0x30000008ff087230 */ /* 0x000fc40000004100 */
[C---:B------:R-:W-:Y:S01]  /*f910*/  FMUL.FTZ R56, R5.reuse, R54 ;  /* 0x0000003605387220 */ /* 0x040fe20000410000 */
[-C--:B------:R-:W-:Y:S01]  /*f920*/  FMUL.FTZ R58, R5, R52.reuse ;  /* 0x00000034053a7220 */ /* 0x080fe20000410000 */
[----:B------:R-:W-:Y:S02]  /*f930*/  HADD2.F32 R45, -RZ, R4.H1_H1 ;  /* 0x30000004ff2d7230 */ /* 0x000fe40000004100 */
[C---:B------:R-:W-:Y:S01]  /*f940*/  FFMA.FTZ R5, R35.reuse, R52, -R56 ;  /* 0x0000003423057223 */ /* 0x040fe20000010838 */
[----:B------:R-:W-:Y:S02]  /*f950*/  HADD2.F32 R52, -RZ, R27.H0_H0 ;  /* 0x2000001bff347230 */ /* 0x000fe40000004100 */
[C---:B------:R-:W-:Y:S01]  /*f960*/  FMUL.FTZ R56, R8.reuse, R53 ;  /* 0x0000003508387220 */ /* 0x040fe20000410000 */
[----:B------:R-:W-:Y:S01]  /*f970*/  FFMA.FTZ R58, R35, R54, R58 ;  /* 0x00000036233a7223 */ /* 0x000fe2000001003a */
[----:B------:R-:W-:Y:S02]  /*f980*/  HADD2.F32 R35, -RZ, R26.H1_H1 ;  /* 0x3000001aff237230 */ /* 0x000fe40000004100 */
[-C--:B------:R-:W-:Y:S01]  /*f990*/  FMUL.FTZ R8, R8, R52.reuse ;  /* 0x0000003408087220 */ /* 0x080fe20000410000 */
[----:B------:R-:W-:Y:S01]  /*f9a0*/  FFMA.FTZ R56, R45, R52, -R56 ;  /* 0x000000342d387223 */ /* 0x000fe20000010838 */
[----:B------:R-:W-:-:S02]  /*f9b0*/  HADD2.F32 R52, -RZ, R31.H1_H1 ;  /* 0x3000001fff347230 */ /* 0x000fc40000004100 */
[----:B------:R-:W-:Y:S01]  /*f9c0*/  FMUL.FTZ R54, R49, R35 ;  /* 0x0000002331367220 */ /* 0x000fe20000410000 */
[----:B------:R-:W-:Y:S01]  /*f9d0*/  FFMA.FTZ R53, R45, R53, R8 ;  /* 0x000000352d357223 */ /* 0x000fe20000010008 */
[C---:B------:R-:W-:Y:S01]  /*f9e0*/  FFMA.FTZ R57, R46.reuse, R35, -R57 ;  /* 0x000000232e397223 */ /* 0x040fe20000010839 */
[----:B------:R-:W-:Y:S02]  /*f9f0*/  HADD2.F32 R8, -RZ, R27.H1_H1 ;  /* 0x3000001bff087230 */ /* 0x000fe40000004100 */
[----:B------:R-:W-:Y:S01]  /*fa00*/  FFMA.FTZ R54, R46, R55, R54 ;  /* 0x000000372e367223 */ /* 0x000fe20000010036 */
[----:B------:R-:W-:Y:S02]  /*fa10*/  HADD2.F32 R45, -RZ, R32.H0_H0 ;  /* 0x20000020ff2d7230 */ /* 0x000fe40000004100 */
[C---:B------:R-:W-:Y:S01]  /*fa20*/  FMUL.FTZ R46, R9.reuse, R52 ;  /* 0x00000034092e7220 */ /* 0x040fe20000410000 */
[----:B------:R-:W-:Y:S02]  /*fa30*/  HADD2.F32 R35, -RZ, R28.H0_H0 ;  /* 0x2000001cff237230 */ /* 0x000fe40000004100 */
[----:B------:R-:W-:Y:S01]  /*fa40*/  FMUL.FTZ R62, R9, R8 ;  /* 0x00000008093e7220 */ /* 0x000fe20000410000 */
[----:B------:R-:W-:-:S02]  /*fa50*/  HADD2.F32 R49, -RZ, R33.H0_H0 ;  /* 0x20000021ff317230 */ /* 0x000fc40000004100 */
[C---:B------:R-:W-:Y:S01]  /*fa60*/  FMUL.FTZ R55, R50.reuse, R45 ;  /* 0x0000002d32377220 */ /* 0x040fe20000410000 */
[--C-:B------:R-:W-:Y:S02]  /*fa70*/  HADD2.F32 R48, -RZ, R6.reuse.H0_H0 ;  /* 0x20000006ff307230 */ /* 0x100fe40000004100 */
[----:B------:R-:W-:Y:S01]  /*fa80*/  FMUL.FTZ R50, R50, R35 ;  /* 0x0000002332327220 */ /* 0x000fe20000410000 */
[----:B------:R-:W-:Y:S02]  /*fa90*/  HADD2.F32 R6, -RZ, R6.H1_H1 ;  /* 0x30000006ff067230 */ /* 0x000fe40000004100 */
[----:B------:R-:W-:Y:S01]  /*faa0*/  FMUL.FTZ R59, R10, R49 ;  /* 0x000000310a3b7220 */ /* 0x000fe20000410000 */
[----:B------:R-:W-:Y:S02]  /*fab0*/  HADD2.F32 R9, -RZ, R29.H0_H0 ;  /* 0x2000001dff097230 */ /* 0x000fe40000004100 */
[C---:B------:R-:W-:Y:S01]  /*fac0*/  FFMA.FTZ R55, R48.reuse, R35, -R55 ;  /* 0x0000002330377223 */ /* 0x040fe20000010837 */
[----:B------:R-:W-:Y:S01]  /*fad0*/  FFMA.FTZ R50, R48, R45, R50 ;  /* 0x0000002d30327223 */ /* 0x000fe20000010032 */
[----:B------:R-:W-:Y:S01]  /*fae0*/  FFMA.FTZ R60, R47, R8, -R46 ;  /* 0x000000082f3c7223 */ /* 0x000fe2000001082e */
[----:B------:R-:W-:-:S02]  /*faf0*/  HADD2.F32 R46, -RZ, R33.H1_H1 ;  /* 0x30000021ff2e7230 */ /* 0x000fc40000004100 */
[-C--:B------:R-:W-:Y:S01]  /*fb00*/  FMUL.FTZ R35, R10, R9.reuse ;  /* 0x000000090a237220 */ /* 0x080fe20000410000 */
[C---:B------:R-:W-:Y:S01]  /*fb10*/  FFMA.FTZ R48, R6.reuse, R9, -R59 ;  /* 0x0000000906307223 */ /* 0x040fe2000001083b */
[----:B------:R-:W-:Y:S02]  /*fb20*/  HADD2.F32 R9, -RZ, R32.H1_H1 ;  /* 0x30000020ff097230 */ /* 0x000fe40000004100 */
[----:B------:R-:W-:Y:S01]  /*fb30*/  FFMA.FTZ R47, R47, R52, R62 ;  /* 0x000000342f2f7223 */ /* 0x000fe2000001003e */
[----:B------:R-:W-:Y:S02]  /*fb40*/  HADD2.F32 R8, -RZ, R28.H1_H1 ;  /* 0x3000001cff087230 */ /* 0x000fe40000004100 */
[----:B------:R-:W-:Y:S01]  /*fb50*/  FFMA.FTZ R35, R6, R49, R35 ;  /* 0x0000003106237223 */ /* 0x000fe20000010023 */
[----:B------:R-:W-:Y:S02]  /*fb60*/  HADD2.F32 R10, -RZ, R29.H1_H1 ;  /* 0x3000001dff0a7230 */ /* 0x000fe40000004100 */
[----:B------:R-:W-:Y:S01]  /*fb70*/  FMUL.FTZ R45, R51, R9 ;  /* 0x00000009332d7220 */ /* 0x000fe20000410000 */
[----:B------:R-:W-:-:S02]  /*fb80*/  HADD2.F32 R4, -RZ, R7.H0_H0 ;  /* 0x20000007ff047230 */ /* 0x000fc40000004100 */
[----:B------:R-:W-:Y:S01]  /*fb90*/  FMUL.FTZ R52, R11, R46 ;  /* 0x0000002e0b347220 */ /* 0x000fe20000410000 */
[----:B------:R-:W-:Y:S02]  /*fba0*/  HADD2.F32 R7, -RZ, R7.H1_H1 ;  /* 0x30000007ff077230 */ /* 0x000fe40000004100 */
[----:B------:R-:W-:Y:S01]  /*fbb0*/  FMUL.FTZ R6, R51, R8 ;  /* 0x0000000833067220 */ /* 0x000fe20000410000 */
[----:B------:R-:W-:Y:S01]  /*fbc0*/  FMUL.FTZ R49, R11, R10 ;  /* 0x0000000a0b317220 */ /* 0x000fe20000410000 */
[C---:B------:R-:W-:Y:S01]  /*fbd0*/  FFMA.FTZ R45, R4.reuse, R8, -R45 ;  /* 0x00000008042d7223 */ /* 0x040fe2000001082d */
[----:B------:R-:W-:Y:S01]  /*fbe0*/  F2FP.F16.F32.PACK_AB R8, R53, R58 ;  /* 0x0000003a3508723e */ /* 0x000fe200000000ff */
[C---:B------:R-:W-:Y:S01]  /*fbf0*/  FFMA.FTZ R52, R7.reuse, R10, -R52 ;  /* 0x0000000a07347223 */ /* 0x040fe20000010834 */
[----:B------:R-:W-:Y:S01]  /*fc00*/  FFMA.FTZ R11, R4, R9, R6 ;  /* 0x00000009040b7223 */ /* 0x000fe20000010006 */
[----:B------:R-:W-:Y:S01]  /*fc10*/  FFMA.FTZ R46, R7, R46, R49 ;  /* 0x0000002e072e7223 */ /* 0x000fe20000010031 */
[----:B------:R-:W-:-:S02]  /*fc20*/  F2FP.F16.F32.PACK_AB R4, R56, R5 ;  /* 0x000000053804723e */ /* 0x000fc400000000ff */
[----:B------:R-:W-:Y:S02]  /*fc30*/  F2FP.F16.F32.PACK_AB R5, R60, R57 ;  /* 0x000000393c05723e */ /* 0x000fe400000000ff */
[----:B------:R-:W-:Y:S02]  /*fc40*/  F2FP.F16.F32.PACK_AB R6, R48, R55 ;  /* 0x000000373006723e */ /* 0x000fe400000000ff */
[----:B------:R-:W-:Y:S02]  /*fc50*/  F2FP.F16.F32.PACK_AB R7, R52, R45 ;  /* 0x0000002d3407723e */ /* 0x000fe400000000ff */
[----:B------:R-:W-:Y:S02]  /*fc60*/  F2FP.F16.F32.PACK_AB R9, R47, R54 ;  /* 0x000000362f09723e */ /* 0x000fe400000000ff */
[----:B------:R-:W-:Y:S01]  /*fc70*/  F2FP.F16.F32.PACK_AB R10, R35, R50 ;  /* 0x00000032230a723e */ /* 0x000fe200000000ff */
[----:B------:R2:W-:Y:S01]  /*fc80*/  STS.128 [R61], R4 ;  /* 0x000000043d007388 */ /* 0x0005e20000000c00 */
[----:B------:R-:W-:-:S05]  /*fc90*/  F2FP.F16.F32.PACK_AB R11, R46, R11 ;  /* 0x0000000b2e0b723e */ /* 0x000fca00000000ff */
[----:B------:R2:W-:Y:S02]  /*fca0*/  STS.128 [R34+0x12400], R8 ;  /* 0x0124000822007388 */ /* 0x0005e40000000c00 */
.L_x_615:
[----:B------:R-:W-:Y:S05]  /*fcb0*/  BSYNC B2 ;  /* 0x0000000000027941 */ /* 0x000fea0003800000 */
.L_x_614:
[----:B------:R-:W-:Y:S05]  /*fcc0*/  @P2 BRA `(.L_x_611) ;  /* 0x00000004005c2947 */ /* 0x000fea0003800000 */
[----:B------:R-:W3:Y:S01]  /*fcd0*/  LDL R59, [R1+0x110] ;  /* 0x00011000013b7983 */ /* 0x000ee20000100800 */
[----:B------:R-:W-:Y:S01]  /*fce0*/  LEA.HI R13, R13, R198, RZ, 0x1d ;  /* 0x000000c60d0d7211 */ /* 0x000fe200078fe8ff */
[----:B------:R-:W-:Y:S02]  /*fcf0*/  HADD2.F32 R51, -RZ, R0.H0_H0 ;  /* 0x20000000ff337230 */ /* 0x000fe40000004100 */
[----:B------:R-:W-:Y:S01]  /*fd00*/  HADD2.F32 R52, -RZ, R20.H0_H0 ;  /* 0x20000014ff347230 */ /* 0x000fe20000004100 */
[----:B-12---:R-:W-:Y:S01]  /*fd10*/  SHF.R.S32.HI R6, RZ, 0x1f, R13 ;  /* 0x0000001fff067819 */ /* 0x006fe2000001140d */
[----:B------:R-:W-:Y:S01]  /*fd20*/  HADD2.F32 R53, -RZ, R21.H0_H0 ;  /* 0x20000015ff357230 */ /* 0x000fe20000004100 */
[----:B------:R-:W-:Y:S02]  /*fd30*/  SHF.L.U32 R4, R13, 0x3, RZ ;  /* 0x000000030d047819 */ /* 0x000fe400000006ff */
[----:B------:R-:W-:Y:S02]  /*fd40*/  LEA.HI R6, R6, R13, RZ, 0x3 ;  /* 0x0000000d06067211 */ /* 0x000fe400078f18ff */
[----:B0-----:R-:W-:-:S03]  /*fd50*/  LOP3.LUT R5, R217, 0x38, R4, 0xf8, !PT ;  /* 0x00000038d9057812 */ /* 0x001fc600078ef804 */
        /* <DEDUP_REMOVED lines=8> */
[----:B------:R-:W-:Y:S02]  /*fde0*/  HADD2.F32 R48, -RZ, R9.H0_H0 ;  /* 0x20000009ff307230 */ /* 0x000fe40000004100 */
[C---:B------:R-:W-:Y:S01]  /*fdf0*/  FMUL.FTZ R55, R47.reuse, R52 ;  /* 0x000000342f377220 */ /* 0x040fe20000410000 */
[----:B------:R-:W-:Y:S01]  /*fe00*/  FMUL.FTZ R57, R47, R51 ;  /* 0x000000332f397220 */ /* 0x000fe20000410000 */
[----:B------:R-:W-:-:S02]  /*fe10*/  HADD2.F32 R47, -RZ, R12.H0_H0 ;  /* 0x2000000cff2f7230 */ /* 0x000fc40000004100 */
[C---:B------:R-:W-:Y:S01]  /*fe20*/  FMUL.FTZ R54, R8.reuse, R53 ;  /* 0x0000003508367220 */ /* 0x040fe20000410000 */
[----:B------:R-:W-:Y:S02]  /*fe30*/  HADD2.F32 R9, -RZ, R9.H1_H1 ;  /* 0x30000009ff097230 */ /* 0x000fe40000004100 */
[--C-:B------:R-:W-:Y:S02]  /*fe40*/  HADD2.F32 R49, -RZ, R10.reuse.H0_H0 ;  /* 0x2000000aff317230 */ /* 0x100fe40000004100 */
[----:B------:R-:W-:Y:S01]  /*fe50*/  FMUL.FTZ R8, R8, R47 ;  /* 0x0000002f08087220 */ /* 0x000fe20000410000 */
[----:B------:R-:W-:Y:S02]  /*fe60*/  HADD2.F32 R10, -RZ, R10.H1_H1 ;  /* 0x3000000aff0a7230 */ /* 0x000fe40000004100 */
[--C-:B------:R-:W-:Y:S02]  /*fe70*/  HADD2.F32 R50, -RZ, R11.reuse.H0_H0 ;  /* 0x2000000bff327230 */ /* 0x100fe40000004100 */
[----:B------:R-:W-:Y:S01]  /*fe80*/  HADD2.F32 R11, -RZ, R11.H1_H1 ;  /* 0x3000000bff0b7230 */ /* 0x000fe20000004100 */
[----:B---3--:R-:W0:Y:S02]  /*fe90*/  LDS.128 R4, [R59] ;  /* 0x000000003b047984 */ /* 0x008e240000000c00 */
[----:B0-----:R-:W-:-:S02]  /*fea0*/  HADD2.F32 R34, -RZ, R4.H0_H0 ;  /* 0x20000004ff227230 */ /* 0x001fc40000004100 */
[----:B------:R-:W-:Y:S02]  /*feb0*/  HADD2.F32 R35, -RZ, R4.H1_H1 ;  /* 0x30000004ff237230 */ /* 0x000fe40000004100 */
[----:B------:R-:W-:Y:S02]  /*fec0*/  HADD2.F32 R45, -RZ, R5.H0_H0 ;  /* 0x20000005ff2d7230 */ /* 0x000fe40000004100 */
[C---:B------:R-:W-:Y:S01]  /*fed0*/  FFMA.FTZ R55, R34.reuse, R51, -R55 ;  /* 0x0000003322377223 */ /* 0x040fe20000010837 */
[----:B------:R-:W-:Y:S01]  /*fee0*/  FFMA.FTZ R57, R34, R52, R57 ;  /* 0x0000003422397223 */ /* 0x000fe20000010039 */
[----:B------:R-:W-:Y:S02]  /*fef0*/  HADD2.F32 R51, -RZ, R20.H1_H1 ;  /* 0x30000014ff337230 */ /* 0x000fe40000004100 */
[----:B------:R-:W-:Y:S01]  /*ff00*/  FFMA.FTZ R54, R35, R47, -R54 ;  /* 0x0000002f23367223 */ /* 0x000fe20000010836 */
[----:B------:R-:W-:Y:S02]  /*ff10*/  HADD2.F32 R34, -RZ, R0.H1_H1 ;  /* 0x30000000ff227230 */ /* 0x000fe40000004100 */
[----:B------:R-:W-:-:S02]  /*ff20*/  HADD2.F32 R52, -RZ, R21.H1_H1 ;  /* 0x30000015ff347230 */ /* 0x000fc40000004100 */
[C---:B------:R-:W-:Y:S01]  /*ff30*/  FMUL.FTZ R56, R48.reuse, R51 ;  /* 0x0000003330387220 */ /* 0x040fe20000410000 */
[----:B------:R-:W-:Y:S02]  /*ff40*/  HADD2.F32 R5, -RZ, R5.H1_H1 ;  /* 0x30000005ff057230 */ /* 0x000fe40000004100 */
[-C--:B------:R-:W-:Y:S01]  /*ff50*/  FMUL.FTZ R58, R48, R34.reuse ;  /* 0x00000022303a7220 */ /* 0x080fe20000410000 */
[----:B------:R-:W-:Y:S01]  /*ff60*/  FFMA.FTZ R48, R35, R53, R8 ;  /* 0x0000003523307223 */ /* 0x000fe20000010008 */
[----:B------:R-:W-:Y:S02]  /*ff70*/  HADD2.F32 R8, -RZ, R12.H1_H1 ;  /* 0x3000000cff087230 */ /* 0x000fe40000004100 */
[----:B------:R-:W-:Y:S01]  /*ff80*/  FFMA.FTZ R56, R45, R34, -R56 ;  /* 0x000000222d387223 */ /* 0x000fe20000010838 */
[----:B------:R-:W-:Y:S01]  /*ff90*/  FMUL.FTZ R60, R9, R52 ;  /* 0x00000034093c7220 */ /* 0x000fe20000410000 */
[----:B------:R-:W-:Y:S02]  /*ffa0*/  HADD2.F32 R34, -RZ, R14.H0_H0 ;  /* 0x2000000eff227230 */ /* 0x000fe40000004100 */
[----:B------:R-:W-:Y:S01]  /*ffb0*/  FFMA.FTZ R58, R45, R51, R58 ;  /* 0x000000332d3a7223 */ /* 0x000fe2000001003a */
[----:B------:R-:W-:-:S02]  /*ffc0*/  HADD2.F32 R35, -RZ, R24.H0_H0 ;  /* 0x20000018ff237230 */ /* 0x000fc40000004100 */
[-C--:B------:R-:W-:Y:S01]  /*ffd0*/  FMUL.FTZ R62, R9, R8.reuse ;  /* 0x00000008093e7220 */ /* 0x080fe20000410000 */
[----:B------:R-:W-:Y:S02]  /*ffe0*/  HADD2.F32 R45, -RZ, R25.H0_H0 ;  /* 0x20000019ff2d7230 */ /* 0x000fe40000004100 */
[----:B------:R-:W-:Y:S01]  /*fff0*/  FFMA.FTZ R47, R5, R8, -R60 ;  /* 0x00000008052f7223 */ /* 0x000fe2000001083c */
[--C-:B------:R-:W-:Y:S02]  /*10000*/  HADD2.F32 R46, -RZ, R6.reuse.H0_H0 ;  /* 0x20000006ff2e7230 */ /* 0x100fe40000004100 */
[C---:B------:R-:W-:Y:S01]  /*10010*/  FMUL.FTZ R51, R49.reuse, R35 ;  /* 0x0000002331337220 */ /* 0x040fe20000410000 */
[----:B------:R-:W-:Y:S01]  /*10020*/  FMUL.FTZ R8, R49, R34 ;  /* 0x0000002231087220 */ /* 0x000fe20000410000 */
[----:B------:R-:W-:Y:S02]  /*10030*/  HADD2.F32 R6, -RZ, R6.H1_H1 ;  /* 0x30000006ff067230 */ /* 0x000fe40000004100 */
[----:B------:R-:W-:Y:S01]  /*10040*/  FFMA.FTZ R49, R5, R52, R62 ;  /* 0x0000003405317223 */ /* 0x000fe2000001003e */
[----:B------:R-:W-:-:S02]  /*10050*/  HADD2.F32 R9, -RZ, R15.H0_H0 ;  /* 0x2000000fff097230 */ /* 0x000fc40000004100 */
[----:B------:R-:W-:Y:S01]  /*10060*/  FMUL.FTZ R5, R10, R45 ;  /* 0x0000002d0a057220 */ /* 0x000fe20000410000 */
[C---:B------:R-:W-:Y:S01]  /*10070*/  FFMA.FTZ R51, R46.reuse, R34, -R51 ;  /* 0x000000222e337223 */ /* 0x040fe20000010833 */
[----:B------:R-:W-:Y:S01]  /*10080*/  FFMA.FTZ R35, R46, R35, R8 ;  /* 0x000000232e237223 */ /* 0x000fe20000010008 */
[----:B------:R-:W-:Y:S02]  /*10090*/  HADD2.F32 R8, -RZ, R15.H1_H1 ;  /* 0x3000000fff087230 */ /* 0x000fe40000004100 */
[-C--:B------:R-:W-:Y:S01]  /*100a0*/  FMUL.FTZ R53, R10, R9.reuse ;  /* 0x000000090a357220 */ /* 0x080fe20000410000 */
[C---:B------:R-:W-:Y:S01]  /*100b0*/  FFMA.FTZ R34, R6.reuse, R9, -R5 ;  /* 0x0000000906227223 */ /* 0x040fe20000010805 */
[----:B------:R-:W-:Y:S02]  /*100c0*/  HADD2.F32 R9, -RZ, R24.H1_H1 ;  /* 0x30000018ff097230 */ /* 0x000fe40000004100 */
[----:B------:R-:W-:Y:S02]  /*100d0*/  HADD2.F32 R5, -RZ, R14.H1_H1 ;  /* 0x3000000eff057230 */ /* 0x000fe40000004100 */
[----:B------:R-:W-:Y:S01]  /*100e0*/  FFMA.FTZ R46, R6, R45, R53 ;  /* 0x0000002d062e7223 */ /* 0x000fe20000010035 */
[----:B------:R-:W-:-:S02]  /*100f0*/  HADD2.F32 R10, -RZ, R25.H1_H1 ;  /* 0x30000019ff0a7230 */ /* 0x000fc40000004100 */
[C---:B------:R-:W-:Y:S01]  /*10100*/  FMUL.FTZ R45, R50.reuse, R9 ;  /* 0x00000009322d7220 */ /* 0x040fe20000410000 */
[--C-:B------:R-:W-:Y:S02]  /*10110*/  HADD2.F32 R4, -RZ, R7.reuse.H0_H0 ;  /* 0x20000007ff047230 */ /* 0x100fe40000004100 */
[----:B------:R-:W-:Y:S01]  /*10120*/  FMUL.FTZ R50, R50, R5 ;  /* 0x0000000532327220 */ /* 0x000fe20000410000 */
[----:B------:R-:W-:Y:S02]  /*10130*/  HADD2.F32 R7, -RZ, R7.H1_H1 ;  /* 0x30000007ff077230 */ /* 0x000fe40000004100 */
[C---:B------:R-:W-:Y:S01]  /*10140*/  FMUL.FTZ R6, R11.reuse, R10 ;  /* 0x0000000a0b067220 */ /* 0x040fe20000410000 */
        /* <DEDUP_REMOVED lines=12> */
[----:B------:R-:W-:-:S02]  /*10210*/  F2FP.F16.F32.PACK_AB R10, R46, R35 ;  /* 0x000000232e0a723e */ /* 0x000fc400000000ff */
[----:B------:R-:W-:-:S05]  /*10220*/  F2FP.F16.F32.PACK_AB R11, R52, R11 ;  /* 0x0000000b340b723e */ /* 0x000fca00000000ff */
[----:B------:R3:W-:Y:S02]  /*10230*/  STS.128 [R13+0x12400], R8 ;  /* 0x012400080d007388 */ /* 0x0007e40000000c00 */
.L_x_611:
[----:B------:R-:W-:Y:S05]  /*10240*/  BSYNC B1 ;  /* 0x0000000000017941 */ /* 0x000fea0003800000 */
.L_x_610:
[----:B-123--:R-:W-:-:S04]  /*10250*/  IADD3 R4, R202, 0x40, RZ ;  /* 0x00000040ca047810 */ /* 0x00efc80007ffe0ff */
[----:B------:R-:W-:-:S13]  /*10260*/  ISETP.GE.AND P0, PT, R4, R3, PT ;  /* 0x000000030400720c */ /* 0x000fda0003f06270 */
[----:B------:R-:W-:Y:S05]  /*10270*/  @P0 BRA `(.L_x_594) ;  /* 0x0000001000880947 */ /* 0x000fea0003800000 */
[----:B------:R-:W1:Y:S01]  /*10280*/  LDC R3, c[0x0][0x3f4] ;  /* 0x0000fd00ff037b82 */ /* 0x000e620000000800 */
[----:B------:R-:W-:Y:S01]  /*10290*/  BSSY B1, `(.L_x_616) ;  /* 0x000005e000017945 */ /* 0x000fe20003800000 */
[----:B------:R-:W-:Y:S02]  /*102a0*/  SHF.R.U32.HI R57, RZ, 0x3, R204 ;  /* 0x00000003ff397819 */ /* 0x000fe400000116cc */
[-C--:B-1----:R-:W-:Y:S02]  /*102b0*/  ISETP.GE.AND P0, PT, R16, R3.reuse, PT ;  /* 0x000000031000720c */ /* 0x082fe40003f06270 */
[-C--:B------:R-:W-:Y:S02]  /*102c0*/  ISETP.GE.AND P1, PT, R193, R3.reuse, PT ;  /* 0x00000003c100720c */ /* 0x080fe40003f26270 */
[----:B------:R-:W-:-:S09]  /*102d0*/  ISETP.GE.AND P2, PT, R192, R3, PT ;  /* 0x00000003c000720c */ /* 0x000fd20003f46270 */
[----:B------:R-:W-:Y:S05]  /*102e0*/  @P0 BRA `(.L_x_617) ;  /* 0x0000000400600947 */ /* 0x000fea0003800000 */
[----:B------:R-:W2:Y:S04]  /*102f0*/  LDL R4, [R1+0xa8] ;  /* 0x0000a80001047983 */ /* 0x000ea80000100800 */
[----:B------:R-:W3:Y:S01]  /*10300*/  LDL R59, [R1+0x114] ;  /* 0x00011400013b7983 */ /* 0x000ee20000100800 */
[----:B------:R-:W-:Y:S02]  /*10310*/  HADD2.F32 R54, -RZ, R41.H0_H0 ;  /* 0x20000029ff367230 */ /* 0x000fe40000004100 */
[----:B------:R-:W-:Y:S02]  /*10320*/  HADD2.F32 R52, -RZ, R37.H0_H0 ;  /* 0x20000025ff347230 */ /* 0x000fe40000004100 */
[----:B------:R-:W-:Y:S02]  /*10330*/  HADD2.F32 R55, -RZ, R42.H0_H0 ;  /* 0x2000002aff377230 */ /* 0x000fe40000004100 */
[----:B------:R-:W-:-:S02]  /*10340*/  HADD2.F32 R53, -RZ, R38.H0_H0 ;  /* 0x20000026ff357230 */ /* 0x000fc40000004100 */
[----:B------:R-:W-:Y:S02]  /*10350*/  HADD2.F32 R41, -RZ, R41.H1_H1 ;  /* 0x30000029ff297230 */ /* 0x000fe40000004100 */
[----:B------:R-:W-:Y:S02]  /*10360*/  HADD2.F32 R37, -RZ, R37.H1_H1 ;  /* 0x30000025ff257230 */ /* 0x000fe40000004100 */
[----:B------:R-:W-:Y:S02]  /*10370*/  HADD2.F32 R56, -RZ, R43.H0_H0 ;  /* 0x2000002bff387230 */ /* 0x000fe40000004100 */
[----:B------:R-:W-:Y:S01]  /*10380*/  HADD2.F32 R58, -RZ, R44.H0_H0 ;  /* 0x2000002cff3a7230 */ /* 0x000fe20000004100 */
[----:B--2---:R-:W-:-:S04]  /*10390*/  LEA.HI R4, R3, R4, RZ, 0x1d ;  /* 0x0000000403047211 */ /* 0x004fc800078fe8ff */
[----:B------:R-:W-:Y:S01]  /*103a0*/  SHF.R.S32.HI R7, RZ, 0x1f, R4 ;  /* 0x0000001fff077819 */ /* 0x000fe20000011404 */
[----:B0-----:R-:W-:-:S03]  /*103b0*/  IMAD.SHL.U32 R5, R4, 0x8, RZ ;  /* 0x0000000804057824 */ /* 0x001fc600078e00ff */
[----:B------:R-:W-:Y:S02]  /*103c0*/  LEA.HI R7, R7, R4, RZ, 0x3 ;  /* 0x0000000407077211 */ /* 0x000fe400078f18ff */
[----:B------:R-:W-:-:S03]  /*103d0*/  LOP3.LUT R4, R204, 0x38, R5, 0xf8, !PT ;  /* 0x00000038cc047812 */ /* 0x000fc600078ef805 */
[----:B------:R-:W-:Y:S01]  /*103e0*/  IMAD.SHL.U32 R7, R7, 0x400, RZ ;  /* 0x0000040007077824 */ /* 0x000fe200078e00ff */
[----:B------:R-:W-:-:S04]  /*103f0*/  LOP3.LUT R9, R4, R57, RZ, 0x3c, !PT ;  /* 0x0000003904097212 */ /* 0x000fc800078e3cff */
[----:B------:R-:W-:Y:S02]  /*10400*/  LOP3.LUT R8, R7, 0x7fffe000, RZ, 0xc0, !PT ;  /* 0x7fffe00007087812 */ /* 0x000fe400078ec0ff */
[----:B---3--:R-:W0:Y:S02]  /*10410*/  LDS.128 R4, [R59] ;  /* 0x000000003b047984 */ /* 0x008e240000000c00 */
[----:B------:R-:W-:-:S04]  /*10420*/  IADD3 R9, R9, R8, R220 ;  /* 0x0000000809097210 */ /* 0x000fc80007ffe0dc */
[----:B------:R-:W-:-:S05]  /*10430*/  LEA R13, R9, R2, 0x1 ;  /* 0x00000002090d7211 */ /* 0x000fca00078e08ff */
        /* <DEDUP_REMOVED lines=9> */
[--C-:B------:R-:W-:Y:S02]  /*104d0*/  HADD2.F32 R48, -RZ, R9.reuse.H0_H0 ;  /* 0x20000009ff307230 */ /* 0x100fe40000004100 */
[-C--:B------:R-:W-:Y:S01]  /*104e0*/  FMUL.FTZ R51, R54, R47.reuse ;  /* 0x0000002f36337220 */ /* 0x080fe20000410000 */
[C---:B------:R-:W-:Y:S01]  /*104f0*/  FMUL.FTZ R47, R52.reuse, R47 ;  /* 0x0000002f342f7220 */ /* 0x040fe20000410000 */
[----:B------:R-:W-:Y:S02]  /*10500*/  HADD2.F32 R9, -RZ, R9.H1_H1 ;  /* 0x30000009ff097230 */ /* 0x000fe40000004100 */
[----:B------:R-:W-:Y:S01]  /*10510*/  FFMA.FTZ R51, R52, R34, -R51 ;  /* 0x0000002234337223 */ /* 0x000fe20000010833 */
[-C--:B------:R-:W-:Y:S01]  /*10520*/  FMUL.FTZ R52, R55, R8.reuse ;  /* 0x0000000837347220 */ /* 0x080fe20000410000 */
[----:B------:R-:W-:Y:S01]  /*10530*/  FMUL.FTZ R8, R53, R8 ;  /* 0x0000000835087220 */ /* 0x000fe20000410000 */
[----:B------:R-:W-:Y:S01]  /*10540*/  FFMA.FTZ R47, R54, R34, R47 ;  /* 0x00000022362f7223 */ /* 0x000fe2000001002f */
[----:B------:R-:W-:-:S02]  /*10550*/  HADD2.F32 R49, -RZ, R10.H0_H0 ;  /* 0x2000000aff317230 */ /* 0x000fc40000004100 */
[-C--:B------:R-:W-:Y:S01]  /*10560*/  FFMA.FTZ R52, R53, R35.reuse, -R52 ;  /* 0x0000002335347223 */ /* 0x080fe20000010834 */
[----:B------:R-:W-:Y:S02]  /*10570*/  HADD2.F32 R53, -RZ, R42.H1_H1 ;  /* 0x3000002aff357230 */ /* 0x000fe40000004100 */
[----:B------:R-:W-:Y:S01]  /*10580*/  FFMA.FTZ R8, R55, R35, R8 ;  /* 0x0000002337087223 */ /* 0x000fe20000010008 */
[----:B------:R-:W-:Y:S02]  /*10590*/  HADD2.F32 R35, -RZ, R38.H1_H1 ;  /* 0x30000026ff237230 */ /* 0x000fe40000004100 */
[----:B------:R-:W-:Y:S01]  /*105a0*/  FMUL.FTZ R34, R41, R48 ;  /* 0x0000003029227220 */ /* 0x000fe20000410000 */
[----:B------:R-:W-:Y:S02]  /*105b0*/  HADD2.F32 R54, -RZ, R39.H0_H0 ;  /* 0x20000027ff367230 */ /* 0x000fe40000004100 */
[----:B------:R-:W-:Y:S01]  /*105c0*/  FMUL.FTZ R38, R53, R9 ;  /* 0x0000000935267220 */ /* 0x000fe20000410000 */
[----:B------:R-:W-:-:S02]  /*105d0*/  HADD2.F32 R10, -RZ, R10.H1_H1 ;  /* 0x3000000aff0a7230 */ /* 0x000fc40000004100 */
[----:B------:R-:W-:Y:S01]  /*105e0*/  FMUL.FTZ R42, R35, R9 ;  /* 0x00000009232a7220 */ /* 0x000fe20000410000 */
[C---:B------:R-:W-:Y:S01]  /*105f0*/  FMUL.FTZ R48, R37.reuse, R48 ;  /* 0x0000003025307220 */ /* 0x040fe20000410000 */
[----:B------:R-:W-:Y:S01]  /*10600*/  FFMA.FTZ R34, R37, R45, -R34 ;  /* 0x0000002d25227223 */ /* 0x000fe20000010822 */
[----:B------:R-:W-:Y:S01]  /*10610*/  FFMA.FTZ R9, R35, R5, -R38 ;  /* 0x0000000523097223 */ /* 0x000fe20000010826 */
[----:B------:R-:W-:Y:S02]  /*10620*/  HADD2.F32 R38, -RZ, R40.H0_H0 ;  /* 0x20000028ff267230 */ /* 0x000fe40000004100 */
[-C--:B------:R-:W-:Y:S01]  /*10630*/  FMUL.FTZ R37, R56, R49.reuse ;  /* 0x0000003138257220 */ /* 0x080fe20000410000 */
[----:B------:R-:W-:Y:S01]  /*10640*/  FMUL.FTZ R49, R54, R49 ;  /* 0x0000003136317220 */ /* 0x000fe20000410000 */
[----:B------:R-:W-:Y:S01]  /*10650*/  FFMA.FTZ R35, R53, R5, R42 ;  /* 0x0000000535237223 */ /* 0x000fe2000001002a */
[--C-:B------:R-:W-:Y:S02]  /*10660*/  HADD2.F32 R50, -RZ, R11.reuse.H0_H0 ;  /* 0x2000000bff327230 */ /* 0x100fe40000004100 */
[----:B------:R-:W-:Y:S01]  /*10670*/  FFMA.FTZ R48, R41, R45, R48 ;  /* 0x0000002d29307223 */ /* 0x000fe20000010030 */
[----:B------:R-:W-:Y:S01]  /*10680*/  FMUL.FTZ R5, R58, R10 ;  /* 0x0000000a3a057220 */ /* 0x000fe20000410000 */
[----:B------:R-:W-:Y:S01]  /*10690*/  FFMA.FTZ R37, R54, R46, -R37 ;  /* 0x0000002e36257223 */ /* 0x000fe20000010825 */
[----:B------:R-:W-:-:S02]  /*106a0*/  HADD2.F32 R11, -RZ, R11.H1_H1 ;  /* 0x3000000bff0b7230 */ /* 0x000fc40000004100 */
[----:B------:R-:W-:Y:S01]  /*106b0*/  FFMA.FTZ R49, R56, R46, R49 ;  /* 0x0000002e38317223 */ /* 0x000fe20000010031 */
[C---:B------:R-:W-:Y:S01]  /*106c0*/  FMUL.FTZ R41, R38.reuse, R10 ;  /* 0x0000000a26297220 */ /* 0x040fe20000410000 */
[----:B------:R-:W-:Y:S02]  /*106d0*/  HADD2.F32 R54, -RZ, R43.H1_H1 ;  /* 0x3000002bff367230 */ /* 0x000fe40000004100 */
[-C--:B------:R-:W-:Y:S01]  /*106e0*/  FFMA.FTZ R10, R38, R6.reuse, -R5 ;  /* 0x00000006260a7223 */ /* 0x080fe20000010805 */
[----:B------:R-:W-:Y:S02]  /*106f0*/  HADD2.F32 R45, -RZ, R44.H1_H1 ;  /* 0x3000002cff2d7230 */ /* 0x000fe40000004100 */
[----:B------:R-:W-:Y:S01]  /*10700*/  FFMA.FTZ R38, R58, R6, R41 ;  /* 0x000000063a267223 */ /* 0x000fe20000010029 */
[----:B------:R-:W-:Y:S02]  /*10710*/  HADD2.F32 R46, -RZ, R39.H1_H1 ;  /* 0x30000027ff2e7230 */ /* 0x000fe40000004100 */
[----:B------:R-:W-:Y:S01]  /*10720*/  FMUL.FTZ R5, R54, R50 ;  /* 0x0000003236057220 */ /* 0x000fe20000410000 */
[----:B------:R-:W-:-:S02]  /*10730*/  HADD2.F32 R43, -RZ, R40.H1_H1 ;  /* 0x30000028ff2b7230 */ /* 0x000fc40000004100 */
[-C--:B------:R-:W-:Y:S01]  /*10740*/  FMUL.FTZ R6, R45, R11.reuse ;  /* 0x0000000b2d067220 */ /* 0x080fe20000410000 */
[--C-:B------:R-:W-:Y:S02]  /*10750*/  HADD2.F32 R4, -RZ, R7.reuse.H0_H0 ;  /* 0x20000007ff047230 */ /* 0x100fe40000004100 */
[----:B------:R-:W-:Y:S01]  /*10760*/  FMUL.FTZ R39, R46, R50 ;  /* 0x000000322e277220 */ /* 0x000fe20000410000 */
[----:B------:R-:W-:Y:S02]  /*10770*/  HADD2.F32 R7, -RZ, R7.H1_H1 ;  /* 0x30000007ff077230 */ /* 0x000fe40000004100 */
[C---:B------:R-:W-:Y:S01]  /*10780*/  FMUL.FTZ R42, R43.reuse, R11 ;  /* 0x0000000b2b2a7220 */ /* 0x040fe20000410000 */
[----:B------:R-:W-:Y:S01]  /*10790*/  F2FP.F16.F32.PACK_AB R8, R8, R47 ;  /* 0x0000002f0808723e */ /* 0x000fe200000000ff */
[-C--:B------:R-:W-:Y:S01]  /*107a0*/  FFMA.FTZ R11, R46, R4.reuse, -R5 ;  /* 0x000000042e0b7223 */ /* 0x080fe20000010805 */
[----:B------:R-:W-:Y:S01]  /*107b0*/  FFMA.FTZ R39, R54, R4, R39 ;  /* 0x0000000436277223 */ /* 0x000fe20000010027 */
[-C--:B------:R-:W-:Y:S01]  /*107c0*/  FFMA.FTZ R40, R43, R7.reuse, -R6 ;  /* 0x000000072b287223 */ /* 0x080fe20000010806 */
        /* <DEDUP_REMOVED lines=10> */
.L_x_617:
[----:B------:R-:W-:Y:S05]  /*10870*/  BSYNC B1 ;  /* 0x0000000000017941 */ /* 0x000fea0003800000 */
.L_x_616:
[----:B------:R-:W-:Y:S04]  /*10880*/  BSSY B1, `(.L_x_618) ;  /* 0x0000061000017945 */ /* 0x000fe80003800000 */
[----:B------:R-:W-:Y:S05]  /*10890*/  @P1 BRA `(.L_x_619) ;  /* 0x00000004007c1947 */ /* 0x000fea0003800000 */
[----:B-1----:R-:W-:Y:S01]  /*108a0*/  SHF.R.S32.HI R4, RZ, 0x1f, R193 ;  /* 0x0000001fff047819 */ /* 0x002fe200000114c1 */
[----:B------:R-:W-:Y:S02]  /*108b0*/  HADD2.F32 R47, -RZ, R30.H0_H0 ;  /* 0x2000001eff2f7230 */ /* 0x000fe40000004100 */
[----:B------:R-:W-:Y:S01]  /*108c0*/  HADD2.F32 R45, -RZ, R26.H0_H0 ;  /* 0x2000001aff2d7230 */ /* 0x000fe20000004100 */
[CC--:B------:R-:W-:Y:S01]  /*108d0*/  LEA.HI R6, R4.reuse, R193.reuse, RZ, 0x6 ;  /* 0x000000c104067211 */ /* 0x0c0fe200078f30ff */
[----:B------:R-:W-:Y:S01]  /*108e0*/  HADD2.F32 R48, -RZ, R31.H0_H0 ;  /* 0x2000001fff307230 */ /* 0x000fe20000004100 */
[----:B0-----:R-:W-:Y:S01]  /*108f0*/  LEA.HI R5, R4, R193, RZ, 0x3 ;  /* 0x000000c104057211 */ /* 0x001fe200078f18ff */
[----:B------:R-:W-:Y:S01]  /*10900*/  HADD2.F32 R46, -RZ, R27.H0_H0 ;  /* 0x2000001bff2e7230 */ /* 0x000fe20000004100 */
[----:B------:R-:W-:Y:S01]  /*10910*/  LEA.HI R4, R3, R197, RZ, 0x1d ;  /* 0x000000c503047211 */ /* 0x000fe200078fe8ff */
[----:B------:R-:W-:Y:S01]  /*10920*/  IMAD.SHL.U32 R6, R6, 0x80, RZ ;  /* 0x0000008006067824 */ /* 0x000fe200078e00ff */
[----:B------:R-:W-:Y:S01]  /*10930*/  LOP3.LUT R5, R204, 0x38, R5, 0xf8, !PT ;  /* 0x00000038cc057812 */ /* 0x000fe200078ef805 */
[----:B------:R-:W-:Y:S01]  /*10940*/  HADD2.F32 R49, -RZ, R30.H1_H1 ;  /* 0x3000001eff317230 */ /* 0x000fe20000004100 */
[----:B------:R-:W-:Y:S01]  /*10950*/  SHF.R.S32.HI R7, RZ, 0x1f, R4 ;  /* 0x0000001fff077819 */ /* 0x000fe20000011404 */
[----:B------:R-:W-:Y:S01]  /*10960*/  HADD2.F32 R51, -RZ, R31.H1_H1 ;  /* 0x3000001fff337230 */ /* 0x000fe20000004100 */
[----:B------:R-:W-:Y:S01]  /*10970*/  LOP3.LUT R9, R6, 0xffffe000, RZ, 0xc0, !PT ;  /* 0xffffe00006097812 */ /* 0x000fe200078ec0ff */
[----:B------:R-:W-:Y:S01]  /*10980*/  HADD2.F32 R27, -RZ, R27.H1_H1 ;  /* 0x3000001bff1b7230 */ /* 0x000fe20000004100 */
[----:B------:R-:W-:Y:S01]  /*10990*/  LOP3.LUT R6, R5, R57, RZ, 0x3c, !PT ;  /* 0x0000003905067212 */ /* 0x000fe200078e3cff */
[----:B------:R-:W-:Y:S01]  /*109a0*/  IMAD.SHL.U32 R5, R4, 0x8, RZ ;  /* 0x0000000804057824 */ /* 0x000fe200078e00ff */
[----:B------:R-:W-:Y:S01]  /*109b0*/  LEA.HI R7, R7, R4, RZ, 0x3 ;  /* 0x0000000407077211 */ /* 0x000fe200078f18ff */
[--C-:B------:R-:W-:Y:S01]  /*109c0*/  HADD2.F32 R50, -RZ, R33.reuse.H0_H0 ;  /* 0x20000021ff327230 */ /* 0x100fe20000004100 */
[----:B------:R-:W-:Y:S01]  /*109d0*/  IADD3 R6, R6, R9, R220 ;  /* 0x0000000906067210 */ /* 0x000fe20007ffe0dc */
[----:B------:R-:W-:Y:S01]  /*109e0*/  HADD2.F32 R33, -RZ, R33.H1_H1 ;  /* 0x30000021ff217230 */ /* 0x000fe20000004100 */
[----:B------:R-:W-:-:S02]  /*109f0*/  LOP3.LUT R4, R204, 0x38, R5, 0xf8, !PT ;  /* 0x00000038cc047812 */ /* 0x000fc400078ef805 */
[----:B------:R-:W-:Y:S02]  /*10a00*/  SHF.L.U32 R7, R7, 0xa, RZ ;  /* 0x0000000a07077819 */ /* 0x000fe400000006ff */
[----:B------:R-:W-:Y:S02]  /*10a10*/  LOP3.LUT R9, R4, R57, RZ, 0x3c, !PT ;  /* 0x0000003904097212 */ /* 0x000fe400078e3cff */
[----:B------:R-:W-:Y:S02]  /*10a20*/  LOP3.LUT R8, R7, 0x7fffe000, RZ, 0xc0, !PT ;  /* 0x7fffe00007087812 */ /* 0x000fe400078ec0ff */
[----:B------:R-:W-:Y:S02]  /*10a30*/  LEA R13, R6, UR60, 0x1 ;  /* 0x0000003c060d7c11 */ /* 0x000fe4000f8e08ff */
[----:B------:R-:W-:-:S03]  /*10a40*/  IADD3 R9, R9, R8, R220 ;  /* 0x0000000809097210 */ /* 0x000fc60007ffe0dc */
[----:B------:R-:W0:Y:S02]  /*10a50*/  LDS.128 R4, [R13] ;  /* 0x000000000d047984 */ /* 0x000e240000000c00 */
[----:B------:R-:W-:-:S05]  /*10a60*/  IMAD R34, R9, 0x2, R2 ;  /* 0x0000000209227824 */ /* 0x000fca00078e0202 */
[----:B------:R-:W1:Y:S01]  /*10a70*/  LDS.128 R8, [R34+0x12400] ;  /* 0x0124000022087984 */ /* 0x000e620000000c00 */
[--C-:B0-----:R-:W-:Y:S02]  /*10a80*/  HADD2.F32 R35, -RZ, R4.reuse.H0_H0 ;  /* 0x20000004ff237230 */ /* 0x101fe40000004100 */
[----:B------:R-:W-:Y:S02]  /*10a90*/  HADD2.F32 R4, -RZ, R4.H1_H1 ;  /* 0x30000004ff047230 */ /* 0x000fe40000004100 */
[--C-:B------:R-:W-:Y:S02]  /*10aa0*/  HADD2.F32 R37, -RZ, R5.reuse.H0_H0 ;  /* 0x20000005ff257230 */ /* 0x100fe40000004100 */
[----:B------:R-:W-:Y:S02]  /*10ab0*/  HADD2.F32 R5, -RZ, R5.H1_H1 ;  /* 0x30000005ff057230 */ /* 0x000fe40000004100 */
[--C-:B-1----:R-:W-:Y:S02]  /*10ac0*/  HADD2.F32 R40, -RZ, R8.reuse.H0_H0 ;  /* 0x20000008ff287230 */ /* 0x102fe40000004100 */
[----:B------:R-:W-:-:S02]  /*10ad0*/  HADD2.F32 R8, -RZ, R8.H1_H1 ;  /* 0x30000008ff087230 */ /* 0x000fc40000004100 */
[--C-:B------:R-:W-:Y:S02]  /*10ae0*/  HADD2.F32 R41, -RZ, R9.reuse.H0_H0 ;  /* 0x20000009ff297230 */ /* 0x100fe40000004100 */
[-C--:B------:R-:W-:Y:S01]  /*10af0*/  FMUL.FTZ R44, R47, R40.reuse ;  /* 0x000000282f2c7220 */ /* 0x080fe20000410000 */
[C---:B------:R-:W-:Y:S01]  /*10b00*/  FMUL.FTZ R40, R45.reuse, R40 ;  /* 0x000000282d287220 */ /* 0x040fe20000410000 */
[----:B------:R-:W-:Y:S02]  /*10b10*/  HADD2.F32 R9, -RZ, R9.H1_H1 ;  /* 0x30000009ff097230 */ /* 0x000fe40000004100 */
[-C--:B------:R-:W-:Y:S01]  /*10b20*/  FFMA.FTZ R44, R45, R35.reuse, -R44 ;  /* 0x000000232d2c7223 */ /* 0x080fe2000001082c */
[----:B------:R-:W-:Y:S01]  /*10b30*/  FFMA.FTZ R40, R47, R35, R40 ;  /* 0x000000232f287223 */ /* 0x000fe20000010028 */
[-C--:B------:R-:W-:Y:S01]  /*10b40*/  FMUL.FTZ R45, R48, R8.reuse ;  /* 0x00000008302d7220 */ /* 0x080fe20000410000 */
[----:B------:R-:W-:Y:S01]  /*10b50*/  FMUL.FTZ R35, R46, R8 ;  /* 0x000000082e237220 */ /* 0x000fe20000410000 */
[----:B------:R-:W-:-:S02]  /*10b60*/  HADD2.F32 R47, -RZ, R26.H1_H1 ;  /* 0x3000001aff2f7230 */ /* 0x000fc40000004100 */
[----:B------:R-:W-:Y:S01]  /*10b70*/  FMUL.FTZ R8, R49, R41 ;  /* 0x0000002931087220 */ /* 0x000fe20000410000 */
[-C--:B------:R-:W-:Y:S01]  /*10b80*/  FFMA.FTZ R45, R46, R4.reuse, -R45 ;  /* 0x000000042e2d7223 */ /* 0x080fe2000001082d */
[----:B------:R-:W-:Y:S01]  /*10b90*/  FFMA.FTZ R35, R48, R4, R35 ;  /* 0x0000000430237223 */ /* 0x000fe20000010023 */
[----:B------:R-:W-:Y:S01]  /*10ba0*/  FMUL.FTZ R4, R51, R9 ;  /* 0x0000000933047220 */ /* 0x000fe20000410000 */
[--C-:B------:R-:W-:Y:S02]  /*10bb0*/  HADD2.F32 R42, -RZ, R10.reuse.H0_H0 ;  /* 0x2000000aff2a7230 */ /* 0x100fe40000004100 */
[----:B------:R-:W-:Y:S01]  /*10bc0*/  FFMA.FTZ R26, R47, R37, -R8 ;  /* 0x000000252f1a7223 */ /* 0x000fe20000010808 */
[----:B------:R-:W-:Y:S02]  /*10bd0*/  HADD2.F32 R10, -RZ, R10.H1_H1 ;  /* 0x3000000aff0a7230 */ /* 0x000fe40000004100 */
[C---:B------:R-:W-:Y:S01]  /*10be0*/  FMUL.FTZ R8, R27.reuse, R9 ;  /* 0x000000091b087220 */ /* 0x040fe20000410000 */
[----:B------:R-:W-:Y:S01]  /*10bf0*/  FFMA.FTZ R9, R27, R5, -R4 ;  /* 0x000000051b097223 */ /* 0x000fe20000010804 */
[----:B------:R-:W-:-:S02]  /*10c00*/  HADD2.F32 R38, -RZ, R6.H0_H0 ;  /* 0x20000006ff267230 */ /* 0x000fc40000004100 */
[----:B------:R-:W-:Y:S01]  /*10c10*/  FMUL.FTZ R30, R47, R41 ;  /* 0x000000292f1e7220 */ /* 0x000fe20000410000 */
[----:B------:R-:W-:Y:S02]  /*10c20*/  HADD2.F32 R4, -RZ, R29.H0_H0 ;  /* 0x2000001dff047230 */ /* 0x000fe40000004100 */
[----:B------:R-:W-:Y:S01]  /*10c30*/  FFMA.FTZ R27, R51, R5, R8 ;  /* 0x00000005331b7223 */ /* 0x000fe20000010008 */
[----:B------:R-:W-:Y:S02]  /*10c40*/  HADD2.F32 R6, -RZ, R6.H1_H1 ;  /* 0x30000006ff067230 */ /* 0x000fe40000004100 */
[-C--:B------:R-:W-:Y:S01]  /*10c50*/  FMUL.FTZ R5, R50, R10.reuse ;  /* 0x0000000a32057220 */ /* 0x080fe20000410000 */
[----:B------:R-:W-:Y:S02]  /*10c60*/  HADD2.F32 R46, -RZ, R28.H0_H0 ;  /* 0x2000001cff2e7230 */ /* 0x000fe40000004100 */
[----:B------:R-:W-:Y:S01]  /*10c70*/  FMUL.FTZ R41, R4, R10 ;  /* 0x0000000a04297220 */ /* 0x000fe20000410000 */
[----:B------:R-:W-:-:S02]  /*10c80*/  HADD2.F32 R48, -RZ, R32.H0_H0 ;  /* 0x20000020ff307230 */ /* 0x000fc40000004100 */
[----:B------:R-:W-:Y:S01]  /*10c90*/  FFMA.FTZ R30, R49, R37, R30 ;  /* 0x00000025311e7223 */ /* 0x000fe2000001001e */
[--C-:B------:R-:W-:Y:S02]  /*10ca0*/  HADD2.F32 R43, -RZ, R11.reuse.H0_H0 ;  /* 0x2000000bff2b7230 */ /* 0x100fe40000004100 */
[----:B------:R-:W-:Y:S01]  /*10cb0*/  FFMA.FTZ R10, R4, R6, -R5 ;  /* 0x00000006040a7223 */ /* 0x000fe20000010805 */
[----:B------:R-:W-:Y:S02]  /*10cc0*/  HADD2.F32 R11, -RZ, R11.H1_H1 ;  /* 0x3000000bff0b7230 */ /* 0x000fe40000004100 */
[-C--:B------:R-:W-:Y:S01]  /*10cd0*/  FMUL.FTZ R31, R48, R42.reuse ;  /* 0x0000002a301f7220 */ /* 0x080fe20000410000 */
[----:B------:R-:W-:Y:S02]  /*10ce0*/  HADD2.F32 R47, -RZ, R32.H1_H1 ;  /* 0x30000020ff2f7230 */ /* 0x000fe40000004100 */
[----:B------:R-:W-:Y:S01]  /*10cf0*/  FMUL.FTZ R37, R46, R42 ;  /* 0x0000002a2e257220 */ /* 0x000fe20000410000 */
[----:B------:R-:W-:-:S02]  /*10d00*/  HADD2.F32 R5, -RZ, R28.H1_H1 ;  /* 0x3000001cff057230 */ /* 0x000fc40000004100 */
[-C--:B------:R-:W-:Y:S01]  /*10d10*/  FFMA.FTZ R31, R46, R38.reuse, -R31 ;  /* 0x000000262e1f7223 */ /* 0x080fe2000001081f */
[----:B------:R-:W-:Y:S02]  /*10d20*/  HADD2.F32 R29, -RZ, R29.H1_H1 ;  /* 0x3000001dff1d7230 */ /* 0x000fe40000004100 */
[----:B------:R-:W-:Y:S01]  /*10d30*/  FFMA.FTZ R37, R48, R38, R37 ;  /* 0x0000002630257223 */ /* 0x000fe20000010025 */
[--C-:B------:R-:W-:Y:S02]  /*10d40*/  HADD2.F32 R39, -RZ, R7.reuse.H0_H0 ;  /* 0x20000007ff277230 */ /* 0x100fe40000004100 */
[----:B------:R-:W-:Y:S01]  /*10d50*/  FFMA.FTZ R28, R50, R6, R41 ;  /* 0x00000006321c7223 */ /* 0x000fe20000010029 */
[----:B------:R-:W-:Y:S02]  /*10d60*/  HADD2.F32 R7, -RZ, R7.H1_H1 ;  /* 0x30000007ff077230 */ /* 0x000fe40000004100 */
[----:B------:R-:W-:Y:S01]  /*10d70*/  FMUL.FTZ R4, R47, R43 ;  /* 0x0000002b2f047220 */ /* 0x000fe20000410000 */
[----:B------:R-:W-:Y:S01]  /*10d80*/  FMUL.FTZ R8, R33, R11 ;  /* 0x0000000b21087220 */ /* 0x000fe20000410000 */
[----:B------:R-:W-:Y:S01]  /*10d90*/  FMUL.FTZ R6, R5, R43 ;  /* 0x0000002b05067220 */ /* 0x000fe20000410000 */
[----:B------:R-:W-:Y:S01]  /*10da0*/  FMUL.FTZ R38, R29, R11 ;  /* 0x0000000b1d267220 */ /* 0x000fe20000410000 */
[----:B------:R-:W-:Y:S01]  /*10db0*/  FFMA.FTZ R11, R5, R39, -R4 ;  /* 0x00000027050b7223 */ /* 0x000fe20000010804 */
[----:B------:R-:W-:Y:S01]  /*10dc0*/  FFMA.FTZ R32, R29, R7, -R8 ;  /* 0x000000071d207223 */ /* 0x000fe20000010808 */
        /* <DEDUP_REMOVED lines=12> */
.L_x_619:
[----:B------:R-:W-:Y:S05]  /*10e90*/  BSYNC B1 ;  /* 0x0000000000017941 */ /* 0x000fea0003800000 */
.L_x_618:
[----:B------:R-:W-:Y:S05]  /*10ea0*/  @P2 BRA `(.L_x_594) ;  /* 0x00000004007c2947 */ /* 0x000fea0003800000 */
[----:B012---:R-:W-:Y:S01]  /*10eb0*/  SHF.R.S32.HI R5, RZ, 0x1f, R192 ;  /* 0x0000001fff057819 */ /* 0x007fe200000114c0 */
[----:B------:R-:W-:Y:S01]  /*10ec0*/  HADD2.F32 R33, -RZ, R0.H0_H0 ;  /* 0x20000000ff217230 */ /* 0x000fe20000004100 */
[----:B------:R-:W-:Y:S01]  /*10ed0*/  LEA.HI R3, R3, R198, RZ, 0x1d ;  /* 0x000000c603037211 */ /* 0x000fe200078fe8ff */
[----:B------:R-:W-:Y:S01]  /*10ee0*/  HADD2.F32 R35, -RZ, R20.H0_H0 ;  /* 0x20000014ff237230 */ /* 0x000fe20000004100 */
[CC--:B------:R-:W-:Y:S01]  /*10ef0*/  LEA.HI R4, R5.reuse, R192.reuse, RZ, 0x6 ;  /* 0x000000c005047211 */ /* 0x0c0fe200078f30ff */
[--C-:B------:R-:W-:Y:S01]  /*10f00*/  HADD2.F32 R42, -RZ, R21.reuse.H0_H0 ;  /* 0x20000015ff2a7230 */ /* 0x100fe20000004100 */
[----:B------:R-:W-:Y:S01]  /*10f10*/  LEA.HI R5, R5, R192, RZ, 0x3 ;  /* 0x000000c005057211 */ /* 0x000fe200078f18ff */
[----:B------:R-:W-:Y:S02]  /*10f20*/  HADD2.F32 R40, -RZ, R12.H0_H0 ;  /* 0x2000000cff287230 */ /* 0x000fe40000004100 */
[----:B------:R-:W-:Y:S01]  /*10f30*/  IMAD.SHL.U32 R6, R4, 0x80, RZ ;  /* 0x0000008004067824 */ /* 0x000fe200078e00ff */
[----:B------:R-:W-:Y:S01]  /*10f40*/  SHF.R.S32.HI R4, RZ, 0x1f, R3 ;  /* 0x0000001fff047819 */ /* 0x000fe20000011403 */
[----:B------:R-:W-:Y:S01]  /*10f50*/  HADD2.F32 R20, -RZ, R20.H1_H1 ;  /* 0x30000014ff147230 */ /* 0x000fe20000004100 */
[----:B------:R-:W-:Y:S01]  /*10f60*/  LOP3.LUT R5, R204, 0x38, R5, 0xf8, !PT ;  /* 0x00000038cc057812 */ /* 0x000fe200078ef805 */
[----:B------:R-:W-:Y:S01]  /*10f70*/  HADD2.F32 R0, -RZ, R0.H1_H1 ;  /* 0x30000000ff007230 */ /* 0x000fe20000004100 */
[----:B------:R-:W-:Y:S01]  /*10f80*/  LOP3.LUT R7, R6, 0xffffe000, RZ, 0xc0, !PT ;  /* 0xffffe00006077812 */ /* 0x000fe200078ec0ff */
[----:B------:R-:W-:Y:S01]  /*10f90*/  HADD2.F32 R39, -RZ, R21.H1_H1 ;  /* 0x30000015ff277230 */ /* 0x000fe20000004100 */
[----:B------:R-:W-:Y:S01]  /*10fa0*/  LEA.HI R4, R4, R3, RZ, 0x3 ;  /* 0x0000000304047211 */ /* 0x000fe200078f18ff */
[----:B------:R-:W-:Y:S01]  /*10fb0*/  HADD2.F32 R37, -RZ, R14.H0_H0 ;  /* 0x2000000eff257230 */ /* 0x000fe20000004100 */
[----:B------:R-:W-:Y:S01]  /*10fc0*/  LOP3.LUT R6, R5, R57, RZ, 0x3c, !PT ;  /* 0x0000003905067212 */ /* 0x000fe200078e3cff */
[--C-:B------:R-:W-:Y:S01]  /*10fd0*/  HADD2.F32 R41, -RZ, R24.reuse.H0_H0 ;  /* 0x20000018ff297230 */ /* 0x100fe20000004100 */
[----:B------:R-:W-:Y:S01]  /*10fe0*/  SHF.L.U32 R5, R3, 0x3, RZ ;  /* 0x0000000303057819 */ /* 0x000fe200000006ff */
[----:B------:R-:W-:Y:S01]  /*10ff0*/  IMAD.SHL.U32 R4, R4, 0x400, RZ ;  /* 0x0000040004047824 */ /* 0x000fe200078e00ff */
[----:B------:R-:W-:Y:S01]  /*11000*/  IADD3 R6, R6, R7, R220 ;  /* 0x0000000706067210 */ /* 0x000fe20007ffe0dc */
[----:B------:R-:W-:Y:S01]  /*11010*/  HADD2.F32 R24, -RZ, R24.H1_H1 ;  /* 0x30000018ff187230 */ /* 0x000fe20000004100 */
[----:B------:R-:W-:Y:S01]  /*11020*/  LOP3.LUT R3, R204, 0x38, R5, 0xf8, !PT ;  /* 0x00000038cc037812 */ /* 0x000fe200078ef805 */
[----:B------:R-:W-:Y:S01]  /*11030*/  HADD2.F32 R14, -RZ, R14.H1_H1 ;  /* 0x3000000eff0e7230 */ /* 0x000fe20000004100 */
[----:B------:R-:W-:-:S02]  /*11040*/  LOP3.LUT R8, R4, 0x7fffe000, RZ, 0xc0, !PT ;  /* 0x7fffe00004087812 */ /* 0x000fc400078ec0ff */
[----:B------:R-:W-:Y:S02]  /*11050*/  LOP3.LUT R3, R3, R57, RZ, 0x3c, !PT ;  /* 0x0000003903037212 */ /* 0x000fe400078e3cff */
        /* <DEDUP_REMOVED lines=15> */
[-C--:B------:R-:W-:Y:S01]  /*11150*/  FMUL.FTZ R29, R42, R8.reuse ;  /* 0x000000082a1d7220 */ /* 0x080fe20000410000 */
[-C--:B------:R-:W-:Y:S01]  /*11160*/  FFMA.FTZ R34, R33, R13.reuse, -R34 ;  /* 0x0000000d21227223 */ /* 0x080fe20000010822 */
[----:B------:R-:W-:Y:S01]  /*11170*/  FFMA.FTZ R38, R35, R13, R38 ;  /* 0x0000000d23267223 */ /* 0x000fe20000010026 */
[----:B------:R-:W-:Y:S01]  /*11180*/  FMUL.FTZ R13, R40, R8 ;  /* 0x00000008280d7220 */ /* 0x000fe20000410000 */
[----:B------:R-:W-:Y:S01]  /*11190*/  FMUL.FTZ R33, R20, R30 ;  /* 0x0000001e14217220 */ /* 0x000fe20000410000 */
[----:B------:R-:W-:-:S02]  /*111a0*/  HADD2.F32 R35, -RZ, R12.H1_H1 ;  /* 0x3000000cff237230 */ /* 0x000fc40000004100 */
[----:B------:R-:W-:Y:S01]  /*111b0*/  FFMA.FTZ R29, R40, R4, -R29 ;  /* 0x00000004281d7223 */ /* 0x000fe2000001081d */
[--C-:B------:R-:W-:Y:S02]  /*111c0*/  HADD2.F32 R31, -RZ, R10.reuse.H0_H0 ;  /* 0x2000000aff1f7230 */ /* 0x100fe40000004100 */
[----:B------:R-:W-:Y:S01]  /*111d0*/  FMUL.FTZ R21, R0, R30 ;  /* 0x0000001e00157220 */ /* 0x000fe20000410000 */
[----:B------:R-:W-:Y:S01]  /*111e0*/  FFMA.FTZ R13, R42, R4, R13 ;  /* 0x000000042a0d7223 */ /* 0x000fe2000001000d */
[----:B------:R-:W-:Y:S01]  /*111f0*/  FFMA.FTZ R33, R0, R26, -R33 ;  /* 0x0000001a00217223 */ /* 0x000fe20000010821 */
[----:B------:R-:W-:Y:S02]  /*11200*/  HADD2.F32 R10, -RZ, R10.H1_H1 ;  /* 0x3000000aff0a7230 */ /* 0x000fe40000004100 */
[-C--:B------:R-:W-:Y:S01]  /*11210*/  FMUL.FTZ R0, R39, R9.reuse ;  /* 0x0000000927007220 */ /* 0x080fe20000410000 */
[----:B------:R-:W-:Y:S01]  /*11220*/  FMUL.FTZ R4, R35, R9 ;  /* 0x0000000923047220 */ /* 0x000fe20000410000 */
[----:B------:R-:W-:-:S02]  /*11230*/  HADD2.F32 R40, -RZ, R25.H0_H0 ;  /* 0x20000019ff287230 */ /* 0x000fc40000004100 */
[----:B------:R-:W-:Y:S01]  /*11240*/  FFMA.FTZ R21, R20, R26, R21 ;  /* 0x0000001a14157223 */ /* 0x000fe20000010015 */
[----:B------:R-:W-:Y:S02]  /*11250*/  HADD2.F32 R30, -RZ, R15.H0_H0 ;  /* 0x2000000fff1e7230 */ /* 0x000fe40000004100 */
[----:B------:R-:W-:Y:S01]  /*11260*/  FFMA.FTZ R0, R35, R5, -R0 ;  /* 0x0000000523007223 */ /* 0x000fe20000010800 */
[--C-:B------:R-:W-:Y:S02]  /*11270*/  HADD2.F32 R27, -RZ, R6.reuse.H0_H0 ;  /* 0x20000006ff1b7230 */ /* 0x100fe40000004100 */
[-C--:B------:R-:W-:Y:S01]  /*11280*/  FMUL.FTZ R8, R41, R31.reuse ;  /* 0x0000001f29087220 */ /* 0x080fe20000410000 */
[----:B------:R-:W-:Y:S02]  /*11290*/  HADD2.F32 R6, -RZ, R6.H1_H1 ;  /* 0x30000006ff067230 */ /* 0x000fe40000004100 */
[----:B------:R-:W-:Y:S01]  /*112a0*/  FMUL.FTZ R26, R37, R31 ;  /* 0x0000001f251a7220 */ /* 0x000fe20000410000 */
[----:B------:R-:W-:Y:S01]  /*112b0*/  FFMA.FTZ R12, R39, R5, R4 ;  /* 0x00000005270c7223 */ /* 0x000fe20000010004 */
[----:B------:R-:W-:-:S02]  /*112c0*/  HADD2.F32 R32, -RZ, R11.H0_H0 ;  /* 0x2000000bff207230 */ /* 0x000fc40000004100 */
[-C--:B------:R-:W-:Y:S01]  /*112d0*/  FMUL.FTZ R5, R40, R10.reuse ;  /* 0x0000000a28057220 */ /* 0x080fe20000410000 */
[----:B------:R-:W-:Y:S02]  /*112e0*/  HADD2.F32 R11, -RZ, R11.H1_H1 ;  /* 0x3000000bff0b7230 */ /* 0x000fe40000004100 */
[----:B------:R-:W-:Y:S01]  /*112f0*/  FMUL.FTZ R9, R30, R10 ;  /* 0x0000000a1e097220 */ /* 0x000fe20000410000 */
[----:B------:R-:W-:Y:S02]  /*11300*/  HADD2.F32 R31, -RZ, R25.H1_H1 ;  /* 0x30000019ff1f7230 */ /* 0x000fe40000004100 */
[-C--:B------:R-:W-:Y:S01]  /*11310*/  FFMA.FTZ R20, R37, R27.reuse, -R8 ;  /* 0x0000001b25147223 */ /* 0x080fe20000010808 */
[----:B------:R-:W-:Y:S02]  /*11320*/  HADD2.F32 R25, -RZ, R15.H1_H1 ;  /* 0x3000000fff197230 */ /* 0x000fe40000004100 */
[----:B------:R-:W-:Y:S01]  /*11330*/  FFMA.FTZ R26, R41, R27, R26 ;  /* 0x0000001b291a7223 */ /* 0x000fe2000001001a */
[----:B------:R-:W-:-:S02]  /*11340*/  HADD2.F32 R28, -RZ, R7.H0_H0 ;  /* 0x20000007ff1c7230 */ /* 0x000fc40000004100 */
[----:B------:R-:W-:Y:S01]  /*11350*/  FFMA.FTZ R27, R30, R6, -R5 ;  /* 0x000000061e1b7223 */ /* 0x000fe20000010805 */
[----:B------:R-:W-:Y:S02]  /*11360*/  HADD2.F32 R7, -RZ, R7.H1_H1 ;  /* 0x30000007ff077230 */ /* 0x000fe40000004100 */
[----:B------:R-:W-:Y:S01]  /*11370*/  FMUL.FTZ R5, R24, R32 ;  /* 0x0000002018057220 */ /* 0x000fe20000410000 */
[----:B------:R-:W-:Y:S01]  /*11380*/  FFMA.FTZ R15, R40, R6, R9 ;  /* 0x00000006280f7223 */ /* 0x000fe20000010009 */
[-C--:B------:R-:W-:Y:S01]  /*11390*/  FMUL.FTZ R4, R31, R11.reuse ;  /* 0x0000000b1f047220 */ /* 0x080fe20000410000 */
[C---:B------:R-:W-:Y:S01]  /*113a0*/  FMUL.FTZ R9, R14.reuse, R32 ;  /* 0x000000200e097220 */ /* 0x040fe20000410000 */
[C---:B------:R-:W-:Y:S01]  /*113b0*/  FMUL.FTZ R6, R25.reuse, R11 ;  /* 0x0000000b19067220 */ /* 0x040fe20000410000 */
[-C--:B------:R-:W-:Y:S01]  /*113c0*/  FFMA.FTZ R11, R14, R28.reuse, -R5 ;  /* 0x0000001c0e0b7223 */ /* 0x080fe20000010805 */
[-C--:B------:R-:W-:Y:S01]  /*113d0*/  FFMA.FTZ R14, R25, R7.reuse, -R4 ;  /* 0x00000007190e7223 */ /* 0x080fe20000010804 */
        /* <DEDUP_REMOVED lines=12> */
.L_x_594:
[----:B------:R-:W-:Y:S05]  /*114a0*/  BSYNC B0 ;  /* 0x0000000000007941 */ /* 0x000fea0003800000 */
.L_x_575:
[----:B------:R-:W-:Y:S01]  /*114b0*/  @!PT LDS RZ, [RZ] ;  /* 0x00000000fffff984 */ /* 0x000fe20000000800 */
[----:B------:R-:W-:Y:S01]  /*114c0*/  @!PT LDS RZ, [RZ] ;  /* 0x00000000fffff984 */ /* 0x000fe20000000800 */
[----:B------:R-:W-:Y:S01]  /*114d0*/  @!PT LDS RZ, [RZ] ;  /* 0x00000000fffff984 */ /* 0x000fe20000000800 */
[----:B------:R-:W-:Y:S01]  /*114e0*/  @!PT LDS RZ, [RZ] ;  /* 0x00000000fffff984 */ /* 0x000fe20000000800 */
[----:B------:R5:W-:Y:S06]  /*114f0*/  MEMBAR.ALL.CTA ;  /* 0x0000000000007992 */ /* 0x000bec0000008000 */
[----:B-----5:R-:W5:Y:S01]  /*11500*/  FENCE.VIEW.ASYNC.S ;  /* 0x00000000000073c6 */ /* 0x020f620000000000 */
[----:B------:R-:W-:Y:S05]  /*11510*/  WARPSYNC.ALL ;  /* 0x0000000000007948 */ /* 0x000fea0003800000 */
[----:B-----5:R-:W-:Y:S06]  /*11520*/  BAR.SYNC.DEFER_BLOCKING 0xd, 0x100 ;  /* 0x0344000000007b1d */ /* 0x020fec0000010000 */
.L_x_573:
[----:B01-3--:R-:W-:-:S04]  /*11530*/  MOV R0, UR51 ;  /* 0x0000003300007c02 */ /* 0x00bfc80008000f00 */
[----:B------:R-:W-:-:S13]  /*11540*/  ISETP.NE.AND P0, PT, R0, 0x3, PT ;  /* 0x000000030000780c */ /* 0x000fda0003f05270 */
[----:B------:R-:W-:Y:S05]  /*11550*/  @!P0 BRA `(.L_x_620) ;  /* 0x0000000000048947 */ /* 0x000fea0003800000 */
[----:B------:R-:W-:Y:S01]  /*11560*/  BPT.TRAP 0x1 ;  /* 0x000000040000795c */ /* 0x000fe20000300000 */
.L_x_620:
[----:B--2-4-:R-:W-:Y:S01]  /*11570*/  IMAD R3, R214, 0x8, R2 ;  /* 0x00000008d6037824 */ /* 0x014fe200078e0202 */
[----:B------:R-:W-:-:S04]  /*11580*/  SHF.L.U32 R0, R221, 0x1f, RZ ;  /* 0x0000001fdd007819 */ /* 0x000fc800000006ff */
[----:B------:R0:W1:Y:S01]  /*11590*/  SYNCS.PHASECHK.TRANS64.TRYWAIT P1, [R3+URZ+0x30830], R0 ;  /* 0x03083000030075a7 */ /* 0x000062000802017f */
[----:B------:R-:W-:Y:S05]  /*115a0*/  @!P0 BRA `(.L_x_621) ;  /* 0x0000000000048947 */ /* 0x000fea0003800000 */
[----:B------:R-:W-:Y:S01]  /*115b0*/  BPT.TRAP 0x1 ;  /* 0x000000040000795c */ /* 0x000fe20000300000 */
.L_x_621:
[----:B------:R-:W-:Y:S01]  /*115c0*/  IMAD.MOV.U32 R119, RZ, RZ, RZ ;  /* 0x000000ffff777224 */ /* 0x000fe200078e00ff */
[----:B-1----:R-:W-:Y:S06]  /*115d0*/  @P1 BRA `(.L_x_622) ;  /* 0x0000000000081947 */ /* 0x002fec0003800000 */
[----:B------:R-:W1:Y:S02]  /*115e0*/  SYNCS.PHASECHK.TRANS64.TRYWAIT P1, [R3+URZ+0x30830], R0 ;  /* 0x03083000030075a7 */ /* 0x000e64000802017f */
[----:B-1----:R-:W-:Y:S05]  /*115f0*/  @!P1 BRA `(.L_x_623) ;  /* 0x0000012000fc9947 */ /* 0x002fea0003800000 */
.L_x_622:
[----:B------:R-:W-:Y:S05]  /*11600*/  WARPSYNC.ALL ;  /* 0x0000000000007948 */ /* 0x000fea0003800000 */
[----:B01----:R-:W-:Y:S01]  /*11610*/  IADD3 R0, R2, 0x1e400, RZ ;  /* 0x0001e40002007810 */ /* 0x003fe20007ffe0ff */
[----:B------:R-:W-:Y:S01]  /*11620*/  IMAD.MOV.U32 R5, RZ, RZ, 0x40000040 ;  /* 0x40000040ff057424 */ /* 0x000fe200078e00ff */
[----:B------:R-:W-:Y:S01]  /*11630*/  R2UR UR4, R36 ;  /* 0x00000000240472ca */ /* 0x000fe200000e0000 */
[----:B------:R-:W-:Y:S01]  /*11640*/  UMOV UR9, 0x40000040 ;  /* 0x4000004000097882 */ /* 0x000fe20000000000 */
[----:B------:R-:W-:Y:S01]  /*11650*/  SHF.R.U32.HI R0, RZ, 0x4, R0 ;  /* 0x00000004ff007819 */ /* 0x000fe20000011600 */
[----:B------:R-:W-:Y:S01]  /*11660*/  WARPGROUP.ARRIVE ;  /* 0x00000000000079c5 */ /* 0x000fe20000000000 */
[----:B------:R-:W-:Y:S01]  /*11670*/  R2UR UR11, R5 ;  /* 0x00000000050b72ca */ /* 0x000fe200000e0000 */
[----:B------:R-:W-:Y:S01]  /*11680*/  IMAD.MOV.U32 R7, RZ, RZ, 0x40000040 ;  /* 0x40000040ff077424 */ /* 0x000fe200078e00ff */
[----:B------:R-:W-:Y:S01]  /*11690*/  LOP3.LUT R0, R0, 0x3fff, RZ, 0xc0, !PT ;  /* 0x00003fff00007812 */ /* 0x000fe200078ec0ff */
[----:B------:R-:W-:Y:S01]  /*116a0*/  UMOV UR57, 0x40000040 ;  /* 0x4000004000397882 */ /* 0x000fe20000000000 */
[----:B------:R-:W-:Y:S01]  /*116b0*/  MOV R9, UR9 ;  /* 0x0000000900097c02 */ /* 0x000fe20008000f00 */
[----:B------:R-:W-:Y:S01]  /*116c0*/  UMOV UR53, 0x40000040 ;  /* 0x4000004000357882 */ /* 0x000fe20000000000 */
[----:B------:R-:W-:Y:S01]  /*116d0*/  LOP3.LUT R223, R0, 0x10000, RZ, 0xfc, !PT ;  /* 0x0001000000df7812 */ /* 0x000fe200078efcff */
[----:B------:R-:W-:Y:S01]  /*116e0*/  UMOV UR45, 0x40000040 ;  /* 0x40000040002d7882 */ /* 0x000fe20000000000 */
[----:B------:R-:W-:Y:S01]  /*116f0*/  UMOV UR41, 0x40000040 ;  /* 0x4000004000297882 */ /* 0x000fe20000000000 */
[----:B------:R-:W-:Y:S01]  /*11700*/  ULOP3.LUT UR4, UR4, 0x10000, URZ, 0xfc, !UPT ;  /* 0x0001000004047892 */ /* 0x000fe2000f8efc3f */
[----:B------:R-:W-:Y:S01]  /*11710*/  IMAD.MOV.U32 R5, RZ, RZ, 0x40000040 ;  /* 0x40000040ff057424 */ /* 0x000fe200078e00ff */
[----:B------:R-:W-:Y:S01]  /*11720*/  UMOV UR37, 0x40000040 ;  /* 0x4000004000257882 */ /* 0x000fe20000000000 */
[----:B------:R-:W-:Y:S01]  /*11730*/  IMAD R4, R214, 0x900, R223 ;  /* 0x00000900d6047824 */ /* 0x000fe200078e02df */
[----:B------:R-:W-:-:S02]  /*11740*/  UIADD3 UR5, UR4, 0x2, URZ ;  /* 0x0000000204057890 */ /* 0x000fc4000fffe03f */
[----:B------:R-:W-:Y:S01]  /*11750*/  UIADD3 UR56, UR4, 0x406, URZ ;  /* 0x0000040604387890 */ /* 0x000fe2000fffe03f */
[C---:B------:R-:W-:Y:S01]  /*11760*/  VIADD R6, R4.reuse, 0x2 ;  /* 0x0000000204067836 */ /* 0x040fe20000000000 */
[----:B------:R-:W-:Y:S01]  /*11770*/  R2UR UR10, R4 ;  /* 0x00000000040a72ca */ /* 0x000fe200000e0000 */
[----:B------:R-:W-:Y:S01]  /*11780*/  UMOV UR8, UR4 ;  /* 0x0000000400087c82 */ /* 0x000fe20008000000 */
[----:B------:R-:W-:Y:S01]  /*11790*/  UIADD3 UR52, UR4, 0x800, URZ ;  /* 0x0000080004347890 */ /* 0x000fe2000fffe03f */
[----:B------:R-:W-:Y:S01]  /*117a0*/  IMAD.U32 R8, RZ, RZ, UR8 ;  /* 0x00000008ff087e24 */ /* 0x000fe2000f8e00ff */
[----:B------:R-:W-:Y:S01]  /*117b0*/  UIADD3 UR44, UR4, 0x802, URZ ;  /* 0x00000802042c7890 */ /* 0x000fe2000fffe03f */
[----:B------:R-:W-:Y:S01]  /*117c0*/  R2UR UR39, R5 ;  /* 0x00000000052772ca */ /* 0x000fe200000e0000 */
[----:B------:R-:W-:Y:S02]  /*117d0*/  UIADD3 UR40, UR4, 0x804, URZ ;  /* 0x0000080404287890 */ /* 0x000fe4000fffe03f */
[----:B------:R0:W-:Y:S01]  /*117e0*/  STL.64 [R1+0x38], R8 ;  /* 0x0000380801007387 */ /* 0x0001e20000100a00 */
[----:B------:R-:W-:-:S04]  /*117f0*/  UIADD3 UR36, UR4, 0x806, URZ ;  /* 0x0000080604247890 */ /* 0x000fc8000fffe03f */
[----:B------:R-:W-:Y:S01]  /*11800*/  HGMMA.64x96x16.F32 R24, gdesc[UR8], RZ, !UPT, gsb0 ;  /* 0x01600000081879f0 */ /* 0x000fe2000c0008ff */
[----:B------:R-:W-:Y:S01]  /*11810*/  R2UR UR10, R6 ;  /* 0x00000000060a72ca */ /* 0x000fe200000e0000 */
[----:B------:R-:W-:Y:S01]  /*11820*/  UMOV UR8, UR5 ;  /* 0x0000000500087c82 */ /* 0x000fe20008000000 */
[----:B------:R-:W-:Y:S01]  /*11830*/  R2UR UR11, R7 ;  /* 0x00000000070b72ca */ /* 0x000fe200000e0000 */
[----:B------:R-:W-:Y:S01]  /*11840*/  UMOV UR9, 0x40000040 ;  /* 0x4000004000097882 */ /* 0x000fe20000000000 */
[----:B------:R-:W-:Y:S01]  /*11850*/  VIADD R6, R4, 0x4 ;  /* 0x0000000404067836 */ /* 0x000fe20000000000 */
[----:B------:R-:W-:Y:S01]  /*11860*/  MOV R7, 0x40000040 ;  /* 0x4000004000077802 */ /* 0x000fe20000000f00 */
[----:B------:R-:W-:Y:S01]  /*11870*/  UIADD3 UR5, UR4, 0x4, URZ ;  /* 0x0000000404057890 */ /* 0x000fe2000fffe03f */
[----:B0-----:R-:W-:Y:S01]  /*11880*/  MOV R8, UR8 ;  /* 0x0000000800087c02 */ /* 0x001fe20008000f00 */
[----:B------:R-:W-:-:S05]  /*11890*/  IMAD.U32 R9, RZ, RZ, UR9 ;  /* 0x00000009ff097e24 */ /* 0x000fca000f8e00ff */
[----:B------:R0:W-:Y:S01]  /*118a0*/  STL.64 [R1+0x30], R8 ;  /* 0x0000300801007387 */ /* 0x0001e20000100a00 */
[----:B------:R-:W-:Y:S02]  /*118b0*/  WARPGROUP.DEPBAR.LE gsb0, 0x0 ;  /* 0x00008000000079c5 */ /* 0x000fe40000010000 */
[----:B------:R-:W-:-:S06]  /*118c0*/  WARPGROUP.ARRIVE ;  /* 0x00000000000079c5 */ /* 0x000fcc0000000000 */
[----:B------:R-:W-:Y:S01]  /*118d0*/  HGMMA.64x96x16.F32 R24, gdesc[UR8], R24, gsb0 ;  /* 0x01600000081879f0 */ /* 0x000fe20008000818 */
[----:B------:R-:W-:Y:S01]  /*118e0*/  R2UR UR10, R6 ;  /* 0x00000000060a72ca */ /* 0x000fe200000e0000 */
[----:B------:R-:W-:Y:S01]  /*118f0*/  UMOV UR8, UR5 ;  /* 0x0000000500087c82 */ /* 0x000fe20008000000 */
[----:B------:R-:W-:Y:S01]  /*11900*/  R2UR UR11, R7 ;  /* 0x00000000070b72ca */ /* 0x000fe200000e0000 */
[----:B------:R-:W-:Y:S01]  /*11910*/  UMOV UR9, 0x40000040 ;  /* 0x4000004000097882 */ /* 0x000fe20000000000 */
[----:B------:R-:W-:Y:S01]  /*11920*/  IMAD.MOV.U32 R7, RZ, RZ, 0x40000040 ;  /* 0x40000040ff077424 */ /* 0x000fe200078e00ff */
[----:B------:R-:W-:Y:S01]  /*11930*/  IADD3 R6, R4, 0x6, RZ ;  /* 0x0000000604067810 */ /* 0x000fe20007ffe0ff */
[----:B------:R-:W-:Y:S01]  /*11940*/  UIADD3 UR5, UR4, 0x6, URZ ;  /* 0x0000000604057890 */ /* 0x000fe2000fffe03f */
[----:B0-----:R-:W-:Y:S02]  /*11950*/  IMAD.U32 R8, RZ, RZ, UR8 ;  /* 0x00000008ff087e24 */ /* 0x001fe4000f8e00ff */
        /* <DEDUP_REMOVED lines=9> */
[----:B------:R-:W-:Y:S01]  /*119f0*/  VIADD R6, R4, 0x300 ;  /* 0x0000030004067836 */ /* 0x000fe20000000000 */
[----:B------:R-:W-:Y:S01]  /*11a00*/  UIADD3 UR5, UR4, 0x400, URZ ;  /* 0x0000040004057890 */ /* 0x000fe2000fffe03f */
[----:B------:R-:W-:Y:S01]  /*11a10*/  IMAD.MOV.U32 R7, RZ, RZ, 0x40000040 ;  /* 0x40000040ff077424 */ /* 0x000fe200078e00ff */
        /* <DEDUP_REMOVED lines=37> */
[----:B0-----:R-:W-:Y:S01]  /*11c70*/  MOV R9, UR9 ;  /* 0x0000000900097c02 */ /* 0x001fe20008000f00 */
[----:B------:R-:W-:Y:S02]  /*11c80*/  IMAD.MOV.U32 R7, RZ, RZ, 0x40000040 ;  /* 0x40000040ff077424 */ /* 0x000fe400078e00ff */
[----:B------:R-:W-:Y:S01]  /*11c90*/  IMAD.U32 R8, RZ, RZ, UR8 ;  /* 0x00000008ff087e24 */ /* 0x000fe2000f8e00ff */
[----:B------:R-:W-:-:S02]  /*11ca0*/  R2UR UR58, R6 ;  /* 0x00000000063a72ca */ /* 0x000fc400000e0000 */
[----:B------:R-:W-:Y:S01]  /*11cb0*/  R2UR UR59, R7 ;  /* 0x00000000073b72ca */ /* 0x000fe200000e0000 */
[----:B------:R-:W-:Y:S01]  /*11cc0*/  IMAD.MOV.U32 R7, RZ, RZ, 0x40000040 ;  /* 0x40000040ff077424 */ /* 0x000fe200078e00ff */
[----:B------:R-:W-:Y:S01]  /*11cd0*/  IADD3 R6, R4, 0x600, RZ ;  /* 0x0000060004067810 */ /* 0x000fe20007ffe0ff */
[----:B------:R0:W-:Y:S03]  /*11ce0*/  STL.64 [R1+0x8], R8 ;  /* 0x0000080801007387 */ /* 0x0001e60000100a00 */
[----:B------:R-:W-:Y:S01]  /*11cf0*/  R2UR UR54, R6 ;  /* 0x00000000063672ca */ /* 0x000fe200000e0000 */
[----:B------:R-:W-:Y:S01]  /*11d00*/  VIADD R6, R4, 0x602 ;  /* 0x0000060204067836 */ /* 0x000fe20000000000 */
[----:B------:R-:W-:Y:S02]  /*11d10*/  R2UR UR55, R7 ;  /* 0x00000000073772ca */ /* 0x000fe400000e0000 */
[----:B------:R-:W-:-:S02]  /*11d20*/  MOV R7, 0x40000040 ;  /* 0x4000004000077802 */ /* 0x000fc40000000f00 */
[----:B------:R-:W-:Y:S01]  /*11d30*/  R2UR UR46, R6 ;  /* 0x00000000062e72ca */ /* 0x000fe200000e0000 */
[C---:B------:R-:W-:Y:S01]  /*11d40*/  VIADD R6, R4.reuse, 0x604 ;  /* 0x0000060404067836 */ /* 0x040fe20000000000 */
[----:B------:R-:W-:Y:S01]  /*11d50*/  R2UR UR47, R7 ;  /* 0x00000000072f72ca */ /* 0x000fe200000e0000 */
[----:B------:R-:W-:Y:S01]  /*11d60*/  IMAD.MOV.U32 R7, RZ, RZ, 0x40000040 ;  /* 0x40000040ff077424 */ /* 0x000fe200078e00ff */
[----:B------:R-:W-:Y:S02]  /*11d70*/  IADD3 R4, R4, 0x606, RZ ;  /* 0x0000060604047810 */ /* 0x000fe40007ffe0ff */
[----:B------:R-:W-:Y:S02]  /*11d80*/  R2UR UR42, R6 ;  /* 0x00000000062a72ca */ /* 0x000fe400000e0000 */
[----:B------:R-:W-:Y:S02]  /*11d90*/  R2UR UR43, R7 ;  /* 0x00000000072b72ca */ /* 0x000fe400000e0000 */
[----:B------:R-:W-:Y:S01]  /*11da0*/  R2UR UR38, R4 ;  /* 0x00000000042672ca */ /* 0x000fe200000e0000 */
[----:B------:R-:W-:-:S02]  /*11db0*/  WARPGROUP.DEPBAR.LE gsb0, 0x0 ;  /* 0x00008000000079c5 */ /* 0x000fc40000010000 */
        /* <DEDUP_REMOVED lines=18> */
[----:B0-----:R-:W-:Y:S05]  /*11ee0*/  @!P0 BRA `(.L_x_624) ;  /* 0x0000000000048947 */ /* 0x001fea0003800000 */
[----:B------:R-:W-:Y:S01]  /*11ef0*/  BPT.TRAP 0x1 ;  /* 0x000000040000795c */ /* 0x000fe20000300000 */
.L_x_624:
[----:B------:R-:W2:Y:S01]  /*11f00*/  LDL R74, [R1+0x48] ;  /* 0x00004800014a7983 */ /* 0x000ea20000100800 */
[----:B------:R-:W-:Y:S01]  /*11f10*/  ULDC UR4, c[0x0][0x9d8] ;  /* 0x0002760000047ab9 */ /* 0x000fe20000000800 */
[----:B------:R-:W-:Y:S01]  /*11f20*/  ULDC UR5, c[0x0][0x988] ;  /* 0x0002620000057ab9 */ /* 0x000fe20000000800 */
        /* <DEDUP_REMOVED lines=30> */
[----:B------:R-:W4:Y:S01]  /*12110*/  MUFU.TANH R8, R8 ;  /* 0x0000000800087308 */ /* 0x000f220000002400 */
        /* <DEDUP_REMOVED lines=20> */
[----:B------:R-:W-:Y:S01]  /*12260*/  P2R R73, PR, RZ, 0x1 ;  /* 0x00000001ff497803 */ /* 0x000fe20000000000 */
[----:B------:R-:W-:Y:S01]  /*12270*/  FMUL.FTZ R67, R67, UR4 ;  /* 0x0000000443437c20 */ /* 0x000fe20008410000 */
[----:B------:R-:W-:Y:S01]  /*12280*/  FMUL.FTZ R70, R70, UR4 ;  /* 0x0000000446467c20 */ /* 0x000fe20008410000 */
[----:B------:R-:W4:Y:S01]  /*12290*/  MUFU.TANH R10, R10 ;  /* 0x0000000a000a7308 */ /* 0x000f220000002400 */
[----:B------:R-:W-:Y:S01]  /*122a0*/  FMUL.FTZ R71, R71, UR4 ;  /* 0x0000000447477c20 */ /* 0x000fe20008410000 */
[----:B------:R-:W-:Y:S01]  /*122b0*/  IADD3 R3, R3, 0x30840, RZ ;  /* 0x0003084003037810 */ /* 0x000fe20007ffe0ff */
[----:B------:R-:W-:Y:S01]  /*122c0*/  ULDC UR38, c[0x0][0x9d8] ;  /* 0x0002760000267ab9 */ /* 0x000fe20000000800 */
[----:B------:R-:W-:Y:S01]  /*122d0*/  ULDC UR39, c[0x0][0x988] ;  /* 0x0002620000277ab9 */ /* 0x000fe20000000800 */
[----:B------:R-:W-:Y:S01]  /*122e0*/  BSSY B0, `(.L_x_625) ;  /* 0x0000482000007945 */ /* 0x000fe20003800000 */
[----:B------:R-:W-:Y:S01]  /*122f0*/  PRMT R3, R224, 0x654, R3 ;  /* 0x00000654e0037816 */ /* 0x000fe20000000003 */
[--C-:B------:R-:W-:Y:S01]  /*12300*/  IMAD.MOV.U32 R118, RZ, RZ, R119.reuse ;  /* 0x000000ffff767224 */ /* 0x100fe200078e0077 */
[----:B------:R-:W4:Y:S01]  /*12310*/  MUFU.TANH R6, R6 ;  /* 0x0000000600067308 */ /* 0x000f220000002400 */
[--C-:B------:R-:W-:Y:S01]  /*12320*/  IMAD.MOV.U32 R117, RZ, RZ, R119.reuse ;  /* 0x000000ffff757224 */ /* 0x100fe200078e0077 */
[----:B------:R4:W-:Y:S01]  /*12330*/  SYNCS.ARRIVE.TRANS64.RED.A1T0 RZ, [R3+URZ], RZ ;  /* 0x000000ff03ff79a7 */ /* 0x0009e2000810043f */
[-C--:B------:R-:W-:Y:S01]  /*12340*/  MOV R116, R119.reuse ;  /* 0x0000007700747202 */ /* 0x080fe20000000f00 */
[--C-:B------:R-:W-:Y:S01]  /*12350*/  IMAD.MOV.U32 R115, RZ, RZ, R119.reuse ;  /* 0x000000ffff737224 */ /* 0x100fe200078e0077 */
[-C--:B------:R-:W-:Y:S01]  /*12360*/  MOV R113, R119.reuse ;  /* 0x0000007700717202 */ /* 0x080fe20000000f00 */
[--C-:B------:R-:W-:Y:S01]  /*12370*/  IMAD.MOV.U32 R114, RZ, RZ, R119.reuse ;  /* 0x000000ffff727224 */ /* 0x100fe200078e0077 */
[-C--:B------:R-:W-:Y:S01]  /*12380*/  MOV R110, R119.reuse ;  /* 0x00000077006e7202 */ /* 0x080fe20000000f00 */
[----:B------:R-:W4:Y:S01]  /*12390*/  MUFU.TANH R26, R26 ;  /* 0x0000001a001a7308 */ /* 0x000f220000002400 */
[--C-:B------:R-:W-:Y:S01]  /*123a0*/  IMAD.MOV.U32 R112, RZ, RZ, R119.reuse ;  /* 0x000000ffff707224 */ /* 0x100fe200078e0077 */
[-C--:B------:R-:W-:Y:S01]  /*123b0*/  MOV R107, R119.reuse ;  /* 0x00000077006b7202 */ /* 0x080fe20000000f00 */
[--C-:B------:R-:W-:Y:S01]  /*123c0*/  IMAD.MOV.U32 R111, RZ, RZ, R119.reuse ;  /* 0x000000ffff6f7224 */ /* 0x100fe200078e0077 */
[-C--:B------:R-:W-:Y:S01]  /*123d0*/  MOV R104, R119.reuse ;  /* 0x0000007700687202 */ /* 0x080fe20000000f00 */
[--C-:B------:R-:W-:Y:S01]  /*123e0*/  IMAD.MOV.U32 R109, RZ, RZ, R119.reuse ;  /* 0x000000ffff6d7224 */ /* 0x100fe200078e0077 */
[-C--:B------:R-:W-:Y:S01]  /*123f0*/  MOV R101, R119.reuse ;  /* 0x0000007700657202 */ /* 0x080fe20000000f00 */
[--C-:B------:R-:W-:Y:S01]  /*12400*/  IMAD.MOV.U32 R108, RZ, RZ, R119.reuse ;  /* 0x000000ffff6c7224 */ /* 0x100fe200078e0077 */
        /* <DEDUP_REMOVED lines=18> */
[----:B------:R-:W-:Y:S01]  /*12530*/  MOV R44, R119 ;  /* 0x00000077002c7202 */ /* 0x000fe20000000f00 */
[----:B------:R-:W-:-:S02]  /*12540*/  IMAD.MOV.U32 R84, RZ, RZ, R119 ;  /* 0x000000ffff547224 */ /* 0x000fc400078e0077 */
[--C-:B------:R-:W-:Y:S02]  /*12550*/  IMAD.MOV.U32 R82, RZ, RZ, R119.reuse ;  /* 0x000000ffff527224 */ /* 0x100fe400078e0077 */
[--C-:B------:R-:W-:Y:S01]  /*12560*/  IMAD.MOV.U32 R78, RZ, RZ, R119.reuse ;  /* 0x000000ffff4e7224 */ /* 0x100fe200078e0077 */
[----:B------:R-:W4:Y:S01]  /*12570*/  MUFU.TANH R28, R28 ;  /* 0x0000001c001c7308 */ /* 0x000f220000002400 */
[--C-:B------:R-:W-:Y:S02]  /*12580*/  IMAD.MOV.U32 R76, RZ, RZ, R119.reuse ;  /* 0x000000ffff4c7224 */ /* 0x100fe400078e0077 */
[--C-:B------:R-:W-:Y:S02]  /*12590*/  IMAD.MOV.U32 R64, RZ, RZ, R119.reuse ;  /* 0x000000ffff407224 */ /* 0x100fe400078e0077 */
[--C-:B------:R-:W-:Y:S02]  /*125a0*/  IMAD.MOV.U32 R58, RZ, RZ, R119.reuse ;  /* 0x000000ffff3a7224 */ /* 0x100fe400078e0077 */
[--C-:B------:R-:W-:Y:S01]  /*125b0*/  IMAD.MOV.U32 R54, RZ, RZ, R119.reuse ;  /* 0x000000ffff367224 */ /* 0x100fe200078e0077 */
[----:B------:R-:W4:Y:S01]  /*125c0*/  MUFU.TANH R13, R13 ;  /* 0x0000000d000d7308 */ /* 0x000f220000002400 */
[----:B------:R-:W-:-:S02]  /*125d0*/  IMAD.MOV.U32 R52, RZ, RZ, R119 ;  /* 0x000000ffff347224 */ /* 0x000fc400078e0077 */
[--C-:B------:R-:W-:Y:S02]  /*125e0*/  IMAD.MOV.U32 R48, RZ, RZ, R119.reuse ;  /* 0x000000ffff307224 */ /* 0x100fe400078e0077 */
[----:B------:R-:W-:-:S03]  /*125f0*/  IMAD.MOV.U32 R46, RZ, RZ, R119 ;  /* 0x000000ffff2e7224 */ /* 0x000fc600078e0077 */
[----:B------:R-:W4:Y:S08]  /*12600*/  MUFU.TANH R27, R27 ;  /* 0x0000001b001b7308 */ /* 0x000f300000002400 */
[----:B------:R-:W4:Y:S08]  /*12610*/  MUFU.TANH R15, R15 ;  /* 0x0000000f000f7308 */ /* 0x000f300000002400 */
[----:B------:R-:W4:Y:S08]  /*12620*/  MUFU.TANH R30, R30 ;  /* 0x0000001e001e7308 */ /* 0x000f300000002400 */
[----:B------:R-:W4:Y:S08]  /*12630*/  MUFU.TANH R21, R21 ;  /* 0x0000001500157308 */ /* 0x000f300000002400 */
[----:B------:R-:W4:Y:S08]  /*12640*/  MUFU.TANH R29, R29 ;  /* 0x0000001d001d7308 */ /* 0x000f300000002400 */
[----:B------:R-:W4:Y:S08]  /*12650*/  MUFU.TANH R25, R25 ;  /* 0x0000001900197308 */ /* 0x000f300000002400 */
[----:B------:R-:W4:Y:S08]  /*12660*/  MUFU.TANH R36, R36 ;  /* 0x0000002400247308 */ /* 0x000f300000002400 */
[----:B------:R4:W-:Y:S08]  /*12670*/  MUFU.TANH R99, R69 ;  /* 0x0000004500637308 */ /* 0x0009f00000002400 */
[----:B------:R-:W4:Y:S08]  /*12680*/  MUFU.TANH R20, R20 ;  /* 0x0000001400147308 */ /* 0x000f300000002400 */
        /* <DEDUP_REMOVED lines=13> */
[----:B------:R-:W4:Y:S01]  /*12760*/  MUFU.TANH R41, R41 ;  /* 0x0000002900297308 */ /* 0x000f220000002400 */
[----:B--2---:R-:W-:-:S02]  /*12770*/  IADD3 R47, R138, 0x60, -R74 ;  /* 0x000000608a2f7810 */ /* 0x004fc40007ffe84a */
[----:B------:R-:W-:-:S03]  /*12780*/  MOV R74, R119 ;  /* 0x00000077004a7202 */ /* 0x000fc60000000f00 */
[----:B------:R-:W-:Y:S02]  /*12790*/  IMAD R42, R72, -0x60, R47 ;  /* 0xffffffa0482a7824 */ /* 0x000fe400078e022f */
[----:B------:R-:W2:Y:S03]  /*127a0*/  MUFU.TANH R93, R93 ;  /* 0x0000005d005d7308 */ /* 0x000ea60000002400 */
[C---:B------:R-:W-:Y:S02]  /*127b0*/  ISETP.GT.AND P6, PT, R42.reuse, RZ, PT ;  /* 0x000000ff2a00720c */ /* 0x040fe40003fc4270 */
[C---:B------:R-:W-:Y:S02]  /*127c0*/  ISETP.GT.AND P5, PT, R42.reuse, 0x1, PT ;  /* 0x000000012a00780c */ /* 0x040fe40003fa4270 */
[----:B------:R-:W-:Y:S01]  /*127d0*/  ISETP.GT.AND P4, PT, R42, 0x8, PT ;  /* 0x000000082a00780c */ /* 0x000fe20003f84270 */
[----:B------:R-:W2:Y:S01]  /*127e0*/  MUFU.TANH R45, R45 ;  /* 0x0000002d002d7308 */ /* 0x000ea20000002400 */
[----:B0-----:R-:W-:-:S02]  /*127f0*/  FSEL R32, R0, -INF , P6 ;  /* 0xff80000000207808 */ /* 0x001fc40003000000 */
[----:B-1----:R-:W-:Y:S02]  /*12800*/  FSEL R47, R4, -INF , P5 ;  /* 0xff800000042f7808 */ /* 0x002fe40002800000 */
[----:B------:R-:W-:Y:S02]  /*12810*/  ISETP.GT.AND P3, PT, R42, 0x9, PT ;  /* 0x000000092a00780c */ /* 0x000fe40003f64270 */
[----:B---3--:R-:W-:Y:S01]  /*12820*/  FSEL R49, R5, -INF , P4 ;  /* 0xff80000005317808 */ /* 0x008fe20002000000 */
[----:B------:R-:W0:Y:S01]  /*12830*/  MUFU.TANH R95, R95 ;  /* 0x0000005f005f7308 */ /* 0x000e220000002400 */
[----:B------:R-:W-:Y:S02]  /*12840*/  FMNMX.FTZ R0, R32, R47, !PT ;  /* 0x0000002f20007209 */ /* 0x000fe40007810000 */
[----:B------:R-:W-:Y:S02]  /*12850*/  ISETP.GT.AND P2, PT, R42, 0x10, PT ;  /* 0x000000102a00780c */ /* 0x000fe40003f44270 */
[----:B----4-:R-:W-:-:S02]  /*12860*/  FSEL R51, R8, -INF , P3 ;  /* 0xff80000008337808 */ /* 0x010fc40001800000 */
[----:B------:R-:W-:Y:S01]  /*12870*/  FMNMX.FTZ R0, R49, R0, !PT ;  /* 0x0000000031007209 */ /* 0x000fe20007810000 */
[----:B------:R-:W1:Y:S01]  /*12880*/  MUFU.TANH R43, R43 ;  /* 0x0000002b002b7308 */ /* 0x000e620000002400 */
[----:B------:R-:W-:Y:S02]  /*12890*/  ISETP.GT.AND P1, PT, R42, 0x11, PT ;  /* 0x000000112a00780c */ /* 0x000fe40003f24270 */
[----:B------:R-:W-:Y:S02]  /*128a0*/  FSEL R53, R12, -INF , P2 ;  /* 0xff8000000c357808 */ /* 0x000fe40001000000 */
[----:B------:R-:W-:Y:S02]  /*128b0*/  FMNMX.FTZ R0, R51, R0, !PT ;  /* 0x0000000033007209 */ /* 0x000fe40007810000 */
[----:B------:R-:W-:Y:S01]  /*128c0*/  FSEL R7, R7, -INF , P6 ;  /* 0xff80000007077808 */ /* 0x000fe20003000000 */
[----:B------:R-:W3:Y:S01]  /*128d0*/  MUFU.TANH R68, R68 ;  /* 0x0000004400447308 */ /* 0x000ee20000002400 */
[----:B------:R-:W-:-:S02]  /*128e0*/  ISETP.GT.AND P6, PT, R42, 0x18, PT ;  /* 0x000000182a00780c */ /* 0x000fc40003fc4270 */
[----:B------:R-:W-:Y:S02]  /*128f0*/  FSEL R55, R10, -INF , P1 ;  /* 0xff8000000a377808 */ /* 0x000fe40000800000 */
[----:B------:R-:W-:Y:S02]  /*12900*/  FMNMX.FTZ R0, R53, R0, !PT ;  /* 0x0000000035007209 */ /* 0x000fe40007810000 */
[----:B------:R-:W-:Y:S01]  /*12910*/  FSEL R6, R6, -INF , P5 ;  /* 0xff80000006067808 */ /* 0x000fe20002800000 */
[----:B------:R-:W4:Y:S01]  /*12920*/  MUFU.TANH R62, R62 ;  /* 0x0000003e003e7308 */ /* 0x000f220000002400 */
[----:B------:R-:W-:Y:S02]  /*12930*/  ISETP.GT.AND P5, PT, R42, 0x19, PT ;  /* 0x000000192a00780c */ /* 0x000fe40003fa4270 */
[----:B------:R-:W-:Y:S02]  /*12940*/  FSEL R61, R26, -INF , P6 ;  /* 0xff8000001a3d7808 */ /* 0x000fe40003000000 */
[----:B------:R-:W-:-:S02]  /*12950*/  FMNMX.FTZ R0, R55, R0, !PT ;  /* 0x0000000037007209 */ /* 0x000fc40007810000 */
[----:B------:R-:W-:Y:S01]  /*12960*/  FSEL R9, R9, -INF , P4 ;  /* 0xff80000009097808 */ /* 0x000fe20002000000 */
[----:B------:R-:W4:Y:S01]  /*12970*/  MUFU.TANH R63, R63 ;  /* 0x0000003f003f7308 */ /* 0x000f220000002400 */
[----:B------:R-:W-:Y:S02]  /*12980*/  ISETP.GT.AND P4, PT, R42, 0x20, PT ;  /* 0x000000202a00780c */ /* 0x000fe40003f84270 */
[----:B------:R-:W-:Y:S02]  /*12990*/  FSEL R65, R24, -INF , P5 ;  /* 0xff80000018417808 */ /* 0x000fe40002800000 */
[----:B------:R-:W-:Y:S02]  /*129a0*/  FMNMX.FTZ R0, R61, R0, !PT ;  /* 0x000000003d007209 */ /* 0x000fe40007810000 */
[----:B------:R-:W-:Y:S01]  /*129b0*/  FSEL R11, R11, -INF , P3 ;  /* 0xff8000000b0b7808 */ /* 0x000fe20001800000 */
[----:B------:R-:W4:Y:S01]  /*129c0*/  MUFU.TANH R66, R66 ;  /* 0x0000004200427308 */ /* 0x000f220000002400 */
        /* <DEDUP_REMOVED lines=18> */
[----:B------:R-:W-:Y:S02]  /*12af0*/  FSEL R25, R25, -INF , P5 ;  /* 0xff80000019197808 */ /* 0x000fe40002800000 */
[----:B------:R-:W-:Y:S02]  /*12b00*/  ISETP.GT.AND P5, PT, R42, 0x31, PT ;  /* 0x000000312a00780c */ /* 0x000fe40003fa4270 */
[----:B------:R-:W-:Y:S02]  /*12b10*/  FSEL R77, R36, -INF , P6 ;  /* 0xff800000244d7808 */ /* 0x000fe40003000000 */
[----:B------:R-:W-:-:S02]  /*12b20*/  FMNMX.FTZ R0, R75, R0, !PT ;  /* 0x000000004b007209 */ /* 0x000fc40007810000 */
[----:B------:R-:W-:Y:S02]  /*12b30*/  FSEL R27, R20, -INF , P4 ;  /* 0xff800000141b7808 */ /* 0x000fe40002000000 */
[----:B------:R-:W-:Y:S02]  /*12b40*/  ISETP.GT.AND P4, PT, R42, 0x38, PT ;  /* 0x000000382a00780c */ /* 0x000fe40003f84270 */
[----:B------:R-:W-:Y:S02]  /*12b50*/  FSEL R79, R34, -INF , P5 ;  /* 0xff800000224f7808 */ /* 0x000fe40002800000 */
[----:B------:R-:W-:Y:S02]  /*12b60*/  FMNMX.FTZ R0, R77, R0, !PT ;  /* 0x000000004d007209 */ /* 0x000fe40007810000 */
[----:B------:R-:W-:Y:S02]  /*12b70*/  FSEL R29, R14, -INF , P3 ;  /* 0xff8000000e1d7808 */ /* 0x000fe40001800000 */
[----:B------:R-:W-:-:S02]  /*12b80*/  ISETP.GT.AND P3, PT, R42, 0x39, PT ;  /* 0x000000392a00780c */ /* 0x000fc40003f64270 */
[----:B------:R-:W-:Y:S01]  /*12b90*/  FSEL R81, R40, -INF , P4 ;  /* 0xff80000028517808 */ /* 0x000fe20002000000 */
[----:B------:R-:W-:Y:S01]  /*12ba0*/  IMAD.MOV.U32 R40, RZ, RZ, R119 ;  /* 0x000000ffff287224 */ /* 0x000fe200078e0077 */
[----:B------:R-:W-:Y:S02]  /*12bb0*/  FMNMX.FTZ R0, R79, R0, !PT ;  /* 0x000000004f007209 */ /* 0x000fe40007810000 */
[----:B------:R-:W-:Y:S02]  /*12bc0*/  FSEL R31, R31, -INF , P2 ;  /* 0xff8000001f1f7808 */ /* 0x000fe40001000000 */
[----:B------:R-:W-:Y:S02]  /*12bd0*/  ISETP.GT.AND P2, PT, R42, 0x40, PT ;  /* 0x000000402a00780c */ /* 0x000fe40003f44270 */
[----:B------:R-:W-:Y:S02]  /*12be0*/  FSEL R83, R38, -INF , P3 ;  /* 0xff80000026537808 */ /* 0x000fe40001800000 */
[----:B------:R-:W-:-:S02]  /*12bf0*/  FMNMX.FTZ R0, R81, R0, !PT ;  /* 0x0000000051007209 */ /* 0x000fc40007810000 */
[----:B------:R-:W-:Y:S02]  /*12c00*/  FSEL R33, R33, -INF , P1 ;  /* 0xff80000021217808 */ /* 0x000fe40000800000 */
[C---:B------:R-:W-:Y:S02]  /*12c10*/  ISETP.GT.AND P1, PT, R42.reuse, 0x41, PT ;  /* 0x000000412a00780c */ /* 0x040fe40003f24270 */
[----:B------:R-:W-:Y:S02]  /*12c20*/  FSEL R85, R85, -INF , P2 ;  /* 0xff80000055557808 */ /* 0x000fe40001000000 */
[----:B------:R-:W-:Y:S02]  /*12c30*/  FMNMX.FTZ R0, R83, R0, !PT ;  /* 0x0000000053007209 */ /* 0x000fe40007810000 */
[----:B------:R-:W-:Y:S02]  /*12c40*/  FSEL R35, R35, -INF , P6 ;  /* 0xff80000023237808 */ /* 0x000fe40003000000 */
[----:B------:R-:W-:-:S02]  /*12c50*/  ISETP.GT.AND P6, PT, R42, 0x48, PT ;  /* 0x000000482a00780c */ /* 0x000fc40003fc4270 */
[----:B------:R-:W-:Y:S02]  /*12c60*/  FSEL R87, R87, -INF , P1 ;  /* 0xff80000057577808 */ /* 0x000fe40000800000 */
[----:B------:R-:W-:Y:S02]  /*12c70*/  FMNMX.FTZ R0, R85, R0, !PT ;  /* 0x0000000055007209 */ /* 0x000fe40007810000 */
[----:B------:R-:W-:Y:S02]  /*12c80*/  FSEL R37, R37, -INF , P5 ;  /* 0xff80000025257808 */ /* 0x000fe40002800000 */
[----:B------:R-:W-:Y:S02]  /*12c90*/  ISETP.GT.AND P5, PT, R42, 0x49, PT ;  /* 0x000000492a00780c */ /* 0x000fe40003fa4270 */
[----:B------:R-:W-:Y:S01]  /*12ca0*/  FSEL R89, R60, -INF , P6 ;  /* 0xff8000003c597808 */ /* 0x000fe20003000000 */
[----:B------:R-:W-:Y:S01]  /*12cb0*/  IMAD.MOV.U32 R60, RZ, RZ, R119 ;  /* 0x000000ffff3c7224 */ /* 0x000fe200078e0077 */
[----:B------:R-:W-:-:S02]  /*12cc0*/  FMNMX.FTZ R0, R87, R0, !PT ;  /* 0x0000000057007209 */ /* 0x000fc40007810000 */
[----:B------:R-:W-:Y:S02]  /*12cd0*/  FSEL R39, R39, -INF , P4 ;  /* 0xff80000027277808 */ /* 0x000fe40002000000 */
[C---:B------:R-:W-:Y:S02]  /*12ce0*/  ISETP.GT.AND P4, PT, R42.reuse, 0x50, PT ;  /* 0x000000502a00780c */ /* 0x040fe40003f84270 */
[----:B------:R-:W-:Y:S02]  /*12cf0*/  FSEL R91, R91, -INF , P5 ;  /* 0xff8000005b5b7808 */ /* 0x000fe40002800000 */
[----:B------:R-:W-:Y:S02]  /*12d00*/  FMNMX.FTZ R0, R89, R0, !PT ;  /* 0x0000000059007209 */ /* 0x000fe40007810000 */
[----:B------:R-:W-:Y:S02]  /*12d10*/  FSEL R41, R41, -INF , P3 ;  /* 0xff80000029297808 */ /* 0x000fe40001800000 */
[----:B------:R-:W-:-:S02]  /*12d20*/  ISETP.GT.AND P3, PT, R42, 0x51, PT ;  /* 0x000000512a00780c */ /* 0x000fc40003f64270 */
[----:B--2---:R-:W-:Y:S02]  /*12d30*/  FSEL R93, R93, -INF , P4 ;  /* 0xff8000005d5d7808 */ /* 0x004fe40002000000 */
[----:B------:R-:W-:Y:S02]  /*12d40*/  FMNMX.FTZ R0, R91, R0, !PT ;  /* 0x000000005b007209 */ /* 0x000fe40007810000 */
[----:B------:R-:W-:Y:S02]  /*12d50*/  FSEL R45, R45, -INF , P2 ;  /* 0xff8000002d2d7808 */ /* 0x000fe40001000000 */
[----:B------:R-:W-:Y:S02]  /*12d60*/  ISETP.GT.AND P2, PT, R42, 0x58, PT ;  /* 0x000000582a00780c */ /* 0x000fe40003f44270 */
[----:B0-----:R-:W-:Y:S02]  /*12d70*/  FSEL R95, R95, -INF , P3 ;  /* 0xff8000005f5f7808 */ /* 0x001fe40001800000 */
[----:B------:R-:W-:-:S02]  /*12d80*/  FMNMX.FTZ R0, R93, R0, !PT ;  /* 0x000000005d007209 */ /* 0x000fc40007810000 */
[----:B-1----:R-:W-:Y:S02]  /*12d90*/  FSEL R43, R43, -INF , P1 ;  /* 0xff8000002b2b7808 */ /* 0x002fe40000800000 */
[----:B------:R-:W-:Y:S01]  /*12da0*/  ISETP.GT.AND P1, PT, R42, 0x59, PT ;  /* 0x000000592a00780c */ /* 0x000fe20003f24270 */
[----:B------:R-:W-:Y:S01]  /*12db0*/  IMAD.MOV.U32 R42, RZ, RZ, R119 ;  /* 0x000000ffff2a7224 */ /* 0x000fe200078e0077 */
[----:B---3--:R-:W-:Y:S02]  /*12dc0*/  FSEL R97, R68, -INF , P2 ;  /* 0xff80000044617808 */ /* 0x008fe40001000000 */
[----:B------:R-:W-:Y:S02]  /*12dd0*/  FMNMX.FTZ R0, R95, R0, !PT ;  /* 0x000000005f007209 */ /* 0x000fe40007810000 */
[----:B------:R-:W-:Y:S02]  /*12de0*/  FSEL R99, R99, -INF , P1 ;  /* 0xff80000063637808 */ /* 0x000fe40000800000 */
[----:B------:R-:W-:-:S02]  /*12df0*/  FMNMX.FTZ R0, R97, R0, !PT ;  /* 0x0000000061007209 */ /* 0x000fc40007810000 */
[-C--:B------:R-:W-:Y:S02]  /*12e00*/  MOV R68, R119.reuse ;  /* 0x0000007700447202 */ /* 0x080fe40000000f00 */
[----:B------:R-:W-:Y:S01]  /*12e10*/  FMNMX.FTZ R4, R99, R0, !PT ;  /* 0x0000000063047209 */ /* 0x000fe20007810000 */
[----:B------:R-:W-:Y:S01]  /*12e20*/  IMAD.U32 R0, RZ, RZ, UR5 ;  /* 0x00000005ff007e24 */ /* 0x000fe2000f8e00ff */
[----:B------:R-:W-:-:S03]  /*12e30*/  MOV R38, R119 ;  /* 0x0000007700267202 */ /* 0x000fc60000000f00 */
[----:B------:R-:W0:Y:S02]  /*12e40*/  SHFL.BFLY PT, R5, R4, 0x2, 0x1f ;  /* 0x0c401f0004057f89 */ /* 0x000e2400000e0000 */
[----:B0-----:R-:W-:Y:S02]  /*12e50*/  FMNMX.FTZ R10, R4, R5, !PT ;  /* 0x00000005040a7209 */ /* 0x001fe40007810000 */
[----:B------:R-:W-:-:S03]  /*12e60*/  FMNMX.FTZ R4, R7, R6, !PT ;  /* 0x0000000607047209 */ /* 0x000fc60007810000 */
[----:B------:R-:W0:Y:S01]  /*12e70*/  SHFL.BFLY PT, R5, R10, 0x1, 0x1f ;  /* 0x0c201f000a057f89 */ /* 0x000e2200000e0000 */
[----:B------:R-:W-:-:S04]  /*12e80*/  FMNMX.FTZ R4, R9, R4, !PT ;  /* 0x0000000409047209 */ /* 0x000fc80007810000 */
[----:B------:R-:W-:-:S04]  /*12e90*/  FMNMX.FTZ R4, R11, R4, !PT ;  /* 0x000000040b047209 */ /* 0x000fc80007810000 */
[----:B------:R-:W-:-:S04]  /*12ea0*/  FMNMX.FTZ R4, R13, R4, !PT ;  /* 0x000000040d047209 */ /* 0x000fc80007810000 */
        /* <DEDUP_REMOVED lines=15> */
[----:B----4-:R-:W-:Y:S01]  /*12fa0*/  FSEL R53, R62, -INF , P6 ;  /* 0xff8000003e357808 */ /* 0x010fe20003000000 */
[--C-:B------:R-:W-:Y:S01]  /*12fb0*/  FFMA.FTZ R190, R49, R0, -R8.reuse ;  /* 0x0000000031be7223 */ /* 0x100fe20000010808 */
[----:B------:R-:W-:Y:S01]  /*12fc0*/  FMNMX.FTZ R4, R37, R4, !PT ;  /* 0x0000000425047209 */ /* 0x000fe20007810000 */
[-CC-:B------:R-:W-:Y:S01]  /*12fd0*/  FFMA.FTZ R49, R51, R0.reuse, -R8.reuse ;  /* 0x0000000033317223 */ /* 0x180fe20000010808 */
[----:B------:R-:W-:Y:S01]  /*12fe0*/  FSEL R61, R63, -INF , P5 ;  /* 0xff8000003f3d7808 */ /* 0x000fe20002800000 */
        /* <DEDUP_REMOVED lines=14> */
[----:B------:R-:W-:Y:S01]  /*130d0*/  MUFU.EX2 R190, R190 ;  /* 0x000000be00be7308 */ /* 0x000fe20000000800 */
[----:B------:R-:W-:Y:S01]  /*130e0*/  FSEL R69, R71, -INF , P1 ;  /* 0xff80000047457808 */ /* 0x000fe20000800000 */
[--C-:B------:R-:W-:Y:S01]  /*130f0*/  FFMA.FTZ R71, R79, R0, -R8.reuse ;  /* 0x000000004f477223 */ /* 0x100fe20000010808 */
[----:B------:R-:W-:Y:S01]  /*13100*/  FMNMX.FTZ R4, R53, R4, !PT ;  /* 0x0000000435047209 */ /* 0x000fe20007810000 */
[-CC-:B------:R-:W-:Y:S01]  /*13110*/  FFMA.FTZ R176, R77, R0.reuse, -R8.reuse ;  /* 0x000000004db07223 */ /* 0x180fe20000010808 */
[-CC-:B------:R-:W-:Y:S01]  /*13120*/  FFMA.FTZ R178, R81, R0.reuse, -R8.reuse ;  /* 0x0000000051b27223 */ /* 0x180fe20000010808 */
[--C-:B------:R-:W-:Y:S01]  /*13130*/  FFMA.FTZ R57, R57, R0, -R8.reuse ;  /* 0x0000000039397223 */ /* 0x100fe20000010808 */
[----:B------:R-:W-:Y:S01]  /*13140*/  FMNMX.FTZ R4, R61, R4, !PT ;  /* 0x000000043d047209 */ /* 0x000fe20007810000 */
[----:B------:R-:W-:Y:S01]  /*13150*/  MUFU.EX2 R188, R188 ;  /* 0x000000bc00bc7308 */ /* 0x000fe20000000800 */
[-CC-:B------:R-:W-:Y:S01]  /*13160*/  FFMA.FTZ R73, R83, R0.reuse, -R8.reuse ;  /* 0x0000000053497223 */ /* 0x180fe20000010808 */
[--C-:B------:R-:W-:Y:S01]  /*13170*/  FFMA.FTZ R172, R85, R0, -R8.reuse ;  /* 0x0000000055ac7223 */ /* 0x100fe20000010808 */
[----:B------:R-:W-:Y:S01]  /*13180*/  FMNMX.FTZ R4, R63, R4, !PT ;  /* 0x000000043f047209 */ /* 0x000fe20007810000 */
[-CC-:B------:R-:W-:Y:S01]  /*13190*/  FFMA.FTZ R174, R89, R0.reuse, -R8.reuse ;  /* 0x0000000059ae7223 */ /* 0x180fe20000010808 */
[-CC-:B------:R-:W-:Y:S01]  /*131a0*/  FFMA.FTZ R77, R91, R0.reuse, -R8.reuse ;  /* 0x000000005b4d7223 */ /* 0x180fe20000010808 */
[--C-:B------:R-:W-:Y:S01]  /*131b0*/  FFMA.FTZ R168, R93, R0, -R8.reuse ;  /* 0x000000005da87223 */ /* 0x100fe20000010808 */
[----:B------:R-:W-:Y:S01]  /*131c0*/  FMNMX.FTZ R4, R65, R4, !PT ;  /* 0x0000000441047209 */ /* 0x000fe20007810000 */
[----:B------:R-:W0:Y:S01]  /*131d0*/  MUFU.EX2 R47, R47 ;  /* 0x0000002f002f7308 */ /* 0x000e220000000800 */
[-CC-:B------:R-:W-:Y:S01]  /*131e0*/  FFMA.FTZ R95, R95, R0.reuse, -R8.reuse ;  /* 0x000000005f5f7223 */ /* 0x180fe20000010808 */
[--C-:B------:R-:W-:Y:S01]  /*131f0*/  FFMA.FTZ R170, R97, R0, -R8.reuse ;  /* 0x0000000061aa7223 */ /* 0x100fe20000010808 */
[----:B------:R-:W-:Y:S01]  /*13200*/  FMNMX.FTZ R4, R67, R4, !PT ;  /* 0x0000000443047209 */ /* 0x000fe20007810000 */
[----:B------:R-:W-:Y:S01]  /*13210*/  FFMA.FTZ R81, R99, R0, -R8 ;  /* 0x0000000063517223 */ /* 0x000fe20000010808 */
[--C-:B------:R-:W-:Y:S01]  /*13220*/  IMAD.MOV.U32 R99, RZ, RZ, R119.reuse ;  /* 0x000000ffff637224 */ /* 0x100fe200078e0077 */
[-C--:B------:R-:W-:Y:S01]  /*13230*/  MOV R89, R119.reuse ;  /* 0x0000007700597202 */ /* 0x080fe20000000f00 */
[--C-:B------:R-:W-:Y:S01]  /*13240*/  IMAD.MOV.U32 R97, RZ, RZ, R119.reuse ;  /* 0x000000ffff617224 */ /* 0x100fe200078e0077 */
[----:B------:R-:W-:Y:S01]  /*13250*/  FMNMX.FTZ R4, R69, R4, !PT ;  /* 0x0000000445047209 */ /* 0x000fe20007810000 */
[----:B------:R-:W1:Y:S01]  /*13260*/  MUFU.EX2 R49, R49 ;  /* 0x0000003100317308 */ /* 0x000e620000000800 */
[--C-:B------:R-:W-:Y:S01]  /*13270*/  IMAD.MOV.U32 R93, RZ, RZ, R119.reuse ;  /* 0x000000ffff5d7224 */ /* 0x100fe200078e0077 */
[-C--:B------:R-:W-:Y:S01]  /*13280*/  MOV R83, R119.reuse ;  /* 0x0000007700537202 */ /* 0x080fe20000000f00 */
[--C-:B------:R-:W-:Y:S01]  /*13290*/  IMAD.MOV.U32 R91, RZ, RZ, R119.reuse ;  /* 0x000000ffff5b7224 */ /* 0x100fe200078e0077 */
[----:B------:R-:W2:Y:S01]  /*132a0*/  SHFL.BFLY PT, R75, R4, 0x2, 0x1f ;  /* 0x0c401f00044b7f89 */ /* 0x000ea200000e0000 */
[--C-:B------:R-:W-:Y:S01]  /*132b0*/  IMAD.MOV.U32 R85, RZ, RZ, R119.reuse ;  /* 0x000000ffff557224 */ /* 0x100fe200078e0077 */
[----:B------:R-:W-:Y:S01]  /*132c0*/  MOV R62, R119 ;  /* 0x00000077003e7202 */ /* 0x000fe20000000f00 */
[--C-:B------:R-:W-:Y:S01]  /*132d0*/  IMAD.MOV.U32 R70, RZ, RZ, R119.reuse ;  /* 0x000000ffff467224 */ /* 0x100fe200078e0077 */
[----:B------:R-:W3:Y:S01]  /*132e0*/  MUFU.EX2 R184, R184 ;  /* 0x000000b800b87308 */ /* 0x000ee20000000800 */
[----:B------:R-:W-:-:S07]  /*132f0*/  IMAD.MOV.U32 R66, RZ, RZ, R119 ;  /* 0x000000ffff427224 */ /* 0x000fce00078e0077 */
[----:B------:R-:W4:Y:S08]  /*13300*/  MUFU.EX2 R51, R51 ;  /* 0x0000003300337308 */ /* 0x000f300000000800 */
[----:B------:R-:W4:Y:S01]  /*13310*/  MUFU.EX2 R186, R186 ;  /* 0x000000ba00ba7308 */ /* 0x000f220000000800 */
[----:B--2---:R-:W-:Y:S01]  /*13320*/  FMNMX.FTZ R10, R4, R75, !PT ;  /* 0x0000004b040a7209 */ /* 0x004fe20007810000 */
[----:B------:R-:W-:Y:S01]  /*13330*/  FFMA.FTZ R75, R87, R0, -R8 ;  /* 0x00000000574b7223 */ /* 0x000fe20000010808 */
[----:B------:R-:W-:-:S05]  /*13340*/  IMAD.MOV.U32 R87, RZ, RZ, R119 ;  /* 0x000000ffff577224 */ /* 0x000fca00078e0077 */
[----:B------:R-:W2:Y:S01]  /*13350*/  MUFU.EX2 R55, R55 ;  /* 0x0000003700377308 */ /* 0x000ea20000000800 */
[----:B------:R-:W0:Y:S07]  /*13360*/  SHFL.BFLY PT, R79, R10, 0x1, 0x1f ;  /* 0x0c201f000a4f7f89 */ /* 0x000e2e00000e0000 */
[----:B------:R-:W-:Y:S08]  /*13370*/  MUFU.EX2 R180, R180 ;  /* 0x000000b400b47308 */ /* 0x000ff00000000800 */
[----:B------:R-:W-:Y:S08]  /*13380*/  MUFU.EX2 R57, R57 ;  /* 0x0000003900397308 */ /* 0x000ff00000000800 */
[----:B------:R-:W-:Y:S01]  /*13390*/  MUFU.EX2 R182, R182 ;  /* 0x000000b600b67308 */ /* 0x000fe20000000800 */
[----:B0-----:R-:W-:-:S04]  /*133a0*/  FMNMX.FTZ R4, R10, R79, !PT ;  /* 0x0000004f0a047209 */ /* 0x001fc80007810000 */
[C---:B------:R-:W-:Y:S01]  /*133b0*/  FSETP.NEU.FTZ.AND P1, PT, R4.reuse, -INF , PT ;  /* 0xff8000000400780b */ /* 0x040fe20003f3d000 */
[----:B------:R-:W-:Y:S02]  /*133c0*/  FMUL.FTZ R20, R4, R0 ;  /* 0x0000000004147220 */ /* 0x000fe40000410000 */
[----:B------:R-:W-:Y:S03]  /*133d0*/  MUFU.EX2 R59, R59 ;  /* 0x0000003b003b7308 */ /* 0x000fe60000000800 */
[----:B------:R-:W-:-:S05]  /*133e0*/  FSEL R20, R20, RZ, P1 ;  /* 0x000000ff14147208 */ /* 0x000fca0000800000 */
[-CC-:B------:R-:W-:Y:S01]  /*133f0*/  FFMA.FTZ R189, R7, R0.reuse, -R20.reuse ;  /* 0x0000000007bd7223 */ /* 0x180fe20000010814 */
[-CC-:B------:R-:W-:Y:S01]  /*13400*/  FFMA.FTZ R6, R6, R0.reuse, -R20.reuse ;  /* 0x0000000006067223 */ /* 0x180fe20000010814 */
[-CC-:B------:R-:W-:Y:S01]  /*13410*/  FFMA.FTZ R191, R9, R0.reuse, -R20.reuse ;  /* 0x0000000009bf7223 */ /* 0x180fe20000010814 */
[-CC-:B------:R-:W-:Y:S01]  /*13420*/  FFMA.FTZ R8, R11, R0.reuse, -R20.reuse ;  /* 0x000000000b087223 */ /* 0x180fe20000010814 */
[-CC-:B------:R-:W-:Y:S01]  /*13430*/  FFMA.FTZ R185, R13, R0.reuse, -R20.reuse ;  /* 0x000000000db97223 */ /* 0x180fe20000010814 */
[----:B------:R-:W-:Y:S01]  /*13440*/  FADD.FTZ R7, R188, R47 ;  /* 0x0000002fbc077221 */ /* 0x000fe20000010000 */
[----:B------:R-:W-:Y:S01]  /*13450*/  MUFU.EX2 R189, R189 ;  /* 0x000000bd00bd7308 */ /* 0x000fe20000000800 */
[-CC-:B------:R-:W-:Y:S01]  /*13460*/  FFMA.FTZ R10, R15, R0.reuse, -R20.reuse ;  /* 0x000000000f0a7223 */ /* 0x180fe20000010814 */
[-CC-:B------:R-:W-:Y:S01]  /*13470*/  FFMA.FTZ R187, R21, R0.reuse, -R20.reuse ;  /* 0x0000000015bb7223 */ /* 0x180fe20000010814 */
[----:B------:R-:W-:Y:S01]  /*13480*/  FADD.FTZ R28, R190, R7 ;  /* 0x00000007be1c7221 */ /* 0x000fe20000010000 */
[-CC-:B------:R-:W-:Y:S01]  /*13490*/  FFMA.FTZ R12, R25, R0.reuse, -R20.reuse ;  /* 0x00000000190c7223 */ /* 0x180fe20000010814 */
[-CC-:B------:R-:W-:Y:S01]  /*134a0*/  FFMA.FTZ R181, R27, R0.reuse, -R20.reuse ;  /* 0x000000001bb57223 */ /* 0x180fe20000010814 */
[-C--:B------:R-:W-:Y:S01]  /*134b0*/  FFMA.FTZ R14, R29, R0.reuse, -R20 ;  /* 0x000000001d0e7223 */ /* 0x080fe20000010814 */
[----:B-1----:R-:W-:Y:S01]  /*134c0*/  FADD.FTZ R7, R49, R28 ;  /* 0x0000001c31077221 */ /* 0x002fe20000010000 */
[----:B------:R-:W0:Y:S01]  /*134d0*/  MUFU.EX2 R6, R6 ;  /* 0x0000000600067308 */ /* 0x000e220000000800 */
[-CC-:B------:R-:W-:Y:S01]  /*134e0*/  FFMA.FTZ R183, R31, R0.reuse, -R20.reuse ;  /* 0x000000001fb77223 */ /* 0x180fe20000010814 */
[-CC-:B------:R-:W-:Y:S01]  /*134f0*/  FFMA.FTZ R24, R33, R0.reuse, -R20.reuse ;  /* 0x0000000021187223 */ /* 0x180fe20000010814 */
[----:B---3--:R-:W-:Y:S01]  /*13500*/  FADD.FTZ R28, R184, R7 ;  /* 0x00000007b81c7221 */ /* 0x008fe20000010000 */
[-CC-:B------:R-:W-:Y:S01]  /*13510*/  FFMA.FTZ R177, R35, R0.reuse, -R20.reuse ;  /* 0x0000000023b17223 */ /* 0x180fe20000010814 */
[-CC-:B------:R-:W-:Y:S01]  /*13520*/  FFMA.FTZ R26, R37, R0.reuse, -R20.reuse ;  /* 0x00000000251a7223 */ /* 0x180fe20000010814 */
[-C--:B------:R-:W-:Y:S01]  /*13530*/  FFMA.FTZ R179, R39, R0.reuse, -R20 ;  /* 0x0000000027b37223 */ /* 0x080fe20000010814 */
[----:B----4-:R-:W-:Y:S01]  /*13540*/  FADD.FTZ R9, R51, R28 ;  /* 0x0000001c33097221 */ /* 0x010fe20000010000 */
[----:B------:R-:W1:Y:S01]  /*13550*/  MUFU.EX2 R191, R191 ;  /* 0x000000bf00bf7308 */ /* 0x000e620000000800 */
[-CC-:B------:R-:W-:Y:S01]  /*13560*/  FFMA.FTZ R28, R41, R0.reuse, -R20.reuse ;  /* 0x00000000291c7223 */ /* 0x180fe20000010814 */
[-CC-:B------:R-:W-:Y:S01]  /*13570*/  FFMA.FTZ R173, R45, R0.reuse, -R20.reuse ;  /* 0x000000002dad7223 */ /* 0x180fe20000010814 */
[----:B------:R-:W-:Y:S01]  /*13580*/  FADD.FTZ R32, R186, R9 ;  /* 0x00000009ba207221 */ /* 0x000fe20000010000 */
[-CC-:B------:R-:W-:Y:S01]  /*13590*/  FFMA.FTZ R53, R53, R0.reuse, -R20.reuse ;  /* 0x0000000035357223 */ /* 0x180fe20000010814 */
[-CC-:B------:R-:W-:Y:S01]  /*135a0*/  FFMA.FTZ R61, R61, R0.reuse, -R20.reuse ;  /* 0x000000003d3d7223 */ /* 0x180fe20000010814 */
[-C--:B------:R-:W-:Y:S01]  /*135b0*/  FFMA.FTZ R63, R63, R0.reuse, -R20 ;  /* 0x000000003f3f7223 */ /* 0x080fe20000010814 */
[----:B--2---:R-:W-:Y:S01]  /*135c0*/  FADD.FTZ R9, R55, R32 ;  /* 0x0000002037097221 */ /* 0x004fe20000010000 */
[----:B------:R-:W2:Y:S01]  /*135d0*/  MUFU.EX2 R8, R8 ;  /* 0x0000000800087308 */ /* 0x000ea20000000800 */
[----:B0-----:R-:W-:Y:S01]  /*135e0*/  FADD.FTZ R30, R189, R6 ;  /* 0x00000006bd1e7221 */ /* 0x001fe20000010000 */
[-CC-:B------:R-:W-:Y:S01]  /*135f0*/  FFMA.FTZ R65, R65, R0.reuse, -R20.reuse ;  /* 0x0000000041417223 */ /* 0x180fe20000010814 */
[-CC-:B------:R-:W-:Y:S01]  /*13600*/  FFMA.FTZ R67, R67, R0.reuse, -R20.reuse ;  /* 0x0000000043437223 */ /* 0x180fe20000010814 */
[----:B------:R-:W-:Y:S01]  /*13610*/  FFMA.FTZ R69, R69, R0, -R20 ;  /* 0x0000000045457223 */ /* 0x000fe20000010814 */
[----:B------:R-:W-:Y:S01]  /*13620*/  F2FP.F16.F32.PACK_AB R189, R6, R189 ;  /* 0x000000bd06bd723e */ /* 0x000fe200000000ff */
[--C-:B------:R-:W-:Y:S01]  /*13630*/  IMAD.MOV.U32 R45, RZ, RZ, R119.reuse ;  /* 0x000000ffff2d7224 */ /* 0x100fe200078e0077 */
[----:B------:R-:W-:Y:S01]  /*13640*/  F2FP.F16.F32.PACK_AB R188, R47, R188 ;  /* 0x000000bc2fbc723e */ /* 0x000fe200000000ff */
[----:B------:R-:W0:Y:S01]  /*13650*/  MUFU.EX2 R185, R185 ;  /* 0x000000b900b97308 */ /* 0x000e220000000800 */
[----:B-1----:R-:W-:Y:S01]  /*13660*/  FADD.FTZ R7, R191, R30 ;  /* 0x0000001ebf077221 */ /* 0x002fe20000010000 */
[----:B------:R-:W-:Y:S01]  /*13670*/  F2FP.F16.F32.PACK_AB R190, R49, R190 ;  /* 0x000000be31be723e */ /* 0x000fe200000000ff */
[--C-:B------:R-:W-:Y:S01]  /*13680*/  IMAD.MOV.U32 R49, RZ, RZ, R119.reuse ;  /* 0x000000ffff317224 */ /* 0x100fe200078e0077 */
[----:B------:R-:W-:Y:S01]  /*13690*/  F2FP.F16.F32.PACK_AB R184, R51, R184 ;  /* 0x000000b833b8723e */ /* 0x000fe200000000ff */
[--C-:B------:R-:W-:Y:S01]  /*136a0*/  IMAD.MOV.U32 R51, RZ, RZ, R119.reuse ;  /* 0x000000ffff337224 */ /* 0x100fe200078e0077 */
[----:B------:R-:W-:Y:S01]  /*136b0*/  F2FP.F16.F32.PACK_AB R186, R55, R186 ;  /* 0x000000ba37ba723e */ /* 0x000fe200000000ff */
[----:B------:R-:W-:Y:S01]  /*136c0*/  IMAD.MOV.U32 R55, RZ, RZ, R119 ;  /* 0x000000ffff377224 */ /* 0x000fe200078e0077 */
[----:B------:R-:W1:Y:S01]  /*136d0*/  MUFU.EX2 R10, R10 ;  /* 0x0000000a000a7308 */ /* 0x000e620000000800 */
[C---:B--2---:R-:W-:Y:S01]  /*136e0*/  FADD.FTZ R30, R8.reuse, R7 ;  /* 0x00000007081e7221 */ /* 0x044fe20000010000 */
[----:B------:R-:W-:Y:S01]  /*136f0*/  F2FP.F16.F32.PACK_AB R191, R8, R191 ;  /* 0x000000bf08bf723e */ /* 0x000fe200000000ff */
[----:B------:R-:W-:Y:S01]  /*13700*/  VIADD R8, R72, 0xfffffffe ;  /* 0xfffffffe48087836 */ /* 0x000fe20000000000 */
[----:B------:R-:W-:Y:S01]  /*13710*/  MOV R11, 0x3f800000 ;  /* 0x3f800000000b7802 */ /* 0x000fe20000000f00 */
[--C-:B------:R-:W-:Y:S01]  /*13720*/  IMAD.MOV.U32 R72, RZ, RZ, R119.reuse ;  /* 0x000000ffff487224 */ /* 0x100fe200078e0077 */
[----:B------:R-:W-:Y:S01]  /*13730*/  MOV R47, R119 ;  /* 0x00000077002f7202 */ /* 0x000fe20000000f00 */
[----:B------:R-:W-:Y:S01]  /*13740*/  IMAD.MOV.U32 R39, RZ, RZ, R119 ;  /* 0x000000ffff277224 */ /* 0x000fe200078e0077 */
[----:B------:R-:W2:Y:S01]  /*13750*/  MUFU.EX2 R187, R187 ;  /* 0x000000bb00bb7308 */ /* 0x000ea20000000800 */
[----:B0-----:R-:W-:Y:S01]  /*13760*/  FADD.FTZ R7, R185, R30 ;  /* 0x0000001eb9077221 */ /* 0x001fe20000010000 */
[----:B------:R-:W-:Y:S01]  /*13770*/  FADD.FTZ R30, R180, R9 ;  /* 0x00000009b41e7221 */ /* 0x000fe20000010000 */
[----:B------:R-:W-:Y:S01]  /*13780*/  ISETP.GE.AND P1, PT, R8, R222, PT ;  /* 0x000000de0800720c */ /* 0x000fe20003f26270 */
[----:B------:R-:W-:Y:S01]  /*13790*/  IMAD.MOV.U32 R37, RZ, RZ, R119 ;  /* 0x000000ffff257224 */ /* 0x000fe200078e0077 */
[C---:B------:R-:W-:Y:S01]  /*137a0*/  F2FP.F16.F32.PACK_AB R180, R57.reuse, R180 ;  /* 0x000000b439b4723e */ /* 0x040fe200000000ff */
[----:B------:R-:W-:Y:S01]  /*137b0*/  FADD.FTZ R9, R57, R30 ;  /* 0x0000001e39097221 */ /* 0x000fe20000010000 */
[----:B------:R-:W-:Y:S01]  /*137c0*/  FFMA.FTZ R30, R43, R0, -R20 ;  /* 0x000000002b1e7223 */ /* 0x000fe20000010814 */
[----:B------:R-:W0:Y:S01]  /*137d0*/  MUFU.EX2 R12, R12 ;  /* 0x0000000c000c7308 */ /* 0x000e220000000800 */
[----:B-1----:R-:W-:Y:S01]  /*137e0*/  FADD.FTZ R32, R10, R7 ;  /* 0x000000070a207221 */ /* 0x002fe20000010000 */
[----:B------:R-:W-:Y:S01]  /*137f0*/  FADD.FTZ R34, R182, R9 ;  /* 0x00000009b6227221 */ /* 0x000fe20000010000 */
[----:B------:R-:W-:Y:S01]  /*13800*/  F2FP.F16.F32.PACK_AB R182, R59, R182 ;  /* 0x000000b63bb6723e */ /* 0x000fe200000000ff */
[--C-:B------:R-:W-:Y:S01]  /*13810*/  IMAD.MOV.U32 R57, RZ, RZ, R119.reuse ;  /* 0x000000ffff397224 */ /* 0x100fe200078e0077 */
[----:B------:R-:W-:Y:S01]  /*13820*/  F2FP.F16.F32.PACK_AB R185, R10, R185 ;  /* 0x000000b90ab9723e */ /* 0x000fe200000000ff */
[--C-:B------:R-:W-:Y:S01]  /*13830*/  IMAD.MOV.U32 R43, RZ, RZ, R119.reuse ;  /* 0x000000ffff2b7224 */ /* 0x100fe200078e0077 */
[-C--:B------:R-:W-:Y:S01]  /*13840*/  MOV R41, R119.reuse ;  /* 0x0000007700297202 */ /* 0x080fe20000000f00 */
[----:B------:R-:W1:Y:S01]  /*13850*/  MUFU.EX2 R181, R181 ;  /* 0x000000b500b57308 */ /* 0x000e620000000800 */
[----:B--2---:R-:W-:Y:S01]  /*13860*/  FADD.FTZ R7, R187, R32 ;  /* 0x00000020bb077221 */ /* 0x004fe20000010000 */
[-C--:B------:R-:W-:Y:S01]  /*13870*/  MOV R35, R119.reuse ;  /* 0x0000007700237202 */ /* 0x080fe20000000f00 */
[--C-:B------:R-:W-:Y:S01]  /*13880*/  IMAD.MOV.U32 R33, RZ, RZ, R119.reuse ;  /* 0x000000ffff217224 */ /* 0x100fe200078e0077 */
[----:B------:R-:W-:Y:S01]  /*13890*/  MOV R29, R119 ;  /* 0x00000077001d7202 */ /* 0x000fe20000000f00 */
[----:B------:R-:W-:-:S02]  /*138a0*/  IMAD.MOV.U32 R31, RZ, RZ, R119 ;  /* 0x000000ffff1f7224 */ /* 0x000fc400078e0077 */
[----:B------:R-:W-:Y:S01]  /*138b0*/  IMAD.MOV.U32 R27, RZ, RZ, R119 ;  /* 0x000000ffff1b7224 */ /* 0x000fe200078e0077 */
[----:B------:R-:W2:Y:S01]  /*138c0*/  MUFU.EX2 R14, R14 ;  /* 0x0000000e000e7308 */ /* 0x000ea20000000800 */
[C---:B0-----:R-:W-:Y:S01]  /*138d0*/  FADD.FTZ R32, R12.reuse, R7 ;  /* 0x000000070c207221 */ /* 0x041fe20000010000 */
[----:B------:R-:W-:Y:S01]  /*138e0*/  FADD.FTZ R7, R59, R34 ;  /* 0x000000223b077221 */ /* 0x000fe20000010000 */
[----:B------:R-:W-:Y:S01]  /*138f0*/  F2FP.F16.F32.PACK_AB R187, R12, R187 ;  /* 0x000000bb0cbb723e */ /* 0x000fe200000000ff */
[----:B------:R-:W-:Y:S01]  /*13900*/  IMAD.MOV.U32 R25, RZ, RZ, R119 ;  /* 0x000000ffff197224 */ /* 0x000fe200078e0077 */
[----:B------:R-:W-:-:S03]  /*13910*/  MOV R59, R119 ;  /* 0x00000077003b7202 */ /* 0x000fc60000000f00 */
[----:B------:R-:W0:Y:S01]  /*13920*/  MUFU.EX2 R176, R176 ;  /* 0x000000b000b07308 */ /* 0x000e220000000800 */
[----:B-1----:R-:W-:-:S07]  /*13930*/  FADD.FTZ R3, R181, R32 ;  /* 0x00000020b5037221 */ /* 0x002fce0000010000 */
[----:B------:R-:W1:Y:S01]  /*13940*/  MUFU.EX2 R183, R183 ;  /* 0x000000b700b77308 */ /* 0x000e620000000800 */
[C---:B--2---:R-:W-:Y:S01]  /*13950*/  FADD.FTZ R32, R14.reuse, R3 ;  /* 0x000000030e207221 */ /* 0x044fe20000010000 */
[----:B------:R-:W-:-:S06]  /*13960*/  F2FP.F16.F32.PACK_AB R181, R14, R181 ;  /* 0x000000b50eb5723e */ /* 0x000fcc00000000ff */
[----:B------:R-:W2:Y:S01]  /*13970*/  MUFU.EX2 R71, R71 ;  /* 0x0000004700477308 */ /* 0x000ea20000000800 */
[----:B0-----:R-:W-:-:S07]  /*13980*/  FADD.FTZ R34, R176, R7 ;  /* 0x00000007b0227221 */ /* 0x001fce0000010000 */
[----:B------:R-:W0:Y:S01]  /*13990*/  MUFU.EX2 R24, R24 ;  /* 0x0000001800187308 */ /* 0x000e220000000800 */
[----:B-1----:R-:W-:-:S07]  /*139a0*/  FADD.FTZ R3, R183, R32 ;  /* 0x00000020b7037221 */ /* 0x002fce0000010000 */
[----:B------:R-:W1:Y:S01]  /*139b0*/  MUFU.EX2 R178, R178 ;  /* 0x000000b200b27308 */ /* 0x000e620000000800 */
[C---:B--2---:R-:W-:Y:S01]  /*139c0*/  FADD.FTZ R7, R71.reuse, R34 ;  /* 0x0000002247077221 */ /* 0x044fe20000010000 */
[----:B------:R-:W-:Y:S02]  /*139d0*/  F2FP.F16.F32.PACK_AB R176, R71, R176 ;  /* 0x000000b047b0723e */ /* 0x000fe400000000ff */
[----:B------:R-:W-:-:S04]  /*139e0*/  MOV R71, R119 ;  /* 0x0000007700477202 */ /* 0x000fc80000000f00 */
[----:B------:R-:W2:Y:S01]  /*139f0*/  MUFU.EX2 R177, R177 ;  /* 0x000000b100b17308 */ /* 0x000ea20000000800 */
[C---:B0-----:R-:W-:Y:S01]  /*13a00*/  FADD.FTZ R34, R24.reuse, R3 ;  /* 0x0000000318227221 */ /* 0x041fe20000010000 */
[----:B------:R-:W-:Y:S01]  /*13a10*/  F2FP.F16.F32.PACK_AB R183, R24, R183 ;  /* 0x000000b718b7723e */ /* 0x000fe200000000ff */
[----:B------:R-:W-:-:S05]  /*13a20*/  IMAD.MOV.U32 R24, RZ, RZ, R119 ;  /* 0x000000ffff187224 */ /* 0x000fca00078e0077 */
[----:B------:R-:W0:Y:S01]  /*13a30*/  MUFU.EX2 R73, R73 ;  /* 0x0000004900497308 */ /* 0x000e220000000800 */
[----:B-1----:R-:W-:-:S07]  /*13a40*/  FADD.FTZ R36, R178, R7 ;  /* 0x00000007b2247221 */ /* 0x002fce0000010000 */
[----:B------:R-:W1:Y:S01]  /*13a50*/  MUFU.EX2 R26, R26 ;  /* 0x0000001a001a7308 */ /* 0x000e620000000800 */
[----:B--2---:R-:W-:-:S07]  /*13a60*/  FADD.FTZ R3, R177, R34 ;  /* 0x00000022b1037221 */ /* 0x004fce0000010000 */
[----:B------:R-:W2:Y:S01]  /*13a70*/  MUFU.EX2 R172, R172 ;  /* 0x000000ac00ac7308 */ /* 0x000ea20000000800 */
[C---:B0-----:R-:W-:Y:S01]  /*13a80*/  FADD.FTZ R7, R73.reuse, R36 ;  /* 0x0000002449077221 */ /* 0x041fe20000010000 */
[----:B------:R-:W-:Y:S01]  /*13a90*/  F2FP.F16.F32.PACK_AB R178, R73, R178 ;  /* 0x000000b249b2723e */ /* 0x000fe200000000ff */
[----:B------:R-:W-:-:S05]  /*13aa0*/  IMAD.MOV.U32 R73, RZ, RZ, R119 ;  /* 0x000000ffff497224 */ /* 0x000fca00078e0077 */
[----:B------:R-:W0:Y:S01]  /*13ab0*/  MUFU.EX2 R179, R179 ;  /* 0x000000b300b37308 */ /* 0x000e220000000800 */
[C---:B-1----:R-:W-:Y:S01]  /*13ac0*/  FADD.FTZ R20, R26.reuse, R3 ;  /* 0x000000031a147221 */ /* 0x042fe20000010000 */
[----:B------:R-:W-:Y:S02]  /*13ad0*/  F2FP.F16.F32.PACK_AB R177, R26, R177 ;  /* 0x000000b11ab1723e */ /* 0x000fe400000000ff */
[----:B------:R-:W-:-:S04]  /*13ae0*/  MOV R26, R119 ;  /* 0x00000077001a7202 */ /* 0x000fc80000000f00 */
[----:B------:R-:W1:Y:S01]  /*13af0*/  MUFU.EX2 R75, R75 ;  /* 0x0000004b004b7308 */ /* 0x000e620000000800 */
[----:B--2---:R-:W-:-:S07]  /*13b00*/  FADD.FTZ R34, R172, R7 ;  /* 0x00000007ac227221 */ /* 0x004fce0000010000 */
[----:B------:R-:W2:Y:S01]  /*13b10*/  MUFU.EX2 R28, R28 ;  /* 0x0000001c001c7308 */ /* 0x000ea20000000800 */
[----:B0-----:R-:W-:-:S07]  /*13b20*/  FADD.FTZ R3, R179, R20 ;  /* 0x00000014b3037221 */ /* 0x001fce0000010000 */
[----:B------:R-:W0:Y:S01]  /*13b30*/  MUFU.EX2 R174, R174 ;  /* 0x000000ae00ae7308 */ /* 0x000e220000000800 */
[C---:B-1----:R-:W-:Y:S01]  /*13b40*/  FADD.FTZ R7, R75.reuse, R34 ;  /* 0x000000224b077221 */ /* 0x042fe20000010000 */
[----:B------:R-:W-:Y:S01]  /*13b50*/  F2FP.F16.F32.PACK_AB R172, R75, R172 ;  /* 0x000000ac4bac723e */ /* 0x000fe200000000ff */
[----:B------:R-:W-:-:S05]  /*13b60*/  IMAD.MOV.U32 R75, RZ, RZ, R119 ;  /* 0x000000ffff4b7224 */ /* 0x000fca00078e0077 */
[----:B------:R-:W1:Y:S01]  /*13b70*/  MUFU.EX2 R173, R173 ;  /* 0x000000ad00ad7308 */ /* 0x000e620000000800 */
[C---:B--2---:R-:W-:Y:S01]  /*13b80*/  FADD.FTZ R34, R28.reuse, R3 ;  /* 0x000000031c227221 */ /* 0x044fe20000010000 */
[----:B------:R-:W-:Y:S01]  /*13b90*/  F2FP.F16.F32.PACK_AB R179, R28, R179 ;  /* 0x000000b31cb3723e */ /* 0x000fe200000000ff */
[----:B------:R-:W-:-:S05]  /*13ba0*/  IMAD.MOV.U32 R28, RZ, RZ, R119 ;  /* 0x000000ffff1c7224 */ /* 0x000fca00078e0077 */
        /* <DEDUP_REMOVED lines=12> */
[----:B------:R0:W3:Y:S01]  /*13c70*/  MUFU.EX2 R79, R95 ;  /* 0x0000005f004f7308 */ /* 0x0000e20000000800 */
[----:B-1----:R-:W-:-:S07]  /*13c80*/  FADD.FTZ R36, R168, R7 ;  /* 0x00000007a8247221 */ /* 0x002fce0000010000 */
[----:B------:R1:W4:Y:S01]  /*13c90*/  MUFU.EX2 R32, R61 ;  /* 0x0000003d00207308 */ /* 0x0003220000000800 */
[----:B--2---:R-:W-:Y:S01]  /*13ca0*/  FADD.FTZ R3, R53, R34 ;  /* 0x0000002235037221 */ /* 0x004fe20000010000 */
[----:B0-----:R-:W-:-:S06]  /*13cb0*/  MOV R95, R119 ;  /* 0x00000077005f7202 */ /* 0x001fcc0000000f00 */
[----:B------:R-:W0:Y:S01]  /*13cc0*/  MUFU.EX2 R63, R63 ;  /* 0x0000003f003f7308 */ /* 0x000e220000000800 */
[C---:B---3--:R-:W-:Y:S01]  /*13cd0*/  FADD.FTZ R7, R79.reuse, R36 ;  /* 0x000000244f077221 */ /* 0x048fe20000010000 */
[----:B------:R-:W-:Y:S01]  /*13ce0*/  F2FP.F16.F32.PACK_AB R168, R79, R168 ;  /* 0x000000a84fa8723e */ /* 0x000fe200000000ff */
[--C-:B------:R-:W-:Y:S02]  /*13cf0*/  IMAD.MOV.U32 R79, RZ, RZ, R119.reuse ;  /* 0x000000ffff4f7224 */ /* 0x100fe400078e0077 */
[----:B-1----:R-:W-:-:S03]  /*13d00*/  IMAD.MOV.U32 R61, RZ, RZ, R119 ;  /* 0x000000ffff3d7224 */ /* 0x002fc600078e0077 */
[----:B------:R1:W2:Y:S01]  /*13d10*/  MUFU.EX2 R20, R65 ;  /* 0x0000004100147308 */ /* 0x0002a20000000800 */
[C---:B----4-:R-:W-:Y:S01]  /*13d20*/  FADD.FTZ R36, R32.reuse, R3 ;  /* 0x0000000320247221 */ /* 0x050fe20000010000 */
[----:B------:R-:W-:Y:S02]  /*13d30*/  F2FP.F16.F32.PACK_AB R175, R32, R53 ;  /* 0x0000003520af723e */ /* 0x000fe400000000ff */
[-C--:B------:R-:W-:Y:S02]  /*13d40*/  MOV R53, R119.reuse ;  /* 0x0000007700357202 */ /* 0x080fe40000000f00 */
[-C--:B------:R-:W-:Y:S02]  /*13d50*/  MOV R32, R119.reuse ;  /* 0x0000007700207202 */ /* 0x080fe40000000f00 */
[----:B------:R-:W3:Y:S01]  /*13d60*/  MUFU.EX2 R170, R170 ;  /* 0x000000aa00aa7308 */ /* 0x000ee20000000800 */
[----:B0-----:R-:W-:Y:S01]  /*13d70*/  FADD.FTZ R3, R63, R36 ;  /* 0x000000243f037221 */ /* 0x001fe20000010000 */
[----:B-1----:R-:W-:Y:S01]  /*13d80*/  MOV R65, R119 ;  /* 0x0000007700417202 */ /* 0x002fe20000000f00 */
[----:B------:R-:W-:-:S05]  /*13d90*/  IMAD.MOV.U32 R36, RZ, RZ, R119 ;  /* 0x000000ffff247224 */ /* 0x000fca00078e0077 */
[----:B------:R-:W0:Y:S01]  /*13da0*/  MUFU.EX2 R67, R67 ;  /* 0x0000004300437308 */ /* 0x000e220000000800 */
[C---:B--2---:R-:W-:Y:S01]  /*13db0*/  FADD.FTZ R6, R20.reuse, R3 ;  /* 0x0000000314067221 */ /* 0x044fe20000010000 */
[----:B------:R-:W-:Y:S01]  /*13dc0*/  F2FP.F16.F32.PACK_AB R169, R20, R63 ;  /* 0x0000003f14a9723e */ /* 0x000fe200000000ff */
[----:B------:R-:W-:Y:S02]  /*13dd0*/  IMAD.MOV.U32 R3, RZ, RZ, 0x3f800000 ;  /* 0x3f800000ff037424 */ /* 0x000fe400078e00ff */
[----:B------:R-:W-:-:S03]  /*13de0*/  IMAD.MOV.U32 R63, RZ, RZ, R119 ;  /* 0x000000ffff3f7224 */ /* 0x000fc600078e0077 */
[----:B------:R-:W1:Y:S01]  /*13df0*/  MUFU.EX2 R81, R81 ;  /* 0x0000005100517308 */ /* 0x000e620000000800 */
[----:B---3--:R-:W-:-:S07]  /*13e00*/  FADD.FTZ R216, R170, R7 ;  /* 0x00000007aad87221 */ /* 0x008fce0000010000 */
[----:B------:R2:W3:Y:S01]  /*13e10*/  MUFU.EX2 R34, R69 ;  /* 0x0000004500227308 */ /* 0x0004e20000000800 */
[----:B0-----:R-:W-:Y:S01]  /*13e20*/  FADD.FTZ R215, R67, R6 ;  /* 0x0000000643d77221 */ /* 0x001fe20000010000 */
[C---:B-1----:R-:W-:Y:S01]  /*13e30*/  FADD.FTZ R216, R81.reuse, R216 ;  /* 0x000000d851d87221 */ /* 0x042fe20000010000 */
[----:B------:R-:W-:Y:S01]  /*13e40*/  F2FP.F16.F32.PACK_AB R170, R81, R170 ;  /* 0x000000aa51aa723e */ /* 0x000fe200000000ff */
[--C-:B------:R-:W-:Y:S02]  /*13e50*/  IMAD.MOV.U32 R81, RZ, RZ, R119.reuse ;  /* 0x000000ffff517224 */ /* 0x100fe400078e0077 */
[----:B--2---:R-:W-:Y:S02]  /*13e60*/  IMAD.MOV.U32 R69, RZ, RZ, R119 ;  /* 0x000000ffff457224 */ /* 0x004fe400078e0077 */
[C---:B---3--:R-:W-:Y:S01]  /*13e70*/  FADD.FTZ R215, R34.reuse, R215 ;  /* 0x000000d722d77221 */ /* 0x048fe20000010000 */
[----:B------:R-:W-:Y:S01]  /*13e80*/  F2FP.F16.F32.PACK_AB R171, R34, R67 ;  /* 0x0000004322ab723e */ /* 0x000fe200000000ff */
[----:B------:R-:W-:-:S02]  /*13e90*/  IMAD.MOV.U32 R67, RZ, RZ, R119 ;  /* 0x000000ffff437224 */ /* 0x000fc400078e0077 */
[----:B------:R-:W-:Y:S01]  /*13ea0*/  IMAD.MOV.U32 R34, RZ, RZ, R119 ;  /* 0x000000ffff227224 */ /* 0x000fe200078e0077 */
[----:B------:R-:W-:Y:S06]  /*13eb0*/  @!P1 BRA `(.L_x_626) ;  /* 0x0000002c00109947 */ /* 0x000fec0003800000 */
[----:B------:R-:W-:Y:S01]  /*13ec0*/  MOV R9, R4 ;  /* 0x0000000400097202 */ /* 0x000fe20000000f00 */
[----:B------:R-:W-:Y:S01]  /*13ed0*/  IMAD.MOV.U32 R10, RZ, RZ, R5 ;  /* 0x000000ffff0a7224 */ /* 0x000fe200078e0005 */
[----:B------:R-:W-:Y:S01]  /*13ee0*/  MOV R7, R214 ;  /* 0x000000d600077202 */ /* 0x000fe20000000f00 */
[----:B------:R-:W-:Y:S01]  /*13ef0*/  IMAD.MOV.U32 R6, RZ, RZ, R221 ;  /* 0x000000ffff067224 */ /* 0x000fe200078e00dd */
[----:B------:R-:W-:Y:S01]  /*13f00*/  CS2R R118, SRZ ;  /* 0x0000000000767805 */ /* 0x000fe2000001ff00 */
[----:B------:R-:W-:Y:S01]  /*13f10*/  IMAD.MOV.U32 R3, RZ, RZ, 0x3f800000 ;  /* 0x3f800000ff037424 */ /* 0x000fe200078e00ff */
        /* <DEDUP_REMOVED lines=46> */
[----:B------:R-:W-:-:S07]  /*14200*/  CS2R R24, SRZ ;  /* 0x0000000000187805 */ /* 0x000fce000001ff00 */
.L_x_639:
[----:B------:R-:W-:-:S04]  /*14210*/  ISETP.NE.AND P1, PT, R7, 0x1, PT ;  /* 0x000000010700780c */ /* 0x000fc80003f25270 */
[----:B------:R-:W-:-:S04]  /*14220*/  SEL R221, RZ, 0x1, P1 ;  /* 0x00000001ffdd7807 */ /* 0x000fc80000800000 */
[----:B------:R-:W-:Y:S01]  /*14230*/  LOP3.LUT R221, R6, R221, RZ, 0x3c, !PT ;  /* 0x000000dd06dd7212 */ /* 0x000fe200078e3cff */
[----:B------:R-:W-:Y:S06]  /*14240*/  @!P0 BRA `(.L_x_627) ;  /* 0x0000000000048947 */ /* 0x000fec0003800000 */
[----:B------:R-:W-:Y:S01]  /*14250*/  BPT.TRAP 0x1 ;  /* 0x000000040000795c */ /* 0x000fe20000300000 */
.L_x_627:
[----:B------:R-:W-:Y:S01]  /*14260*/  VIADD R214, R7, 0x1 ;  /* 0x0000000107d67836 */ /* 0x000fe20000000000 */
[----:B------:R-:W-:-:S04]  /*14270*/  SHF.L.U32 R4, R221, 0x1f, RZ ;  /* 0x0000001fdd047819 */ /* 0x000fc800000006ff */
[----:B------:R-:W-:-:S04]  /*14280*/  ISETP.NE.AND P1, PT, R214, 0x2, PT ;  /* 0x00000002d600780c */ /* 0x000fc80003f25270 */
[----:B------:R-:W-:-:S04]  /*14290*/  SEL R214, R214, RZ, P1 ;  /* 0x000000ffd6d67207 */ /* 0x000fc80000800000 */
[----:B------:R-:W-:-:S04]  /*142a0*/  LEA R0, R214, R2, 0x3 ;  /* 0x00000002d6007211 */ /* 0x000fc800078e18ff */
[----:B------:R0:W1:Y:S01]  /*142b0*/  SYNCS.PHASECHK.TRANS64.TRYWAIT P1, [R0+URZ+0x30830], R4 ;  /* 0x03083004000075a7 */ /* 0x000062000802017f */
[----:B------:R-:W-:Y:S05]  /*142c0*/  @!P0 BRA `(.L_x_628) ;  /* 0x0000000000048947 */ /* 0x000fea0003800000 */
[----:B------:R-:W-:Y:S01]  /*142d0*/  BPT.TRAP 0x1 ;  /* 0x000000040000795c */ /* 0x000fe20000300000 */
.L_x_628:
[----:B------:R-:W-:Y:S01]  /*142e0*/  IMAD R126, R214, 0x900, R223 ;  /* 0x00000900d67e7824 */ /* 0x000fe200078e02df */
[----:B------:R-:W-:Y:S03]  /*142f0*/  BSSY B1, `(.L_x_629) ;  /* 0x0000006000017945 */ /* 0x000fe60003800000 */
[C---:B------:R-:W-:Y:S02]  /*14300*/  VIADD R124, R126.reuse, 0x2 ;  /* 0x000000027e7c7836 */ /* 0x040fe40000000000 */
[----:B------:R-:W-:Y:S01]  /*14310*/  VIADD R123, R126, 0x4 ;  /* 0x000000047e7b7836 */ /* 0x000fe20000000000 */
[----:B-1----:R-:W-:Y:S06]  /*14320*/  @P1 BRA `(.L_x_630) ;  /* 0x0000000000081947 */ /* 0x002fec0003800000 */
[----:B------:R-:W1:Y:S02]  /*14330*/  SYNCS.PHASECHK.TRANS64.TRYWAIT P1, [R0+URZ+0x30830], R4 ;  /* 0x03083004000075a7 */ /* 0x000e64000802017f */
[----:B-1----:R-:W-:Y:S05]  /*14340*/  @!P1 BRA `(.L_x_631) ;  /* 0x000000f400bc9947 */ /* 0x002fea0003800000 */
.L_x_630:
[----:B------:R-:W-:Y:S05]  /*14350*/  BSYNC B1 ;  /* 0x0000000000017941 */ /* 0x000fea0003800000 */
.L_x_629:
[----:B------:R-:W2:Y:S04]  /*14360*/  LDL.64 R128, [R1+0x38] ;  /* 0x0000380001807983 */ /* 0x000ea80000100a00 */
[----:B------:R3:W-:Y:S04]  /*14370*/  STL.64 [R1+0x138], R8 ;  /* 0x0001380801007387 */ /* 0x0007e80000100a00 */
[----:B---3--:R-:W3:Y:S01]  /*14380*/  LDL.64 R8, [R1+0x30] ;  /* 0x0000300001087983 */ /* 0x008ee20000100a00 */
[----:B------:R-:W-:Y:S01]  /*14390*/  MOV R120, R126 ;  /* 0x0000007e00787202 */ /* 0x000fe20000000f00 */
[----:B------:R-:W-:Y:S01]  /*143a0*/  VIADD R122, R126, 0x6 ;  /* 0x000000067e7a7836 */ /* 0x000fe20000000000 */
[----:B------:R-:W-:Y:S01]  /*143b0*/  MOV R12, UR50 ;  /* 0x00000032000c7c02 */ /* 0x000fe20008000f00 */
[----:B------:R-:W-:Y:S01]  /*143c0*/  IMAD.MOV.U32 R121, RZ, RZ, 0x40000040 ;  /* 0x40000040ff797424 */ /* 0x000fe200078e00ff */
[----:B------:R-:W-:Y:S01]  /*143d0*/  R2UR UR46, R120 ;  /* 0x00000000782e72ca */ /* 0x000fe200000e0000 */
[----:B------:R-:W-:Y:S01]  /*143e0*/  IMAD.MOV.U32 R125, RZ, RZ, 0x40000040 ;  /* 0x40000040ff7d7424 */ /* 0x000fe200078e00ff */
[----:B------:R-:W-:Y:S01]  /*143f0*/  MOV R120, R124 ;  /* 0x0000007c00787202 */ /* 0x000fe20000000f00 */
[----:B------:R-:W-:Y:S01]  /*14400*/  VIADD R124, R126, 0x304 ;  /* 0x000003047e7c7836 */ /* 0x000fe20000000000 */
[----:B------:R-:W-:Y:S01]  /*14410*/  MOV R20, UR38 ;  /* 0x0000002600147c02 */ /* 0x000fe20008000f00 */
[----:B------:R4:W-:Y:S01]  /*14420*/  STL.64 [R1+0x130], R6 ;  /* 0x0001300601007387 */ /* 0x0009e20000100a00 */
[----:B------:R-:W-:Y:S01]  /*14430*/  R2UR UR42, R120 ;  /* 0x00000000782a72ca */ /* 0x000fe200000e0000 */
[----:B------:R-:W-:Y:S01]  /*14440*/  IMAD.MOV.U32 R120, RZ, RZ, R123 ;  /* 0x000000ffff787224 */ /* 0x000fe200078e007b */
[----:B------:R-:W-:Y:S01]  /*14450*/  R2UR UR50, R122 ;  /* 0x000000007a3272ca */ /* 0x000fe200000e0000 */
[----:B------:R-:W-:Y:S01]  /*14460*/  VIADD R122, R126, 0x302 ;  /* 0x000003027e7a7836 */ /* 0x000fe20000000000 */
[----:B------:R-:W-:Y:S01]  /*14470*/  MOV R213, UR45 ;  /* 0x0000002d00d57c02 */ /* 0x000fe20008000f00 */
[-C--:B------:R-:W-:Y:S01]  /*14480*/  FMUL.FTZ R24, R24, R11.reuse ;  /* 0x0000000b18187220 */ /* 0x080fe20000410000 */
[----:B------:R-:W-:Y:S01]  /*14490*/  R2UR UR38, R120 ;  /* 0x00000000782672ca */ /* 0x000fe200000e0000 */
[----:B------:R-:W-:Y:S01]  /*144a0*/  VIADD R120, R126, 0x300 ;  /* 0x000003007e787836 */ /* 0x000fe20000000000 */
[----:B------:R-:W-:Y:S01]  /*144b0*/  R2UR UR30, R122 ;  /* 0x000000007a1e72ca */ /* 0x000fe200000e0000 */
[----:B------:R-:W-:Y:S01]  /*144c0*/  VIADD R122, R126, 0x600 ;  /* 0x000006007e7a7836 */ /* 0x000fe20000000000 */
[----:B01----:R-:W-:Y:S01]  /*144d0*/  MOV R4, UR44 ;  /* 0x0000002c00047c02 */ /* 0x003fe20008000f00 */
[----:B----4-:R-:W4:Y:S01]  /*144e0*/  LDL.64 R6, [R1+0x20] ;  /* 0x0000200001067983 */ /* 0x010f220000100a00 */
[----:B------:R-:W-:Y:S01]  /*144f0*/  R2UR UR34, R120 ;  /* 0x00000000782272ca */ /* 0x000fe200000e0000 */
[-C--:B------:R-:W-:Y:S01]  /*14500*/  FMUL.FTZ R25, R25, R11.reuse ;  /* 0x0000000b19197220 */ /* 0x080fe20000410000 */
[----:B------:R-:W-:Y:S01]  /*14510*/  IADD3 R120, R126, 0x306, RZ ;  /* 0x000003067e787810 */ /* 0x000fe20007ffe0ff */
[-C--:B------:R-:W-:Y:S01]  /*14520*/  FMUL.FTZ R28, R28, R11.reuse ;  /* 0x0000000b1c1c7220 */ /* 0x080fe20000410000 */
[----:B------:R-:W-:Y:S01]  /*14530*/  R2UR UR47, R121 ;  /* 0x00000000792f72ca */ /* 0x000fe200000e0000 */
[-C--:B------:R-:W-:Y:S01]  /*14540*/  FMUL.FTZ R29, R29, R11.reuse ;  /* 0x0000000b1d1d7220 */ /* 0x080fe20000410000 */
[----:B------:R-:W-:Y:S01]  /*14550*/  R2UR UR26, R124 ;  /* 0x000000007c1a72ca */ /* 0x000fe200000e0000 */
[-C--:B------:R-:W-:Y:S01]  /*14560*/  FMUL.FTZ R32, R32, R11.reuse ;  /* 0x0000000b20207220 */ /* 0x080fe20000410000 */
[----:B------:R-:W-:Y:S01]  /*14570*/  R2UR UR22, R120 ;  /* 0x00000000781672ca */ /* 0x000fe200000e0000 */
[----:B------:R-:W-:Y:S01]  /*14580*/  VIADD R120, R126, 0x604 ;  /* 0x000006047e787836 */ /* 0x000fe20000000000 */
[----:B------:R-:W-:Y:S01]  /*14590*/  R2UR UR18, R122 ;  /* 0x000000007a1272ca */ /* 0x000fe200000e0000 */
[C---:B------:R-:W-:Y:S01]  /*145a0*/  VIADD R122, R126.reuse, 0x606 ;  /* 0x000006067e7a7836 */ /* 0x040fe20000000000 */
[----:B------:R-:W-:Y:S01]  /*145b0*/  MOV R123, 0x40000040 ;  /* 0x40000040007b7802 */ /* 0x000fe20000000f00 */
[-C--:B------:R-:W-:Y:S01]  /*145c0*/  FMUL.FTZ R33, R33, R11.reuse ;  /* 0x0000000b21217220 */ /* 0x080fe20000410000 */
[----:B------:R-:W-:Y:S01]  /*145d0*/  IADD3 R124, R126, 0x602, RZ ;  /* 0x000006027e7c7810 */ /* 0x000fe20007ffe0ff */
[-C--:B------:R-:W-:Y:S01]  /*145e0*/  FMUL.FTZ R36, R36, R11.reuse ;  /* 0x0000000b24247220 */ /* 0x080fe20000410000 */
[----:B------:R-:W-:Y:S01]  /*145f0*/  MOV R15, UR39 ;  /* 0x00000027000f7c02 */ /* 0x000fe20008000f00 */
[-C--:B------:R-:W-:Y:S01]  /*14600*/  FMUL.FTZ R37, R37, R11.reuse ;  /* 0x0000000b25257220 */ /* 0x080fe20000410000 */
[----:B------:R-:W-:Y:S01]  /*14610*/  MOV R5, UR51 ;  /* 0x0000003300057c02 */ /* 0x000fe20008000f00 */
[-C--:B------:R-:W-:Y:S01]  /*14620*/  FMUL.FTZ R40, R40, R11.reuse ;  /* 0x0000000b28287220 */ /* 0x080fe20000410000 */
[----:B------:R-:W-:Y:S01]  /*14630*/  R2UR UR43, R121 ;  /* 0x00000000792b72ca */ /* 0x000fe200000e0000 */
        /* <DEDUP_REMOVED lines=27> */
[----:B------:R-:W-:Y:S01]  /*147f0*/  MOV R211, UR41 ;  /* 0x0000002900d37c02 */ /* 0x000fe20008000f00 */
        /* <DEDUP_REMOVED lines=77> */
[----:B--2---:R-:W-:-:S02]  /*14cd0*/  R2UR UR44, R128 ;  /* 0x00000000802c72ca */ /* 0x004fc400000e0000 */
[----:B------:R-:W-:Y:S02]  /*14ce0*/  R2UR UR45, R129 ;  /* 0x00000000812d72ca */ /* 0x000fe400000e0000 */
[----:B-----5:R-:W-:-:S11]  /*14cf0*/  WARPGROUP.ARRIVE ;  /* 0x00000000000079c5 */ /* 0x020fd60000000000 */
[----:B------:R-:W-:Y:S01]  /*14d00*/  HGMMA.64x96x16.F32 R120, gdesc[UR44], RZ, !UPT, gsb0 ;  /* 0x016000002c7879f0 */ /* 0x000fe2000c0008ff */
[----:B---3--:R-:W-:Y:S02]  /*14d10*/  R2UR UR40, R8 ;  /* 0x00000000082872ca */ /* 0x008fe400000e0000 */
[----:B------:R-:W-:Y:S02]  /*14d20*/  R2UR UR41, R9 ;  /* 0x00000000092972ca */ /* 0x000fe400000e0000 */
[----:B------:R-:W-:Y:S01]  /*14d30*/  R2UR UR45, R213 ;  /* 0x00000000d52d72ca */ /* 0x000fe200000e0000 */
[----:B------:R0:W5:Y:S01]  /*14d40*/  LDL.LU.64 R8, [R1+0x138] ;  /* 0x0001380001087983 */ /* 0x0001620000300a00 */
[----:B------:R-:W-:Y:S02]  /*14d50*/  WARPGROUP.DEPBAR.LE gsb0, 0x0 ;  /* 0x00008000000079c5 */ /* 0x000fe40000010000 */
[----:B------:R-:W-:-:S07]  /*14d60*/  WARPGROUP.ARRIVE ;  /* 0x00000000000079c5 */ /* 0x000fce0000000000 */
[----:B------:R-:W-:Y:S01]  /*14d70*/  HGMMA.64x96x16.F32 R120, gdesc[UR40], R120, gsb0 ;  /* 0x01600000287879f0 */ /* 0x000fe20008000878 */
[----:B------:R-:W-:Y:S02]  /*14d80*/  R2UR UR40, R212 ;  /* 0x00000000d42872ca */ /* 0x000fe400000e0000 */
[----:B------:R-:W2:Y:S01]  /*14d90*/  LDL.64 R212, [R1+0x28] ;  /* 0x0000280001d47983 */ /* 0x000ea20000100a00 */
[----:B------:R-:W-:Y:S01]  /*14da0*/  R2UR UR41, R211 ;  /* 0x00000000d32972ca */ /* 0x000fe200000e0000 */
[----:B------:R-:W-:Y:S02]  /*14db0*/  WARPGROUP.DEPBAR.LE gsb0, 0x0 ;  /* 0x00008000000079c5 */ /* 0x000fe40000010000 */
[----:B------:R-:W-:Y:S01]  /*14dc0*/  WARPGROUP.ARRIVE ;  /* 0x00000000000079c5 */ /* 0x000fe20000000000 */
[----:B--2---:R-:W-:Y:S02]  /*14dd0*/  R2UR UR36, R212 ;  /* 0x00000000d42472ca */ /* 0x004fe400000e0000 */
[----:B------:R-:W-:-:S02]  /*14de0*/  R2UR UR37, R213 ;  /* 0x00000000d52572ca */ /* 0x000fc400000e0000 */
[----:B------:R-:W2:Y:S11]  /*14df0*/  LDL.64 R212, [R1+0x8] ;  /* 0x0000080001d47983 */ /* 0x000eb60000100a00 */
[----:B------:R-:W-:Y:S01]  /*14e00*/  HGMMA.64x96x16.F32 R120, gdesc[UR36], R120, gsb0 ;  /* 0x01600000247879f0 */ /* 0x000fe20008000878 */
[----:B------:R-:W-:-:S02]  /*14e10*/  R2UR UR36, R210 ;  /* 0x00000000d22472ca */ /* 0x000fc400000e0000 */
[----:B------:R-:W3:Y:S01]  /*14e20*/  LDL.64 R210, [R1+0x18] ;  /* 0x0000180001d27983 */ /* 0x000ee20000100a00 */
[----:B------:R-:W-:Y:S02]  /*14e30*/  R2UR UR38, R20 ;  /* 0x00000000142672ca */ /* 0x000fe400000e0000 */
[----:B------:R-:W-:Y:S02]  /*14e40*/  R2UR UR37, R21 ;  /* 0x00000000152572ca */ /* 0x000fe400000e0000 */
[----:B------:R-:W2:Y:S01]  /*14e50*/  LDL.64 R20, [R1+0x10] ;  /* 0x0000100001147983 */ /* 0x000ea20000100a00 */
[----:B----4-:R-:W-:Y:S02]  /*14e60*/  R2UR UR48, R6 ;  /* 0x00000000063072ca */ /* 0x010fe400000e0000 */
[----:B------:R-:W-:Y:S01]  /*14e70*/  R2UR UR49, R7 ;  /* 0x00000000073172ca */ /* 0x000fe200000e0000 */
[----:B------:R-:W-:Y:S01]  /*14e80*/  UMOV UR20, UR56 ;  /* 0x0000003800147c82 */ /* 0x000fe20008000000 */
[----:B------:R-:W-:Y:S01]  /*14e90*/  UMOV UR21, UR57 ;  /* 0x0000003900157c82 */ /* 0x000fe20008000000 */
[----:B------:R-:W-:Y:S01]  /*14ea0*/  UMOV UR16, UR52 ;  /* 0x0000003400107c82 */ /* 0x000fe20008000000 */
[----:B------:R-:W-:Y:S01]  /*14eb0*/  UMOV UR17, UR53 ;  /* 0x0000003500117c82 */ /* 0x000fe20008000000 */
[----:B------:R-:W-:Y:S01]  /*14ec0*/  R2UR UR44, R4 ;  /* 0x00000000042c72ca */ /* 0x000fe200000e0000 */
[----:B------:R0:W5:Y:S01]  /*14ed0*/  LDL.LU.64 R6, [R1+0x130] ;  /* 0x0001300001067983 */ /* 0x0001620000300a00 */
[----:B------:R-:W-:-:S02]  /*14ee0*/  WARPGROUP.DEPBAR.LE gsb0, 0x0 ;  /* 0x00008000000079c5 */ /* 0x000fc40000010000 */
[----:B------:R-:W-:-:S06]  /*14ef0*/  WARPGROUP.ARRIVE ;  /* 0x00000000000079c5 */ /* 0x000fcc0000000000 */
[----:B------:R-:W-:Y:S03]  /*14f00*/  HGMMA.64x96x16.F32 R120, gdesc[UR48], R120, gsb0 ;  /* 0x01600000307879f0 */ /* 0x000fe60008000878 */
[----:B------:R-:W-:Y:S02]  /*14f10*/  WARPGROUP.DEPBAR.LE gsb0, 0x0 ;  /* 0x00008000000079c5 */ /* 0x000fe40000010000 */
[----:B------:R-:W-:Y:S01]  /*14f20*/  WARPGROUP.ARRIVE ;  /* 0x00000000000079c5 */ /* 0x000fe20000000000 */
[----:B---3--:R-:W-:Y:S02]  /*14f30*/  R2UR UR32, R210 ;  /* 0x00000000d22072ca */ /* 0x008fe400000e0000 */
[----:B------:R-:W-:-:S13]  /*14f40*/  R2UR UR33, R211 ;  /* 0x00000000d32172ca */ /* 0x000fda00000e0000 */
[----:B------:R-:W-:Y:S01]  /*14f50*/  HGMMA.64x96x16.F32 R120, gdesc[UR32], R120, gsb0 ;  /* 0x01600000207879f0 */ /* 0x000fe20008000878 */
[----:B--2---:R-:W-:Y:S02]  /*14f60*/  R2UR UR28, R20 ;  /* 0x00000000141c72ca */ /* 0x004fe400000e0000 */
[----:B------:R-:W-:Y:S02]  /*14f70*/  R2UR UR29, R21 ;  /* 0x00000000151d72ca */ /* 0x000fe400000e0000 */
[----:B------:R-:W-:Y:S02]  /*14f80*/  R2UR UR24, R212 ;  /* 0x00000000d41872ca */ /* 0x000fe400000e0000 */
[----:B------:R-:W-:Y:S01]  /*14f90*/  R2UR UR25, R213 ;  /* 0x00000000d51972ca */ /* 0x000fe200000e0000 */
        /* <DEDUP_REMOVED lines=12> */
[----:B------:R-:W-:Y:S01]  /*15060*/  UMOV UR12, UR44 ;  /* 0x0000002c000c7c82 */ /* 0x000fe20008000000 */
[----:B------:R-:W-:Y:S01]  /*15070*/  UMOV UR13, UR45 ;  /* 0x0000002d000d7c82 */ /* 0x000fe20008000000 */
        /* <DEDUP_REMOVED lines=10> */
[----:B------:R-:W-:Y:S01]  /*15120*/  R2UR UR39, R15 ;  /* 0x000000000f2772ca */ /* 0x000fe200000e0000 */
[----:B------:R-:W-:Y:S02]  /*15130*/  WARPGROUP.DEPBAR.LE gsb0, 0x0 ;  /* 0x00008000000079c5 */ /* 0x000fe40000010000 */
[----:B------:R-:W-:-:S06]  /*15140*/  WARPGROUP.ARRIVE ;  /* 0x00000000000079c5 */ /* 0x000fcc0000000000 */
[----:B------:R-:W-:Y:S01]  /*15150*/  HGMMA.64x96x16.F32 R120, gdesc[UR8], R120, gsb0 ;  /* 0x01600000087879f0 */ /* 0x000fe20008000878 */
[----:B------:R-:W-:Y:S02]  /*15160*/  R2UR UR51, R5 ;  /* 0x00000000053372ca */ /* 0x000fe400000e0000 */
[----:B------:R-:W-:Y:S02]  /*15170*/  R2UR UR50, R12 ;  /* 0x000000000c3272ca */ /* 0x000fe400000e0000 */
[----:B------:R-:W-:Y:S02]  /*15180*/  R2UR UR49, R13 ;  /* 0x000000000d3172ca */ /* 0x000fe400000e0000 */
[----:B------:R-:W-:Y:S01]  /*15190*/  R2UR UR48, R14 ;  /* 0x000000000e3072ca */ /* 0x000fe200000e0000 */
[----:B------:R-:W-:Y:S01]  /*151a0*/  FMUL.FTZ R119, R119, R3 ;  /* 0x0000000377777220 */ /* 0x000fe20000410000 */
[----:B------:R-:W-:Y:S02]  /*151b0*/  WARPGROUP.DEPBAR.LE gsb0, 0x0 ;  /* 0x00008000000079c5 */ /* 0x000fe40000010000 */
[----:B0-----:R-:W-:Y:S11]  /*151c0*/  @!P0 BRA `(.L_x_632) ;  /* 0x0000000000048947 */ /* 0x001ff60003800000 */
[----:B------:R-:W-:Y:S01]  /*151d0*/  BPT.TRAP 0x1 ;  /* 0x000000040000795c */ /* 0x000fe20000300000 */
.L_x_632:
[----:B-----5:R-:W-:Y:S02]  /*151e0*/  SHF.L.U32 R3, R6, 0x1f, RZ ;  /* 0x0000001f06037819 */ /* 0x020fe400000006ff */
[----:B------:R-:W-:-:S04]  /*151f0*/  LEA R12, R7, R2, 0x3 ;  /* 0x00000002070c7211 */ /* 0x000fc800078e18ff */
[----:B------:R0:W1:Y:S01]  /*15200*/  SYNCS.PHASECHK.TRANS64.TRYWAIT P1, [R12+URZ+0x30850], R3 ;  /* 0x030850030c0075a7 */ /* 0x000062000802017f */
[----:B------:R-:W-:Y:S05]  /*15210*/  @!P0 BRA `(.L_x_633) ;  /* 0x0000000000048947 */ /* 0x000fea0003800000 */
[----:B------:R-:W-:Y:S01]  /*15220*/  BPT.TRAP 0x1 ;  /* 0x000000040000795c */ /* 0x000fe20000300000 */
.L_x_633:
[----:B------:R-:W-:Y:S04]  /*15230*/  BSSY B1, `(.L_x_634) ;  /* 0x0000004000017945 */ /* 0x000fe80003800000 */
[----:B-1----:R-:W-:Y:S05]  /*15240*/  @P1 BRA `(.L_x_635) ;  /* 0x0000000000081947 */ /* 0x002fea0003800000 */
[----:B------:R-:W1:Y:S02]  /*15250*/  SYNCS.PHASECHK.TRANS64.TRYWAIT P1, [R12+URZ+0x30850], R3 ;  /* 0x030850030c0075a7 */ /* 0x000e64000802017f */
[----:B-1----:R-:W-:Y:S05]  /*15260*/  @!P1 BRA `(.L_x_636) ;  /* 0x000000e800089947 */ /* 0x002fea0003800000 */
.L_x_635:
[----:B------:R-:W-:Y:S05]  /*15270*/  BSYNC B1 ;  /* 0x0000000000017941 */ /* 0x000fea0003800000 */
.L_x_634:
[----:B01----:R-:W-:Y:S01]  /*15280*/  VIADD R3, R2, 0x400 ;  /* 0x0000040002037836 */ /* 0x003fe20000000000 */
[----:B------:R-:W-:Y:S01]  /*15290*/  WARPGROUP.ARRIVE ;  /* 0x00000000000079c5 */ /* 0x000fe20000000000 */
[----:B------:R-:W-:-:S03]  /*152a0*/  IMAD.MOV.U32 R5, RZ, RZ, 0x40000040 ;  /* 0x40000040ff057424 */ /* 0x000fc600078e00ff */
[----:B------:R-:W-:Y:S02]  /*152b0*/  SHF.R.U32.HI R3, RZ, 0x4, R3 ;  /* 0x00000004ff037819 */ /* 0x000fe40000011603 */
[----:B------:R-:W-:Y:S02]  /*152c0*/  R2UR UR7, R5 ;  /* 0x00000000050772ca */ /* 0x000fe400000e0000 */
[----:B------:R-:W-:Y:S02]  /*152d0*/  LOP3.LUT R3, R3, 0x3fff, RZ, 0xc0, !PT ;  /* 0x00003fff03037812 */ /* 0x000fe400078ec0ff */
[----:B------:R-:W-:Y:S02]  /*152e0*/  MOV R5, 0x40000040 ;  /* 0x4000004000057802 */ /* 0x000fe40000000f00 */
[----:B------:R-:W-:-:S05]  /*152f0*/  LOP3.LUT R3, R3, 0x3000000, RZ, 0xfc, !PT ;  /* 0x0300000003037812 */ /* 0x000fca00078efcff */
[----:B------:R-:W-:Y:S02]  /*15300*/  IMAD R4, R7, 0x900, R3 ;  /* 0x0000090007047824 */ /* 0x000fe400078e0203 */
[----:B------:R-:W-:-:S03]  /*15310*/  IMAD.MOV.U32 R7, RZ, RZ, 0x40000040 ;  /* 0x40000040ff077424 */ /* 0x000fc600078e00ff */
[C---:B------:R-:W-:Y:S02]  /*15320*/  R2UR UR6, R4.reuse ;  /* 0x00000000040672ca */ /* 0x040fe400000e0000 */
[----:B------:R-:W-:-:S11]  /*15330*/  IADD3 R6, R4, 0x80, RZ ;  /* 0x0000008004067810 */ /* 0x000fd60007ffe0ff */
        /* <DEDUP_REMOVED lines=9> */
[----:B------:R-:W-:Y:S01]  /*153d0*/  VIADD R6, R4, 0x180 ;  /* 0x0000018004067836 */ /* 0x000fe20000000000 */
[----:B------:R-:W-:Y:S01]  /*153e0*/  R2UR UR7, R7 ;  /* 0x00000000070772ca */ /* 0x000fe200000e0000 */
[----:B------:R-:W-:Y:S01]  /*153f0*/  IMAD.MOV.U32 R7, RZ, RZ, 0x40000040 ;  /* 0x40000040ff077424 */ /* 0x000fe200078e00ff */
[----:B------:R-:W-:Y:S02]  /*15400*/  WARPGROUP.DEPBAR.LE gsb0, 0x0 ;  /* 0x00008000000079c5 */ /* 0x000fe40000010000 */
[----:B------:R-:W-:-:S13]  /*15410*/  WARPGROUP.ARRIVE ;  /* 0x00000000000079c5 */ /* 0x000fda0000000000 */
[----:B------:R-:W-:Y:S01]  /*15420*/  HGMMA.64x192x16.F32 R24, R180, gdesc[UR4].tnspB, R24, gsb0 ;  /* 0x42e00004b4187df0 */ /* 0x000fe20008000818 */
[----:B------:R-:W-:Y:S02]  /*15430*/  R2UR UR6, R6 ;  /* 0x00000000060672ca */ /* 0x000fe400000e0000 */
[----:B------:R-:W-:Y:S01]  /*15440*/  R2UR UR7, R7 ;  /* 0x00000000070772ca */ /* 0x000fe200000e0000 */
[----:B------:R-:W-:Y:S01]  /*15450*/  IMAD.MOV.U32 R7, RZ, RZ, 0x40000040 ;  /* 0x40000040ff077424 */ /* 0x000fe200078e00ff */
[C---:B------:R-:W-:Y:S01]  /*15460*/  IADD3 R6, R4.reuse, 0x200, RZ ;  /* 0x0000020004067810 */ /* 0x040fe20007ffe0ff */
[----:B------:R-:W-:Y:S01]  /*15470*/  VIADD R4, R4, 0x280 ;  /* 0x0000028004047836 */ /* 0x000fe20000000000 */
[----:B------:R-:W-:Y:S02]  /*15480*/  WARPGROUP.DEPBAR.LE gsb0, 0x0 ;  /* 0x00008000000079c5 */ /* 0x000fe40000010000 */
[----:B------:R-:W-:-:S11]  /*15490*/  WARPGROUP.ARRIVE ;  /* 0x00000000000079c5 */ /* 0x000fd60000000000 */
[----:B------:R-:W-:Y:S01]  /*154a0*/  HGMMA.64x192x16.F32 R24, R176, gdesc[UR4].tnspB, R24, gsb0 ;  /* 0x42e00004b0187df0 */ /* 0x000fe20008000818 */
[----:B------:R-:W-:Y:S02]  /*154b0*/  R2UR UR6, R6 ;  /* 0x00000000060672ca */ /* 0x000fe400000e0000 */
[----:B------:R-:W-:Y:S01]  /*154c0*/  R2UR UR7, R7 ;  /* 0x00000000070772ca */ /* 0x000fe200000e0000 */
[----:B------:R-:W-:Y:S02]  /*154d0*/  WARPGROUP.DEPBAR.LE gsb0, 0x0 ;  /* 0x00008000000079c5 */ /* 0x000fe40000010000 */
[----:B------:R-:W-:-:S14]  /*154e0*/  WARPGROUP.ARRIVE ;  /* 0x00000000000079c5 */ /* 0x000fdc0000000000 */
[----:B------:R-:W-:Y:S01]  /*154f0*/  HGMMA.64x192x16.F32 R24, R172, gdesc[UR4].tnspB, R24, gsb0 ;  /* 0x42e00004ac187df0 */ /* 0x000fe20008000818 */
[----:B------:R-:W-:Y:S02]  /*15500*/  R2UR UR6, R4 ;  /* 0x00000000040672ca */ /* 0x000fe400000e0000 */
[----:B------:R-:W-:Y:S01]  /*15510*/  R2UR UR7, R5 ;  /* 0x00000000050772ca */ /* 0x000fe200000e0000 */
[----:B------:R-:W-:Y:S02]  /*15520*/  WARPGROUP.DEPBAR.LE gsb0, 0x0 ;  /* 0x00008000000079c5 */ /* 0x000fe40000010000 */
[----:B------:R-:W-:-:S14]  /*15530*/  WARPGROUP.ARRIVE ;  /* 0x00000000000079c5 */ /* 0x000fdc0000000000 */
[----:B------:R-:W-:Y:S03]  /*15540*/  HGMMA.64x192x16.F32 R24, R168, gdesc[UR4].tnspB, R24, gsb0 ;  /* 0x42e00004a8187df0 */ /* 0x000fe60008000818 */
[----:B------:R-:W-:Y:S02]  /*15550*/  WARPGROUP.DEPBAR.LE gsb0, 0x0 ;  /* 0x00008000000079c5 */ /* 0x000fe40000010000 */
[----:B------:R-:W-:Y:S05]  /*15560*/  @!P0 BRA `(.L_x_637) ;  /* 0x0000000000048947 */ /* 0x000fea0003800000 */
[----:B------:R-:W-:Y:S01]  /*15570*/  BPT.TRAP 0x1 ;  /* 0x000000040000795c */ /* 0x000fe20000300000 */
.L_x_637:
[----:B------:R-:W-:Y:S01]  /*15580*/  FMUL.FTZ R3, R120, UR38 ;  /* 0x0000002678037c20 */ /* 0x000fe20008410000 */
[----:B------:R-:W-:Y:S01]  /*15590*/  FMUL.FTZ R11, R121, UR38 ;  /* 0x00000026790b7c20 */ /* 0x000fe20008410000 */
[----:B------:R-:W-:Y:S01]  /*155a0*/  FMUL.FTZ R13, R124, UR38 ;  /* 0x000000267c0d7c20 */ /* 0x000fe20008410000 */
[----:B------:R-:W-:Y:S01]  /*155b0*/  FMUL.FTZ R14, R125, UR38 ;  /* 0x000000267d0e7c20 */ /* 0x000fe20008410000 */
[----:B------:R-:W-:Y:S02]  /*155c0*/  VIADD R0, R0, 0x30840 ;  /* 0x0003084000007836 */ /* 0x000fe40000000000 */
[----:B------:R-:W-:Y:S01]  /*155d0*/  FMUL.FTZ R15, R128, UR38 ;  /* 0x00000026800f7c20 */ /* 0x000fe20008410000 */
[----:B------:R-:W0:Y:S01]  /*155e0*/  MUFU.TANH R3, R3 ;  /* 0x0000000300037308 */ /* 0x000e220000002400 */
[----:B------:R-:W-:Y:S01]  /*155f0*/  FMUL.FTZ R20, R129, UR38 ;  /* 0x0000002681147c20 */ /* 0x000fe20008410000 */
[----:B------:R-:W-:Y:S01]  /*15600*/  FMUL.FTZ R21, R132, UR38 ;  /* 0x0000002684157c20 */ /* 0x000fe20008410000 */
[----:B------:R-:W-:Y:S01]  /*15610*/  PRMT R0, R224, 0x654, R0 ;  /* 0x00000654e0007816 */ /* 0x000fe20000000000 */
[----:B------:R-:W-:Y:S01]  /*15620*/  FMUL.FTZ R120, R133, UR38 ;  /* 0x0000002685787c20 */ /* 0x000fe20008410000 */
[----:B------:R-:W-:Y:S01]  /*15630*/  FMUL.FTZ R121, R136, UR38 ;  /* 0x0000002688797c20 */ /* 0x000fe20008410000 */
[----:B------:R-:W-:Y:S01]  /*15640*/  FMUL.FTZ R7, R123, UR38 ;  /* 0x000000267b077c20 */ /* 0x000fe20008410000 */
[----:B------:R0:W-:Y:S01]  /*15650*/  SYNCS.ARRIVE.TRANS64.RED.A1T0 RZ, [R0+URZ], RZ ;  /* 0x000000ff00ff79a7 */ /* 0x0001e2000810043f */
        /* <DEDUP_REMOVED lines=86> */
[----:B--2---:R-:W-:-:S05]  /*15bc0*/  FMNMX.FTZ R5, R148, R0, !PT ;  /* 0x0000000094057209 */ /* 0x004fca0007810000 */
[----:B------:R-:W2:Y:S02]  /*15bd0*/  SHFL.BFLY PT, R0, R5, 0x2, 0x1f ;  /* 0x0c401f0005007f89 */ /* 0x000ea400000e0000 */
[----:B------:R-:W3:Y:S08]  /*15be0*/  MUFU.TANH R126, R126 ;  /* 0x0000007e007e7308 */ /* 0x000ef00000002400 */
[----:B------:R-:W4:Y:S08]  /*15bf0*/  MUFU.TANH R127, R127 ;  /* 0x0000007f007f7308 */ /* 0x000f300000002400 */
[----:B------:R-:W5:Y:S01]  /*15c00*/  MUFU.TANH R130, R130 ;  /* 0x0000008200827308 */ /* 0x000f620000002400 */
[----:B--2---:R-:W-:-:S07]  /*15c10*/  FMNMX.FTZ R5, R5, R0, !PT ;  /* 0x0000000005057209 */ /* 0x004fce0007810000 */
[----:B------:R-:W2:Y:S01]  /*15c20*/  MUFU.TANH R131, R131 ;  /* 0x0000008300837308 */ /* 0x000ea20000002400 */
[----:B------:R-:W0:Y:S07]  /*15c30*/  SHFL.BFLY PT, R0, R5, 0x1, 0x1f ;  /* 0x0c201f0005007f89 */ /* 0x000e2e00000e0000 */
[----:B------:R-:W2:Y:S08]  /*15c40*/  MUFU.TANH R134, R134 ;  /* 0x0000008600867308 */ /* 0x000eb00000002400 */
[----:B------:R-:W2:Y:S08]  /*15c50*/  MUFU.TANH R135, R135 ;  /* 0x0000008700877308 */ /* 0x000eb00000002400 */
[----:B------:R-:W2:Y:S01]  /*15c60*/  MUFU.TANH R138, R138 ;  /* 0x0000008a008a7308 */ /* 0x000ea20000002400 */
[----:B0-----:R-:W-:-:S02]  /*15c70*/  FMNMX.FTZ R5, R5, R0, !PT ;  /* 0x0000000005057209 */ /* 0x001fc40007810000 */
[----:B------:R-:W-:-:S05]  /*15c80*/  FMNMX.FTZ R0, R6, R9, !PT ;  /* 0x0000000906007209 */ /* 0x000fca0007810000 */
[----:B------:R-:W0:Y:S01]  /*15c90*/  MUFU.TANH R139, R139 ;  /* 0x0000008b008b7308 */ /* 0x000e220000002400 */
[----:B-1----:R-:W-:Y:S01]  /*15ca0*/  FMNMX.FTZ R0, R7, R0, !PT ;  /* 0x0000000007007209 */ /* 0x002fe20007810000 */
[----:B------:R-:W-:-:S03]  /*15cb0*/  FADD.FTZ R161, -R5, R10 ;  /* 0x0000000a05a17221 */ /* 0x000fc60000010100 */
[----:B---3--:R-:W-:-:S03]  /*15cc0*/  FMNMX.FTZ R0, R126, R0, !PT ;  /* 0x000000007e007209 */ /* 0x008fc60007810000 */
[----:B------:R-:W1:Y:S01]  /*15cd0*/  MUFU.TANH R142, R142 ;  /* 0x0000008e008e7308 */ /* 0x000e620000002400 */
[----:B----4-:R-:W-:-:S04]  /*15ce0*/  FMNMX.FTZ R0, R127, R0, !PT ;  /* 0x000000007f007209 */ /* 0x010fc80007810000 */
[----:B-----5:R-:W-:-:S03]  /*15cf0*/  FMNMX.FTZ R0, R130, R0, !PT ;  /* 0x0000000082007209 */ /* 0x020fc60007810000 */
[----:B------:R-:W3:Y:S01]  /*15d00*/  MUFU.TANH R143, R143 ;  /* 0x0000008f008f7308 */ /* 0x000ee20000002400 */
[----:B--2---:R-:W-:-:S04]  /*15d10*/  FMNMX.FTZ R0, R131, R0, !PT ;  /* 0x0000000083007209 */ /* 0x004fc80007810000 */
[----:B------:R-:W-:-:S03]  /*15d20*/  FMNMX.FTZ R0, R134, R0, !PT ;  /* 0x0000000086007209 */ /* 0x000fc60007810000 */
[----:B------:R-:W2:Y:S01]  /*15d30*/  MUFU.TANH R146, R146 ;  /* 0x0000009200927308 */ /* 0x000ea20000002400 */
[----:B------:R-:W-:-:S04]  /*15d40*/  FMNMX.FTZ R0, R135, R0, !PT ;  /* 0x0000000087007209 */ /* 0x000fc80007810000 */
[----:B------:R-:W-:-:S03]  /*15d50*/  FMNMX.FTZ R0, R138, R0, !PT ;  /* 0x000000008a007209 */ /* 0x000fc60007810000 */
[----:B------:R-:W4:Y:S01]  /*15d60*/  MUFU.TANH R147, R147 ;  /* 0x0000009300937308 */ /* 0x000f220000002400 */
[----:B0-----:R-:W-:-:S04]  /*15d70*/  FMNMX.FTZ R0, R139, R0, !PT ;  /* 0x000000008b007209 */ /* 0x001fc80007810000 */
[----:B-1----:R-:W-:-:S03]  /*15d80*/  FMNMX.FTZ R0, R142, R0, !PT ;  /* 0x000000008e007209 */ /* 0x002fc60007810000 */
[----:B------:R-:W0:Y:S01]  /*15d90*/  MUFU.TANH R149, R149 ;  /* 0x0000009500957308 */ /* 0x000e220000002400 */
[----:B---3--:R-:W-:-:S04]  /*15da0*/  FMNMX.FTZ R0, R143, R0, !PT ;  /* 0x000000008f007209 */ /* 0x008fc80007810000 */
[----:B--2---:R-:W-:-:S03]  /*15db0*/  FMNMX.FTZ R0, R146, R0, !PT ;  /* 0x0000000092007209 */ /* 0x004fc60007810000 */
[----:B------:R-:W1:Y:S01]  /*15dc0*/  MUFU.TANH R150, R150 ;  /* 0x0000009600967308 */ /* 0x000e620000002400 */
[----:B----4-:R-:W-:-:S07]  /*15dd0*/  FMNMX.FTZ R0, R147, R0, !PT ;  /* 0x0000000093007209 */ /* 0x010fce0007810000 */
        /* <DEDUP_REMOVED lines=15> */
[----:B-1----:R-:W-:-:S04]  /*15ed0*/  FMNMX.FTZ R0, R156, R0, !PT ;  /* 0x000000009c007209 */ /* 0x002fc80007810000 */
[----:B--2---:R-:W-:-:S04]  /*15ee0*/  FMNMX.FTZ R0, R157, R0, !PT ;  /* 0x000000009d007209 */ /* 0x004fc80007810000 */
[----:B0-----:R-:W-:-:S05]  /*15ef0*/  FMNMX.FTZ R0, R158, R0, !PT ;  /* 0x000000009e007209 */ /* 0x001fca0007810000 */
[----:B------:R-:W0:Y:S02]  /*15f00*/  SHFL.BFLY PT, R4, R0, 0x2, 0x1f ;  /* 0x0c401f0000047f89 */ /* 0x000e2400000e0000 */
[----:B0-----:R-:W-:-:S05]  /*15f10*/  FMNMX.FTZ R4, R0, R4, !PT ;  /* 0x0000000400047209 */ /* 0x001fca0007810000 */
[----:B------:R-:W0:Y:S02]  /*15f20*/  SHFL.BFLY PT, R0, R4, 0x1, 0x1f ;  /* 0x0c201f0004007f89 */ /* 0x000e2400000e0000 */
[----:B0-----:R-:W-:Y:S01]  /*15f30*/  FMNMX.FTZ R4, R4, R0, !PT ;  /* 0x0000000004047209 */ /* 0x001fe20007810000 */
[----:B------:R-:W-:-:S04]  /*15f40*/  IMAD.U32 R0, RZ, RZ, UR39 ;  /* 0x00000027ff007e24 */ /* 0x000fc8000f8e00ff */
[----:B------:R-:W-:Y:S01]  /*15f50*/  FADD.FTZ R160, -R4, R9 ;  /* 0x0000000904a07221 */ /* 0x000fe20000010100 */
[-C--:B------:R-:W-:Y:S01]  /*15f60*/  FMUL.FTZ R9, R5, R0.reuse ;  /* 0x0000000005097220 */ /* 0x080fe20000410000 */
[-C--:B------:R-:W-:Y:S02]  /*15f70*/  FMUL.FTZ R161, R161, R0.reuse ;  /* 0x00000000a1a17220 */ /* 0x080fe40000410000 */
[-C--:B------:R-:W-:Y:S01]  /*15f80*/  FMUL.FTZ R160, R160, R0.reuse ;  /* 0x00000000a0a07220 */ /* 0x080fe20000410000 */
[-CC-:B------:R-:W-:Y:S01]  /*15f90*/  FFMA.FTZ R159, R11, R0.reuse, -R9.reuse ;  /* 0x000000000b9f7223 */ /* 0x180fe20000010809 */
[-CC-:B------:R-:W-:Y:S01]  /*15fa0*/  FFMA.FTZ R10, R3, R0.reuse, -R9.reuse ;  /* 0x00000000030a7223 */ /* 0x180fe20000010809 */
[----:B------:R0:W-:Y:S01]  /*15fb0*/  MUFU.EX2 R11, R161 ;  /* 0x000000a1000b7308 */ /* 0x0001e20000000800 */
        /* <DEDUP_REMOVED lines=8> */
[-C--:B0-----:R-:W-:Y:S01]  /*16040*/  FMUL.FTZ R161, R4, R0.reuse ;  /* 0x0000000004a17220 */ /* 0x081fe20000410000 */
[-CC-:B------:R-:W-:Y:S01]  /*16050*/  FFMA.FTZ R123, R123, R0.reuse, -R9.reuse ;  /* 0x000000007b7b7223 */ /* 0x180fe20000010809 */
[-CC-:B------:R-:W-:Y:S01]  /*16060*/  FFMA.FTZ R122, R122, R0.reuse, -R9.reuse ;  /* 0x000000007a7a7223 */ /* 0x180fe20000010809 */
[-C--:B------:R-:W-:Y:S01]  /*16070*/  FFMA.FTZ R124, R124, R0.reuse, -R9 ;  /* 0x000000007c7c7223 */ /* 0x080fe20000010809 */
[-CC-:B------:R-:W-:Y:S01]  /*16080*/  FFMA.FTZ R6, R6, R0.reuse, -R161.reuse ;  /* 0x0000000006067223 */ /* 0x180fe200000108a1 */
[-CC-:B------:R-:W-:Y:S01]  /*16090*/  FFMA.FTZ R7, R7, R0.reuse, -R161.reuse ;  /* 0x0000000007077223 */ /* 0x180fe200000108a1 */
[-CC-:B------:R-:W-:Y:S01]  /*160a0*/  FFMA.FTZ R126, R126, R0.reuse, -R161.reuse ;  /* 0x000000007e7e7223 */ /* 0x180fe200000108a1 */
[----:B------:R-:W0:Y:S01]  /*160b0*/  MUFU.EX2 R10, R10 ;  /* 0x0000000a000a7308 */ /* 0x000e220000000800 */
[-CC-:B------:R-:W-:Y:S01]  /*160c0*/  FFMA.FTZ R127, R127, R0.reuse, -R161.reuse ;  /* 0x000000007f7f7223 */ /* 0x180fe200000108a1 */
[-CC-:B------:R-:W-:Y:S01]  /*160d0*/  FFMA.FTZ R130, R130, R0.reuse, -R161.reuse ;  /* 0x0000000082827223 */ /* 0x180fe200000108a1 */
[-CC-:B------:R-:W-:Y:S01]  /*160e0*/  FFMA.FTZ R131, R131, R0.reuse, -R161.reuse ;  /* 0x0000000083837223 */ /* 0x180fe200000108a1 */
[-C--:B------:R-:W-:Y:S01]  /*160f0*/  FFMA.FTZ R134, R134, R0.reuse, -R161 ;  /* 0x0000000086867223 */ /* 0x080fe200000108a1 */
[-CC-:B------:R-:W-:Y:S01]  /*16100*/  FFMA.FTZ R125, R125, R0.reuse, -R9.reuse ;  /* 0x000000007d7d7223 */ /* 0x180fe20000010809 */
[-CC-:B------:R-:W-:Y:S01]  /*16110*/  FFMA.FTZ R128, R128, R0.reuse, -R9.reuse ;  /* 0x0000000080807223 */ /* 0x180fe20000010809 */
[-CC-:B------:R-:W-:Y:S01]  /*16120*/  FFMA.FTZ R129, R129, R0.reuse, -R9.reuse ;  /* 0x0000000081817223 */ /* 0x180fe20000010809 */
[----:B------:R-:W1:Y:S01]  /*16130*/  MUFU.EX2 R6, R6 ;  /* 0x0000000600067308 */ /* 0x000e620000000800 */
[-CC-:B------:R-:W-:Y:S01]  /*16140*/  FFMA.FTZ R132, R132, R0.reuse, -R9.reuse ;  /* 0x0000000084847223 */ /* 0x180fe20000010809 */
[-CC-:B------:R-:W-:Y:S01]  /*16150*/  FFMA.FTZ R136, R136, R0.reuse, -R9.reuse ;  /* 0x0000000088887223 */ /* 0x180fe20000010809 */
[-CC-:B------:R-:W-:Y:S01]  /*16160*/  FFMA.FTZ R133, R133, R0.reuse, -R9.reuse ;  /* 0x0000000085857223 */ /* 0x180fe20000010809 */
[-CC-:B------:R-:W-:Y:S01]  /*16170*/  FFMA.FTZ R137, R137, R0.reuse, -R9.reuse ;  /* 0x0000000089897223 */ /* 0x180fe20000010809 */
[-CC-:B------:R-:W-:Y:S01]  /*16180*/  FFMA.FTZ R140, R140, R0.reuse, -R9.reuse ;  /* 0x000000008c8c7223 */ /* 0x180fe20000010809 */
[-CC-:B------:R-:W-:Y:S01]  /*16190*/  FFMA.FTZ R141, R141, R0.reuse, -R9.reuse ;  /* 0x000000008d8d7223 */ /* 0x180fe20000010809 */
[--C-:B------:R-:W-:Y:S01]  /*161a0*/  FFMA.FTZ R144, R144, R0, -R9.reuse ;  /* 0x0000000090907223 */ /* 0x100fe20000010809 */
[----:B------:R-:W2:Y:S01]  /*161b0*/  MUFU.EX2 R159, R159 ;  /* 0x0000009f009f7308 */ /* 0x000ea20000000800 */
[----:B0-----:R-:W-:Y:S01]  /*161c0*/  FFMA.FTZ R216, R11, R216, R10 ;  /* 0x000000d80bd87223 */ /* 0x001fe2000001000a */
[-CC-:B------:R-:W-:Y:S01]  /*161d0*/  FFMA.FTZ R145, R145, R0.reuse, -R9.reuse ;  /* 0x0000000091917223 */ /* 0x180fe20000010809 */
[-C--:B------:R-:W-:Y:S01]  /*161e0*/  FFMA.FTZ R9, R148, R0.reuse, -R9 ;  /* 0x0000000094097223 */ /* 0x080fe20000010809 */
[-CC-:B------:R-:W-:Y:S01]  /*161f0*/  FFMA.FTZ R171, R158, R0.reuse, -R161.reuse ;  /* 0x000000009eab7223 */ /* 0x180fe200000108a1 */
[-CC-:B------:R-:W-:Y:S01]  /*16200*/  FFMA.FTZ R135, R135, R0.reuse, -R161.reuse ;  /* 0x0000000087877223 */ /* 0x180fe200000108a1 */
[-CC-:B------:R-:W-:Y:S01]  /*16210*/  FFMA.FTZ R138, R138, R0.reuse, -R161.reuse ;  /* 0x000000008a8a7223 */ /* 0x180fe200000108a1 */
[-CC-:B------:R-:W-:Y:S01]  /*16220*/  FFMA.FTZ R139, R139, R0.reuse, -R161.reuse ;  /* 0x000000008b8b7223 */ /* 0x180fe200000108a1 */
[----:B------:R-:W0:Y:S01]  /*16230*/  MUFU.EX2 R7, R7 ;  /* 0x0000000700077308 */ /* 0x000e220000000800 */
[----:B-1----:R-:W-:Y:S01]  /*16240*/  FFMA.FTZ R215, R3, R215, R6 ;  /* 0x000000d703d77223 */ /* 0x002fe20000010006 */
[-CC-:B------:R-:W-:Y:S01]  /*16250*/  FFMA.FTZ R142, R142, R0.reuse, -R161.reuse ;  /* 0x000000008e8e7223 */ /* 0x180fe200000108a1 */
[-CC-:B------:R-:W-:Y:S01]  /*16260*/  FFMA.FTZ R143, R143, R0.reuse, -R161.reuse ;  /* 0x000000008f8f7223 */ /* 0x180fe200000108a1 */
[-CC-:B------:R-:W-:Y:S01]  /*16270*/  FFMA.FTZ R146, R146, R0.reuse, -R161.reuse ;  /* 0x0000000092927223 */ /* 0x180fe200000108a1 */
[-CC-:B------:R-:W-:Y:S01]  /*16280*/  FFMA.FTZ R147, R147, R0.reuse, -R161.reuse ;  /* 0x0000000093937223 */ /* 0x180fe200000108a1 */
[-CC-:B------:R-:W-:Y:S01]  /*16290*/  FFMA.FTZ R149, R149, R0.reuse, -R161.reuse ;  /* 0x0000000095957223 */ /* 0x180fe200000108a1 */
[-CC-:B------:R-:W-:Y:S01]  /*162a0*/  FFMA.FTZ R150, R150, R0.reuse, -R161.reuse ;  /* 0x0000000096967223 */ /* 0x180fe200000108a1 */
[----:B------:R-:W1:Y:S01]  /*162b0*/  MUFU.EX2 R13, R13 ;  /* 0x0000000d000d7308 */ /* 0x000e620000000800 */
[----:B--2---:R-:W-:Y:S01]  /*162c0*/  FADD.FTZ R148, R159, R216 ;  /* 0x000000d89f947221 */ /* 0x004fe20000010000 */
[-CC-:B------:R-:W-:Y:S01]  /*162d0*/  FFMA.FTZ R151, R151, R0.reuse, -R161.reuse ;  /* 0x0000000097977223 */ /* 0x180fe200000108a1 */
[-CC-:B------:R-:W-:Y:S01]  /*162e0*/  FFMA.FTZ R152, R152, R0.reuse, -R161.reuse ;  /* 0x0000000098987223 */ /* 0x180fe200000108a1 */
[-CC-:B------:R-:W-:Y:S01]  /*162f0*/  FFMA.FTZ R153, R153, R0.reuse, -R161.reuse ;  /* 0x0000000099997223 */ /* 0x180fe200000108a1 */
[-CC-:B------:R-:W-:Y:S01]  /*16300*/  FFMA.FTZ R154, R154, R0.reuse, -R161.reuse ;  /* 0x000000009a9a7223 */ /* 0x180fe200000108a1 */
[-CC-:B------:R-:W-:Y:S01]  /*16310*/  FFMA.FTZ R155, R155, R0.reuse, -R161.reuse ;  /* 0x000000009b9b7223 */ /* 0x180fe200000108a1 */
[-C--:B------:R-:W-:Y:S01]  /*16320*/  FFMA.FTZ R156, R156, R0.reuse, -R161 ;  /* 0x000000009c9c7223 */ /* 0x080fe200000108a1 */
[----:B------:R-:W2:Y:S01]  /*16330*/  MUFU.EX2 R126, R126 ;  /* 0x0000007e007e7308 */ /* 0x000ea20000000800 */
[----:B0-----:R-:W-:Y:S01]  /*16340*/  FADD.FTZ R158, R7, R215 ;  /* 0x000000d7079e7221 */ /* 0x001fe20000010000 */
[----:B------:R-:W-:-:S06]  /*16350*/  FFMA.FTZ R157, R157, R0, -R161 ;  /* 0x000000009d9d7223 */ /* 0x000fcc00000108a1 */
[----:B------:R-:W0:Y:S01]  /*16360*/  MUFU.EX2 R14, R14 ;  /* 0x0000000e000e7308 */ /* 0x000e220000000800 */
[----:B-1----:R-:W-:-:S07]  /*16370*/  FADD.FTZ R148, R13, R148 ;  /* 0x000000940d947221 */ /* 0x002fce0000010000 */
[----:B------:R-:W1:Y:S01]  /*16380*/  MUFU.EX2 R127, R127 ;  /* 0x0000007f007f7308 */ /* 0x000e620000000800 */
[----:B--2---:R-:W-:-:S07]  /*16390*/  FADD.FTZ R158, R126, R158 ;  /* 0x0000009e7e9e7221 */ /* 0x004fce0000010000 */
[----:B------:R-:W2:Y:S01]  /*163a0*/  MUFU.EX2 R15, R15 ;  /* 0x0000000f000f7308 */ /* 0x000ea20000000800 */
[----:B0-----:R-:W-:-:S07]  /*163b0*/  FADD.FTZ R148, R14, R148 ;  /* 0x000000940e947221 */ /* 0x001fce0000010000 */
        /* <DEDUP_REMOVED lines=77> */
[----:B0-----:R-:W-:Y:S01]  /*16890*/  FADD.FTZ R158, R157, R158 ;  /* 0x0000009e9d9e7221 */ /* 0x001fe20000010000 */
[----:B-1----:R-:W-:-:S03]  /*168a0*/  FADD.FTZ R216, R9, R148 ;  /* 0x0000009409d87221 */ /* 0x002fc60000010000 */
[----:B--2---:R-:W-:Y:S01]  /*168b0*/  FADD.FTZ R215, R171, R158 ;  /* 0x0000009eabd77221 */ /* 0x004fe20000010000 */
[----:B------:R-:W-:Y:S06]  /*168c0*/  @!P0 BRA `(.L_x_638) ;  /* 0x0000000000048947 */ /* 0x000fec0003800000 */
[----:B------:R-:W-:Y:S01]  /*168d0*/  BPT.TRAP 0x1 ;  /* 0x000000040000795c */ /* 0x000fe20000300000 */
.L_x_638:
[C---:B------:R-:W-:Y:S01]  /*168e0*/  ISETP.GT.AND P1, PT, R8.reuse, R222, PT ;  /* 0x000000de0800720c */ /* 0x040fe20003f24270 */
[----:B------:R-:W-:Y:S01]  /*168f0*/  VIADD R8, R8, 0xffffffff ;  /* 0xffffffff08087836 */ /* 0x000fe20000000000 */
[----:B------:R-:W-:Y:S02]  /*16900*/  IADD3 R12, R12, 0x30860, RZ ;  /* 0x000308600c0c7810 */ /* 0x000fe40007ffe0ff */
[----:B------:R-:W-:Y:S02]  /*16910*/  F2FP.F16.F32.PACK_AB R188, R159, R10 ;  /* 0x0000000a9fbc723e */ /* 0x000fe400000000ff */
[----:B------:R-:W-:Y:S02]  /*16920*/  PRMT R12, R224, 0x654, R12 ;  /* 0x00000654e00c7816 */ /* 0x000fe4000000000c */
[----:B------:R-:W-:Y:S01]  /*16930*/  F2FP.F16.F32.PACK_AB R189, R7, R6 ;  /* 0x0000000607bd723e */ /* 0x000fe200000000ff */
[----:B------:R-:W-:Y:S01]  /*16940*/  IMAD.MOV.U32 R6, RZ, RZ, R221 ;  /* 0x000000ffff067224 */ /* 0x000fe200078e00dd */
[----:B------:R0:W-:Y:S01]  /*16950*/  SYNCS.ARRIVE.TRANS64.RED.A1T0 RZ, [R12+URZ], RZ ;  /* 0x000000ff0cff79a7 */ /* 0x0001e2000810043f */
[----:B------:R-:W-:Y:S01]  /*16960*/  F2FP.F16.F32.PACK_AB R170, R9, R145 ;  /* 0x0000009109aa723e */ /* 0x000fe200000000ff */
[----:B------:R-:W-:Y:S01]  /*16970*/  IMAD.MOV.U32 R9, RZ, RZ, R4 ;  /* 0x000000ffff097224 */ /* 0x000fe200078e0004 */
[----:B------:R-:W-:Y:S01]  /*16980*/  F2FP.F16.F32.PACK_AB R190, R14, R13 ;  /* 0x0000000d0ebe723e */ /* 0x000fe200000000ff */
[----:B------:R-:W-:Y:S01]  /*16990*/  IMAD.MOV.U32 R7, RZ, RZ, R214 ;  /* 0x000000ffff077224 */ /* 0x000fe200078e00d6 */
        /* <DEDUP_REMOVED lines=20> */
[----:B------:R-:W-:Y:S01]  /*16ae0*/  MOV R10, R5 ;  /* 0x00000005000a7202 */ /* 0x000fe20000000f00 */
[----:B0-----:R-:W-:Y:S06]  /*16af0*/  @P1 BRA `(.L_x_639) ;  /* 0xffffffd400c41947 */ /* 0x001fec000383ffff */
.L_x_626:
[----:B------:R-:W-:Y:S05]  /*16b00*/  BSYNC B0 ;  /* 0x0000000000007941 */ /* 0x000fea0003800000 */
.L_x_625:
        /* <DEDUP_REMOVED lines=99> */
.L_x_640:
[----:B------:R-:W-:Y:S02]  /*17140*/  LEA R6, R214, R2, 0x3 ;  /* 0x00000002d6067211 */ /* 0x000fe400078e18ff */
[----:B------:R-:W-:-:S04]  /*17150*/  SHF.L.U32 R3, R221, 0x1f, RZ ;  /* 0x0000001fdd037819 */ /* 0x000fc800000006ff */
[----:B------:R0:W1:Y:S01]  /*17160*/  SYNCS.PHASECHK.TRANS64.TRYWAIT P1, [R6+URZ+0x30850], R3 ;  /* 0x03085003060075a7 */ /* 0x000062000802017f */
[----:B------:R-:W-:Y:S05]  /*17170*/  @!P0 BRA `(.L_x_641) ;  /* 0x0000000000048947 */ /* 0x000fea0003800000 */
[----:B------:R-:W-:Y:S01]  /*17180*/  BPT.TRAP 0x1 ;  /* 0x000000040000795c */ /* 0x000fe20000300000 */
.L_x_641:
[----:B------:R-:W-:Y:S01]  /*17190*/  VIADD R2, R2, 0x400 ;  /* 0x0000040002027836 */ /* 0x000fe20000000000 */
[----:B------:R-:W-:Y:S04]  /*171a0*/  BSSY B0, `(.L_x_642) ;  /* 0x0000008000007945 */ /* 0x000fe80003800000 */
[----:B------:R-:W-:-:S04]  /*171b0*/  SHF.R.U32.HI R2, RZ, 0x4, R2 ;  /* 0x00000004ff027819 */ /* 0x000fc80000011602 */
[----:B------:R-:W-:-:S04]  /*171c0*/  LOP3.LUT R2, R2, 0x3fff, RZ, 0xc0, !PT ;  /* 0x00003fff02027812 */ /* 0x000fc800078ec0ff */
[----:B------:R-:W-:-:S05]  /*171d0*/  LOP3.LUT R2, R2, 0x3000000, RZ, 0xfc, !PT ;  /* 0x0300000002027812 */ /* 0x000fca00078efcff */
[----:B------:R-:W-:Y:S01]  /*171e0*/  IMAD R7, R214, 0x900, R2 ;  /* 0x00000900d6077824 */ /* 0x000fe200078e0202 */
[----:B-1----:R-:W-:Y:S06]  /*171f0*/  @P1 BRA `(.L_x_643) ;  /* 0x0000000000081947 */ /* 0x002fec0003800000 */
[----:B------:R-:W1:Y:S02]  /*17200*/  SYNCS.PHASECHK.TRANS64.TRYWAIT P1, [R6+URZ+0x30850], R3 ;  /* 0x03085003060075a7 */ /* 0x000e64000802017f */
[----:B-1----:R-:W-:Y:S05]  /*17210*/  @!P1 BRA `(.L_x_644) ;  /* 0x000000c800309947 */ /* 0x002fea0003800000 */
.L_x_643:
[----:B------:R-:W-:Y:S05]  /*17220*/  BSYNC B0 ;  /* 0x0000000000007941 */ /* 0x000fea0003800000 */
.L_x_642:
[----:B------:R-:W-:Y:S01]  /*17230*/  IMAD.MOV.U32 R2, RZ, RZ, R7 ;  /* 0x000000ffff027224 */ /* 0x000fe200078e0007 */
[----:B01----:R-:W-:Y:S01]  /*17240*/  MOV R3, 0x40000040 ;  /* 0x4000004000037802 */ /* 0x003fe20000000f00 */
[----:B------:R-:W-:Y:S01]  /*17250*/  WARPGROUP.ARRIVE ;  /* 0x00000000000079c5 */ /* 0x000fe20000000000 */
[----:B------:R-:W-:Y:S02]  /*17260*/  IMAD.MOV.U32 R121, RZ, RZ, RZ ;  /* 0x000000ffff797224 */ /* 0x000fe400078e00ff */
[----:B------:R-:W-:Y:S01]  /*17270*/  R2UR UR6, R2 ;  /* 0x00000000020672ca */ /* 0x000fe200000e0000 */
[----:B------:R-:W-:Y:S01]  /*17280*/  VIADD R2, R7, 0x80 ;  /* 0x0000008007027836 */ /* 0x000fe20000000000 */
[----:B------:R-:W-:Y:S01]  /*17290*/  R2UR UR7, R3 ;  /* 0x00000000030772ca */ /* 0x000fe200000e0000 */
[----:B------:R-:W-:Y:S02]  /*172a0*/  IMAD.MOV.U32 R3, RZ, RZ, 0x40000040 ;  /* 0x40000040ff037424 */ /* 0x000fe400078e00ff */
[----:B------:R-:W-:-:S10]  /*172b0*/  IMAD.MOV.U32 R120, RZ, RZ, -0x800000 ;  /* 0xff800000ff787424 */ /* 0x000fd400078e00ff */
[----:B------:R-:W-:Y:S01]  /*172c0*/  HGMMA.64x192x16.F32 R24, R188, gdesc[UR4].tnspB, R24, gsb0 ;  /* 0x42e00004bc187df0 */ /* 0x000fe20008000818 */
[----:B------:R-:W-:Y:S02]  /*172d0*/  R2UR UR6, R2 ;  /* 0x00000000020672ca */ /* 0x000fe400000e0000 */
[----:B------:R-:W-:Y:S01]  /*172e0*/  R2UR UR7, R3 ;  /* 0x00000000030772ca */ /* 0x000fe200000e0000 */
[----:B------:R-:W-:Y:S01]  /*172f0*/  IMAD.MOV.U32 R3, RZ, RZ, 0x40000040 ;  /* 0x40000040ff037424 */ /* 0x000fe200078e00ff */
[----:B------:R-:W-:Y:S01]  /*17300*/  IADD3 R2, R7, 0x100, RZ ;  /* 0x0000010007027810 */ /* 0x000fe20007ffe0ff */
[----:B------:R-:W-:Y:S02]  /*17310*/  WARPGROUP.DEPBAR.LE gsb0, 0x0 ;  /* 0x00008000000079c5 */ /* 0x000fe40000010000 */
[----:B------:R-:W-:-:S12]  /*17320*/  WARPGROUP.ARRIVE ;  /* 0x00000000000079c5 */ /* 0x000fd80000000000 */
        /* <DEDUP_REMOVED lines=22> */
[----:B------:R-:W-:Y:S02]  /*17490*/  R2UR UR6, R2 ;  /* 0x00000000020672ca */ /* 0x000fe400000e0000 */
[----:B------:R-:W-:Y:S01]  /*174a0*/  R2UR UR7, R3 ;  /* 0x00000000030772ca */ /* 0x000fe200000e0000 */
[----:B------:R-:W0:Y:S04]  /*174b0*/  SHFL.BFLY PT, R2, R215, 0x2, 0x1f ;  /* 0x0c401f00d7027f89 */ /* 0x000e2800000e0000 */
[----:B------:R-:W1:Y:S01]  /*174c0*/  SHFL.BFLY PT, R3, R216, 0x2, 0x1f ;  /* 0x0c401f00d8037f89 */ /* 0x000e6200000e0000 */
[----:B0-----:R-:W-:Y:S01]  /*174d0*/  FADD.FTZ R7, R2, R215 ;  /* 0x000000d702077221 */ /* 0x001fe20000010000 */
[----:B-1----:R-:W-:-:S04]  /*174e0*/  FADD.FTZ R3, R3, R216 ;  /* 0x000000d803037221 */ /* 0x002fc80000010000 */
[----:B------:R-:W0:Y:S04]  /*174f0*/  SHFL.BFLY PT, R8, R7, 0x1, 0x1f ;  /* 0x0c201f0007087f89 */ /* 0x000e2800000e0000 */
[----:B------:R-:W1:Y:S01]  /*17500*/  SHFL.BFLY PT, R2, R3, 0x1, 0x1f ;  /* 0x0c201f0003027f89 */ /* 0x000e6200000e0000 */
[----:B0-----:R-:W-:Y:S01]  /*17510*/  FADD.FTZ R12, R7, R8 ;  /* 0x00000008070c7221 */ /* 0x001fe20000010000 */
[----:B-1----:R-:W-:-:S04]  /*17520*/  FADD.FTZ R11, R3, R2 ;  /* 0x00000002030b7221 */ /* 0x002fc80000010000 */
[----:B------:R-:W-:Y:S01]  /*17530*/  FSETP.NE.FTZ.AND P2, PT, R12, RZ, PT ;  /* 0x000000ff0c00720b */ /* 0x000fe20003f55000 */
[----:B------:R-:W-:Y:S01]  /*17540*/  IMAD.MOV.U32 R3, RZ, RZ, -0x800000 ;  /* 0xff800000ff037424 */ /* 0x000fe200078e00ff */
[----:B------:R-:W-:Y:S02]  /*17550*/  MOV R2, RZ ;  /* 0x000000ff00027202 */ /* 0x000fe40000000f00 */
[----:B------:R-:W-:-:S09]  /*17560*/  FSETP.NE.FTZ.AND P1, PT, R11, RZ, PT ;  /* 0x000000ff0b00720b */ /* 0x000fd20003f35000 */
[----:B------:R-:W0:Y:S04]  /*17570*/  @P2 MUFU.LG2 R10, R12 ;  /* 0x0000000c000a2308 */ /* 0x000e280000000c00 */
[C---:B------:R-:W-:Y:S01]  /*17580*/  @P1 FMUL.FTZ R8, R0.reuse, 0.69314718246459960938 ;  /* 0x3f31721800081820 */ /* 0x040fe20000410000 */
[----:B------:R-:W-:-:S03]  /*17590*/  @P2 FMUL.FTZ R0, R0, 0.69314718246459960938 ;  /* 0x3f31721800002820 */ /* 0x000fc60000410000 */
        /* <DEDUP_REMOVED lines=9> */
[----:B------:R-:W-:Y:S03]  /*17630*/  HGMMA.64x192x16.F32 R24, R168, gdesc[UR4].tnspB, R24, gsb0 ;  /* 0x42e00004a8187df0 */ /* 0x000fe60008000818 */
[----:B------:R-:W-:Y:S02]  /*17640*/  WARPGROUP.DEPBAR.LE gsb0, 0x0 ;  /* 0x00008000000079c5 */ /* 0x000fe40000010000 */
[----:B--23--:R-:W-:Y:S05]  /*17650*/  @!P0 BRA `(.L_x_645) ;  /* 0x0000000000048947 */ /* 0x00cfea0003800000 */
[----:B------:R-:W-:Y:S01]  /*17660*/  BPT.TRAP 0x1 ;  /* 0x000000040000795c */ /* 0x000fe20000300000 */
.L_x_645:
[----:B------:R-:W2:Y:S01]  /*17670*/  LDL.LU R122, [R1+0x4] ;  /* 0x00000400017a7983 */ /* 0x000ea20000300800 */
[----:B------:R-:W-:Y:S01]  /*17680*/  IADD3 R5, R6, 0x30860, RZ ;  /* 0x0003086006057810 */ /* 0x000fe20007ffe0ff */
[----:B------:R-:W-:Y:S02]  /*17690*/  VIADD R214, R214, 0x1 ;  /* 0x00000001d6d67836 */ /* 0x000fe40000000000 */
[-C--:B------:R-:W-:Y:S01]  /*176a0*/  FMUL.FTZ R4, R24, R121.reuse ;  /* 0x0000007918047220 */ /* 0x080fe20000410000 */
[-C--:B------:R-:W-:Y:S01]  /*176b0*/  FMUL.FTZ R6, R28, R121.reuse ;  /* 0x000000791c067220 */ /* 0x080fe20000410000 */
[----:B------:R-:W-:Y:S01]  /*176c0*/  PRMT R224, R224, 0x654, R5 ;  /* 0x00000654e0e07816 */ /* 0x000fe20000000005 */
[-C--:B------:R-:W-:Y:S01]  /*176d0*/  FMUL.FTZ R5, R25, R121.reuse ;  /* 0x0000007919057220 */ /* 0x080fe20000410000 */
[----:B------:R-:W-:Y:S01]  /*176e0*/  ISETP.NE.AND P1, PT, R214, 0x2, PT ;  /* 0x00000002d600780c */ /* 0x000fe20003f25270 */
[-C--:B------:R-:W-:Y:S01]  /*176f0*/  FMUL.FTZ R7, R29, R121.reuse ;  /* 0x000000791d077220 */ /* 0x080fe20000410000 */
[----:B------:R1:W-:Y:S01]  /*17700*/  SYNCS.ARRIVE.TRANS64.RED.A1T0 RZ, [R224+URZ], RZ ;  /* 0x000000ffe0ff79a7 */ /* 0x0003e2000810043f */
[-C--:B------:R-:W-:Y:S01]  /*17710*/  FMUL.FTZ R12, R40, R121.reuse ;  /* 0x00000079280c7220 */ /* 0x080fe20000410000 */
[-C--:B------:R-:W-:Y:S01]  /*17720*/  FMUL.FTZ R13, R41, R121.reuse ;  /* 0x00000079290d7220 */ /* 0x080fe20000410000 */
[-C--:B------:R-:W-:Y:S01]  /*17730*/  FMUL.FTZ R20, R48, R121.reuse ;  /* 0x0000007930147220 */ /* 0x080fe20000410000 */
[-C--:B------:R-:W-:Y:S01]  /*17740*/  FMUL.FTZ R21, R49, R121.reuse ;  /* 0x0000007931157220 */ /* 0x080fe20000410000 */
[-C--:B------:R-:W-:Y:S01]  /*17750*/  FMUL.FTZ R24, R52, R121.reuse ;  /* 0x0000007934187220 */ /* 0x080fe20000410000 */
[-C--:B------:R-:W-:Y:S01]  /*17760*/  FMUL.FTZ R25, R53, R121.reuse ;  /* 0x0000007935197220 */ /* 0x080fe20000410000 */
[----:B------:R-:W-:Y:S01]  /*17770*/  SEL R0, RZ, 0x1, P1 ;  /* 0x00000001ff007807 */ /* 0x000fe20000800000 */
        /* <DEDUP_REMOVED lines=39> */
[-C--:B0-----:R-:W-:Y:S01]  /*179f0*/  FMUL.FTZ R26, R26, R2.reuse ;  /* 0x000000021a1a7220 */ /* 0x081fe20000410000 */
        /* <DEDUP_REMOVED lines=47> */
[----:B------:R-:W-:-:S02]  /*17cf0*/  LOP3.LUT R221, R221, R0, RZ, 0x3c, !PT ;  /* 0x00000000dddd7212 */ /* 0x000fc400078e3cff */
[----:B------:R-:W-:Y:S01]  /*17d00*/  SEL R214, R214, RZ, P1 ;  /* 0x000000ffd6d67207 */ /* 0x000fe20000800000 */
[----:B--2---:R-:W-:-:S05]  /*17d10*/  VIADD R122, R122, 0x1 ;  /* 0x000000017a7a7836 */ /* 0x004fca0000000000 */
[----:B------:R1:W-:Y:S02]  /*17d20*/  STL [R1+0x4], R122 ;  /* 0x0000047a01007387 */ /* 0x0003e40000100800 */
.L_x_567:
[----:B------:R-:W1:Y:S08]  /*17d30*/  S2UR UR4, SR_CgaCtaId ;  /* 0x00000000000479c3 */ /* 0x000e700000008800 */
[----:B------:R-:W-:Y:S01]  /*17d40*/  BAR.SYNC.DEFER_BLOCKING 0x5, 0x180 ;  /* 0x0146000000007b1d */ /* 0x000fe20000010000 */
[----:B------:R-:W-:-:S05]  /*17d50*/  MOV R61, 0x400 ;  /* 0x00000400003d7802 */ /* 0x000fca0000000f00 */
[----:B------:R-:W-:Y:S01]  /*17d60*/  BSSY B0, `(.L_x_646) ;  /* 0x00003c0000007945 */ /* 0x000fe20003800000 */
[----:B-1----:R-:W-:-:S04]  /*17d70*/  MOV R224, UR4 ;  /* 0x0000000400e07c02 */ /* 0x002fc80008000f00 */
[----:B------:R-:W-:-:S05]  /*17d80*/  LEA R2, R224, R61, 0x18 ;  /* 0x0000003de0027211 */ /* 0x000fca00078ec0ff */
[----:B------:R0:W1:Y:S01]  /*17d90*/  LDS.128 R136, [R2+0x308d0] ;  /* 0x0308d00002887984 */ /* 0x0000620000000c00 */
[----:B------:R-:W-:Y:S06]  /*17da0*/  BAR.ARV 0x4, 0x180 ;  /* 0x0106000000007b1d */ /* 0x000fec0000002000 */
[----:B------:R-:W-:Y:S05]  /*17db0*/  @P0 BRA `(.L_x_647) ;  /* 0x0000002c00840947 */ /* 0x000fea0003800000 */
[----:B------:R-:W2:Y:S01]  /*17dc0*/  LDL R0, [R1+0x124] ;  /* 0x0001240001007983 */ /* 0x000ea20000100800 */
[----:B------:R-:W3:Y:S01]  /*17dd0*/  S2R R61, SR_SWINHI ;  /* 0x00000000003d7919 */ /* 0x000ee20000002f00 */
[----:B------:R-:W-:Y:S01]  /*17de0*/  F2FP.F16.F32.PACK_AB R60, R5, R4 ;  /* 0x00000004053c723e */ /* 0x000fe200000000ff */
[----:B------:R-:W-:Y:S01]  /*17df0*/  ULDC.64 UR6, c[0x0][0xc00] ;  /* 0x0003000000067ab9 */ /* 0x000fe20000000a00 */
[----:B------:R-:W-:Y:S01]  /*17e00*/  F2FP.F16.F32.PACK_AB R64, R9, R8 ;  /* 0x000000080940723e */ /* 0x000fe200000000ff */
[----:B------:R-:W4:Y:S01]  /*17e10*/  LDL.LU R130, [R1+0xac] ;  /* 0x0000ac0001827983 */ /* 0x000f220000300800 */
[----:B------:R-:W-:Y:S01]  /*17e20*/  F2FP.F16.F32.PACK_AB R65, R35, R34 ;  /* 0x000000222341723e */ /* 0x000fe200000000ff */
[----:B------:R-:W-:Y:S02]  /*17e30*/  ULDC.64 UR4, c[0x0][0xc08] ;  /* 0x0003020000047ab9 */ /* 0x000fe40000000a00 */
[----:B------:R-:W4:Y:S04]  /*17e40*/  LDL R129, [R1+0x120] ;  /* 0x0001200001817983 */ /* 0x000f280000100800 */
[----:B------:R-:W4:Y:S04]  /*17e50*/  LDL R128, [R1+0x40] ;  /* 0x0000400001807983 */ /* 0x000f280000100800 */
[----:B------:R-:W4:Y:S01]  /*17e60*/  LDL R127, [R1+0x44] ;  /* 0x00004400017f7983 */ /* 0x000f220000100800 */
[----:B------:R-:W-:-:S02]  /*17e70*/  MOV R116, R2 ;  /* 0x0000000200747202 */ /* 0x000fc40000000f00 */
[----:B---3--:R-:W-:Y:S02]  /*17e80*/  MOV R117, R61 ;  /* 0x0000003d00757202 */ /* 0x008fe40000000f00 */
[----:B------:R-:W-:Y:S01]  /*17e90*/  F2FP.F16.F32.PACK_AB R61, R27, R26 ;  /* 0x0000001a1b3d723e */ /* 0x000fe200000000ff */
[----:B------:R-:W-:Y:S01]  /*17ea0*/  BAR.SYNC.DEFER_BLOCKING 0x1, 0x100 ;  /* 0x0044000000007b1d */ /* 0x000fe20000010000 */
[----:B--2---:R-:W-:-:S03]  /*17eb0*/  IMAD.WIDE R122, R0, 0x2, R116 ;  /* 0x00000002007a7825 */ /* 0x004fc600078e0274 */
[C---:B------:R-:W-:Y:S02]  /*17ec0*/  LOP3.LUT R63, R122.reuse, 0x380, RZ, 0xc0, !PT ;  /* 0x000003807a3f7812 */ /* 0x040fe400078ec0ff */
[----:B------:R-:W-:Y:S02]  /*17ed0*/  IADD3 R67, P0, R122, 0x20, RZ ;  /* 0x000000207a437810 */ /* 0x000fe40007f1e0ff */
[----:B------:R-:W-:Y:S02]  /*17ee0*/  SHF.R.U64 R63, R63, 0x3, RZ ;  /* 0x000000033f3f7819 */ /* 0x000fe400000012ff */
[----:B------:R-:W-:Y:S02]  /*17ef0*/  LOP3.LUT R66, R67, 0x380, RZ, 0xc0, !PT ;  /* 0x0000038043427812 */ /* 0x000fe400078ec0ff */
[----:B------:R-:W-:Y:S01]  /*17f00*/  LOP3.LUT R62, R63, R122, RZ, 0x3c, !PT ;  /* 0x0000007a3f3e7212 */ /* 0x000fe200078e3cff */
[----:B------:R-:W-:Y:S01]  /*17f10*/  IMAD.MOV.U32 R63, RZ, RZ, R123 ;  /* 0x000000ffff3f7224 */ /* 0x000fe200078e007b */
[----:B------:R-:W-:-:S02]  /*17f20*/  SHF.R.U64 R66, R66, 0x3, RZ ;  /* 0x0000000342427819 */ /* 0x000fc400000012ff */
[----:B------:R-:W-:Y:S02]  /*17f30*/  IADD3 R73, P3, R122, 0x40, RZ ;  /* 0x000000407a497810 */ /* 0x000fe40007f7e0ff */
[----:B------:R-:W-:Y:S02]  /*17f40*/  MOV R75, R62 ;  /* 0x0000003e004b7202 */ /* 0x000fe40000000f00 */
[----:B------:R-:W-:Y:S02]  /*17f50*/  F2FP.F16.F32.PACK_AB R62, R7, R6 ;  /* 0x00000006073e723e */ /* 0x000fe400000000ff */
[----:B------:R-:W-:Y:S02]  /*17f60*/  F2FP.F16.F32.PACK_AB R63, R31, R30 ;  /* 0x0000001e1f3f723e */ /* 0x000fe400000000ff */
[----:B------:R-:W-:Y:S01]  /*17f70*/  LOP3.LUT R66, R66, R67, RZ, 0x3c, !PT ;  /* 0x0000004342427212 */ /* 0x000fe200078e3cff */
[----:B------:R-:W-:Y:S01]  /*17f80*/  IMAD.X R67, RZ, RZ, R123, P0 ;  /* 0x000000ffff437224 */ /* 0x000fe200000e067b */
[----:B------:R-:W-:-:S02]  /*17f90*/  LOP3.LUT R126, R73, 0x380, RZ, 0xc0, !PT ;  /* 0x00000380497e7812 */ /* 0x000fc400078ec0ff */
[----:B------:R-:W-:Y:S01]  /*17fa0*/  IADD3 R0, P2, R122, 0x60, RZ ;  /* 0x000000607a007810 */ /* 0x000fe20007f5e0ff */
[----:B------:R2:W-:Y:S01]  /*17fb0*/  STSM.16.M88.4 [R75], R60 ;  /* 0x0000003c4b007844 */ /* 0x0005e20000000200 */
[----:B------:R-:W-:Y:S02]  /*17fc0*/  SHF.R.U64 R126, R126, 0x3, RZ ;  /* 0x000000037e7e7819 */ /* 0x000fe400000012ff */
[----:B------:R-:W-:Y:S02]  /*17fd0*/  MOV R74, R66 ;  /* 0x00000042004a7202 */ /* 0x000fe40000000f00 */
[----:B------:R-:W-:Y:S02]  /*17fe0*/  IADD3 R72, P0, R122, 0x4000, RZ ;  /* 0x000040007a487810 */ /* 0x000fe40007f1e0ff */
[----:B------:R-:W-:Y:S02]  /*17ff0*/  F2FP.F16.F32.PACK_AB R66, R11, R10 ;  /* 0x0000000a0b42723e */ /* 0x000fe400000000ff */
[----:B------:R-:W-:-:S02]  /*18000*/  F2FP.F16.F32.PACK_AB R67, R39, R38 ;  /* 0x000000262743723e */ /* 0x000fc400000000ff */
[----:B--2---:R-:W-:Y:S02]  /*18010*/  LOP3.LUT R63, R0, 0x380, RZ, 0xc0, !PT ;  /* 0x00000380003f7812 */ /* 0x004fe400078ec0ff */
[----:B------:R-:W-:Y:S02]  /*18020*/  LOP3.LUT R60, R126, R73, RZ, 0x3c, !PT ;  /* 0x000000497e3c7212 */ /* 0x000fe400078e3cff */
[----:B------:R-:W-:Y:S02]  /*18030*/  IADD3.X R61, RZ, R123, RZ, P3, !PT ;  /* 0x0000007bff3d7210 */ /* 0x000fe40001ffe4ff */
[----:B------:R-:W-:Y:S02]  /*18040*/  SHF.R.U64 R63, R63, 0x3, RZ ;  /* 0x000000033f3f7819 */ /* 0x000fe400000012ff */
[----:B------:R-:W-:Y:S01]  /*18050*/  LOP3.LUT R73, R72, 0x380, RZ, 0xc0, !PT ;  /* 0x0000038048497812 */ /* 0x000fe200078ec0ff */
[----:B------:R2:W-:Y:S01]  /*18060*/  STSM.16.M88.4 [R74], R64 ;  /* 0x000000404a007844 */ /* 0x0005e20000000200 */
[----:B------:R-:W-:-:S02]  /*18070*/  F2FP.F16.F32.PACK_AB R62, R15, R14 ;  /* 0x0000000e0f3e723e */ /* 0x000fc400000000ff */
[----:B------:R-:W-:Y:S02]  /*18080*/  SHF.R.U64 R73, R73, 0x3, RZ ;  /* 0x0000000349497819 */ /* 0x000fe400000012ff */
[----:B------:R-:W-:Y:S02]  /*18090*/  IADD3 R124, P1, R122, 0x4020, RZ ;  /* 0x000040207a7c7810 */ /* 0x000fe40007f3e0ff */
[----:B------:R-:W-:Y:S01]  /*180a0*/  LOP3.LUT R72, R73, R72, RZ, 0x3c, !PT ;  /* 0x0000004849487212 */ /* 0x000fe200078e3cff */
[----:B------:R-:W-:Y:S01]  /*180b0*/  IMAD.X R73, RZ, RZ, R123, P0 ;  /* 0x000000ffff497224 */ /* 0x000fe200000e067b */
[----:B--2---:R-:W-:Y:S02]  /*180c0*/  LOP3.LUT R64, R63, R0, RZ, 0x3c, !PT ;  /* 0x000000003f407212 */ /* 0x004fe400078e3cff */
[----:B------:R-:W-:Y:S02]  /*180d0*/  MOV R66, R60 ;  /* 0x0000003c00427202 */ /* 0x000fe40000000f00 */
[----:B------:R-:W-:-:S02]  /*180e0*/  F2FP.F16.F32.PACK_AB R60, R13, R12 ;  /* 0x0000000c0d3c723e */ /* 0x000fc400000000ff */
[----:B------:R-:W-:Y:S02]  /*180f0*/  F2FP.F16.F32.PACK_AB R61, R43, R42 ;  /* 0x0000002a2b3d723e */ /* 0x000fe400000000ff */
[----:B------:R-:W-:Y:S01]  /*18100*/  F2FP.F16.F32.PACK_AB R63, R47, R46 ;  /* 0x0000002e2f3f723e */ /* 0x000fe200000000ff */
[----:B------:R-:W-:Y:S01]  /*18110*/  IMAD.X R65, RZ, RZ, R123, P2 ;  /* 0x000000ffff417224 */ /* 0x000fe200010e067b */
[----:B------:R-:W-:-:S03]  /*18120*/  LOP3.LUT R125, R124, 0x380, RZ, 0xc0, !PT ;  /* 0x000003807c7d7812 */ /* 0x000fc600078ec0ff */
[----:B------:R2:W-:Y:S01]  /*18130*/  STSM.16.M88.4 [R66], R60 ;  /* 0x0000003c42007844 */ /* 0x0005e20000000200 */
[----:B------:R-:W-:Y:S02]  /*18140*/  SHF.R.U64 R125, R125, 0x3, RZ ;  /* 0x000000037d7d7819 */ /* 0x000fe400000012ff */
[----:B------:R-:W-:Y:S02]  /*18150*/  MOV R0, R64 ;  /* 0x0000004000007202 */ /* 0x000fe40000000f00 */
[----:B------:R-:W-:Y:S02]  /*18160*/  F2FP.F16.F32.PACK_AB R64, R21, R20 ;  /* 0x000000141540723e */ /* 0x000fe400000000ff */
[----:B------:R-:W-:Y:S02]  /*18170*/  F2FP.F16.F32.PACK_AB R65, R51, R50 ;  /* 0x000000323341723e */ /* 0x000fe400000000ff */
[----:B--2---:R-:W-:-:S04]  /*18180*/  IADD3 R60, P0, R122, 0x4040, RZ ;  /* 0x000040407a3c7810 */ /* 0x004fc80007f1e0ff */
[----:B------:R-:W-:Y:S02]  /*18190*/  LOP3.LUT R74, R60, 0x380, RZ, 0xc0, !PT ;  /* 0x000003803c4a7812 */ /* 0x000fe400078ec0ff */
[----:B------:R-:W-:Y:S02]  /*181a0*/  F2FP.F16.F32.PACK_AB R66, R25, R24 ;  /* 0x000000181942723e */ /* 0x000fe400000000ff */
[----:B------:R-:W-:Y:S02]  /*181b0*/  F2FP.F16.F32.PACK_AB R67, R55, R54 ;  /* 0x000000363743723e */ /* 0x000fe400000000ff */
[----:B------:R-:W-:Y:S02]  /*181c0*/  MOV R61, R72 ;  /* 0x00000048003d7202 */ /* 0x000fe40000000f00 */
[----:B------:R-:W-:Y:S02]  /*181d0*/  SHF.R.U64 R63, R74, 0x3, RZ ;  /* 0x000000034a3f7819 */ /* 0x000fe400000012ff */
[----:B------:R-:W-:-:S02]  /*181e0*/  F2FP.F16.F32.PACK_AB R72, R29, R28 ;  /* 0x0000001c1d48723e */ /* 0x000fc400000000ff */
[----:B------:R-:W-:Y:S02]  /*181f0*/  F2FP.F16.F32.PACK_AB R73, R59, R58 ;  /* 0x0000003a3b49723e */ /* 0x000fe400000000ff */
[----:B------:R-:W-:Y:S02]  /*18200*/  F2FP.F16.F32.PACK_AB R74, R33, R32 ;  /* 0x00000020214a723e */ /* 0x000fe400000000ff */
[----:B------:R-:W-:Y:S02]  /*18210*/  F2FP.F16.F32.PACK_AB R75, R105, R104 ;  /* 0x00000068694b723e */ /* 0x000fe400000000ff */
[----:B------:R-:W-:Y:S02]  /*18220*/  LOP3.LUT R124, R125, R124, RZ, 0x3c, !PT ;  /* 0x0000007c7d7c7212 */ /* 0x000fe400078e3cff */
[----:B------:R-:W-:Y:S01]  /*18230*/  IADD3.X R125, RZ, R123, RZ, P1, !PT ;  /* 0x0000007bff7d7210 */ /* 0x000fe20000ffe4ff */
[----:B------:R2:W-:Y:S01]  /*18240*/  STSM.16.M88.4 [R0], R64 ;  /* 0x0000004000007844 */ /* 0x0005e20000000200 */
[----:B------:R-:W-:-:S02]  /*18250*/  IADD3 R121, P3, R122, 0x4060, RZ ;  /* 0x000040607a797810 */ /* 0x000fc40007f7e0ff */
[----:B------:R-:W-:Y:S01]  /*18260*/  MOV R124, R124 ;  /* 0x0000007c007c7202 */ /* 0x000fe20000000f00 */
[----:B------:R3:W-:Y:S01]  /*18270*/  STSM.16.M88.4 [R61], R72 ;  /* 0x000000483d007844 */ /* 0x0007e20000000200 */
[----:B------:R-:W-:Y:S02]  /*18280*/  F2FP.F16.F32.PACK_AB R62, R41, R40 ;  /* 0x00000028293e723e */ /* 0x000fe400000000ff */
[----:B--2---:R-:W-:Y:S02]  /*18290*/  LOP3.LUT R64, R63, R60, RZ, 0x3c, !PT ;  /* 0x0000003c3f407212 */ /* 0x004fe400078e3cff */
[----:B------:R-:W-:Y:S02]  /*182a0*/  F2FP.F16.F32.PACK_AB R60, R37, R36 ;  /* 0x00000024253c723e */ /* 0x000fe400000000ff */
[----:B---3--:R-:W-:Y:S02]  /*182b0*/  F2FP.F16.F32.PACK_AB R61, R109, R108 ;  /* 0x0000006c6d3d723e */ /* 0x008fe400000000ff */
[----:B------:R-:W-:Y:S01]  /*182c0*/  F2FP.F16.F32.PACK_AB R63, R71, R70 ;  /* 0x00000046473f723e */ /* 0x000fe200000000ff */
[----:B------:R-:W-:Y:S01]  /*182d0*/  IMAD.X R65, RZ, RZ, R123, P0 ;  /* 0x000000ffff417224 */ /* 0x000fe200000e067b */
[----:B------:R-:W-:-:S02]  /*182e0*/  IADD3 R72, P2, R122, 0x8000, RZ ;  /* 0x000080007a487810 */ /* 0x000fc40007f5e0ff */
[----:B------:R-:W-:Y:S02]  /*182f0*/  LOP3.LUT R74, R121, 0x380, RZ, 0xc0, !PT ;  /* 0x00000380794a7812 */ /* 0x000fe400078ec0ff */
[----:B------:R-:W-:Y:S01]  /*18300*/  IADD3 R73, P0, R122, 0x8020, RZ ;  /* 0x000080207a497810 */ /* 0x000fe20007f1e0ff */
[----:B------:R2:W-:Y:S01]  /*18310*/  STSM.16.M88.4 [R124], R60 ;  /* 0x0000003c7c007844 */ /* 0x0005e20000000200 */
[----:B------:R-:W-:Y:S02]  /*18320*/  MOV R0, R64 ;  /* 0x0000004000007202 */ /* 0x000fe40000000f00 */
[----:B------:R-:W-:Y:S02]  /*18330*/  SHF.R.U64 R74, R74, 0x3, RZ ;  /* 0x000000034a4a7819 */ /* 0x000fe400000012ff */
[----:B------:R-:W-:Y:S02]  /*18340*/  F2FP.F16.F32.PACK_AB R64, R45, R44 ;  /* 0x0000002c2d40723e */ /* 0x000fe400000000ff */
[----:B------:R-:W-:-:S02]  /*18350*/  F2FP.F16.F32.PACK_AB R65, R113, R112 ;  /* 0x000000707141723e */ /* 0x000fc400000000ff */
[----:B------:R-:W-:Y:S02]  /*18360*/  F2FP.F16.F32.PACK_AB R66, R49, R48 ;  /* 0x000000303142723e */ /* 0x000fe400000000ff */
[----:B------:R-:W-:Y:S02]  /*18370*/  F2FP.F16.F32.PACK_AB R67, R79, R78 ;  /* 0x0000004e4f43723e */ /* 0x000fe400000000ff */
[----:B--2---:R-:W-:Y:S02]  /*18380*/  LOP3.LUT R63, R72, 0x380, RZ, 0xc0, !PT ;  /* 0x00000380483f7812 */ /* 0x004fe400078ec0ff */
[----:B------:R-:W-:Y:S01]  /*18390*/  LOP3.LUT R62, R73, 0x380, RZ, 0xc0, !PT ;  /* 0x00000380493e7812 */ /* 0x000fe200078ec0ff */
[----:B------:R-:W-:Y:S01]  /*183a0*/  IMAD.X R61, RZ, RZ, R123, P3 ;  /* 0x000000ffff3d7224 */ /* 0x000fe200018e067b */
[----:B------:R-:W-:Y:S02]  /*183b0*/  SHF.R.U64 R63, R63, 0x3, RZ ;  /* 0x000000033f3f7819 */ /* 0x000fe400000012ff */
[----:B------:R-:W-:-:S02]  /*183c0*/  LOP3.LUT R60, R74, R121, RZ, 0x3c, !PT ;  /* 0x000000794a3c7212 */ /* 0x000fc400078e3cff */
[----:B------:R-:W-:Y:S01]  /*183d0*/  SHF.R.U64 R62, R62, 0x3, RZ ;  /* 0x000000033e3e7819 */ /* 0x000fe200000012ff */
[----:B------:R2:W-:Y:S01]  /*183e0*/  STSM.16.M88.4 [R0], R64 ;  /* 0x0000004000007844 */ /* 0x0005e20000000200 */
[----:B------:R-:W-:-:S04]  /*183f0*/  IADD3 R125, P1, R122, 0x8040, RZ ;  /* 0x000080407a7d7810 */ /* 0x000fc80007f3e0ff */
[----:B------:R-:W-:Y:S02]  /*18400*/  LOP3.LUT R124, R125, 0x380, RZ, 0xc0, !PT ;  /* 0x000003807d7c7812 */ /* 0x000fe400078ec0ff */
[----:B--2---:R-:W-:Y:S02]  /*18410*/  LOP3.LUT R64, R63, R72, RZ, 0x3c, !PT ;  /* 0x000000483f407212 */ /* 0x004fe400078e3cff */
[----:B------:R-:W-:Y:S02]  /*18420*/  LOP3.LUT R72, R62, R73, RZ, 0x3c, !PT ;  /* 0x000000493e487212 */ /* 0x000fe400078e3cff */
[----:B------:R-:W-:Y:S02]  /*18430*/  MOV R0, R60 ;  /* 0x0000003c00007202 */ /* 0x000fe40000000f00 */
[----:B------:R-:W-:Y:S02]  /*18440*/  F2FP.F16.F32.PACK_AB R60, R53, R52 ;  /* 0x00000034353c723e */ /* 0x000fe400000000ff */
[----:B------:R-:W-:-:S02]  /*18450*/  F2FP.F16.F32.PACK_AB R61, R83, R82 ;  /* 0x00000052533d723e */ /* 0x000fc400000000ff */
[----:B------:R-:W-:Y:S02]  /*18460*/  F2FP.F16.F32.PACK_AB R62, R57, R56 ;  /* 0x00000038393e723e */ /* 0x000fe400000000ff */
[----:B------:R-:W-:Y:S01]  /*18470*/  F2FP.F16.F32.PACK_AB R63, R87, R86 ;  /* 0x00000056573f723e */ /* 0x000fe200000000ff */
[----:B------:R-:W-:Y:S01]  /*18480*/  IMAD.X R73, RZ, RZ, R123, P0 ;  /* 0x000000ffff497224 */ /* 0x000fe200000e067b */
[----:B------:R-:W-:-:S03]  /*18490*/  IADD3.X R65, RZ, R123, RZ, P2, !PT ;  /* 0x0000007bff417210 */ /* 0x000fc600017fe4ff */
[----:B------:R2:W-:Y:S01]  /*184a0*/  STSM.16.M88.4 [R0], R60 ;  /* 0x0000003c00007844 */ /* 0x0005e20000000200 */
[----:B------:R-:W-:Y:S02]  /*184b0*/  MOV R74, R64 ;  /* 0x00000040004a7202 */ /* 0x000fe40000000f00 */
[----:B------:R-:W-:Y:S02]  /*184c0*/  F2FP.F16.F32.PACK_AB R64, R69, R68 ;  /* 0x000000444540723e */ /* 0x000fe400000000ff */
[----:B------:R-:W-:Y:S02]  /*184d0*/  F2FP.F16.F32.PACK_AB R65, R91, R90 ;  /* 0x0000005a5b41723e */ /* 0x000fe400000000ff */
[----:B------:R-:W-:Y:S02]  /*184e0*/  F2FP.F16.F32.PACK_AB R66, R77, R76 ;  /* 0x0000004c4d42723e */ /* 0x000fe400000000ff */
[----:B------:R-:W-:Y:S02]  /*184f0*/  F2FP.F16.F32.PACK_AB R67, R95, R94 ;  /* 0x0000005e5f43723e */ /* 0x000fe400000000ff */
[----:B------:R-:W-:-:S02]  /*18500*/  SHF.R.U64 R124, R124, 0x3, RZ ;  /* 0x000000037c7c7819 */ /* 0x000fc400000012ff */
[----:B--2---:R-:W-:-:S04]  /*18510*/  IADD3 R0, P0, R122, 0x8060, RZ ;  /* 0x000080607a007810 */ /* 0x004fc80007f1e0ff */
[----:B------:R-:W-:Y:S01]  /*18520*/  LOP3.LUT R75, R0, 0x380, RZ, 0xc0, !PT ;  /* 0x00000380004b7812 */ /* 0x000fe200078ec0ff */
[----:B------:R2:W-:Y:S01]  /*18530*/  STSM.16.M88.4 [R74], R64 ;  /* 0x000000404a007844 */ /* 0x0005e20000000200 */
[----:B------:R-:W-:Y:S02]  /*18540*/  MOV R60, R72 ;  /* 0x00000048003c7202 */ /* 0x000fe40000000f00 */
[----:B------:R-:W-:Y:S02]  /*18550*/  SHF.R.U64 R61, R75, 0x3, RZ ;  /* 0x000000034b3d7819 */ /* 0x000fe400000012ff */
[----:B------:R-:W-:Y:S01]  /*18560*/  LOP3.LUT R124, R124, R125, RZ, 0x3c, !PT ;  /* 0x0000007d7c7c7212 */ /* 0x000fe200078e3cff */
[----:B------:R-:W-:Y:S01]  /*18570*/  IMAD.X R125, RZ, RZ, R123, P1 ;  /* 0x000000ffff7d7224 */ /* 0x000fe200008e067b */
[----:B------:R-:W-:Y:S02]  /*18580*/  F2FP.F16.F32.PACK_AB R72, R81, R80 ;  /* 0x000000505148723e */ /* 0x000fe400000000ff */
[----:B------:R-:W-:-:S02]  /*18590*/  F2FP.F16.F32.PACK_AB R73, R99, R98 ;  /* 0x000000626349723e */ /* 0x000fc400000000ff */
[----:B------:R-:W-:Y:S02]  /*185a0*/  F2FP.F16.F32.PACK_AB R75, R103, R102 ;  /* 0x00000066674b723e */ /* 0x000fe400000000ff */
[----:B------:R-:W-:Y:S02]  /*185b0*/  IADD3.X R123, RZ, R123, RZ, P0, !PT ;  /* 0x0000007bff7b7210 */ /* 0x000fe400007fe4ff */
[----:B--2---:R-:W-:Y:S02]  /*185c0*/  F2FP.F16.F32.PACK_AB R74, R85, R84 ;  /* 0x00000054554a723e */ /* 0x004fe400000000ff */
[----:B------:R-:W-:Y:S02]  /*185d0*/  LOP3.LUT R122, R61, R0, RZ, 0x3c, !PT ;  /* 0x000000003d7a7212 */ /* 0x000fe400078e3cff */
[----:B------:R-:W-:Y:S01]  /*185e0*/  MOV R124, R124 ;  /* 0x0000007c007c7202 */ /* 0x000fe20000000f00 */
[----:B------:R2:W-:Y:S01]  /*185f0*/  STSM.16.M88.4 [R60], R72 ;  /* 0x000000483c007844 */ /* 0x0005e20000000200 */
[----:B------:R-:W-:-:S02]  /*18600*/  F2FP.F16.F32.PACK_AB R61, R107, R106 ;  /* 0x0000006a6b3d723e */ /* 0x000fc400000000ff */
[----:B------:R-:W-:Y:S02]  /*18610*/  F2FP.F16.F32.PACK_AB R62, R93, R92 ;  /* 0x0000005c5d3e723e */ /* 0x000fe400000000ff */
[----:B------:R-:W-:Y:S02]  /*18620*/  F2FP.F16.F32.PACK_AB R63, R111, R110 ;  /* 0x0000006e6f3f723e */ /* 0x000fe400000000ff */
[----:B------:R-:W-:Y:S02]  /*18630*/  F2FP.F16.F32.PACK_AB R64, R97, R96 ;  /* 0x000000606140723e */ /* 0x000fe400000000ff */
[----:B------:R-:W-:Y:S02]  /*18640*/  F2FP.F16.F32.PACK_AB R65, R115, R114 ;  /* 0x000000727341723e */ /* 0x000fe400000000ff */
[----:B------:R-:W-:Y:S02]  /*18650*/  F2FP.F16.F32.PACK_AB R66, R101, R100 ;  /* 0x000000646542723e */ /* 0x000fe400000000ff */
[----:B------:R-:W-:-:S02]  /*18660*/  F2FP.F16.F32.PACK_AB R67, R119, R118 ;  /* 0x000000767743723e */ /* 0x000fc400000000ff */
[----:B------:R-:W-:Y:S01]  /*18670*/  ISETP.NE.U32.AND P0, PT, RZ, UR6, PT ;  /* 0x00000006ff007c0c */ /* 0x000fe2000bf05070 */
[----:B------:R-:W-:Y:S01]  /*18680*/  IMAD.MOV.U32 R0, RZ, RZ, RZ ;  /* 0x000000ffff007224 */ /* 0x000fe200078e00ff */
[----:B--2---:R-:W-:Y:S01]  /*18690*/  F2FP.F16.F32.PACK_AB R60, R89, R88 ;  /* 0x00000058593c723e */ /* 0x004fe200000000ff */
[----:B------:R-:W2:Y:S01]  /*186a0*/  LDC R125, c[0x0][0xbe8] ;  /* 0x0002fa00ff7d7b82 */ /* 0x000ea20000000800 */
[----:B------:R-:W-:-:S03]  /*186b0*/  MOV R122, R122 ;  /* 0x0000007a007a7202 */ /* 0x000fc60000000f00 */
[----:B------:R3:W-:Y:S04]  /*186c0*/  STSM.16.M88.4 [R124], R60 ;  /* 0x0000003c7c007844 */ /* 0x0007e80000000200 */
[----:B------:R0:W-:Y:S01]  /*186d0*/  STSM.16.M88.4 [R122], R64 ;  /* 0x000000407a007844 */ /* 0x0001e20000000200 */
[----:B------:R-:W-:Y:S01]  /*186e0*/  BAR.SYNC.DEFER_BLOCKING 0x1, 0x100 ;  /* 0x0044000000007b1d */ /* 0x000fe20000010000 */
[----:B------:R-:W-:Y:S02]  /*186f0*/  ISETP.NE.AND.EX P0, PT, RZ, UR7, PT, P0 ;  /* 0x00000007ff007c0c */ /* 0x000fe4000bf05300 */
[----:B---3--:R-:W-:-:S04]  /*18700*/  IADD3 R60, P1, R228, UR6, RZ ;  /* 0x00000006e43c7c10 */ /* 0x008fc8000ff3e0ff */
[----:B------:R-:W-:-:S07]  /*18710*/  IADD3.X R61, R229, UR7, RZ, P1, !PT ;  /* 0x00000007e53d7c10 */ /* 0x000fce0008ffe4ff */
[----:B------:R-:W3:Y:S01]  /*18720*/  @P0 LDG.E R0, desc[UR48][R60.64] ;  /* 0x000000303c000981 */ /* 0x000ee2000c1e1900 */
[----:B------:R-:W-:-:S04]  /*18730*/  ISETP.NE.U32.AND P1, PT, RZ, UR4, PT ;  /* 0x00000004ff007c0c */ /* 0x000fc8000bf25070 */
[----:B------:R-:W-:-:S13]  /*18740*/  ISETP.NE.AND.EX P1, PT, RZ, UR5, PT, P1 ;  /* 0x00000005ff007c0c */ /* 0x000fda000bf25310 */
[----:B------:R-:W-:Y:S01]  /*18750*/  @P1 IADD3 R228, P2, R228, UR4, RZ ;  /* 0x00000004e4e41c10 */ /* 0x000fe2000ff5e0ff */
[----:B------:R-:W-:Y:S02]  /*18760*/  ULDC UR4, c[0x0][0xa88] ;  /* 0x0002a20000047ab9 */ /* 0x000fe40000000800 */
[----:B------:R-:W-:Y:S01]  /*18770*/  IMAD.U32 R74, RZ, RZ, UR4 ;  /* 0x00000004ff4a7e24 */ /* 0x000fe2000f8e00ff */
[----:B------:R-:W-:Y:S01]  /*18780*/  @P1 IADD3.X R229, R229, UR5, RZ, P2, !PT ;  /* 0x00000005e5e51c10 */ /* 0x000fe200097fe4ff */
[----:B------:R-:W-:-:S04]  /*18790*/  ULDC UR4, c[0x0][0xad4] ;  /* 0x0002b50000047ab9 */ /* 0x000fc80000000800 */
[----:B------:R0:W5:Y:S01]  /*187a0*/  @P1 LDG.E R74, desc[UR48][R228.64] ;  /* 0x00000030e44a1981 */ /* 0x000162000c1e1900 */
[----:B------:R-:W-:-:S04]  /*187b0*/  ISETP.NE.AND P2, PT, R226, RZ, PT ;  /* 0x000000ffe200720c */ /* 0x000fc80003f45270 */
[----:B------:R-:W-:Y:S02]  /*187c0*/  SEL R226, R226, UR4, P2 ;  /* 0x00000004e2e27c07 */ /* 0x000fe40009000000 */
[----:B------:R-:W-:Y:S02]  /*187d0*/  MOV R72, 0x9b8 ;  /* 0x000009b800487802 */ /* 0x000fe40000000f00 */
[----:B------:R-:W-:-:S04]  /*187e0*/  ISETP.GT.AND P3, PT, R226, 0x1, PT ;  /* 0x00000001e200780c */ /* 0x000fc80003f64270 */
[----:B------:R-:W-:-:S04]  /*187f0*/  SEL R72, R72, 0x978, P3 ;  /* 0x0000097848487807 */ /* 0x000fc80001800000 */
[----:B0-----:R-:W0:Y:S08]  /*18800*/  LDC.64 R66, c[0x0][R72+0x220] ;  /* 0x0000880048427b82 */ /* 0x001e300000000a00 */
[----:B------:R1:W1:Y:S01]  /*18810*/  LDC.64 R64, c[0x0][R72+0x218] ;  /* 0x0000860048407b82 */ /* 0x0002620000000a00 */
[----:B------:R-:W-:Y:S02]  /*18820*/  ISETP.NE.U32.AND P2, PT, RZ, UR6, PT ;  /* 0x00000006ff007c0c */ /* 0x000fe4000bf45070 */
[----:B--2---:R-:W-:-:S02]  /*18830*/  ISETP.NE.AND P4, PT, R125, 0x1, PT ;  /* 0x000000017d00780c */ /* 0x004fc40003f85270 */
[----:B------:R-:W-:-:S03]  /*18840*/  ISETP.NE.AND.EX P2, PT, RZ, UR7, PT, P2 ;  /* 0x00000007ff007c0c */ /* 0x000fc6000bf45320 */
[----:B------:R1:W2:Y:S01]  /*18850*/  LDC.64 R62, c[0x0][R72+0x228] ;  /* 0x00008a00483e7b82 */ /* 0x0002a20000000a00 */
[----:B------:R-:W-:Y:S02]  /*18860*/  SEL R227, R227, RZ, !P2 ;  /* 0x000000ffe3e37207 */ /* 0x000fe40005000000 */
[----:B----4-:R-:W-:-:S05]  /*18870*/  SEL R73, R130, RZ, !P2 ;  /* 0x000000ff82497207 */ /* 0x010fca0005000000 */
[----:B------:R-:W4:Y:S08]  /*18880*/  @P4 LDC R75, c[0x0][0xbec] ;  /* 0x0002fb00ff4b4b82 */ /* 0x000f300000000800 */
[----:B------:R-:W2:Y:S01]  /*18890*/  @P4 LDC R121, c[0x0][0xbf0] ;  /* 0x0002fc00ff794b82 */ /* 0x000ea20000000800 */
[----:B0-----:R-:W-:-:S04]  /*188a0*/  IMAD R122, R67, R227, RZ ;  /* 0x000000e3437a7224 */ /* 0x001fc800078e02ff */
[----:B------:R-:W-:-:S03]  /*188b0*/  IMAD R122, R66, R73, R122 ;  /* 0x00000049427a7224 */ /* 0x000fc600078e027a */
[----:B-1----:R-:W0:Y:S01]  /*188c0*/  LDC.64 R72, c[0x0][R72+0x210] ;  /* 0x0000840048487b82 */ /* 0x002e220000000a00 */
[----:B------:R-:W-:-:S04]  /*188d0*/  IMAD.WIDE.U32 R66, R66, R227, RZ ;  /* 0x000000e342427225 */ /* 0x000fc800078e00ff */
[-C--:B------:R-:W-:Y:S02]  /*188e0*/  IMAD R124, R65, R196.reuse, RZ ;  /* 0x000000c4417c7224 */ /* 0x080fe400078e02ff */
[----:B------:R-:W-:-:S04]  /*188f0*/  IMAD.WIDE.U32 R64, R64, R196, RZ ;  /* 0x000000c440407225 */ /* 0x000fc800078e00ff */
[----:B------:R-:W-:Y:S02]  /*18900*/  IMAD.IADD R124, R65, 0x1, R124 ;  /* 0x00000001417c7824 */ /* 0x000fe400078e027c */
[----:B------:R-:W-:Y:S01]  /*18910*/  IMAD.IADD R122, R67, 0x1, R122 ;  /* 0x00000001437a7824 */ /* 0x000fe200078e027a */
[----:B------:R-:W-:Y:S02]  /*18920*/  LEA R67, R128, R129, 0x7 ;  /* 0x0000008180437211 */ /* 0x000fe400078e38ff */
[----:B---3--:R-:W-:Y:S02]  /*18930*/  IADD3 R123, P2, P5, R66, R64, R0 ;  /* 0x00000040427b7210 */ /* 0x008fe40007d5e000 */
[----:B------:R-:W1:Y:S01]  /*18940*/  LDC.64 R64, c[0x0][0xba8] ;  /* 0x0002ea00ff407b82 */ /* 0x000e620000000a00 */
[----:B----4-:R-:W-:-:S04]  /*18950*/  @P4 IMAD.HI.U32 R66, R67, R75, RZ ;  /* 0x0000004b43424227 */ /* 0x010fc800078e00ff */
[----:B------:R-:W-:Y:S01]  /*18960*/  IMAD.MOV.U32 R75, RZ, RZ, R67 ;  /* 0x000000ffff4b7224 */ /* 0x000fe200078e0043 */
[----:B--2---:R-:W-:Y:S02]  /*18970*/  @P4 SHF.R.U32.HI R75, RZ, R121, R66 ;  /* 0x00000079ff4b4219 */ /* 0x004fe40000011642 */
[----:B------:R-:W-:-:S05]  /*18980*/  SEL R66, R127, RZ, P3 ;  /* 0x000000ff7f427207 */ /* 0x000fca0001800000 */
[-C--:B------:R-:W-:Y:S02]  /*18990*/  IMAD R121, R63, R66.reuse, RZ ;  /* 0x000000423f797224 */ /* 0x080fe400078e02ff */
[----:B------:R-:W-:Y:S01]  /*189a0*/  IMAD.WIDE.U32 R62, R62, R66, RZ ;  /* 0x000000423e3e7225 */ /* 0x000fe200078e00ff */
[----:B------:R-:W-:-:S03]  /*189b0*/  SHF.R.S32.HI R66, RZ, 0x1f, R0 ;  /* 0x0000001fff427819 */ /* 0x000fc60000011400 */
[----:B------:R-:W-:Y:S01]  /*189c0*/  IMAD.IADD R121, R63, 0x1, R121 ;  /* 0x000000013f797824 */ /* 0x000fe200078e0279 */
[C---:B------:R-:W-:Y:S01]  /*189d0*/  IADD3 R63, -R75.reuse, RZ, RZ ;  /* 0x000000ff4b3f7210 */ /* 0x040fe20007ffe1ff */
[----:B-1----:R-:W1:Y:S01]  /*189e0*/  @!P3 LDC R64, c[0x0][0xb50] ;  /* 0x0002d400ff40bb82 */ /* 0x002e620000000800 */
[----:B------:R-:W-:Y:S02]  /*189f0*/  IADD3.X R122, R122, R124, R66, P2, P5 ;  /* 0x0000007c7a7a7210 */ /* 0x000fe400017ea442 */
[----:B------:R-:W-:-:S05]  /*18a00*/  IADD3 R62, P2, P5, R75, R123, R62 ;  /* 0x0000007b4b3e7210 */ /* 0x000fca0007d5e03e */
[----:B------:R-:W2:Y:S01]  /*18a10*/  @!P3 LDC R65, c[0x0][0xb54] ;  /* 0x0002d500ff41bb82 */ /* 0x000ea20000000800 */
[----:B------:R-:W-:Y:S01]  /*18a20*/  SHF.R.S32.HI R75, RZ, 0x1f, R75 ;  /* 0x0000001fff4b7819 */ /* 0x000fe2000001144b */
[----:B------:R-:W-:-:S03]  /*18a30*/  IMAD R123, R125, R63, R67 ;  /* 0x0000003f7d7b7224 */ /* 0x000fc600078e0243 */
[----:B------:R-:W-:Y:S01]  /*18a40*/  IADD3.X R63, R75, R122, R121, P2, P5 ;  /* 0x0000007a4b3f7210 */ /* 0x000fe200017ea479 */
[-C--:B0-----:R-:W-:Y:S01]  /*18a50*/  IMAD R73, R73, R123.reuse, RZ ;  /* 0x0000007b49497224 */ /* 0x081fe200078e02ff */
[----:B------:R-:W-:Y:S01]  /*18a60*/  SHF.R.S32.HI R75, RZ, 0x1f, R123 ;  /* 0x0000001fff4b7819 */ /* 0x000fe2000001147b */
[----:B------:R-:W-:-:S04]  /*18a70*/  IMAD.WIDE.U32 R62, R72, R123, R62 ;  /* 0x0000007b483e7225 */ /* 0x000fc800078e003e */
[----:B------:R-:W-:-:S04]  /*18a80*/  IMAD R73, R72, R75, R73 ;  /* 0x0000004b48497224 */ /* 0x000fc800078e0249 */
[----:B------:R-:W-:Y:S01]  /*18a90*/  IMAD.IADD R63, R63, 0x1, R73 ;  /* 0x000000013f3f7824 */ /* 0x000fe200078e0249 */
[----:B-1----:R-:W-:-:S04]  /*18aa0*/  LEA R73, P2, R62, R64, 0x2 ;  /* 0x000000403e497211 */ /* 0x002fc800078410ff */
[----:B--2---:R-:W-:Y:S01]  /*18ab0*/  LEA.HI.X R75, R62, R65, R63, 0x2, P2 ;  /* 0x000000413e4b7211 */ /* 0x004fe200010f143f */
[----:B------:R-:W-:Y:S08]  /*18ac0*/  @P1 BRA `(.L_x_648) ;  /* 0x0000000000101947 */ /* 0x000ff00003800000 */
[----:B------:R-:W-:Y:S05]  /*18ad0*/  @!P0 BRA `(.L_x_648) ;  /* 0x00000000000c8947 */ /* 0x000fea0003800000 */
[----:B------:R-:W2:Y:S04]  /*18ae0*/  LDG.E R63, desc[UR48][R60.64] ;  /* 0x000000303c3f7981 */ /* 0x000ea8000c1e1900 */
[----:B-----5:R-:W2:Y:S02]  /*18af0*/  LDG.E R74, desc[UR48][R60.64+0x4] ;  /* 0x000004303c4a7981 */ /* 0x020ea4000c1e1900 */
[----:B--2---:R-:W-:-:S07]  /*18b00*/  IMAD.IADD R74, R74, 0x1, -R63 ;  /* 0x000000014a4a7824 */ /* 0x004fce00078e0a3f */
.L_x_648:
[----:B------:R-:W2:Y:S04]  /*18b10*/  LDL R64, [R1+0x11c] ;  /* 0x00011c0001407983 */ /* 0x000ea80000100800 */
[----:B------:R-:W3:Y:S04]  /*18b20*/  LDL R65, [R1+0xb0] ;  /* 0x0000b00001417983 */ /* 0x000ee80000100800 */
[----:B------:R-:W-:Y:S04]  /*18b30*/  SHFL.IDX PT, R60, R73, RZ, 0x1c1f ;  /* 0x001c1fff493c7589 */ /* 0x000fe800000e0000 */
[----:B------:R-:W0:Y:S04]  /*18b40*/  SHFL.IDX PT, R61, R75, RZ, 0x1c1f ;  /* 0x001c1fff4b3d7589 */ /* 0x000e2800000e0000 */
[----:B------:R-:W-:Y:S04]  /*18b50*/  SHFL.IDX PT, R62, R73, 0x1, 0x1c1f ;  /* 0x003c1f00493e7f89 */ /* 0x000fe800000e0000 */
[----:B------:R-:W1:Y:S01]  /*18b60*/  SHFL.IDX PT, R63, R75, 0x1, 0x1c1f ;  /* 0x003c1f004b3f7f89 */ /* 0x000e6200000e0000 */
[----:B--2---:R-:W-:Y:S01]  /*18b70*/  LEA R72, R128, R64, 0x7 ;  /* 0x0000004080487211 */ /* 0x004fe200078e38ff */
[----:B-----5:R-:W-:Y:S01]  /*18b80*/  IMAD R64, R74, R125, RZ ;  /* 0x0000007d4a407224 */ /* 0x020fe200078e02ff */
[----:B---3--:R-:W-:-:S03]  /*18b90*/  LOP3.LUT P0, RZ, R65, 0x3, RZ, 0xc0, !PT ;  /* 0x0000000341ff7812 */ /* 0x008fc6000780c0ff */
[C---:B------:R-:W-:Y:S01]  /*18ba0*/  VIADD R65, R72.reuse, 0x8 ;  /* 0x0000000848417836 */ /* 0x040fe20000000000 */
[----:B------:R-:W-:-:S04]  /*18bb0*/  ISETP.GE.OR P1, PT, R72, R64, P0 ;  /* 0x000000404800720c */ /* 0x000fc80000726670 */
[----:B------:R-:W-:-:S09]  /*18bc0*/  ISETP.GE.OR P0, PT, R65, R64, P0 ;  /* 0x000000404100720c */ /* 0x000fd20000706670 */
[----:B0-----:R0:W-:Y:S04]  /*18bd0*/  @!P1 ST.E desc[UR48][R60.64], R3 ;  /* 0x000000033c009985 */ /* 0x0011e8000c101930 */
[----:B-1----:R0:W-:Y:S01]  /*18be0*/  @!P0 ST.E desc[UR48][R62.64], R120 ;  /* 0x000000783e008985 */ /* 0x0021e2000c101930 */
[----:B------:R-:W-:Y:S05]  /*18bf0*/  @P3 BRA `(.L_x_649) ;  /* 0x0000000c00603947 */ /* 0x000fea0003800000 */
[----:B0-----:R-:W0:Y:S01]  /*18c00*/  S2R R3, SR_TID.X ;  /* 0x0000000000037919 */ /* 0x001e220000002100 */
[----:B------:R-:W1:Y:S01]  /*18c10*/  @P4 LDC R68, c[0x0][0xbec] ;  /* 0x0002fb00ff444b82 */ /* 0x000e620000000800 */
[----:B------:R-:W-:-:S07]  /*18c20*/  ULDC.64 UR4, c[0x0][0xaa0] ;  /* 0x0002a80000047ab9 */ /* 0x000fce0000000a00 */
[----:B------:R-:W2:Y:S01]  /*18c30*/  @P4 LDC R67, c[0x0][0xbf0] ;  /* 0x0002fc00ff434b82 */ /* 0x000ea20000000800 */
[----:B0-----:R-:W-:-:S05]  /*18c40*/  VIADD R3, R3, 0xffffff80 ;  /* 0xffffff8003037836 */ /* 0x001fca0000000000 */
[----:B------:R-:W-:-:S04]  /*18c50*/  SHF.R.S32.HI R4, RZ, 0x1f, R3 ;  /* 0x0000001fff047819 */ /* 0x000fc80000011403 */
[----:B------:R-:W-:-:S04]  /*18c60*/  LEA.HI R4, R4, R3, RZ, 0x3 ;  /* 0x0000000304047211 */ /* 0x000fc800078f18ff */
[----:B------:R-:W-:Y:S02]  /*18c70*/  LOP3.LUT R6, R4, 0xfffffff8, RZ, 0xc0, !PT ;  /* 0xfffffff804067812 */ /* 0x000fe400078ec0ff */
[----:B------:R-:W-:Y:S02]  /*18c80*/  SHF.R.S32.HI R60, RZ, 0x3, R4 ;  /* 0x00000003ff3c7819 */ /* 0x000fe40000011404 */
[----:B------:R-:W-:-:S05]  /*18c90*/  IADD3 R61, R3, -R6, RZ ;  /* 0x80000006033d7210 */ /* 0x000fca0007ffe0ff */
[----:B------:R-:W-:-:S04]  /*18ca0*/  IMAD.SHL.U32 R3, R61, 0x8, RZ ;  /* 0x000000083d037824 */ /* 0x000fc800078e00ff */
[----:B------:R-:W-:-:S04]  /*18cb0*/  IMAD R5, R60, 0x40, R3 ;  /* 0x000000403c057824 */ /* 0x000fc800078e0203 */
[----:B------:R-:W-:-:S04]  /*18cc0*/  IMAD.WIDE R116, R5, 0x2, R116 ;  /* 0x0000000205747825 */ /* 0x000fc800078e0274 */
[----:B------:R-:W-:Y:S01]  /*18cd0*/  IMAD R21, R66, UR4, RZ ;  /* 0x0000000442157c24 */ /* 0x000fe2000f8e02ff */
[C---:B------:R-:W-:Y:S02]  /*18ce0*/  IADD3 R9, P3, R116.reuse, 0x1000, RZ ;  /* 0x0000100074097810 */ /* 0x040fe40007f7e0ff */
[C---:B------:R-:W-:Y:S02]  /*18cf0*/  IADD3 R13, P2, R116.reuse, 0x2000, RZ ;  /* 0x00002000740d7810 */ /* 0x040fe40007f5e0ff */
[C---:B------:R-:W-:Y:S02]  /*18d00*/  IADD3 R25, P6, R116.reuse, 0x3000, RZ ;  /* 0x0000300074197810 */ /* 0x040fe40007fde0ff */
[C---:B------:R-:W-:Y:S02]  /*18d10*/  IADD3 R29, P5, R116.reuse, 0x4000, RZ ;  /* 0x00004000741d7810 */ /* 0x040fe40007fbe0ff */
[----:B------:R-:W-:Y:S01]  /*18d20*/  IADD3 R33, P1, R116, 0x5000, RZ ;  /* 0x0000500074217810 */ /* 0x000fe20007f3e0ff */
[C---:B------:R-:W-:Y:S01]  /*18d30*/  IMAD R63, R0.reuse, UR5, R21 ;  /* 0x00000005003f7c24 */ /* 0x040fe2000f8e0215 */
[----:B------:R-:W-:Y:S01]  /*18d40*/  LOP3.LUT R8, R9, 0x380, RZ, 0xc0, !PT ;  /* 0x0000038009087812 */ /* 0x000fe200078ec0ff */
[----:B------:R-:W-:Y:S01]  /*18d50*/  IMAD.WIDE.U32 R20, R0, UR4, RZ ;  /* 0x0000000400147c25 */ /* 0x000fe2000f8e00ff */
[----:B------:R-:W-:Y:S01]  /*18d60*/  LOP3.LUT R12, R13, 0x380, RZ, 0xc0, !PT ;  /* 0x000003800d0c7812 */ /* 0x000fe200078ec0ff */
[----:B------:R-:W-:Y:S01]  /*18d70*/  ULDC.64 UR4, c[0x0][0xae8] ;  /* 0x0002ba0000047ab9 */ /* 0x000fe20000000a00 */
[----:B------:R-:W-:-:S02]  /*18d80*/  LOP3.LUT R24, R25, 0x380, RZ, 0xc0, !PT ;  /* 0x0000038019187812 */ /* 0x000fc400078ec0ff */
[----:B------:R-:W-:Y:S02]  /*18d90*/  LOP3.LUT R28, R29, 0x380, RZ, 0xc0, !PT ;  /* 0x000003801d1c7812 */ /* 0x000fe400078ec0ff */
[----:B------:R-:W-:Y:S01]  /*18da0*/  LOP3.LUT R32, R33, 0x380, RZ, 0xc0, !PT ;  /* 0x0000038021207812 */ /* 0x000fe200078ec0ff */
[----:B------:R-:W-:Y:S01]  /*18db0*/  IMAD R61, R61, 0x20, R60 ;  /* 0x000000203d3d7824 */ /* 0x000fe200078e023c */
[----:B------:R-:W-:Y:S02]  /*18dc0*/  SHF.R.U64 R8, R8, 0x3, RZ ;  /* 0x0000000308087819 */ /* 0x000fe400000012ff */
[----:B------:R-:W-:Y:S02]  /*18dd0*/  SHF.R.U64 R12, R12, 0x3, RZ ;  /* 0x000000030c0c7819 */ /* 0x000fe400000012ff */
[----:B------:R-:W-:Y:S02]  /*18de0*/  SHF.R.U64 R24, R24, 0x3, RZ ;  /* 0x0000000318187819 */ /* 0x000fe400000012ff */
[----:B------:R-:W-:-:S02]  /*18df0*/  SHF.R.U64 R28, R28, 0x3, RZ ;  /* 0x000000031c1c7819 */ /* 0x000fc400000012ff */
[----:B------:R-:W-:Y:S02]  /*18e00*/  SHF.R.U64 R32, R32, 0x3, RZ ;  /* 0x0000000320207819 */ /* 0x000fe400000012ff */
[----:B------:R-:W-:Y:S01]  /*18e10*/  IADD3 R21, R21, R63, RZ ;  /* 0x0000003f15157210 */ /* 0x000fe20007ffe0ff */
[----:B------:R-:W-:Y:S01]  /*18e20*/  IMAD R65, R128, 0x80, R61 ;  /* 0x0000008080417824 */ /* 0x000fe200078e023d */
[----:B------:R-:W-:Y:S02]  /*18e30*/  LOP3.LUT R8, R8, R9, RZ, 0x3c, !PT ;  /* 0x0000000908087212 */ /* 0x000fe400078e3cff */
[----:B------:R-:W-:Y:S01]  /*18e40*/  LOP3.LUT R12, R12, R13, RZ, 0x3c, !PT ;  /* 0x0000000d0c0c7212 */ /* 0x000fe200078e3cff */
[--C-:B------:R-:W-:Y:S01]  /*18e50*/  IMAD.X R13, RZ, RZ, R117.reuse, P2 ;  /* 0x000000ffff0d7224 */ /* 0x100fe200010e0675 */
[----:B------:R-:W-:Y:S01]  /*18e60*/  LOP3.LUT R24, R24, R25, RZ, 0x3c, !PT ;  /* 0x0000001918187212 */ /* 0x000fe200078e3cff */
[----:B------:R-:W-:Y:S01]  /*18e70*/  IMAD.X R25, RZ, RZ, R117, P6 ;  /* 0x000000ffff197224 */ /* 0x000fe200030e0675 */
[----:B------:R-:W-:-:S02]  /*18e80*/  LOP3.LUT R28, R28, R29, RZ, 0x3c, !PT ;  /* 0x0000001d1c1c7212 */ /* 0x000fc400078e3cff */
[----:B------:R-:W-:Y:S01]  /*18e90*/  LOP3.LUT R32, R32, R33, RZ, 0x3c, !PT ;  /* 0x0000002120207212 */ /* 0x000fe200078e3cff */
[----:B------:R-:W-:Y:S01]  /*18ea0*/  IMAD.X R33, RZ, RZ, R117, P1 ;  /* 0x000000ffff217224 */ /* 0x000fe200008e0675 */
[-C--:B------:R-:W-:Y:S01]  /*18eb0*/  IADD3.X R9, RZ, R117.reuse, RZ, P3, !PT ;  /* 0x00000075ff097210 */ /* 0x080fe20001ffe4ff */
[----:B------:R-:W-:Y:S01]  /*18ec0*/  IMAD.WIDE.U32 R20, R196, UR4, R20 ;  /* 0x00000004c4147c25 */ /* 0x000fe2000f8e0014 */
[----:B------:R-:W-:Y:S01]  /*18ed0*/  IADD3.X R29, RZ, R117, RZ, P5, !PT ;  /* 0x00000075ff1d7210 */ /* 0x000fe20002ffe4ff */
[----:B------:R-:W5:Y:S01]  /*18ee0*/  LD.E.128 R12, desc[UR48][R12.64] ;  /* 0x000000300c0c7980 */ /* 0x000f62000c101d00 */
[C---:B------:R-:W-:Y:S02]  /*18ef0*/  IADD3 R37, P0, R116.reuse, 0x6000, RZ ;  /* 0x0000600074257810 */ /* 0x040fe40007f1e0ff */
[C---:B------:R-:W-:Y:S01]  /*18f00*/  IADD3 R41, P3, R116.reuse, 0x7000, RZ ;  /* 0x0000700074297810 */ /* 0x040fe20007f7e0ff */
[----:B-1----:R-:W-:Y:S01]  /*18f10*/  @P4 IMAD.HI.U32 R0, R65, R68, RZ ;  /* 0x0000004441004227 */ /* 0x002fe200078e00ff */
[C---:B------:R-:W-:Y:S01]  /*18f20*/  IADD3 R45, P2, R116.reuse, 0x8000, RZ ;  /* 0x00008000742d7810 */ /* 0x040fe20007f5e0ff */
[----:B------:R-:W5:Y:S01]  /*18f30*/  LD.E.128 R8, desc[UR48][R8.64] ;  /* 0x0000003008087980 */ /* 0x000f62000c101d00 */
[----:B------:R-:W-:-:S02]  /*18f40*/  IADD3 R49, P6, R116, 0x9000, RZ ;  /* 0x0000900074317810 */ /* 0x000fc40007fde0ff */
[C---:B------:R-:W-:Y:S01]  /*18f50*/  IADD3 R53, P5, R116.reuse, 0xa000, RZ ;  /* 0x0000a00074357810 */ /* 0x040fe20007fbe0ff */
[----:B------:R-:W5:Y:S01]  /*18f60*/  LD.E.128 R24, desc[UR48][R24.64] ;  /* 0x0000003018187980 */ /* 0x000f62000c101d00 */
[----:B------:R-:W-:Y:S02]  /*18f70*/  IADD3 R7, P1, R116, 0xb000, RZ ;  /* 0x0000b00074077810 */ /* 0x000fe40007f3e0ff */
[----:B------:R-:W-:Y:S01]  /*18f80*/  SHF.R.S32.HI R62, RZ, 0x1f, R227 ;  /* 0x0000001fff3e7819 */ /* 0x000fe200000114e3 */
[----:B------:R-:W-:Y:S01]  /*18f90*/  IMAD R21, R196, UR5, R21 ;  /* 0x00000005c4157c24 */ /* 0x000fe2000f8e0215 */
[----:B------:R-:W-:Y:S01]  /*18fa0*/  LOP3.LUT R36, R37, 0x380, RZ, 0xc0, !PT ;  /* 0x0000038025247812 */ /* 0x000fe200078ec0ff */
[----:B------:R-:W-:Y:S01]  /*18fb0*/  ULDC.64 UR4, c[0x0][0xaf0] ;  /* 0x0002bc0000047ab9 */ /* 0x000fe20000000a00 */
[----:B------:R-:W-:Y:S01]  /*18fc0*/  LOP3.LUT R40, R41, 0x380, RZ, 0xc0, !PT ;  /* 0x0000038029287812 */ /* 0x000fe200078ec0ff */
[----:B------:R-:W-:Y:S01]  /*18fd0*/  IMAD.X R57, RZ, RZ, R117, P1 ;  /* 0x000000ffff397224 */ /* 0x000fe200008e0675 */
[----:B------:R-:W-:Y:S01]  /*18fe0*/  LOP3.LUT R44, R45, 0x380, RZ, 0xc0, !PT ;  /* 0x000003802d2c7812 */ /* 0x000fe200078ec0ff */
[----:B------:R-:W5:Y:S01]  /*18ff0*/  LD.E.128 R28, desc[UR48][R28.64] ;  /* 0x000000301c1c7980 */ /* 0x000f62000c101d00 */
[----:B------:R-:W-:-:S02]  /*19000*/  LOP3.LUT R48, R49, 0x380, RZ, 0xc0, !PT ;  /* 0x0000038031307812 */ /* 0x000fc400078ec0ff */
[----:B------:R-:W-:Y:S01]  /*19010*/  LOP3.LUT R52, R53, 0x380, RZ, 0xc0, !PT ;  /* 0x0000038035347812 */ /* 0x000fe200078ec0ff */
[----:B------:R-:W5:Y:S01]  /*19020*/  LD.E.128 R32, desc[UR48][R32.64] ;  /* 0x0000003020207980 */ /* 0x000f62000c101d00 */
[----:B------:R-:W-:Y:S02]  /*19030*/  LOP3.LUT R5, R116, 0x380, RZ, 0xc0, !PT ;  /* 0x0000038074057812 */ /* 0x000fe400078ec0ff */
[----:B------:R-:W-:Y:S01]  /*19040*/  LOP3.LUT R6, R7, 0x380, RZ, 0xc0, !PT ;  /* 0x0000038007067812 */ /* 0x000fe200078ec0ff */
[----:B------:R-:W-:Y:S01]  /*19050*/  IMAD R62, R62, UR4, RZ ;  /* 0x000000043e3e7c24 */ /* 0x000fe2000f8e02ff */
[----:B------:R-:W-:Y:S02]  /*19060*/  MOV R61, R65 ;  /* 0x00000041003d7202 */ /* 0x000fe40000000f00 */
[----:B------:R-:W-:Y:S02]  /*19070*/  SHF.R.U64 R36, R36, 0x3, RZ ;  /* 0x0000000324247819 */ /* 0x000fe400000012ff */
[----:B------:R-:W-:-:S02]  /*19080*/  SHF.R.U64 R40, R40, 0x3, RZ ;  /* 0x0000000328287819 */ /* 0x000fc400000012ff */
[----:B------:R-:W-:Y:S02]  /*19090*/  SHF.R.U64 R44, R44, 0x3, RZ ;  /* 0x000000032c2c7819 */ /* 0x000fe400000012ff */
[----:B------:R-:W-:Y:S02]  /*190a0*/  SHF.R.U64 R48, R48, 0x3, RZ ;  /* 0x0000000330307819 */ /* 0x000fe400000012ff */
[----:B------:R-:W-:Y:S02]  /*190b0*/  SHF.R.U64 R52, R52, 0x3, RZ ;  /* 0x0000000334347819 */ /* 0x000fe400000012ff */
[----:B------:R-:W-:Y:S02]  /*190c0*/  SHF.R.U64 R5, R5, 0x3, RZ ;  /* 0x0000000305057819 */ /* 0x000fe400000012ff */
[----:B--2---:R-:W-:Y:S02]  /*190d0*/  @P4 SHF.R.U32.HI R61, RZ, R67, R0 ;  /* 0x00000043ff3d4219 */ /* 0x004fe40000011600 */
[----:B------:R-:W-:Y:S01]  /*190e0*/  SHF.R.U64 R6, R6, 0x3, RZ ;  /* 0x0000000306067819 */ /* 0x000fe200000012ff */
[C---:B------:R-:W-:Y:S01]  /*190f0*/  IMAD R63, R227.reuse, UR5, R62 ;  /* 0x00000005e33f7c24 */ /* 0x040fe2000f8e023e */
[----:B------:R-:W-:Y:S01]  /*19100*/  LOP3.LUT R36, R36, R37, RZ, 0x3c, !PT ;  /* 0x0000002524247212 */ /* 0x000fe200078e3cff */
[----:B------:R-:W-:Y:S01]  /*19110*/  IMAD.WIDE.U32 R20, R227, UR4, R20 ;  /* 0x00000004e3147c25 */ /* 0x000fe2000f8e0014 */
[----:B------:R-:W-:Y:S01]  /*19120*/  LOP3.LUT R40, R40, R41, RZ, 0x3c, !PT ;  /* 0x0000002928287212 */ /* 0x000fe200078e3cff */
[----:B------:R-:W-:Y:S01]  /*19130*/  ULDC.64 UR4, c[0x0][0xae0] ;  /* 0x0002b80000047ab9 */ /* 0x000fe20000000a00 */
[----:B------:R-:W-:Y:S01]  /*19140*/  LOP3.LUT R44, R44, R45, RZ, 0x3c, !PT ;  /* 0x0000002d2c2c7212 */ /* 0x000fe200078e3cff */
[--C-:B------:R-:W-:Y:S01]  /*19150*/  IMAD.X R37, RZ, RZ, R117.reuse, P0 ;  /* 0x000000ffff257224 */ /* 0x100fe200000e0675 */
[----:B------:R-:W-:Y:S01]  /*19160*/  LOP3.LUT R48, R48, R49, RZ, 0x3c, !PT ;  /* 0x0000003130307212 */ /* 0x000fe200078e3cff */
[--C-:B------:R-:W-:Y:S01]  /*19170*/  IMAD.X R45, RZ, RZ, R117.reuse, P2 ;  /* 0x000000ffff2d7224 */ /* 0x100fe200010e0675 */
[----:B------:R-:W-:Y:S01]  /*19180*/  LOP3.LUT R52, R52, R53, RZ, 0x3c, !PT ;  /* 0x0000003534347212 */ /* 0x000fe200078e3cff */
[--C-:B------:R-:W-:Y:S01]  /*19190*/  IMAD.X R49, RZ, RZ, R117.reuse, P6 ;  /* 0x000000ffff317224 */ /* 0x100fe200030e0675 */
[----:B------:R-:W-:Y:S01]  /*191a0*/  LOP3.LUT R4, R5, R116, RZ, 0x3c, !PT ;  /* 0x0000007405047212 */ /* 0x000fe200078e3cff */
[----:B------:R-:W-:Y:S01]  /*191b0*/  IMAD.MOV.U32 R5, RZ, RZ, R117 ;  /* 0x000000ffff057224 */ /* 0x000fe200078e0075 */
[--C-:B------:R-:W-:Y:S01]  /*191c0*/  SHF.R.S32.HI R0, RZ, 0x1f, R61.reuse ;  /* 0x0000001fff007819 */ /* 0x100fe2000001143d */
[----:B------:R-:W-:Y:S01]  /*191d0*/  IMAD.MOV R62, RZ, RZ, -R61 ;  /* 0x000000ffff3e7224 */ /* 0x000fe200078e0a3d */
[----:B------:R-:W-:-:S02]  /*191e0*/  IADD3.X R41, RZ, R117, RZ, P3, !PT ;  /* 0x00000075ff297210 */ /* 0x000fc40001ffe4ff */
[----:B------:R-:W-:Y:S01]  /*191f0*/  LOP3.LUT R56, R6, R7, RZ, 0x3c, !PT ;  /* 0x0000000706387212 */ /* 0x000fe200078e3cff */
[----:B------:R-:W-:Y:S01]  /*19200*/  IMAD.IADD R21, R21, 0x1, R63 ;  /* 0x0000000115157824 */ /* 0x000fe200078e023f */
[----:B------:R-:W-:Y:S01]  /*19210*/  IADD3.X R53, RZ, R117, RZ, P5, !PT ;  /* 0x00000075ff357210 */ /* 0x000fe20002ffe4ff */
[----:B------:R-:W-:Y:S01]  /*19220*/  IMAD R0, R0, UR4, RZ ;  /* 0x0000000400007c24 */ /* 0x000fe2000f8e02ff */
[----:B------:R-:W5:Y:S01]  /*19230*/  LD.E.128 R4, desc[UR48][R4.64] ;  /* 0x0000003004047980 */ /* 0x000f62000c101d00 */
[----:B------:R-:W-:Y:S02]  /*19240*/  IMAD R125, R125, R62, R65 ;  /* 0x0000003e7d7d7224 */ /* 0x000fe400078e0241 */
[C---:B------:R-:W-:Y:S01]  /*19250*/  IMAD.WIDE.U32 R20, R61.reuse, UR4, R20 ;  /* 0x000000043d147c25 */ /* 0x040fe2000f8e0014 */
[----:B------:R-:W5:Y:S04]  /*19260*/  LD.E.128 R36, desc[UR48][R36.64] ;  /* 0x0000003024247980 */ /* 0x000f68000c101d00 */
[----:B------:R-:W5:Y:S01]  /*19270*/  LD.E.128 R40, desc[UR48][R40.64] ;  /* 0x0000003028287980 */ /* 0x000f62000c101d00 */
[----:B------:R-:W-:-:S03]  /*19280*/  IMAD R61, R61, UR5, R0 ;  /* 0x000000053d3d7c24 */ /* 0x000fc6000f8e0200 */
[----:B------:R-:W5:Y:S01]  /*19290*/  LD.E.128 R44, desc[UR48][R44.64] ;  /* 0x000000302c2c7980 */ /* 0x000f62000c101d00 */
[----:B------:R-:W-:Y:S01]  /*192a0*/  SHF.R.S32.HI R0, RZ, 0x1f, R125 ;  /* 0x0000001fff007819 */ /* 0x000fe2000001147d */
[----:B------:R-:W-:Y:S02]  /*192b0*/  ULDC.64 UR4, c[0x0][0xad8] ;  /* 0x0002b60000047ab9 */ /* 0x000fe40000000a00 */
        /* <DEDUP_REMOVED lines=9> */
[----:B------:R-:W-:-:S02]  /*19350*/  IMAD.IADD R21, R21, 0x1, R61 ;  /* 0x0000000115157824 */ /* 0x000fc400078e023d */
[----:B------:R-:W-:Y:S01]  /*19360*/  IMAD R0, R0, UR4, RZ ;  /* 0x0000000400007c24 */ /* 0x000fe2000f8e02ff */
[----:B------:R-:W-:Y:S01]  /*19370*/  LEA R67, R128, R60, 0x7 ;  /* 0x0000003c80437211 */ /* 0x000fe200078e38ff */
[----:B------:R-:W-:-:S04]  /*19380*/  IMAD.WIDE.U32 R20, R125, UR4, R20 ;  /* 0x000000047d147c25 */ /* 0x000fc8000f8e0014 */
[----:B------:R-:W-:Y:S01]  /*19390*/  IMAD R63, R125, UR5, R0 ;  /* 0x000000057d3f7c24 */ /* 0x000fe2000f8e0200 */
[-C--:B------:R-:W-:Y:S01]  /*193a0*/  ISETP.GE.AND P2, PT, R67, R64.reuse, PT ;  /* 0x000000404300720c */ /* 0x080fe20003f46270 */
[----:B------:R-:W-:Y:S01]  /*193b0*/  ULDC.64 UR4, c[0x0][0xa80] ;  /* 0x0002a00000047ab9 */ /* 0x000fe20000000a00 */
[----:B------:R-:W-:Y:S01]  /*193c0*/  IADD3 R0, R2, 0x30820, RZ ;  /* 0x0003082002007810 */ /* 0x000fe20007ffe0ff */
[----:B------:R-:W-:Y:S01]  /*193d0*/  IMAD.IADD R21, R21, 0x1, R63 ;  /* 0x0000000115157824 */ /* 0x000fe200078e023f */
[C---:B------:R-:W-:Y:S01]  /*193e0*/  LEA R65, P3, R20.reuse, UR4, 0x1 ;  /* 0x0000000414417c11 */ /* 0x040fe2000f8608ff */
[----:B------:R-:W-:Y:S01]  /*193f0*/  VIADD R61, R67, 0x20 ;  /* 0x00000020433d7836 */ /* 0x000fe20000000000 */
[----:B------:R-:W-:Y:S02]  /*19400*/  PRMT R0, RZ, 0x654, R0 ;  /* 0x00000654ff007816 */ /* 0x000fe40000000000 */
[----:B------:R-:W-:Y:S02]  /*19410*/  LEA.HI.X R66, R20, UR5, R21, 0x1, P3 ;  /* 0x0000000514427c11 */ /* 0x000fe400098f0c15 */
[-C--:B------:R-:W-:Y:S01]  /*19420*/  ISETP.GE.AND P1, PT, R61, R64.reuse, PT ;  /* 0x000000403d00720c */ /* 0x080fe20003f26270 */
[----:B------:R-:W-:Y:S01]  /*19430*/  VIADD R61, R67, 0x40 ;  /* 0x00000040433d7836 */ /* 0x000fe20000000000 */
[----:B0-----:R0:W1:Y:S01]  /*19440*/  SHFL.IDX PT, R62, R65, RZ, 0x181f ;  /* 0x00181fff413e7589 */ /* 0x00106200000e0000 */
[----:B------:R-:W-:Y:S01]  /*19450*/  BSSY B1, `(.L_x_650) ;  /* 0x0000017000017945 */ /* 0x000fe20003800000 */
[----:B------:R2:W-:Y:S01]  /*19460*/  SYNCS.ARRIVE.TRANS64.RED.A1T0 RZ, [R0+URZ], RZ ;  /* 0x000000ff00ff79a7 */ /* 0x0005e2000810043f */
[C---:B------:R-:W-:Y:S01]  /*19470*/  IADD3 R69, R3.reuse, 0x80, RZ ;  /* 0x0000008003457810 */ /* 0x040fe20007ffe0ff */
[----:B------:R-:W-:Y:S01]  /*19480*/  VIADD R71, R3, 0x40 ;  /* 0x0000004003477836 */ /* 0x000fe20000000000 */
[----:B------:R-:W-:Y:S01]  /*19490*/  ISETP.GE.AND P0, PT, R61, R64, PT ;  /* 0x000000403d00720c */ /* 0x000fe20003f06270 */
[----:B--2---:R0:W2:Y:S01]  /*194a0*/  SHFL.IDX PT, R0, R66, RZ, 0x181f ;  /* 0x00181fff42007589 */ /* 0x0040a200000e0000 */
[----:B------:R-:W-:Y:S11]  /*194b0*/  @P2 BRA `(.L_x_651) ;  /* 0x0000000000402947 */ /* 0x000ff60003800000 */
[----:B------:R-:W-:Y:S01]  /*194c0*/  ULDC UR4, c[0x0][0xac8] ;  /* 0x0002b20000047ab9 */ /* 0x000fe20000000800 */
[----:B------:R-:W-:Y:S02]  /*194d0*/  SHF.R.S32.HI R21, RZ, 0x1f, R3 ;  /* 0x0000001fff157819 */ /* 0x000fe40000011403 */
[----:B------:R-:W-:Y:S02]  /*194e0*/  ISETP.GE.AND P4, PT, R3, UR4, PT ;  /* 0x0000000403007c0c */ /* 0x000fe4000bf86270 */
[----:B------:R-:W-:Y:S02]  /*194f0*/  ISETP.GE.AND P3, PT, R71, UR4, PT ;  /* 0x0000000447007c0c */ /* 0x000fe4000bf66270 */
[----:B------:R-:W-:Y:S02]  /*19500*/  ISETP.GE.AND P2, PT, R69, UR4, PT ;  /* 0x0000000445007c0c */ /* 0x000fe4000bf46270 */
[----:B------:R-:W-:Y:S02]  /*19510*/  SHF.R.S32.HI R61, RZ, 0x1f, R71 ;  /* 0x0000001fff3d7819 */ /* 0x000fe40000011447 */
[----:B------:R-:W-:-:S05]  /*19520*/  SHF.R.S32.HI R63, RZ, 0x1f, R69 ;  /* 0x0000001fff3f7819 */ /* 0x000fca0000011445 */
        /* <DEDUP_REMOVED lines=9> */
.L_x_651:
[----:B------:R-:W-:Y:S05]  /*195c0*/  BSYNC B1 ;  /* 0x0000000000017941 */ /* 0x000fea0003800000 */
.L_x_650:
[----:B--2---:R2:W4:Y:S01]  /*195d0*/  SHFL.IDX PT, R0, R66, 0x1, 0x181f ;  /* 0x00381f0042007f89 */ /* 0x00452200000e0000 */
[----:B------:R-:W-:Y:S01]  /*195e0*/  BSSY B1, `(.L_x_652) ;  /* 0x0000013000017945 */ /* 0x000fe20003800000 */
[----:B---3-5:R-:W-:Y:S02]  /*195f0*/  SHF.R.S32.HI R29, RZ, 0x1f, R3 ;  /* 0x0000001fff1d7819 */ /* 0x028fe40000011403 */
[----:B------:R2:W3:Y:S01]  /*19600*/  SHFL.IDX PT, R20, R65, 0x1, 0x181f ;  /* 0x00381f0041147f89 */ /* 0x0004e200000e0000 */
[----:B------:R-:W-:Y:S02]  /*19610*/  SHF.R.S32.HI R28, RZ, 0x1f, R71 ;  /* 0x0000001fff1c7819 */ /* 0x000fe40000011447 */
[----:B------:R-:W-:Y:S01]  /*19620*/  SHF.R.S32.HI R30, RZ, 0x1f, R69 ;  /* 0x0000001fff1e7819 */ /* 0x000fe20000011445 */
[----:B------:R-:W-:Y:S06]  /*19630*/  @P1 BRA `(.L_x_653) ;  /* 0x0000000000341947 */ /* 0x000fec0003800000 */
[----:B------:R-:W-:Y:S02]  /*19640*/  ULDC UR4, c[0x0][0xac8] ;  /* 0x0002b20000047ab9 */ /* 0x000fe40000000800 */
[----:B------:R-:W-:Y:S02]  /*19650*/  ISETP.GE.AND P4, PT, R3, UR4, PT ;  /* 0x0000000403007c0c */ /* 0x000fe4000bf86270 */
[----:B------:R-:W-:Y:S02]  /*19660*/  ISETP.GE.AND P5, PT, R71, UR4, PT ;  /* 0x0000000447007c0c */ /* 0x000fe4000bfa6270 */
[----:B------:R-:W-:-:S09]  /*19670*/  ISETP.GE.AND P6, PT, R69, UR4, PT ;  /* 0x0000000445007c0c */ /* 0x000fd2000bfc6270 */
[-C--:B---3--:R-:W-:Y:S02]  /*19680*/  @!P4 LEA R4, P1, R3, R20.reuse, 0x1 ;  /* 0x000000140304c211 */ /* 0x088fe400078208ff */
        /* <DEDUP_REMOVED lines=8> */
.L_x_653:
[----:B------:R-:W-:Y:S05]  /*19710*/  BSYNC B1 ;  /* 0x0000000000017941 */ /* 0x000fea0003800000 */
.L_x_652:
[----:B----4-:R4:W0:Y:S01]  /*19720*/  SHFL.IDX PT, R0, R66, 0x2, 0x181f ;  /* 0x00581f0042007f89 */ /* 0x01082200000e0000 */
[----:B------:R-:W-:Y:S03]  /*19730*/  BSSY B1, `(.L_x_654) ;  /* 0x0000010000017945 */ /* 0x000fe60003800000 */
[----:B---3--:R4:W3:Y:S01]  /*19740*/  SHFL.IDX PT, R8, R65, 0x2, 0x181f ;  /* 0x00581f0041087f89 */ /* 0x0088e200000e0000 */
[----:B------:R-:W-:Y:S05]  /*19750*/  @P0 BRA `(.L_x_655) ;  /* 0x0000000000340947 */ /* 0x000fea0003800000 */
[----:B------:R-:W-:Y:S02]  /*19760*/  ULDC UR4, c[0x0][0xac8] ;  /* 0x0002b20000047ab9 */ /* 0x000fe40000000800 */
[----:B------:R-:W-:Y:S02]  /*19770*/  ISETP.GE.AND P3, PT, R3, UR4, PT ;  /* 0x0000000403007c0c */ /* 0x000fe4000bf66270 */
[----:B------:R-:W-:Y:S02]  /*19780*/  ISETP.GE.AND P4, PT, R71, UR4, PT ;  /* 0x0000000447007c0c */ /* 0x000fe4000bf86270 */
[----:B------:R-:W-:-:S09]  /*19790*/  ISETP.GE.AND P5, PT, R69, UR4, PT ;  /* 0x0000000445007c0c */ /* 0x000fd2000bfa6270 */
[-C--:B---3--:R-:W-:Y:S02]  /*197a0*/  @!P3 LEA R4, P0, R3, R8.reuse, 0x1 ;  /* 0x000000080304b211 */ /* 0x088fe400078008ff */
[-C--:B------:R-:W-:Y:S02]  /*197b0*/  @!P4 LEA R6, P1, R71, R8.reuse, 0x1 ;  /* 0x000000084706c211 */ /* 0x080fe400078208ff */
[----:B------:R-:W-:Y:S02]  /*197c0*/  @!P5 LEA R8, P2, R69, R8, 0x1 ;  /* 0x000000084508d211 */ /* 0x000fe400078408ff */
[-C--:B0-----:R-:W-:Y:S02]  /*197d0*/  @!P3 LEA.HI.X R5, R3, R0.reuse, R29, 0x1, P0 ;  /* 0x000000000305b211 */ /* 0x081fe400000f0c1d */
[-C--:B------:R-:W-:Y:S02]  /*197e0*/  @!P4 LEA.HI.X R7, R71, R0.reuse, R28, 0x1, P1 ;  /* 0x000000004707c211 */ /* 0x080fe400008f0c1c */
[----:B------:R-:W-:Y:S01]  /*197f0*/  @!P5 LEA.HI.X R9, R69, R0, R30, 0x1, P2 ;  /* 0x000000004509d211 */ /* 0x000fe200010f0c1e */
[----:B------:R0:W-:Y:S04]  /*19800*/  @!P3 ST.E.128 desc[UR48][R4.64], R12 ;  /* 0x0000000c0400b985 */ /* 0x0001e8000c101d30 */
[----:B------:R0:W-:Y:S04]  /*19810*/  @!P4 ST.E.128 desc[UR48][R6.64], R36 ;  /* 0x000000240600c985 */ /* 0x0001e8000c101d30 */
[----:B------:R0:W-:Y:S02]  /*19820*/  @!P5 ST.E.128 desc[UR48][R8.64], R52 ;  /* 0x000000340800d985 */ /* 0x0001e4000c101d30 */
.L_x_655:
[----:B------:R-:W-:Y:S05]  /*19830*/  BSYNC B1 ;  /* 0x0000000000017941 */ /* 0x000fea0003800000 */
.L_x_654:
[----:B0-----:R-:W-:Y:S01]  /*19840*/  VIADD R5, R67, 0x60 ;  /* 0x0000006043057836 */ /* 0x001fe20000000000 */
[----:B--2-4-:R-:W0:Y:S04]  /*19850*/  SHFL.IDX PT, R66, R66, 0x3, 0x181f ;  /* 0x00781f0042427f89 */ /* 0x014e2800000e0000 */
[----:B------:R-:W-:Y:S01]  /*19860*/  ISETP.GE.AND P0, PT, R5, R64, PT ;  /* 0x000000400500720c */ /* 0x000fe20003f06270 */
[----:B------:R2:W4:-:S12]  /*19870*/  SHFL.IDX PT, R0, R65, 0x3, 0x181f ;  /* 0x00781f0041007f89 */ /* 0x00051800000e0000 */
[----:B--2---:R-:W-:Y:S05]  /*19880*/  @P0 BRA `(.L_x_656) ;  /* 0x0000002000340947 */ /* 0x004fea0003800000 */
[----:B------:R-:W-:Y:S02]  /*19890*/  ULDC UR4, c[0x0][0xac8] ;  /* 0x0002b20000047ab9 */ /* 0x000fe40000000800 */
[----:B------:R-:W-:Y:S02]  /*198a0*/  ISETP.GE.AND P2, PT, R3, UR4, PT ;  /* 0x0000000403007c0c */ /* 0x000fe4000bf46270 */
[----:B------:R-:W-:-:S11]  /*198b0*/  ISETP.GE.AND P3, PT, R71, UR4, PT ;  /* 0x0000000447007c0c */ /* 0x000fd6000bf66270 */
[-C--:B----4-:R-:W-:Y:S02]  /*198c0*/  @!P2 LEA R4, P0, R3, R0.reuse, 0x1 ;  /* 0x000000000304a211 */ /* 0x090fe400078008ff */
[----:B------:R-:W-:Y:S02]  /*198d0*/  @!P3 LEA R6, P1, R71, R0, 0x1 ;  /* 0x000000004706b211 */ /* 0x000fe400078208ff */
[-C--:B0-----:R-:W-:Y:S02]  /*198e0*/  @!P2 LEA.HI.X R5, R3, R66.reuse, R29, 0x1, P0 ;  /* 0x000000420305a211 */ /* 0x081fe400000f0c1d */
        /* <DEDUP_REMOVED lines=9> */
.L_x_649:
[----:B------:R-:W-:Y:S01]  /*19980*/  ULDC.64 UR4, c[0x0][0xb08] ;  /* 0x0002c20000047ab9 */ /* 0x000fe20000000a00 */
[----:B------:R1:W5:Y:S01]  /*19990*/  LDL R166, [R1+0x48] ;  /* 0x0000480001a67983 */ /* 0x0003620000100800 */
[----:B0-----:R-:W-:Y:S01]  /*199a0*/  IMAD R3, R66, UR4, RZ ;  /* 0x0000000442037c24 */ /* 0x001fe2000f8e02ff */
[----:B------:R-:W-:Y:S01]  /*199b0*/  SHF.R.S32.HI R66, RZ, 0x1f, R227 ;  /* 0x0000001fff427819 */ /* 0x000fe200000114e3 */
[C---:B------:R-:W-:Y:S01]  /*199c0*/  IMAD.WIDE.U32 R60, R0.reuse, UR4, RZ ;  /* 0x00000004003c7c25 */ /* 0x040fe2000f8e00ff */
[----:B------:R1:W5:Y:S01]  /*199d0*/  LDL R165, [R1+0x10c] ;  /* 0x00010c0001a57983 */ /* 0x0003620000100800 */
[----:B------:R-:W0:Y:S01]  /*199e0*/  @P4 LDC R62, c[0x0][0xbec] ;  /* 0x0002fb00ff3e4b82 */ /* 0x000e220000000800 */
[----:B------:R-:W-:Y:S01]  /*199f0*/  ULDC.64 UR6, c[0x0][0xb30] ;  /* 0x0002cc0000067ab9 */ /* 0x000fe20000000a00 */
[----:B------:R-:W-:Y:S01]  /*19a00*/  IMAD R3, R0, UR5, R3 ;  /* 0x0000000500037c24 */ /* 0x000fe2000f8e0203 */
[----:B------:R-:W-:Y:S01]  /*19a10*/  ULDC.64 UR4, c[0x0][0xb38] ;  /* 0x0002ce0000047ab9 */ /* 0x000fe20000000a00 */
[----:B------:R1:W5:Y:S03]  /*19a20*/  LDL R164, [R1+0xa4] ;  /* 0x0000a40001a47983 */ /* 0x0003660000100800 */
[----:B------:R-:W-:Y:S01]  /*19a30*/  IADD3 R61, R61, R3, RZ ;  /* 0x000000033d3d7210 */ /* 0x000fe20007ffe0ff */
[----:B------:R1:W5:Y:S01]  /*19a40*/  LDL R163, [R1+0x108] ;  /* 0x0001080001a37983 */ /* 0x0003620000100800 */
[----:B------:R-:W2:Y:S01]  /*19a50*/  @P4 LDC R0, c[0x0][0xbf0] ;  /* 0x0002fc00ff004b82 */ /* 0x000ea20000000800 */
[----:B------:R-:W-:-:S02]  /*19a60*/  IMAD.MOV.U32 R3, RZ, RZ, R67 ;  /* 0x000000ffff037224 */ /* 0x000fc400078e0043 */
[C---:B------:R-:W-:Y:S01]  /*19a70*/  IMAD.WIDE.U32 R60, R196.reuse, UR4, R60 ;  /* 0x00000004c43c7c25 */ /* 0x040fe2000f8e003c */
[----:B------:R1:W5:Y:S03]  /*19a80*/  LDL R162, [R1+0xa0] ;  /* 0x0000a00001a27983 */ /* 0x0003660000100800 */
[----:B------:R-:W-:Y:S01]  /*19a90*/  IMAD R61, R196, UR5, R61 ;  /* 0x00000005c43d7c24 */ /* 0x000fe2000f8e023d */
[----:B------:R-:W-:Y:S01]  /*19aa0*/  ULDC.64 UR4, c[0x0][0xb40] ;  /* 0x0002d00000047ab9 */ /* 0x000fe20000000a00 */
[----:B------:R1:W5:Y:S01]  /*19ab0*/  LDL R161, [R1+0x104] ;  /* 0x0001040001a17983 */ /* 0x0003620000100800 */
[----:B------:R-:W-:Y:S02]  /*19ac0*/  IMAD R66, R66, UR4, RZ ;  /* 0x0000000442427c24 */ /* 0x000fe4000f8e02ff */
[C---:B------:R-:W-:Y:S01]  /*19ad0*/  IMAD.WIDE.U32 R60, R227.reuse, UR4, R60 ;  /* 0x00000004e33c7c25 */ /* 0x040fe2000f8e003c */
[----:B------:R1:W5:Y:S03]  /*19ae0*/  LDL R160, [R1+0x9c] ;  /* 0x00009c0001a07983 */ /* 0x0003660000100800 */
[----:B------:R-:W-:Y:S01]  /*19af0*/  IMAD R63, R227, UR5, R66 ;  /* 0x00000005e33f7c24 */ /* 0x000fe2000f8e0242 */
[----:B------:R-:W-:Y:S01]  /*19b00*/  ULDC.64 UR4, c[0x0][0xb48] ;  /* 0x0002d20000047ab9 */ /* 0x000fe20000000a00 */
[----:B------:R1:W5:Y:S01]  /*19b10*/  LDL R159, [R1+0x100] ;  /* 0x00010000019f7983 */ /* 0x0003620000100800 */
[----:B0-----:R-:W-:-:S03]  /*19b20*/  @P4 IMAD.HI.U32 R73, R67, R62, RZ ;  /* 0x0000003e43494227 */ /* 0x001fc600078e00ff */
[----:B------:R1:W5:Y:S01]  /*19b30*/  LDL R158, [R1+0x98] ;  /* 0x00009800019e7983 */ /* 0x0003620000100800 */
[----:B------:R-:W-:Y:S01]  /*19b40*/  IMAD.IADD R61, R61, 0x1, R63 ;  /* 0x000000013d3d7824 */ /* 0x000fe200078e023f */
[----:B--2---:R-:W-:Y:S02]  /*19b50*/  @P4 SHF.R.U32.HI R3, RZ, R0, R73 ;  /* 0x00000000ff034219 */ /* 0x004fe40000011649 */
[----:B------:R1:W5:Y:S01]  /*19b60*/  LDL R157, [R1+0xfc] ;  /* 0x0000fc00019d7983 */ /* 0x0003620000100800 */
[----:B------:R-:W-:Y:S01]  /*19b70*/  IMAD.WIDE.U32 R60, R127, UR4, R60 ;  /* 0x000000047f3c7c25 */ /* 0x000fe2000f8e003c */
[----:B------:R-:W-:Y:S02]  /*19b80*/  IADD3 R62, -R3, RZ, RZ ;  /* 0x000000ff033e7210 */ /* 0x000fe40007ffe1ff */
[----:B------:R1:W5:Y:S01]  /*19b90*/  LDL R156, [R1+0x94] ;  /* 0x00009400019c7983 */ /* 0x0003620000100800 */
[----:B------:R-:W-:Y:S01]  /*19ba0*/  IMAD R61, R127, UR5, R61 ;  /* 0x000000057f3d7c24 */ /* 0x000fe2000f8e023d */
[----:B------:R-:W-:Y:S01]  /*19bb0*/  SHF.R.S32.HI R0, RZ, 0x1f, R3 ;  /* 0x0000001fff007819 */ /* 0x000fe20000011403 */
[----:B------:R-:W-:Y:S01]  /*19bc0*/  IMAD R125, R125, R62, R67 ;  /* 0x0000003e7d7d7224 */ /* 0x000fe200078e0243 */
[----:B------:R1:W5:Y:S01]  /*19bd0*/  LDL R155, [R1+0xf8] ;  /* 0x0000f800019b7983 */ /* 0x0003620000100800 */
[----:B------:R-:W-:-:S02]  /*19be0*/  ULDC.64 UR4, c[0x0][0xb28] ;  /* 0x0002ca0000047ab9 */ /* 0x000fc40000000a00 */
[----:B------:R-:W-:Y:S01]  /*19bf0*/  IMAD R0, R0, UR6, RZ ;  /* 0x0000000600007c24 */ /* 0x000fe2000f8e02ff */
[----:B------:R1:W5:Y:S04]  /*19c00*/  LDL R154, [R1+0x90] ;  /* 0x00009000019a7983 */ /* 0x0003680000100800 */
        /* <DEDUP_REMOVED lines=33> */
[----:B------:R1:W5:Y:S01]  /*19e20*/  LDL R74, [R1+0x4c] ;  /* 0x00004c00014a7983 */ /* 0x0003620000100800 */
[C---:B------:R-:W-:Y:S01]  /*19e30*/  IMAD R63, R3.reuse, UR7, R0 ;  /* 0x00000007033f7c24 */ /* 0x040fe2000f8e0200 */
[----:B------:R-:W-:Y:S01]  /*19e40*/  SHF.R.S32.HI R0, RZ, 0x1f, R125 ;  /* 0x0000001fff007819 */ /* 0x000fe2000001147d */
[----:B------:R-:W-:-:S04]  /*19e50*/  IMAD.WIDE.U32 R60, R3, UR6, R60 ;  /* 0x00000006033c7c25 */ /* 0x000fc8000f8e003c */
[----:B------:R-:W-:Y:S02]  /*19e60*/  IMAD R0, R0, UR4, RZ ;  /* 0x0000000400007c24 */ /* 0x000fe4000f8e02ff */
[----:B------:R-:W-:Y:S02]  /*19e70*/  IMAD.IADD R61, R61, 0x1, R63 ;  /* 0x000000013d3d7824 */ /* 0x000fe400078e023f */
[C---:B------:R-:W-:Y:S02]  /*19e80*/  IMAD R3, R125.reuse, UR5, R0 ;  /* 0x000000057d037c24 */ /* 0x040fe4000f8e0200 */
[----:B------:R-:W-:Y:S01]  /*19e90*/  IMAD.WIDE.U32 R60, R125, UR4, R60 ;  /* 0x000000047d3c7c25 */ /* 0x000fe2000f8e003c */
[----:B------:R-:W-:Y:S01]  /*19ea0*/  ISETP.GE.AND P0, PT, R72, R64, PT ;  /* 0x000000404800720c */ /* 0x000fe20003f06270 */
[----:B------:R-:W-:Y:S02]  /*19eb0*/  ULDC.64 UR4, c[0x0][0xb00] ;  /* 0x0002c00000047ab9 */ /* 0x000fe40000000a00 */
[----:B------:R-:W-:Y:S01]  /*19ec0*/  VIADD R62, R2, 0x30820 ;  /* 0x00030820023e7836 */ /* 0x000fe20000000000 */
[----:B------:R-:W-:-:S02]  /*19ed0*/  IADD3 R3, R61, R3, RZ ;  /* 0x000000033d037210 */ /* 0x000fc40007ffe0ff */
[C---:B------:R-:W-:Y:S02]  /*19ee0*/  LEA R0, P1, R60.reuse, UR4, 0x2 ;  /* 0x000000043c007c11 */ /* 0x040fe4000f8210ff */
[----:B------:R-:W-:Y:S02]  /*19ef0*/  PRMT R62, RZ, 0x654, R62 ;  /* 0x00000654ff3e7816 */ /* 0x000fe4000000003e */
[----:B------:R-:W-:Y:S01]  /*19f00*/  LEA.HI.X R3, R60, UR5, R3, 0x2, P1 ;  /* 0x000000053c037c11 */ /* 0x000fe200088f1403 */
[----:B------:R-:W-:Y:S01]  /*19f10*/  BSSY B1, `(.L_x_657) ;  /* 0x0000065000017945 */ /* 0x000fe20003800000 */
[----:B------:R1:W-:Y:S01]  /*19f20*/  SYNCS.ARRIVE.TRANS64.RED.A1T0 RZ, [R62+URZ], RZ ;  /* 0x000000ff3eff79a7 */ /* 0x0003e2000810043f */
[----:B------:R1:W0:Y:S04]  /*19f30*/  SHFL.IDX PT, R60, R0, RZ, 0x1c1f ;  /* 0x001c1fff003c7589 */ /* 0x00022800000e0000 */
[----:B------:R1:W2:Y:S01]  /*19f40*/  SHFL.IDX PT, R61, R3, RZ, 0x1c1f ;  /* 0x001c1fff033d7589 */ /* 0x0002a200000e0000 */
[----:B------:R-:W-:Y:S05]  /*19f50*/  @P0 BRA `(.L_x_658) ;  /* 0x0000000400800947 */ /* 0x000fea0003800000 */
[----:B------:R-:W-:Y:S02]  /*19f60*/  ULDC UR4, c[0x0][0xac8] ;  /* 0x0002b20000047ab9 */ /* 0x000fe40000000800 */
[----:B-----5:R-:W-:Y:S02]  /*19f70*/  ISETP.GE.AND P1, PT, R164, UR4, PT ;  /* 0x00000004a4007c0c */ /* 0x020fe4000bf26270 */
[----:B------:R-:W-:Y:S02]  /*19f80*/  ISETP.GE.AND P0, PT, R162, UR4, PT ;  /* 0x00000004a2007c0c */ /* 0x000fe4000bf06270 */
[----:B------:R-:W-:Y:S02]  /*19f90*/  ISETP.GE.AND P2, PT, R166, UR4, PT ;  /* 0x00000004a6007c0c */ /* 0x000fe4000bf46270 */
[----:B------:R-:W-:Y:S02]  /*19fa0*/  ISETP.GE.AND P3, PT, R160, UR4, PT ;  /* 0x00000004a0007c0c */ /* 0x000fe4000bf66270 */
[----:B------:R-:W-:-:S05]  /*19fb0*/  ISETP.GE.AND P4, PT, R158, UR4, PT ;  /* 0x000000049e007c0c */ /* 0x000fca000bf86270 */
[-C--:B01----:R-:W-:Y:S02]  /*19fc0*/  @!P1 LEA R62, P5, R164, R60.reuse, 0x2 ;  /* 0x0000003ca43e9211 */ /* 0x083fe400078a10ff */
[----:B------:R-:W-:Y:S02]  /*19fd0*/  @!P0 LEA R66, P6, R162, R60, 0x2 ;  /* 0x0000003ca2428211 */ /* 0x000fe400078c10ff */
[----:B--2---:R-:W-:Y:S01]  /*19fe0*/  @!P2 IMAD.WIDE R72, R166, 0x4, R60 ;  /* 0x00000004a648a825 */ /* 0x004fe200078e023c */
[-C--:B------:R-:W-:Y:S02]  /*19ff0*/  @!P1 LEA.HI.X R63, R164, R61.reuse, R165, 0x2, P5 ;  /* 0x0000003da43f9211 */ /* 0x080fe400028f14a5 */
[----:B------:R-:W-:Y:S02]  /*1a000*/  @!P0 LEA.HI.X R67, R162, R61, R163, 0x2, P6 ;  /* 0x0000003da2438211 */ /* 0x000fe400030f14a3 */
[----:B------:R-:W-:Y:S01]  /*1a010*/  ISETP.GE.AND P5, PT, R156, UR4, PT ;  /* 0x000000049c007c0c */ /* 0x000fe2000bfa6270 */
[----:B------:R0:W-:Y:S04]  /*1a020*/  @!P2 ST.E.64 desc[UR48][R72.64], R4 ;  /* 0x000000044800a985 */ /* 0x0001e8000c101b30 */
[----:B------:R1:W-:Y:S01]  /*1a030*/  @!P1 ST.E.64 desc[UR48][R62.64], R6 ;  /* 0x000000063e009985 */ /* 0x0003e2000c101b30 */
[----:B------:R-:W-:-:S03]  /*1a040*/  ISETP.GE.AND P1, PT, R152, UR4, PT ;  /* 0x0000000498007c0c */ /* 0x000fc6000bf26270 */
[----:B------:R2:W-:Y:S01]  /*1a050*/  @!P0 ST.E.64 desc[UR48][R66.64], R8 ;  /* 0x0000000842008985 */ /* 0x0005e2000c101b30 */
[----:B------:R-:W-:Y:S02]  /*1a060*/  ISETP.GE.AND P0, PT, R154, UR4, PT ;  /* 0x000000049a007c0c */ /* 0x000fe4000bf06270 */
[-C--:B0-----:R-:W-:Y:S02]  /*1a070*/  @!P3 LEA R4, P6, R160, R60.reuse, 0x2 ;  /* 0x0000003ca004b211 */ /* 0x081fe400078c10ff */
[-C--:B-1----:R-:W-:Y:S02]  /*1a080*/  @!P4 LEA R6, P2, R158, R60.reuse, 0x2 ;  /* 0x0000003c9e06c211 */ /* 0x082fe400078410ff */
[-C--:B------:R-:W-:Y:S02]  /*1a090*/  @!P3 LEA.HI.X R5, R160, R61.reuse, R161, 0x2, P6 ;  /* 0x0000003da005b211 */ /* 0x080fe400030f14a1 */
[----:B------:R-:W-:Y:S02]  /*1a0a0*/  @!P4 LEA.HI.X R7, R158, R61, R159, 0x2, P2 ;  /* 0x0000003d9e07c211 */ /* 0x000fe400010f149f */
[----:B------:R-:W-:Y:S01]  /*1a0b0*/  ISETP.GE.AND P2, PT, R150, UR4, PT ;  /* 0x0000000496007c0c */ /* 0x000fe2000bf46270 */
[----:B------:R0:W-:Y:S01]  /*1a0c0*/  @!P3 ST.E.64 desc[UR48][R4.64], R10 ;  /* 0x0000000a0400b985 */ /* 0x0001e2000c101b30 */
[----:B--2---:R-:W-:-:S02]  /*1a0d0*/  @!P5 LEA R8, P6, R156, R60, 0x2 ;  /* 0x0000003c9c08d211 */ /* 0x004fc400078c10ff */
[----:B------:R-:W-:Y:S01]  /*1a0e0*/  ISETP.GE.AND P3, PT, R148, UR4, PT ;  /* 0x0000000494007c0c */ /* 0x000fe2000bf66270 */
[----:B------:R1:W-:Y:S01]  /*1a0f0*/  @!P4 ST.E.64 desc[UR48][R6.64], R12 ;  /* 0x0000000c0600c985 */ /* 0x0003e2000c101b30 */
[----:B------:R-:W-:-:S05]  /*1a100*/  @!P5 LEA.HI.X R9, R156, R61, R157, 0x2, P6 ;  /* 0x0000003d9c09d211 */ /* 0x000fca00030f149d */
[----:B------:R2:W-:Y:S01]  /*1a110*/  @!P5 ST.E.64 desc[UR48][R8.64], R14 ;  /* 0x0000000e0800d985 */ /* 0x0005e2000c101b30 */
[----:B0-----:R-:W-:-:S04]  /*1a120*/  @!P0 LEA R4, P4, R154, R60, 0x2 ;  /* 0x0000003c9a048211 */ /* 0x001fc800078810ff */
[-C--:B------:R-:W-:Y:S02]  /*1a130*/  @!P0 LEA.HI.X R5, R154, R61.reuse, R155, 0x2, P4 ;  /* 0x0000003d9a058211 */ /* 0x080fe400020f149b */
[----:B------:R-:W-:Y:S02]  /*1a140*/  ISETP.GE.AND P4, PT, R146, UR4, PT ;  /* 0x0000000492007c0c */ /* 0x000fe4000bf86270 */
[-C--:B-1----:R-:W-:Y:S01]  /*1a150*/  @!P1 LEA R6, P5, R152, R60.reuse, 0x2 ;  /* 0x0000003c98069211 */ /* 0x082fe200078a10ff */
[----:B------:R0:W-:Y:S01]  /*1a160*/  @!P0 ST.E.64 desc[UR48][R4.64], R20 ;  /* 0x0000001404008985 */ /* 0x0001e2000c101b30 */
[----:B--2---:R-:W-:Y:S02]  /*1a170*/  @!P2 LEA R8, P6, R150, R60, 0x2 ;  /* 0x0000003c9608a211 */ /* 0x004fe400078c10ff */
[----:B------:R-:W-:Y:S02]  /*1a180*/  @!P1 LEA.HI.X R7, R152, R61, R153, 0x2, P5 ;  /* 0x0000003d98079211 */ /* 0x000fe400028f1499 */
[----:B------:R-:W-:-:S02]  /*1a190*/  ISETP.GE.AND P5, PT, R144, UR4, PT ;  /* 0x0000000490007c0c */ /* 0x000fc4000bfa6270 */
[----:B------:R-:W-:Y:S01]  /*1a1a0*/  @!P2 LEA.HI.X R9, R150, R61, R151, 0x2, P6 ;  /* 0x0000003d9609a211 */ /* 0x000fe200030f1497 */
[----:B------:R1:W-:Y:S01]  /*1a1b0*/  @!P1 ST.E.64 desc[UR48][R6.64], R24 ;  /* 0x0000001806009985 */ /* 0x0003e2000c101b30 */
[----:B------:R-:W-:-:S03]  /*1a1c0*/  ISETP.GE.AND P1, PT, R140, UR4, PT ;  /* 0x000000048c007c0c */ /* 0x000fc6000bf26270 */
[----:B------:R2:W-:Y:S01]  /*1a1d0*/  @!P2 ST.E.64 desc[UR48][R8.64], R28 ;  /* 0x0000001c0800a985 */ /* 0x0005e2000c101b30 */
[----:B------:R-:W-:Y:S02]  /*1a1e0*/  ISETP.GE.AND P2, PT, R142, UR4, PT ;  /* 0x000000048e007c0c */ /* 0x000fe4000bf46270 */
[----:B0-----:R-:W-:-:S04]  /*1a1f0*/  @!P3 LEA R4, P6, R148, R60, 0x2 ;  /* 0x0000003c9404b211 */ /* 0x001fc800078c10ff */
[----:B------:R-:W-:Y:S02]  /*1a200*/  @!P3 LEA.HI.X R5, R148, R61, R149, 0x2, P6 ;  /* 0x0000003d9405b211 */ /* 0x000fe400030f1495 */
[----:B-1----:R-:W-:-:S03]  /*1a210*/  @!P4 LEA R6, P0, R146, R60, 0x2 ;  /* 0x0000003c9206c211 */ /* 0x002fc600078010ff */
[----:B------:R0:W-:Y:S01]  /*1a220*/  @!P3 ST.E.64 desc[UR48][R4.64], R32 ;  /* 0x000000200400b985 */ /* 0x0001e2000c101b30 */
[-C--:B------:R-:W-:Y:S02]  /*1a230*/  @!P4 LEA.HI.X R7, R146, R61.reuse, R147, 0x2, P0 ;  /* 0x0000003d9207c211 */ /* 0x080fe400000f1493 */
[----:B------:R-:W-:Y:S02]  /*1a240*/  ISETP.GE.AND P0, PT, R135, UR4, PT ;  /* 0x0000000487007c0c */ /* 0x000fe4000bf06270 */
[CC--:B--2---:R-:W-:Y:S01]  /*1a250*/  @!P5 LEA R8, P6, R144.reuse, R60.reuse, 0x2 ;  /* 0x0000003c9008d211 */ /* 0x0c4fe200078c10ff */
[----:B------:R1:W-:Y:S01]  /*1a260*/  @!P4 ST.E.64 desc[UR48][R6.64], R36 ;  /* 0x000000240600c985 */ /* 0x0003e2000c101b30 */
[----:B------:R-:W-:Y:S02]  /*1a270*/  ISETP.GE.AND P4, PT, R131, UR4, PT ;  /* 0x0000000483007c0c */ /* 0x000fe4000bf86270 */
[----:B------:R-:W-:Y:S02]  /*1a280*/  @!P5 LEA.HI.X R9, R144, R61, R145, 0x2, P6 ;  /* 0x0000003d9009d211 */ /* 0x000fe400030f1491 */
[----:B0-----:R-:W-:-:S03]  /*1a290*/  @!P2 LEA R4, P6, R142, R60, 0x2 ;  /* 0x0000003c8e04a211 */ /* 0x001fc600078c10ff */
[----:B------:R0:W-:Y:S01]  /*1a2a0*/  @!P5 ST.E.64 desc[UR48][R8.64], R40 ;  /* 0x000000280800d985 */ /* 0x0001e2000c101b30 */
[----:B------:R-:W-:Y:S02]  /*1a2b0*/  ISETP.GE.AND P5, PT, R133, UR4, PT ;  /* 0x0000000485007c0c */ /* 0x000fe4000bfa6270 */
[----:B------:R-:W-:Y:S02]  /*1a2c0*/  @!P2 LEA.HI.X R5, R142, R61, R143, 0x2, P6 ;  /* 0x0000003d8e05a211 */ /* 0x000fe400030f148f */
[----:B-1----:R-:W-:-:S03]  /*1a2d0*/  @!P1 LEA R6, P3, R140, R60, 0x2 ;  /* 0x0000003c8c069211 */ /* 0x002fc600078610ff */
[----:B------:R1:W-:Y:S01]  /*1a2e0*/  @!P2 ST.E.64 desc[UR48][R4.64], R44 ;  /* 0x0000002c0400a985 */ /* 0x0003e2000c101b30 */
[-C--:B------:R-:W-:Y:S02]  /*1a2f0*/  @!P1 LEA.HI.X R7, R140, R61.reuse, R141, 0x2, P3 ;  /* 0x0000003d8c079211 */ /* 0x080fe400018f148d */
[----:B------:R-:W-:Y:S02]  /*1a300*/  ISETP.GE.AND P3, PT, R129, UR4, PT ;  /* 0x0000000481007c0c */ /* 0x000fe4000bf66270 */
[CC--:B0-----:R-:W-:Y:S01]  /*1a310*/  @!P0 LEA R8, P6, R135.reuse, R60.reuse, 0x2 ;  /* 0x0000003c87088211 */ /* 0x0c1fe200078c10ff */
[----:B------:R0:W-:Y:S03]  /*1a320*/  @!P1 ST.E.64 desc[UR48][R6.64], R48 ;  /* 0x0000003006009985 */ /* 0x0001e6000c101b30 */
[----:B------:R-:W-:Y:S02]  /*1a330*/  @!P0 LEA.HI.X R9, R135, R61, R136, 0x2, P6 ;  /* 0x0000003d87098211 */ /* 0x000fe400030f1488 */
[----:B-1----:R-:W-:-:S03]  /*1a340*/  @!P5 LEA R4, P1, R133, R60, 0x2 ;  /* 0x0000003c8504d211 */ /* 0x002fc600078210ff */
[----:B------:R1:W-:Y:S01]  /*1a350*/  @!P0 ST.E.64 desc[UR48][R8.64], R52 ;  /* 0x0000003408008985 */ /* 0x0003e2000c101b30 */
[----:B------:R-:W-:Y:S02]  /*1a360*/  ISETP.GE.AND P0, PT, R127, UR4, PT ;  /* 0x000000047f007c0c */ /* 0x000fe4000bf06270 */
[-C--:B------:R-:W-:Y:S02]  /*1a370*/  @!P5 LEA.HI.X R5, R133, R61.reuse, R134, 0x2, P1 ;  /* 0x0000003d8505d211 */ /* 0x080fe400008f1486 */
[----:B------:R-:W-:Y:S02]  /*1a380*/  ISETP.GE.AND P1, PT, R124, UR4, PT ;  /* 0x000000047c007c0c */ /* 0x000fe4000bf26270 */
[C---:B0-----:R-:W-:Y:S01]  /*1a390*/  @!P4 LEA R6, P2, R131.reuse, R60, 0x2 ;  /* 0x0000003c8306c211 */ /* 0x041fe200078410ff */
[----:B------:R0:W-:Y:S03]  /*1a3a0*/  @!P5 ST.E.64 desc[UR48][R4.64], R56 ;  /* 0x000000380400d985 */ /* 0x0001e6000c101b30 */
[----:B------:R-:W-:-:S02]  /*1a3b0*/  @!P4 LEA.HI.X R7, R131, R61, R132, 0x2, P2 ;  /* 0x0000003d8307c211 */ /* 0x000fc400010f1484 */
[----:B------:R-:W-:Y:S02]  /*1a3c0*/  ISETP.GE.AND P2, PT, R116, UR4, PT ;  /* 0x0000000474007c0c */ /* 0x000fe4000bf46270 */
[CC--:B-1----:R-:W-:Y:S01]  /*1a3d0*/  @!P3 LEA R8, P6, R129.reuse, R60.reuse, 0x2 ;  /* 0x0000003c8108b211 */ /* 0x0c2fe200078c10ff */
[----:B------:R1:W-:Y:S01]  /*1a3e0*/  @!P4 ST.E.64 desc[UR48][R6.64], R68 ;  /* 0x000000440600c985 */ /* 0x0003e2000c101b30 */
[----:B------:R-:W-:Y:S02]  /*1a3f0*/  ISETP.GE.AND P4, PT, R122, UR4, PT ;  /* 0x000000047a007c0c */ /* 0x000fe4000bf86270 */
[----:B------:R-:W-:Y:S02]  /*1a400*/  @!P3 LEA.HI.X R9, R129, R61, R130, 0x2, P6 ;  /* 0x0000003d8109b211 */ /* 0x000fe400030f1482 */
[----:B0-----:R-:W-:-:S03]  /*1a410*/  @!P0 LEA R4, P5, R127, R60, 0x2 ;  /* 0x0000003c7f048211 */ /* 0x001fc600078a10ff */
[----:B------:R0:W-:Y:S01]  /*1a420*/  @!P3 ST.E.64 desc[UR48][R8.64], R76 ;  /* 0x0000004c0800b985 */ /* 0x0001e2000c101b30 */
[----:B------:R-:W-:Y:S02]  /*1a430*/  ISETP.GE.AND P3, PT, R120, UR4, PT ;  /* 0x0000000478007c0c */ /* 0x000fe4000bf66270 */
[-C--:B------:R-:W-:Y:S02]  /*1a440*/  @!P0 LEA.HI.X R5, R127, R61.reuse, R128, 0x2, P5 ;  /* 0x0000003d7f058211 */ /* 0x080fe400028f1480 */
[----:B------:R-:W-:Y:S02]  /*1a450*/  ISETP.GE.AND P5, PT, R74, UR4, PT ;  /* 0x000000044a007c0c */ /* 0x000fe4000bfa6270 */
[C---:B-1----:R-:W-:Y:S01]  /*1a460*/  @!P1 LEA R6, P6, R124.reuse, R60, 0x2 ;  /* 0x0000003c7c069211 */ /* 0x042fe200078c10ff */
[----:B------:R1:W-:Y:S03]  /*1a470*/  @!P0 ST.E.64 desc[UR48][R4.64], R80 ;  /* 0x0000005004008985 */ /* 0x0003e6000c101b30 */
[----:B------:R-:W-:-:S03]  /*1a480*/  @!P1 LEA.HI.X R7, R124, R61, R126, 0x2, P6 ;  /* 0x0000003d7c079211 */ /* 0x000fc600030f147e */
[CC--:B0-----:R-:W-:Y:S02]  /*1a490*/  @!P3 LEA R8, P6, R120.reuse, R60.reuse, 0x2 ;  /* 0x0000003c7808b211 */ /* 0x0c1fe400078c10ff */
[----:B------:R0:W-:Y:S02]  /*1a4a0*/  @!P1 ST.E.64 desc[UR48][R6.64], R84 ;  /* 0x0000005406009985 */ /* 0x0001e4000c101b30 */
[----:B------:R-:W-:Y:S02]  /*1a4b0*/  @!P3 LEA.HI.X R9, R120, R61, R121, 0x2, P6 ;  /* 0x0000003d7809b211 */ /* 0x000fe400030f1479 */
[----:B-1----:R-:W-:-:S04]  /*1a4c0*/  @!P4 LEA R4, P0, R122, R60, 0x2 ;  /* 0x0000003c7a04c211 */ /* 0x002fc800078010ff */
[-C--:B------:R-:W-:Y:S02]  /*1a4d0*/  @!P4 LEA.HI.X R5, R122, R61.reuse, R123, 0x2, P0 ;  /* 0x0000003d7a05c211 */ /* 0x080fe400000f147b */
[-C--:B------:R-:W-:Y:S02]  /*1a4e0*/  @!P5 LEA R10, P0, R74, R60.reuse, 0x2 ;  /* 0x0000003c4a0ad211 */ /* 0x080fe400078010ff */
[----:B0-----:R-:W-:Y:S01]  /*1a4f0*/  @!P2 LEA R6, P1, R116, R60, 0x2 ;  /* 0x0000003c7406a211 */ /* 0x001fe200078210ff */
[----:B------:R3:W-:Y:S01]  /*1a500*/  @!P4 ST.E.64 desc[UR48][R4.64], R88 ;  /* 0x000000580400c985 */ /* 0x0007e2000c101b30 */
[-C--:B------:R-:W-:Y:S02]  /*1a510*/  @!P5 LEA.HI.X R11, R74, R61.reuse, R75, 0x2, P0 ;  /* 0x0000003d4a0bd211 */ /* 0x080fe400000f144b */
[----:B------:R-:W-:Y:S01]  /*1a520*/  @!P2 LEA.HI.X R7, R116, R61, R117, 0x2, P1 ;  /* 0x0000003d7407a211 */ /* 0x000fe200008f1475 */
[----:B------:R3:W-:Y:S04]  /*1a530*/  @!P3 ST.E.64 desc[UR48][R8.64], R92 ;  /* 0x0000005c0800b985 */ /* 0x0007e8000c101b30 */
[----:B------:R3:W-:Y:S04]  /*1a540*/  @!P2 ST.E.64 desc[UR48][R6.64], R96 ;  /* 0x000000600600a985 */ /* 0x0007e8000c101b30 */
[----:B------:R3:W-:Y:S02]  /*1a550*/  @!P5 ST.E.64 desc[UR48][R10.64], R100 ;  /* 0x000000640a00d985 */ /* 0x0007e4000c101b30 */
.L_x_658:
[----:B------:R-:W-:Y:S05]  /*1a560*/  BSYNC B1 ;  /* 0x0000000000017941 */ /* 0x000fea0003800000 */
.L_x_657:
[----:B------:R-:W-:Y:S01]  /*1a570*/  ISETP.GE.AND P0, PT, R65, R64, PT ;  /* 0x000000404100720c */ /* 0x000fe20003f06270 */
[----:B---3--:R3:W4:Y:S04]  /*1a580*/  SHFL.IDX PT, R5, R3, 0x1, 0x1c1f ;  /* 0x003c1f0003057f89 */ /* 0x00872800000e0000 */
[----:B------:R3:W0:Y:S08]  /*1a590*/  SHFL.IDX PT, R4, R0, 0x1, 0x1c1f ;  /* 0x003c1f0000047f89 */ /* 0x00063000000e0000 */
[----:B---3--:R-:W-:Y:S05]  /*1a5a0*/  @P0 BRA `(.L_x_656) ;  /* 0x0000001000ec0947 */ /* 0x008fea0003800000 */
[----:B------:R-:W-:Y:S02]  /*1a5b0*/  ULDC UR4, c[0x0][0xac8] ;  /* 0x0002b20000047ab9 */ /* 0x000fe40000000800 */
[----:B-----5:R-:W-:Y:S02]  /*1a5c0*/  ISETP.GE.AND P2, PT, R164, UR4, PT ;  /* 0x00000004a4007c0c */ /* 0x020fe4000bf46270 */
[----:B------:R-:W-:Y:S02]  /*1a5d0*/  ISETP.GE.AND P1, PT, R166, UR4, PT ;  /* 0x00000004a6007c0c */ /* 0x000fe4000bf26270 */
[----:B------:R-:W-:Y:S02]  /*1a5e0*/  ISETP.GE.AND P5, PT, R162, UR4, PT ;  /* 0x00000004a2007c0c */ /* 0x000fe4000bfa6270 */
[----:B------:R-:W-:Y:S02]  /*1a5f0*/  ISETP.GE.AND P4, PT, R160, UR4, PT ;  /* 0x00000004a0007c0c */ /* 0x000fe4000bf86270 */
[----:B------:R-:W-:-:S05]  /*1a600*/  ISETP.GE.AND P3, PT, R158, UR4, PT ;  /* 0x000000049e007c0c */ /* 0x000fca000bf66270 */
[----:B0-----:R-:W-:Y:S02]  /*1a610*/  @!P2 LEA R6, P0, R164, R4, 0x2 ;  /* 0x00000004a406a211 */ /* 0x001fe400078010ff */
[----:B----4-:R-:W-:Y:S02]  /*1a620*/  @!P1 IMAD.WIDE R8, R166, 0x4, R4 ;  /* 0x00000004a6089825 */ /* 0x010fe400078e0204 */
[----:B------:R-:W-:Y:S02]  /*1a630*/  @!P2 LEA.HI.X R7, R164, R5, R165, 0x2, P0 ;  /* 0x00000005a407a211 */ /* 0x000fe400000f14a5 */
[----:B------:R-:W-:Y:S01]  /*1a640*/  ISETP.GE.AND P0, PT, R156, UR4, PT ;  /* 0x000000049c007c0c */ /* 0x000fe2000bf06270 */
[----:B------:R0:W-:Y:S01]  /*1a650*/  @!P1 ST.E.64 desc[UR48][R8.64], R26 ;  /* 0x0000001a08009985 */ /* 0x0001e2000c101b30 */
[----:B------:R-:W-:-:S03]  /*1a660*/  ISETP.GE.AND P1, PT, R154, UR4, PT ;  /* 0x000000049a007c0c */ /* 0x000fc6000bf26270 */
[----:B------:R3:W-:Y:S01]  /*1a670*/  @!P2 ST.E.64 desc[UR48][R6.64], R30 ;  /* 0x0000001e0600a985 */ /* 0x0007e2000c101b30 */
[-C--:B0-----:R-:W-:Y:S02]  /*1a680*/  @!P4 LEA R8, P2, R160, R4.reuse, 0x2 ;  /* 0x00000004a008c211 */ /* 0x081fe400078410ff */
[-C--:B---3--:R-:W-:Y:S02]  /*1a690*/  @!P5 LEA R6, P6, R162, R4.reuse, 0x2 ;  /* 0x00000004a206d211 */ /* 0x088fe400078c10ff */
[-C--:B------:R-:W-:Y:S02]  /*1a6a0*/  @!P4 LEA.HI.X R9, R160, R5.reuse, R161, 0x2, P2 ;  /* 0x00000005a009c211 */ /* 0x080fe400010f14a1 */
[-C--:B------:R-:W-:Y:S02]  /*1a6b0*/  @!P5 LEA.HI.X R7, R162, R5.reuse, R163, 0x2, P6 ;  /* 0x00000005a207d211 */ /* 0x080fe400030f14a3 */
[----:B------:R-:W-:Y:S02]  /*1a6c0*/  ISETP.GE.AND P2, PT, R152, UR4, PT ;  /* 0x0000000498007c0c */ /* 0x000fe4000bf46270 */
[C---:B------:R-:W-:Y:S01]  /*1a6d0*/  @!P3 LEA R10, P6, R158.reuse, R4, 0x2 ;  /* 0x000000049e0ab211 */ /* 0x040fe200078c10ff */
[----:B------:R0:W-:Y:S03]  /*1a6e0*/  @!P5 ST.E.64 desc[UR48][R6.64], R34 ;  /* 0x000000220600d985 */ /* 0x0001e6000c101b30 */
[----:B------:R-:W-:Y:S01]  /*1a6f0*/  @!P3 LEA.HI.X R11, R158, R5, R159, 0x2, P6 ;  /* 0x000000059e0bb211 */ /* 0x000fe200030f149f */
[----:B------:R3:W-:Y:S04]  /*1a700*/  @!P4 ST.E.64 desc[UR48][R8.64], R38 ;  /* 0x000000260800c985 */ /* 0x0007e8000c101b30 */
[----:B------:R4:W-:Y:S01]  /*1a710*/  @!P3 ST.E.64 desc[UR48][R10.64], R42 ;  /* 0x0000002a0a00b985 */ /* 0x0009e2000c101b30 */
[----:B------:R-:W-:-:S02]  /*1a720*/  ISETP.GE.AND P3, PT, R150, UR4, PT ;  /* 0x0000000496007c0c */ /* 0x000fc4000bf66270 */
[----:B0-----:R-:W-:-:S04]  /*1a730*/  @!P0 LEA R6, P4, R156, R4, 0x2 ;  /* 0x000000049c068211 */ /* 0x001fc800078810ff */
[-C--:B------:R-:W-:Y:S02]  /*1a740*/  @!P0 LEA.HI.X R7, R156, R5.reuse, R157, 0x2, P4 ;  /* 0x000000059c078211 */ /* 0x080fe400020f149d */
[----:B------:R-:W-:Y:S02]  /*1a750*/  ISETP.GE.AND P4, PT, R148, UR4, PT ;  /* 0x0000000494007c0c */ /* 0x000fe4000bf86270 */
[-C--:B---3--:R-:W-:Y:S01]  /*1a760*/  @!P1 LEA R8, P5, R154, R4.reuse, 0x2 ;  /* 0x000000049a089211 */ /* 0x088fe200078a10ff */
[----:B------:R0:W-:Y:S01]  /*1a770*/  @!P0 ST.E.64 desc[UR48][R6.64], R46 ;  /* 0x0000002e06008985 */ /* 0x0001e2000c101b30 */
[----:B----4-:R-:W-:Y:S02]  /*1a780*/  @!P2 LEA R10, P6, R152, R4, 0x2 ;  /* 0x00000004980aa211 */ /* 0x010fe400078c10ff */
        /* <DEDUP_REMOVED lines=9> */
[----:B---3--:R-:W-:-:S03]  /*1a820*/  @!P4 LEA R8, P0, R148, R4, 0x2 ;  /* 0x000000049408c211 */ /* 0x008fc600078010ff */
[----:B------:R0:W-:Y:S01]  /*1a830*/  @!P3 ST.E.64 desc[UR48][R6.64], R58 ;  /* 0x0000003a0600b985 */ /* 0x0001e2000c101b30 */
[-C--:B------:R-:W-:Y:S02]  /*1a840*/  @!P4 LEA.HI.X R9, R148, R5.reuse, R149, 0x2, P0 ;  /* 0x000000059409c211 */ /* 0x080fe400000f1495 */
[----:B------:R-:W-:Y:S02]  /*1a850*/  ISETP.GE.AND P0, PT, R140, UR4, PT ;  /* 0x000000048c007c0c */ /* 0x000fe4000bf06270 */
[CC--:B----4-:R-:W-:Y:S01]  /*1a860*/  @!P5 LEA R10, P6, R146.reuse, R4.reuse, 0x2 ;  /* 0x00000004920ad211 */ /* 0x0d0fe200078c10ff */
[----:B------:R3:W-:Y:S01]  /*1a870*/  @!P4 ST.E.64 desc[UR48][R8.64], R104 ;  /* 0x000000680800c985 */ /* 0x0007e2000c101b30 */
[----:B------:R-:W-:Y:S02]  /*1a880*/  ISETP.GE.AND P4, PT, R133, UR4, PT ;  /* 0x0000000485007c0c */ /* 0x000fe4000bf86270 */
[----:B------:R-:W-:Y:S02]  /*1a890*/  @!P5 LEA.HI.X R11, R146, R5, R147, 0x2, P6 ;  /* 0x00000005920bd211 */ /* 0x000fe400030f1493 */
[----:B0-----:R-:W-:-:S03]  /*1a8a0*/  @!P2 LEA R6, P6, R144, R4, 0x2 ;  /* 0x000000049006a211 */ /* 0x001fc600078c10ff */
[----:B------:R0:W-:Y:S01]  /*1a8b0*/  @!P5 ST.E.64 desc[UR48][R10.64], R108 ;  /* 0x0000006c0a00d985 */ /* 0x0001e2000c101b30 */
[----:B------:R-:W-:Y:S02]  /*1a8c0*/  ISETP.GE.AND P5, PT, R135, UR4, PT ;  /* 0x0000000487007c0c */ /* 0x000fe4000bfa6270 */
[----:B------:R-:W-:Y:S02]  /*1a8d0*/  @!P2 LEA.HI.X R7, R144, R5, R145, 0x2, P6 ;  /* 0x000000059007a211 */ /* 0x000fe400030f1491 */
[----:B---3--:R-:W-:-:S03]  /*1a8e0*/  @!P1 LEA R8, P3, R142, R4, 0x2 ;  /* 0x000000048e089211 */ /* 0x008fc600078610ff */
[----:B------:R-:W-:Y:S01]  /*1a8f0*/  @!P2 ST.E.64 desc[UR48][R6.64], R70 ;  /* 0x000000460600a985 */ /* 0x000fe2000c101b30 */
[-C--:B------:R-:W-:Y:S02]  /*1a900*/  @!P4 LEA R14, P2, R133, R4.reuse, 0x2 ;  /* 0x00000004850ec211 */ /* 0x080fe400078410ff */
[-C--:B------:R-:W-:Y:S02]  /*1a910*/  @!P1 LEA.HI.X R9, R142, R5.reuse, R143, 0x2, P3 ;  /* 0x000000058e099211 */ /* 0x080fe400018f148f */
[----:B------:R-:W-:Y:S02]  /*1a920*/  ISETP.GE.AND P3, PT, R131, UR4, PT ;  /* 0x0000000483007c0c */ /* 0x000fe4000bf66270 */
[CC--:B0-----:R-:W-:Y:S01]  /*1a930*/  @!P0 LEA R10, P6, R140.reuse, R4.reuse, 0x2 ;  /* 0x000000048c0a8211 */ /* 0x0c1fe200078c10ff */
[----:B------:R0:W-:Y:S01]  /*1a940*/  @!P1 ST.E.64 desc[UR48][R8.64], R112 ;  /* 0x0000007008009985 */ /* 0x0001e2000c101b30 */
[----:B------:R-:W-:Y:S02]  /*1a950*/  @!P5 LEA R12, P1, R135, R4, 0x2 ;  /* 0x00000004870cd211 */ /* 0x000fe400078210ff */
[----:B------:R-:W-:-:S02]  /*1a960*/  @!P0 LEA.HI.X R11, R140, R5, R141, 0x2, P6 ;  /* 0x000000058c0b8211 */ /* 0x000fc400030f148d */
[-C--:B------:R-:W-:Y:S02]  /*1a970*/  @!P5 LEA.HI.X R13, R135, R5.reuse, R136, 0x2, P1 ;  /* 0x00000005870dd211 */ /* 0x080fe400008f1488 */
[----:B------:R-:W-:Y:S01]  /*1a980*/  ISETP.GE.AND P1, PT, R127, UR4, PT ;  /* 0x000000047f007c0c */ /* 0x000fe2000bf26270 */
[----:B------:R3:W-:Y:S01]  /*1a990*/  @!P0 ST.E.64 desc[UR48][R10.64], R78 ;  /* 0x0000004e0a008985 */ /* 0x0007e2000c101b30 */
[----:B------:R-:W-:Y:S02]  /*1a9a0*/  ISETP.GE.AND P0, PT, R129, UR4, PT ;  /* 0x0000000481007c0c */ /* 0x000fe4000bf06270 */
[----:B------:R-:W-:Y:S01]  /*1a9b0*/  @!P3 LEA R20, P6, R131, R4, 0x2 ;  /* 0x000000048314b211 */ /* 0x000fe200078c10ff */
[----:B------:R-:W-:Y:S01]  /*1a9c0*/  @!P5 ST.E.64 desc[UR48][R12.64], R82 ;  /* 0x000000520c00d985 */ /* 0x000fe2000c101b30 */
[-C--:B------:R-:W-:Y:S02]  /*1a9d0*/  @!P4 LEA.HI.X R15, R133, R5.reuse, R134, 0x2, P2 ;  /* 0x00000005850fc211 */ /* 0x080fe400010f1486 */
[----:B------:R-:W-:-:S02]  /*1a9e0*/  @!P3 LEA.HI.X R21, R131, R5, R132, 0x2, P6 ;  /* 0x000000058315b211 */ /* 0x000fc400030f1484 */
[----:B------:R-:W-:Y:S01]  /*1a9f0*/  ISETP.GE.AND P2, PT, R120, UR4, PT ;  /* 0x0000000478007c0c */ /* 0x000fe2000bf46270 */
[----:B------:R4:W-:Y:S01]  /*1aa00*/  @!P4 ST.E.64 desc[UR48][R14.64], R86 ;  /* 0x000000560e00c985 */ /* 0x0009e2000c101b30 */
[----:B------:R-:W-:Y:S02]  /*1aa10*/  ISETP.GE.AND P4, PT, R124, UR4, PT ;  /* 0x000000047c007c0c */ /* 0x000fe4000bf86270 */
[-C--:B0-----:R-:W-:Y:S01]  /*1aa20*/  @!P1 LEA R8, P6, R127, R4.reuse, 0x2 ;  /* 0x000000047f089211 */ /* 0x081fe200078c10ff */
[----:B------:R0:W-:Y:S01]  /*1aa30*/  @!P3 ST.E.64 desc[UR48][R20.64], R90 ;  /* 0x0000005a1400b985 */ /* 0x0001e2000c101b30 */
[C---:B------:R-:W-:Y:S02]  /*1aa40*/  @!P0 LEA R6, P5, R129.reuse, R4, 0x2 ;  /* 0x0000000481068211 */ /* 0x040fe400078a10ff */
[----:B------:R-:W-:Y:S02]  /*1aa50*/  ISETP.GE.AND P3, PT, R122, UR4, PT ;  /* 0x000000047a007c0c */ /* 0x000fe4000bf66270 */
[----:B------:R-:W-:-:S02]  /*1aa60*/  @!P0 LEA.HI.X R7, R129, R5, R130, 0x2, P5 ;  /* 0x0000000581078211 */ /* 0x000fc400028f1482 */
[----:B------:R-:W-:Y:S02]  /*1aa70*/  ISETP.GE.AND P5, PT, R116, UR4, PT ;  /* 0x0000000474007c0c */ /* 0x000fe4000bfa6270 */
[----:B------:R-:W-:Y:S01]  /*1aa80*/  @!P1 LEA.HI.X R9, R127, R5, R128, 0x2, P6 ;  /* 0x000000057f099211 */ /* 0x000fe200030f1480 */
[----:B------:R1:W-:Y:S01]  /*1aa90*/  @!P0 ST.E.64 desc[UR48][R6.64], R94 ;  /* 0x0000005e06008985 */ /* 0x0003e2000c101b30 */
[----:B---3--:R-:W-:-:S03]  /*1aaa0*/  @!P4 LEA R10, P0, R124, R4, 0x2 ;  /* 0x000000047c0ac211 */ /* 0x008fc600078010ff */
[----:B------:R1:W-:Y:S01]  /*1aab0*/  @!P1 ST.E.64 desc[UR48][R8.64], R98 ;  /* 0x0000006208009985 */ /* 0x0003e2000c101b30 */
[-C--:B----4-:R-:W-:Y:S02]  /*1aac0*/  @!P2 LEA R14, P1, R120, R4.reuse, 0x2 ;  /* 0x00000004780ea211 */ /* 0x090fe400078210ff */
[-C--:B------:R-:W-:Y:S02]  /*1aad0*/  @!P3 LEA R12, P6, R122, R4.reuse, 0x2 ;  /* 0x000000047a0cb211 */ /* 0x080fe400078c10ff */
[-C--:B------:R-:W-:Y:S02]  /*1aae0*/  @!P4 LEA.HI.X R11, R124, R5.reuse, R126, 0x2, P0 ;  /* 0x000000057c0bc211 */ /* 0x080fe400000f147e */
[----:B0-----:R-:W-:Y:S02]  /*1aaf0*/  @!P5 LEA R20, P0, R116, R4, 0x2 ;  /* 0x000000047414d211 */ /* 0x001fe400078010ff */
[-C--:B------:R-:W-:Y:S01]  /*1ab00*/  @!P3 LEA.HI.X R13, R122, R5.reuse, R123, 0x2, P6 ;  /* 0x000000057a0db211 */ /* 0x080fe200030f147b */
[----:B------:R1:W-:Y:S01]  /*1ab10*/  @!P4 ST.E.64 desc[UR48][R10.64], R102 ;  /* 0x000000660a00c985 */ /* 0x0003e2000c101b30 */
[----:B------:R-:W-:-:S02]  /*1ab20*/  @!P2 LEA.HI.X R15, R120, R5, R121, 0x2, P1 ;  /* 0x00000005780fa211 */ /* 0x000fc400008f1479 */
[----:B------:R-:W-:Y:S01]  /*1ab30*/  @!P5 LEA.HI.X R21, R116, R5, R117, 0x2, P0 ;  /* 0x000000057415d211 */ /* 0x000fe200000f1475 */
[----:B------:R1:W-:Y:S01]  /*1ab40*/  @!P3 ST.E.64 desc[UR48][R12.64], R106 ;  /* 0x0000006a0c00b985 */ /* 0x0003e2000c101b30 */
[----:B------:R-:W-:-:S03]  /*1ab50*/  ISETP.GE.AND P0, PT, R74, UR4, PT ;  /* 0x000000044a007c0c */ /* 0x000fc6000bf06270 */
[----:B------:R1:W-:Y:S04]  /*1ab60*/  @!P2 ST.E.64 desc[UR48][R14.64], R110 ;  /* 0x0000006e0e00a985 */ /* 0x0003e8000c101b30 */
[----:B------:R1:W-:Y:S06]  /*1ab70*/  @!P5 ST.E.64 desc[UR48][R20.64], R114 ;  /* 0x000000721400d985 */ /* 0x0003ec000c101b30 */
[----:B------:R-:W-:Y:S05]  /*1ab80*/  @P0 BRA `(.L_x_656) ;  /* 0x0000000c00740947 */ /* 0x000fea0003800000 */
[----:B------:R-:W-:-:S04]  /*1ab90*/  LEA R4, P0, R74, R4, 0x2 ;  /* 0x000000044a047211 */ /* 0x000fc800078010ff */
[----:B------:R-:W-:-:S05]  /*1aba0*/  LEA.HI.X R5, R74, R5, R75, 0x2, P0 ;  /* 0x000000054a057211 */ /* 0x000fca00000f144b */
[----:B------:R0:W-:Y:S01]  /*1abb0*/  ST.E.64 desc[UR48][R4.64], R118 ;  /* 0x0000007604007985 */ /* 0x0001e2000c101b30 */
[----:B------:R-:W-:Y:S05]  /*1abc0*/  BRA `(.L_x_656) ;  /* 0x0000000c00647947 */ /* 0x000fea0003800000 */
.L_x_647:
[----:B------:R-:W-:Y:S01]  /*1abd0*/  ULDC.64 UR6, c[0x0][0xc08] ;  /* 0x0003020000067ab9 */ /* 0x000fe20000000a00 */
[----:B------:R-:W-:Y:S01]  /*1abe0*/  ULDC.64 UR4, c[0x0][0xc00] ;  /* 0x0003000000047ab9 */ /* 0x000fe20000000a00 */
[----:B------:R-:W-:Y:S01]  /*1abf0*/  ISETP.NE.U32.AND P1, PT, RZ, UR6, PT ;  /* 0x00000006ff007c0c */ /* 0x000fe2000bf25070 */
[----:B------:R-:W-:Y:S01]  /*1ac00*/  IMAD.MOV.U32 R3, RZ, RZ, RZ ;  /* 0x000000ffff037224 */ /* 0x000fe200078e00ff */
[----:B------:R-:W-:Y:S02]  /*1ac10*/  ISETP.NE.U32.AND P0, PT, RZ, UR4, PT ;  /* 0x00000004ff007c0c */ /* 0x000fe4000bf05070 */
[----:B------:R-:W-:Y:S02]  /*1ac20*/  ISETP.NE.AND.EX P1, PT, RZ, UR7, PT, P1 ;  /* 0x00000007ff007c0c */ /* 0x000fe4000bf25310 */
[----:B------:R-:W-:Y:S02]  /*1ac30*/  IADD3 R4, P2, R228, UR4, RZ ;  /* 0x00000004e4047c10 */ /* 0x000fe4000ff5e0ff */
[----:B------:R-:W-:-:S02]  /*1ac40*/  ISETP.NE.AND.EX P0, PT, RZ, UR5, PT, P0 ;  /* 0x00000005ff007c0c */ /* 0x000fc4000bf05300 */
[----:B------:R-:W-:Y:S01]  /*1ac50*/  IADD3.X R5, R229, UR5, RZ, P2, !PT ;  /* 0x00000005e5057c10 */ /* 0x000fe200097fe4ff */
[----:B------:R-:W-:Y:S02]  /*1ac60*/  ULDC UR4, c[0x0][0xa88] ;  /* 0x0002a20000047ab9 */ /* 0x000fe40000000800 */
[----:B------:R-:W-:-:S04]  /*1ac70*/  IMAD.U32 R0, RZ, RZ, UR4 ;  /* 0x00000004ff007e24 */ /* 0x000fc8000f8e00ff */
[----:B------:R-:W-:-:S04]  /*1ac80*/  @P1 IADD3 R228, P2, R228, UR6, RZ ;  /* 0x00000006e4e41c10 */ /* 0x000fc8000ff5e0ff */
[----:B------:R-:W-:Y:S01]  /*1ac90*/  @P1 IADD3.X R229, R229, UR7, RZ, P2, !PT ;  /* 0x00000007e5e51c10 */ /* 0x000fe200097fe4ff */
[----:B------:R2:W5:Y:S04]  /*1aca0*/  @P0 LDG.E R3, desc[UR48][R4.64] ;  /* 0x0000003004030981 */ /* 0x000568000c1e1900 */
[----:B------:R2:W5:Y:S01]  /*1acb0*/  @P1 LDG.E R0, desc[UR48][R228.64] ;  /* 0x00000030e4001981 */ /* 0x000562000c1e1900 */
[----:B------:R-:W-:Y:S01]  /*1acc0*/  ISETP.NE.AND P2, PT, R226, RZ, PT ;  /* 0x000000ffe200720c */ /* 0x000fe20003f45270 */
[----:B------:R-:W3:-:S12]  /*1acd0*/  S2R R6, SR_TID.X ;  /* 0x0000000000067919 */ /* 0x000ed80000002100 */
[----:B------:R-:W4:Y:S01]  /*1ace0*/  @!P2 LDC R226, c[0x0][0xad4] ;  /* 0x0002b500ffe2ab82 */ /* 0x000f220000000800 */
[----:B---3--:R-:W-:Y:S02]  /*1acf0*/  IADD3 R7, R6, -0x80, RZ ;  /* 0xffffff8006077810 */ /* 0x008fe40007ffe0ff */
[----:B----4-:R-:W-:Y:S02]  /*1ad00*/  ISETP.GT.AND P2, PT, R226, 0x1, PT ;  /* 0x00000001e200780c */ /* 0x010fe40003f44270 */
[----:B------:R-:W-:Y:S01]  /*1ad10*/  ISETP.GT.AND P3, PT, R7, 0x7f, PT ;  /* 0x0000007f0700780c */ /* 0x000fe20003f64270 */
[----:B--2---:R-:W-:-:S12]  /*1ad20*/  @P1 BRA `(.L_x_659) ;  /* 0x0000000000101947 */ /* 0x004fd80003800000 */
[----:B------:R-:W-:Y:S05]  /*1ad30*/  @!P0 BRA `(.L_x_659) ;  /* 0x00000000000c8947 */ /* 0x000fea0003800000 */
[----:B------:R-:W2:Y:S04]  /*1ad40*/  LDG.E R7, desc[UR48][R4.64] ;  /* 0x0000003004077981 */ /* 0x000ea8000c1e1900 */
[----:B-----5:R-:W2:Y:S02]  /*1ad50*/  LDG.E R0, desc[UR48][R4.64+0x4] ;  /* 0x0000043004007981 */ /* 0x020ea4000c1e1900 */
[----:B--2---:R-:W-:-:S07]  /*1ad60*/  IMAD.IADD R0, R0, 0x1, -R7 ;  /* 0x0000000100007824 */ /* 0x004fce00078e0a07 */
.L_x_659:
[----:B------:R-:W2:Y:S01]  /*1ad70*/  LDL.LU R4, [R1+0xac] ;  /* 0x0000ac0001047983 */ /* 0x000ea20000300800 */
[----:B------:R-:W-:Y:S01]  /*1ad80*/  BSSY B1, `(.L_x_660) ;  /* 0x0000038000017945 */ /* 0x000fe20003800000 */
[----:B------:R-:W-:Y:S02]  /*1ad90*/  SEL R227, R227, RZ, !P0 ;  /* 0x000000ffe3e37207 */ /* 0x000fe40004000000 */
[----:B-----5:R-:W-:Y:S02]  /*1ada0*/  SHF.R.S32.HI R26, RZ, 0x1f, R3 ;  /* 0x0000001fff1a7819 */ /* 0x020fe40000011403 */
[----:B--2---:R-:W-:Y:S01]  /*1adb0*/  SEL R28, R4, RZ, !P0 ;  /* 0x000000ff041c7207 */ /* 0x004fe20004000000 */
[----:B------:R-:W-:Y:S06]  /*1adc0*/  @P3 BRA `(.L_x_661) ;  /* 0x0000000000cc3947 */ /* 0x000fec0003800000 */
[----:B------:R-:W2:Y:S01]  /*1add0*/  LDL R4, [R1+0x40] ;  /* 0x0000400001047983 */ /* 0x000ea20000100800 */
[----:B------:R-:W3:Y:S02]  /*1ade0*/  LDC R31, c[0x0][0xbe8] ;  /* 0x0002fa00ff1f7b82 */ /* 0x000ee40000000800 */
[----:B---3--:R-:W-:Y:S02]  /*1adf0*/  IMAD R5, R0, R31, RZ ;  /* 0x0000001f00057224 */ /* 0x008fe400078e02ff */
[----:B--2---:R-:W-:-:S05]  /*1ae00*/  IMAD R4, R4, 0x80, R6 ;  /* 0x0000008004047824 */ /* 0x004fca00078e0206 */
[----:B------:R-:W-:-:S04]  /*1ae10*/  IADD3 R29, R4, -0x80, RZ ;  /* 0xffffff80041d7810 */ /* 0x000fc80007ffe0ff */
[----:B------:R-:W-:-:S13]  /*1ae20*/  ISETP.GE.AND P0, PT, R29, R5, PT ;  /* 0x000000051d00720c */ /* 0x000fda0003f06270 */
[----:B------:R-:W-:Y:S05]  /*1ae30*/  @P0 BRA `(.L_x_661) ;  /* 0x0000000000b00947 */ /* 0x000fea0003800000 */
[----:B------:R-:W2:Y:S01]  /*1ae40*/  LDL.LU R30, [R1+0x44] ;  /* 0x00004400011e7983 */ /* 0x000ea20000300800 */
[----:B------:R-:W-:Y:S01]  /*1ae50*/  IMAD.MOV.U32 R24, RZ, RZ, 0x9b8 ;  /* 0x000009b8ff187424 */ /* 0x000fe200078e00ff */
[----:B------:R-:W-:Y:S01]  /*1ae60*/  ISETP.GT.AND P0, PT, R226, 0x1, PT ;  /* 0x00000001e200780c */ /* 0x000fe20003f04270 */
[----:B------:R-:W3:Y:S01]  /*1ae70*/  LDC.64 R4, c[0x0][0xba8] ;  /* 0x0002ea00ff047b82 */ /* 0x000ee20000000a00 */
[----:B------:R-:W-:Y:S01]  /*1ae80*/  ISETP.NE.AND P1, PT, R31, 0x1, PT ;  /* 0x000000011f00780c */ /* 0x000fe20003f25270 */
[----:B------:R-:W-:Y:S01]  /*1ae90*/  IMAD.MOV.U32 R21, RZ, RZ, R29 ;  /* 0x000000ffff157224 */ /* 0x000fe200078e001d */
[----:B------:R-:W-:-:S05]  /*1aea0*/  SEL R24, R24, 0x978, P0 ;  /* 0x0000097818187807 */ /* 0x000fca0000000000 */
[----:B------:R-:W4:Y:S08]  /*1aeb0*/  LDC.64 R10, c[0x0][R24+0x220] ;  /* 0x00008800180a7b82 */ /* 0x000f300000000a00 */
[----:B------:R-:W5:Y:S08]  /*1aec0*/  LDC.64 R14, c[0x0][R24+0x218] ;  /* 0x00008600180e7b82 */ /* 0x000f700000000a00 */
[----:B------:R-:W0:Y:S08]  /*1aed0*/  LDC.64 R8, c[0x0][R24+0x228] ;  /* 0x00008a0018087b82 */ /* 0x000e300000000a00 */
[----:B------:R-:W1:Y:S08]  /*1aee0*/  @P1 LDC R20, c[0x0][0xbec] ;  /* 0x0002fb00ff141b82 */ /* 0x000e700000000800 */
[----:B------:R-:W0:Y:S08]  /*1aef0*/  LDC.64 R6, c[0x0][R24+0x210] ;  /* 0x0000840018067b82 */ /* 0x000e300000000a00 */
[----:B------:R-:W0:Y:S01]  /*1af00*/  @P1 LDC R27, c[0x0][0xbf0] ;  /* 0x0002fc00ff1b1b82 */ /* 0x000e220000000800 */
[----:B-1----:R-:W-:-:S07]  /*1af10*/  @P1 IMAD.HI.U32 R20, R29, R20, RZ ;  /* 0x000000141d141227 */ /* 0x002fce00078e00ff */
[----:B---3--:R-:W1:Y:S01]  /*1af20*/  @!P0 LDC R4, c[0x0][0xb50] ;  /* 0x0002d400ff048b82 */ /* 0x008e620000000800 */
[-C--:B----4-:R-:W-:Y:S02]  /*1af30*/  IMAD R11, R11, R227.reuse, RZ ;  /* 0x000000e30b0b7224 */ /* 0x090fe400078e02ff */
[----:B------:R-:W-:-:S05]  /*1af40*/  IMAD.WIDE.U32 R12, R10, R227, RZ ;  /* 0x000000e30a0c7225 */ /* 0x000fca00078e00ff */
[----:B------:R-:W3:Y:S01]  /*1af50*/  @!P0 LDC R5, c[0x0][0xb54] ;  /* 0x0002d500ff058b82 */ /* 0x000ee20000000800 */
[-C--:B-----5:R-:W-:Y:S02]  /*1af60*/  IMAD R25, R15, R196.reuse, RZ ;  /* 0x000000c40f197224 */ /* 0x0a0fe400078e02ff */
[----:B------:R-:W-:Y:S01]  /*1af70*/  IMAD.WIDE.U32 R14, R14, R196, RZ ;  /* 0x000000c40e0e7225 */ /* 0x000fe200078e00ff */
[----:B0-----:R-:W-:-:S03]  /*1af80*/  @P1 SHF.R.U32.HI R21, RZ, R27, R20 ;  /* 0x0000001bff151219 */ /* 0x001fc60000011614 */
[----:B------:R-:W-:Y:S01]  /*1af90*/  IMAD R27, R10, R28, R11 ;  /* 0x0000001c0a1b7224 */ /* 0x000fe200078e020b */
[----:B------:R-:W-:Y:S02]  /*1afa0*/  IADD3 R25, R15, R25, RZ ;  /* 0x000000190f197210 */ /* 0x000fe40007ffe0ff */
[----:B------:R-:W-:Y:S01]  /*1afb0*/  IADD3 R14, P1, P3, R12, R14, R3 ;  /* 0x0000000e0c0e7210 */ /* 0x000fe20007b3e003 */
[----:B------:R-:W-:Y:S02]  /*1afc0*/  IMAD.IADD R27, R13, 0x1, R27 ;  /* 0x000000010d1b7824 */ /* 0x000fe400078e021b */
[----:B------:R-:W-:Y:S01]  /*1afd0*/  IMAD.MOV R10, RZ, RZ, -R21 ;  /* 0x000000ffff0a7224 */ /* 0x000fe200078e0a15 */
[----:B--2---:R-:W-:-:S05]  /*1afe0*/  SEL R11, R30, RZ, P0 ;  /* 0x000000ff1e0b7207 */ /* 0x004fca0000000000 */
[-C--:B------:R-:W-:Y:S02]  /*1aff0*/  IMAD R13, R9, R11.reuse, RZ ;  /* 0x0000000b090d7224 */ /* 0x080fe400078e02ff */
[----:B------:R-:W-:-:S04]  /*1b000*/  IMAD.WIDE.U32 R8, R8, R11, RZ ;  /* 0x0000000b08087225 */ /* 0x000fc800078e00ff */
[----:B------:R-:W-:Y:S01]  /*1b010*/  IMAD R11, R31, R10, R29 ;  /* 0x0000000a1f0b7224 */ /* 0x000fe200078e021d */
[----:B------:R-:W-:Y:S02]  /*1b020*/  IADD3.X R10, R27, R25, R26, P1, P3 ;  /* 0x000000191b0a7210 */ /* 0x000fe40000fe641a */
[----:B------:R-:W-:Y:S01]  /*1b030*/  IADD3 R8, P0, P1, R21, R14, R8 ;  /* 0x0000000e15087210 */ /* 0x000fe2000791e008 */
[----:B------:R-:W-:Y:S01]  /*1b040*/  IMAD R7, R7, R11, RZ ;  /* 0x0000000b07077224 */ /* 0x000fe200078e02ff */
[----:B------:R-:W-:Y:S02]  /*1b050*/  IADD3 R13, R9, R13, RZ ;  /* 0x0000000d090d7210 */ /* 0x000fe40007ffe0ff */
[----:B------:R-:W-:-:S04]  /*1b060*/  SHF.R.S32.HI R21, RZ, 0x1f, R21 ;  /* 0x0000001fff157819 */ /* 0x000fc80000011415 */
[----:B------:R-:W-:Y:S02]  /*1b070*/  IADD3.X R9, R21, R10, R13, P0, P1 ;  /* 0x0000000a15097210 */ /* 0x000fe400007e240d */
[----:B------:R-:W-:Y:S01]  /*1b080*/  SHF.R.S32.HI R13, RZ, 0x1f, R11 ;  /* 0x0000001fff0d7819 */ /* 0x000fe2000001140b */
[----:B------:R-:W-:-:S04]  /*1b090*/  IMAD.WIDE.U32 R8, R6, R11, R8 ;  /* 0x0000000b06087225 */ /* 0x000fc800078e0008 */
[----:B------:R-:W-:Y:S01]  /*1b0a0*/  IMAD R7, R6, R13, R7 ;  /* 0x0000000d06077224 */ /* 0x000fe200078e0207 */
[----:B-1----:R-:W-:-:S03]  /*1b0b0*/  LEA R4, P0, R8, R4, 0x2 ;  /* 0x0000000408047211 */ /* 0x002fc600078010ff */
[----:B------:R-:W-:Y:S02]  /*1b0c0*/  IMAD.IADD R6, R9, 0x1, R7 ;  /* 0x0000000109067824 */ /* 0x000fe400078e0207 */
[----:B------:R-:W-:-:S03]  /*1b0d0*/  IMAD.MOV.U32 R7, RZ, RZ, -0x800000 ;  /* 0xff800000ff077424 */ /* 0x000fc600078e00ff */
[----:B---3--:R-:W-:-:S05]  /*1b0e0*/  LEA.HI.X R5, R8, R5, R6, 0x2, P0 ;  /* 0x0000000508057211 */ /* 0x008fca00000f1406 */
[----:B------:R2:W-:Y:S02]  /*1b0f0*/  STG.E desc[UR48][R4.64], R7 ;  /* 0x0000000704007986 */ /* 0x0005e4000c101930 */
.L_x_661:
[----:B------:R-:W-:Y:S05]  /*1b100*/  BSYNC B1 ;  /* 0x0000000000017941 */ /* 0x000fea0003800000 */
.L_x_660:
[----:B------:R-:W-:Y:S05]  /*1b110*/  @P2 BRA `(.L_x_656) ;  /* 0x0000000800102947 */ /* 0x000fea0003800000 */
[----:B------:R-:W3:Y:S01]  /*1b120*/  LDL.LU R12, [R1+0x40] ;  /* 0x00004000010c7983 */ /* 0x000ee20000300800 */
[----:B------:R-:W4:Y:S01]  /*1b130*/  LDC R11, c[0x0][0xbe8] ;  /* 0x0002fa00ff0b7b82 */ /* 0x000f220000000800 */
[----:B------:R-:W-:Y:S01]  /*1b140*/  ULDC.64 UR4, c[0x0][0xaa0] ;  /* 0x0002a80000047ab9 */ /* 0x000fe20000000a00 */
[----:B------:R-:W-:Y:S01]  /*1b150*/  BSSY B1, `(.L_x_662) ;  /* 0x000004a000017945 */ /* 0x000fe20003800000 */
[----:B--2---:R-:W2:Y:S01]  /*1b160*/  S2R R4, SR_TID.X ;  /* 0x0000000000047919 */ /* 0x004ea20000002100 */
[----:B----4-:R-:W-:Y:S02]  /*1b170*/  ISETP.NE.AND P0, PT, R11, 0x1, PT ;  /* 0x000000010b00780c */ /* 0x010fe40003f05270 */
[----:B--2---:R-:W-:Y:S01]  /*1b180*/  IADD3 R6, R4, -0x80, RZ ;  /* 0xffffff8004067810 */ /* 0x004fe20007ffe0ff */
[----:B------:R-:W-:-:S10]  /*1b190*/  IMAD R4, R26, UR4, RZ ;  /* 0x000000041a047c24 */ /* 0x000fd4000f8e02ff */
[----:B------:R-:W2:Y:S01]  /*1b1a0*/  @P0 LDC R9, c[0x0][0xbec] ;  /* 0x0002fb00ff090b82 */ /* 0x000ea20000000800 */
[----:B------:R-:W-:Y:S01]  /*1b1b0*/  SHF.R.S32.HI R5, RZ, 0x1f, R6 ;  /* 0x0000001fff057819 */ /* 0x000fe20000011406 */
[----:B------:R-:W-:-:S03]  /*1b1c0*/  IMAD R7, R3, UR5, R4 ;  /* 0x0000000503077c24 */ /* 0x000fc6000f8e0204 */
[----:B------:R-:W-:Y:S01]  /*1b1d0*/  LEA.HI R8, R5, R6, RZ, 0x3 ;  /* 0x0000000605087211 */ /* 0x000fe200078f18ff */
[----:B------:R-:W-:Y:S02]  /*1b1e0*/  IMAD.WIDE.U32 R4, R3, UR4, RZ ;  /* 0x0000000403047c25 */ /* 0x000fe4000f8e00ff */
[----:B------:R-:W4:Y:S01]  /*1b1f0*/  @P0 LDC R13, c[0x0][0xbf0] ;  /* 0x0002fc00ff0d0b82 */ /* 0x000f220000000800 */
[----:B------:R-:W-:Y:S01]  /*1b200*/  ULDC.64 UR4, c[0x0][0xae8] ;  /* 0x0002ba0000047ab9 */ /* 0x000fe20000000a00 */
[----:B------:R-:W-:Y:S01]  /*1b210*/  LOP3.LUT R3, R8, 0xfffffff8, RZ, 0xc0, !PT ;  /* 0xfffffff808037812 */ /* 0x000fe200078ec0ff */
[----:B------:R-:W-:Y:S01]  /*1b220*/  IMAD.IADD R5, R5, 0x1, R7 ;  /* 0x0000000105057824 */ /* 0x000fe200078e0207 */
[----:B------:R-:W-:-:S03]  /*1b230*/  SHF.R.S32.HI R15, RZ, 0x3, R8 ;  /* 0x00000003ff0f7819 */ /* 0x000fc60000011408 */
[----:B------:R-:W-:Y:S02]  /*1b240*/  IMAD.IADD R10, R6, 0x1, -R3 ;  /* 0x00000001060a7824 */ /* 0x000fe400078e0a03 */
[----:B------:R-:W-:-:S03]  /*1b250*/  IMAD.WIDE.U32 R4, R196, UR4, R4 ;  /* 0x00000004c4047c25 */ /* 0x000fc6000f8e0004 */
[----:B------:R-:W-:Y:S01]  /*1b260*/  LEA R3, R10, R15, 0x5 ;  /* 0x0000000f0a037211 */ /* 0x000fe200078e28ff */
[----:B------:R-:W-:Y:S01]  /*1b270*/  IMAD R5, R196, UR5, R5 ;  /* 0x00000005c4057c24 */ /* 0x000fe2000f8e0205 */
[----:B------:R-:W-:Y:S02]  /*1b280*/  ULDC.64 UR4, c[0x0][0xaf0] ;  /* 0x0002bc0000047ab9 */ /* 0x000fe40000000a00 */
[----:B------:R-:W-:Y:S02]  /*1b290*/  IMAD R7, R28, UR4, RZ ;  /* 0x000000041c077c24 */ /* 0x000fe4000f8e02ff */
[----:B------:R-:W-:-:S04]  /*1b2a0*/  IMAD.WIDE.U32 R4, R227, UR4, R4 ;  /* 0x00000004e3047c25 */ /* 0x000fc8000f8e0004 */
[----:B------:R-:W-:Y:S01]  /*1b2b0*/  IMAD R7, R227, UR5, R7 ;  /* 0x00000005e3077c24 */ /* 0x000fe2000f8e0207 */
[----:B------:R-:W-:-:S04]  /*1b2c0*/  ULDC.64 UR4, c[0x0][0xae0] ;  /* 0x0002b80000047ab9 */ /* 0x000fc80000000a00 */
[----:B------:R-:W-:Y:S01]  /*1b2d0*/  IADD3 R5, R5, R7, RZ ;  /* 0x0000000705057210 */ /* 0x000fe20007ffe0ff */
[----:B---3--:R-:W-:-:S04]  /*1b2e0*/  IMAD R8, R12, 0x80, R3 ;  /* 0x000000800c087824 */ /* 0x008fc800078e0203 */
[----:B--2---:R-:W-:-:S04]  /*1b2f0*/  @P0 IMAD.HI.U32 R6, R8, R9, RZ ;  /* 0x0000000908060227 */ /* 0x004fc800078e00ff */
[----:B------:R-:W-:Y:S01]  /*1b300*/  IMAD.MOV.U32 R3, RZ, RZ, R8 ;  /* 0x000000ffff037224 */ /* 0x000fe200078e0008 */
[----:B----4-:R-:W-:-:S04]  /*1b310*/  @P0 SHF.R.U32.HI R3, RZ, R13, R6 ;  /* 0x0000000dff030219 */ /* 0x010fc80000011606 */
[--C-:B------:R-:W-:Y:S01]  /*1b320*/  SHF.R.S32.HI R6, RZ, 0x1f, R3.reuse ;  /* 0x0000001fff067819 */ /* 0x100fe20000011403 */
[----:B------:R-:W-:Y:S02]  /*1b330*/  IMAD.MOV R7, RZ, RZ, -R3 ;  /* 0x000000ffff077224 */ /* 0x000fe400078e0a03 */
[----:B------:R-:W-:-:S04]  /*1b340*/  IMAD.WIDE.U32 R4, R3, UR4, R4 ;  /* 0x0000000403047c25 */ /* 0x000fc8000f8e0004 */
[----:B------:R-:W-:Y:S02]  /*1b350*/  IMAD R6, R6, UR4, RZ ;  /* 0x0000000406067c24 */ /* 0x000fe4000f8e02ff */
[----:B------:R-:W-:Y:S01]  /*1b360*/  IMAD R7, R11, R7, R8 ;  /* 0x000000070b077224 */ /* 0x000fe200078e0208 */
[----:B------:R-:W-:Y:S01]  /*1b370*/  LEA R8, R12, R15, 0x7 ;  /* 0x0000000f0c087211 */ /* 0x000fe200078e38ff */
[----:B------:R-:W-:Y:S01]  /*1b380*/  IMAD R9, R3, UR5, R6 ;  /* 0x0000000503097c24 */ /* 0x000fe2000f8e0206 */
[----:B------:R-:W-:Y:S01]  /*1b390*/  ULDC.64 UR4, c[0x0][0xad8] ;  /* 0x0002b60000047ab9 */ /* 0x000fe20000000a00 */
[----:B------:R-:W-:Y:S01]  /*1b3a0*/  IMAD R11, R0, R11, RZ ;  /* 0x0000000b000b7224 */ /* 0x000fe200078e02ff */
[----:B------:R-:W-:Y:S01]  /*1b3b0*/  SHF.R.S32.HI R3, RZ, 0x1f, R7 ;  /* 0x0000001fff037819 */ /* 0x000fe20000011407 */
[----:B------:R-:W-:Y:S02]  /*1b3c0*/  IMAD.IADD R5, R5, 0x1, R9 ;  /* 0x0000000105057824 */ /* 0x000fe400078e0209 */
[C---:B------:R-:W-:Y:S01]  /*1b3d0*/  VIADD R0, R8.reuse, 0x20 ;  /* 0x0000002008007836 */ /* 0x040fe20000000000 */
[----:B------:R-:W-:Y:S01]  /*1b3e0*/  ISETP.GE.AND P2, PT, R8, R11, PT ;  /* 0x0000000b0800720c */ /* 0x000fe20003f46270 */
[----:B------:R-:W-:-:S02]  /*1b3f0*/  IMAD R6, R3, UR4, RZ ;  /* 0x0000000403067c24 */ /* 0x000fc4000f8e02ff */
[----:B------:R-:W-:Y:S01]  /*1b400*/  VIADD R3, R8, 0x40 ;  /* 0x0000004008037836 */ /* 0x000fe20000000000 */
[-C--:B------:R-:W-:Y:S01]  /*1b410*/  ISETP.GE.AND P0, PT, R0, R11.reuse, PT ;  /* 0x0000000b0000720c */ /* 0x080fe20003f06270 */
[C---:B------:R-:W-:Y:S02]  /*1b420*/  IMAD R9, R7.reuse, UR5, R6 ;  /* 0x0000000507097c24 */ /* 0x040fe4000f8e0206 */
[----:B------:R-:W-:Y:S01]  /*1b430*/  IMAD.WIDE.U32 R4, R7, UR4, R4 ;  /* 0x0000000407047c25 */ /* 0x000fe2000f8e0004 */
[----:B------:R-:W-:Y:S01]  /*1b440*/  ISETP.GE.AND P1, PT, R3, R11, PT ;  /* 0x0000000b0300720c */ /* 0x000fe20003f26270 */
[----:B------:R-:W-:Y:S01]  /*1b450*/  ULDC.64 UR4, c[0x0][0xa80] ;  /* 0x0002a00000047ab9 */ /* 0x000fe20000000a00 */
[----:B------:R-:W-:Y:S01]  /*1b460*/  SHF.L.U32 R7, R10, 0x3, RZ ;  /* 0x000000030a077819 */ /* 0x000fe200000006ff */
[----:B------:R-:W-:Y:S01]  /*1b470*/  IMAD.IADD R3, R5, 0x1, R9 ;  /* 0x0000000105037824 */ /* 0x000fe200078e0209 */
[C---:B------:R-:W-:Y:S02]  /*1b480*/  LEA R6, P3, R4.reuse, UR4, 0x1 ;  /* 0x0000000404067c11 */ /* 0x040fe4000f8608ff */
[C---:B------:R-:W-:Y:S01]  /*1b490*/  IADD3 R9, R7.reuse, 0x80, RZ ;  /* 0x0000008007097810 */ /* 0x040fe20007ffe0ff */
[----:B------:R-:W-:Y:S01]  /*1b4a0*/  VIADD R13, R7, 0x40 ;  /* 0x00000040070d7836 */ /* 0x000fe20000000000 */
[----:B------:R-:W-:-:S02]  /*1b4b0*/  LEA.HI.X R3, R4, UR5, R3, 0x1, P3 ;  /* 0x0000000504037c11 */ /* 0x000fc400098f0c03 */
[----:B------:R2:W3:Y:S01]  /*1b4c0*/  SHFL.IDX PT, R4, R6, RZ, 0x181f ;  /* 0x00181fff06047589 */ /* 0x0004e200000e0000 */
[----:B------:R-:W-:Y:S02]  /*1b4d0*/  SHF.R.S32.HI R12, RZ, 0x1f, R7 ;  /* 0x0000001fff0c7819 */ /* 0x000fe40000011407 */
[----:B------:R-:W-:Y:S01]  /*1b4e0*/  SHF.R.S32.HI R10, RZ, 0x1f, R13 ;  /* 0x0000001fff0a7819 */ /* 0x000fe2000001140d */
[----:B------:R2:W4:Y:S01]  /*1b4f0*/  SHFL.IDX PT, R0, R3, RZ, 0x181f ;  /* 0x00181fff03007589 */ /* 0x00052200000e0000 */
[----:B------:R-:W-:Y:S01]  /*1b500*/  SHF.R.S32.HI R14, RZ, 0x1f, R9 ;  /* 0x0000001fff0e7819 */ /* 0x000fe20000011409 */
[----:B------:R-:W-:Y:S06]  /*1b510*/  @P2 BRA `(.L_x_663) ;  /* 0x0000000000342947 */ /* 0x000fec0003800000 */
[----:B------:R-:W-:Y:S02]  /*1b520*/  ULDC UR4, c[0x0][0xac8] ;  /* 0x0002b20000047ab9 */ /* 0x000fe40000000800 */
[----:B------:R-:W-:Y:S02]  /*1b530*/  ISETP.GE.AND P4, PT, R7, UR4, PT ;  /* 0x0000000407007c0c */ /* 0x000fe4000bf86270 */
[----:B------:R-:W-:Y:S02]  /*1b540*/  ISETP.GE.AND P3, PT, R13, UR4, PT ;  /* 0x000000040d007c0c */ /* 0x000fe4000bf66270 */
[----:B------:R-:W-:-:S09]  /*1b550*/  ISETP.GE.AND P2, PT, R9, UR4, PT ;  /* 0x0000000409007c0c */ /* 0x000fd2000bf46270 */
[-C--:B---3--:R-:W-:Y:S02]  /*1b560*/  @!P4 LEA R20, P6, R7, R4.reuse, 0x1 ;  /* 0x000000040714c211 */ /* 0x088fe400078c08ff */
[----:B------:R-:W-:Y:S02]  /*1b570*/  @!P3 LEA R24, P5, R13, R4, 0x1 ;  /* 0x000000040d18b211 */ /* 0x000fe400078a08ff */
[----:B----4-:R-:W-:Y:S02]  /*1b580*/  @!P4 LEA.HI.X R21, R7, R0, R12, 0x1, P6 ;  /* 0x000000000715c211 */ /* 0x010fe400030f0c0c */
[----:B------:R-:W-:Y:S02]  /*1b590*/  @!P2 LEA R4, P6, R9, R4, 0x1 ;  /* 0x000000040904a211 */ /* 0x000fe400078c08ff */
[-C--:B------:R-:W-:Y:S01]  /*1b5a0*/  @!P3 LEA.HI.X R25, R13, R0.reuse, R10, 0x1, P5 ;  /* 0x000000000d19b211 */ /* 0x080fe200028f0c0a */
[----:B------:R3:W-:Y:S01]  /*1b5b0*/  @!P4 ST.E.128 desc[UR48][R20.64], RZ ;  /* 0x000000ff1400c985 */ /* 0x0007e2000c101d30 */
[----:B------:R-:W-:-:S03]  /*1b5c0*/  @!P2 LEA.HI.X R5, R9, R0, R14, 0x1, P6 ;  /* 0x000000000905a211 */ /* 0x000fc600030f0c0e */
[----:B------:R3:W-:Y:S04]  /*1b5d0*/  @!P3 ST.E.128 desc[UR48][R24.64], RZ ;  /* 0x000000ff1800b985 */ /* 0x0007e8000c101d30 */
[----:B------:R3:W-:Y:S02]  /*1b5e0*/  @!P2 ST.E.128 desc[UR48][R4.64], RZ ;  /* 0x000000ff0400a985 */ /* 0x0007e4000c101d30 */
.L_x_663:
[----:B------:R-:W-:Y:S05]  /*1b5f0*/  BSYNC B1 ;  /* 0x0000000000017941 */ /* 0x000fea0003800000 */
.L_x_662:
        /* <DEDUP_REMOVED lines=17> */
.L_x_665:
[----:B------:R-:W-:Y:S05]  /*1b710*/  BSYNC B1 ;  /* 0x0000000000017941 */ /* 0x000fea0003800000 */
.L_x_664:
[----:B0-----:R0:W0:Y:S01]  /*1b720*/  SHFL.IDX PT, R0, R3, 0x2, 0x181f ;  /* 0x00581f0003007f89 */ /* 0x00102200000e0000 */
[----:B------:R-:W-:Y:S03]  /*1b730*/  BSSY B1, `(.L_x_666) ;  /* 0x0000010000017945 */ /* 0x000fe60003800000 */
[----:B---3--:R3:W0:Y:S01]  /*1b740*/  SHFL.IDX PT, R4, R6, 0x2, 0x181f ;  /* 0x00581f0006047f89 */ /* 0x00862200000e0000 */
        /* <DEDUP_REMOVED lines=8> */
[-C--:B------:R-:W-:Y:S02]  /*1b7d0*/  @!P3 LEA.HI.X R21, R7, R0.reuse, R12, 0x1, P0 ;  /* 0x000000000715b211 */ /* 0x080fe400000f0c0c */
[-C--:B------:R-:W-:Y:S02]  /*1b7e0*/  @!P4 LEA.HI.X R25, R13, R0.reuse, R10, 0x1, P1 ;  /* 0x000000000d19c211 */ /* 0x080fe400008f0c0a */
[----:B------:R-:W-:Y:S01]  /*1b7f0*/  @!P5 LEA.HI.X R5, R9, R0, R14, 0x1, P2 ;  /* 0x000000000905d211 */ /* 0x000fe200010f0c0e */
[----:B------:R0:W-:Y:S04]  /*1b800*/  @!P3 ST.E.128 desc[UR48][R20.64], RZ ;  /* 0x000000ff1400b985 */ /* 0x0001e8000c101d30 */
[----:B------:R0:W-:Y:S04]  /*1b810*/  @!P4 ST.E.128 desc[UR48][R24.64], RZ ;  /* 0x000000ff1800c985 */ /* 0x0001e8000c101d30 */
[----:B------:R0:W-:Y:S02]  /*1b820*/  @!P5 ST.E.128 desc[UR48][R4.64], RZ ;  /* 0x000000ff0400d985 */ /* 0x0001e4000c101d30 */
.L_x_667:
[----:B------:R-:W-:Y:S05]  /*1b830*/  BSYNC B1 ;  /* 0x0000000000017941 */ /* 0x000fea0003800000 */
.L_x_666:
[----:B0-----:R-:W-:Y:S01]  /*1b840*/  VIADD R0, R8, 0x60 ;  /* 0x0000006008007836 */ /* 0x001fe20000000000 */
[----:B--2-4-:R-:W4:Y:S04]  /*1b850*/  SHFL.IDX PT, R3, R3, 0x3, 0x181f ;  /* 0x00781f0003037f89 */ /* 0x014f2800000e0000 */
[----:B------:R-:W-:Y:S01]  /*1b860*/  ISETP.GE.AND P0, PT, R0, R11, PT ;  /* 0x0000000b0000720c */ /* 0x000fe20003f06270 */
[----:B------:R0:W2:-:S12]  /*1b870*/  SHFL.IDX PT, R4, R6, 0x3, 0x181f ;  /* 0x00781f0006047f89 */ /* 0x00009800000e0000 */
[----:B0-----:R-:W-:Y:S05]  /*1b880*/  @P0 BRA `(.L_x_656) ;  /* 0x0000000000340947 */ /* 0x001fea0003800000 */
[----:B------:R-:W-:Y:S02]  /*1b890*/  ULDC UR4, c[0x0][0xac8] ;  /* 0x0002b20000047ab9 */ /* 0x000fe40000000800 */
[----:B------:R-:W-:Y:S02]  /*1b8a0*/  ISETP.GE.AND P3, PT, R7, UR4, PT ;  /* 0x0000000407007c0c */ /* 0x000fe4000bf66270 */
[----:B------:R-:W-:Y:S02]  /*1b8b0*/  ISETP.GE.AND P4, PT, R13, UR4, PT ;  /* 0x000000040d007c0c */ /* 0x000fe4000bf86270 */
[----:B------:R-:W-:-:S09]  /*1b8c0*/  ISETP.GE.AND P5, PT, R9, UR4, PT ;  /* 0x0000000409007c0c */ /* 0x000fd2000bfa6270 */
[-C--:B--23--:R-:W-:Y:S02]  /*1b8d0*/  @!P3 LEA R6, P0, R7, R4.reuse, 0x1 ;  /* 0x000000040706b211 */ /* 0x08cfe400078008ff */
        /* <DEDUP_REMOVED lines=8> */
.L_x_656:
[----:B------:R-:W-:Y:S05]  /*1b960*/  BSYNC B0 ;  /* 0x0000000000007941 */ /* 0x000fea0003800000 */
.L_x_646:
[----:B------:R-:W-:Y:S02]  /*1b970*/  ULDC UR4, c[0x0][0xc3c] ;  /* 0x00030f0000047ab9 */ /* 0x000fe40000000800 */
[----:B-1----:R-:W-:-:S13]  /*1b980*/  ISETP.GE.AND P0, PT, R139, UR4, PT ;  /* 0x000000048b007c0c */ /* 0x002fda000bf06270 */
[----:B------:R-:W-:Y:S05]  /*1b990*/  @!P0 BRA `(.L_x_668) ;  /* 0xfffffe5c00708947 */ /* 0x000fea000383ffff */
[----:B------:R-:W-:Y:S05]  /*1b9a0*/  BRA `(.L_x_446) ;  /* 0x0000007000e07947 */ /* 0x000fea0003800000 */
.L_x_444:
[----:B------:R-:W-:-:S08]  /*1b9b0*/  NOP ;  /* 0x0000000000007918 */ /* 0x000fd00000000000 */
[----:B------:R-:W0:-:S00]  /*1b9c0*/  USETMAXREG.DEALLOC.CTAPOOL 0x28 ;  /* 0x00000028000079c8 */ /* 0x000e0000080e0500 */
[----:B0-----:R-:W2:Y:S01]  /*1b9d0*/  LDL.LU R3, [R1] ;  /* 0x0000000001037983 */ /* 0x001ea20000300800 */
[----:B------:R-:W-:Y:S01]  /*1b9e0*/  LOP3.LUT R2, R2, 0x3, RZ, 0xc0, !PT ;  /* 0x0000000302027812 */ /* 0x000fe200078ec0ff */
[----:B------:R-:W-:-:S05]  /*1b9f0*/  IMAD.MOV.U32 R6, RZ, RZ, RZ ;  /* 0x000000ffff067224 */ /* 0x000fca00078e00ff */
[----:B------:R-:W0:Y:S02]  /*1ba00*/  SHFL.IDX PT, R2, R2, RZ, 0x1f ;  /* 0x00001fff02027589 */ /* 0x000e2400000e0000 */
[----:B0-----:R-:W-:Y:S02]  /*1ba10*/  ISETP.NE.AND P0, PT, R2, RZ, PT ;  /* 0x000000ff0200720c */ /* 0x001fe40003f05270 */
[----:B--2---:R-:W-:-:S11]  /*1ba20*/  LOP3.LUT R3, R3, 0xffffffdf, RZ, 0xc0, !PT ;  /* 0xffffffdf03037812 */ /* 0x004fd600078ec0ff */
[----:B------:R-:W-:-:S05]  /*1ba30*/  @P0 LOP3.LUT R3, R3, 0x20, RZ, 0xfc, !PT ;  /* 0x0000002003030812 */ /* 0x000fca00078efcff */
[----:B------:R0:W-:Y:S01]  /*1ba40*/  STL [R1], R3 ;  /* 0x0000000301007387 */ /* 0x0001e20000100800 */
[----:B------:R-:W-:Y:S05]  /*1ba50*/  @!P0 BRA `(.L_x_669) ;  /* 0x00000000001c8947 */ /* 0x000fea0003800000 */
[----:B------:R-:W1:Y:S08]  /*1ba60*/  S2UR UR5, SR_CgaCtaId ;  /* 0x00000000000579c3 */ /* 0x000e700000008800 */
[----:B------:R-:W-:Y:S06]  /*1ba70*/  BAR.SYNC.DEFER_BLOCKING 0x5, 0x180 ;  /* 0x0146000000007b1d */ /* 0x000fec0000010000 */
[----:B------:R-:W-:-:S02]  /*1ba80*/  UMOV UR4, 0x400 ;  /* 0x0000040000047882 */ /* 0x000fc40000000000 */
[----:B-1----:R-:W-:-:S09]  /*1ba90*/  ULEA UR4, UR5, UR4, 0x18 ;  /* 0x0000000405047291 */ /* 0x002fd2000f8ec03f */
[----:B------:R-:W1:Y:S01]  /*1baa0*/  LDS.128 R16, [UR4+0x308d0] ;  /* 0x0308d004ff107984 */ /* 0x000e620008000c00 */
[----:B------:R-:W-:Y:S06]  /*1bab0*/  BAR.ARV 0x4, 0x180 ;  /* 0x0106000000007b1d */ /* 0x000fec0000002000 */
[----:B------:R-:W-:Y:S05]  /*1bac0*/  BRA `(.L_x_670) ;  /* 0x0000000800947947 */ /* 0x000fea0003800000 */
.L_x_669:
[----:B------:R-:W-:Y:S01]  /*1bad0*/  LOP3.LUT R7, R0, 0x1f, RZ, 0xc0, !PT ;  /* 0x0000001f00077812 */ /* 0x000fe200078ec0ff */
[----:B------:R-:W-:Y:S01]  /*1bae0*/  ULDC UR4, c[0x0][0xc3c] ;  /* 0x00030f0000047ab9 */ /* 0x000fe20000000800 */
[----:B------:R-:W-:Y:S01]  /*1baf0*/  MOV R9, RZ ;  /* 0x000000ff00097202 */ /* 0x000fe20000000f00 */
[----:B------:R-:W1:Y:S01]  /*1bb00*/  S2UR UR6, SR_CTAID.X ;  /* 0x00000000000679c3 */ /* 0x000e620000002500 */
[----:B------:R-:W-:Y:S01]  /*1bb10*/  ISETP.NE.AND P0, PT, R7, 0x1f, PT ;  /* 0x0000001f0700780c */ /* 0x000fe20003f05270 */
[----:B------:R-:W-:-:S03]  /*1bb20*/  ULDC UR5, c[0x0][0xc38] ;  /* 0x00030e0000057ab9 */ /* 0x000fc60000000800 */
[----:B------:R-:W-:-:S13]  /*1bb30*/  ISETP.GE.OR P1, PT, R7, UR4, !P0 ;  /* 0x0000000407007c0c */ /* 0x000fda000c726670 */
[----:B------:R-:W2:Y:S08]  /*1bb40*/  @!P1 LDC.64 R4, c[0x0][0xc80] ;  /* 0x00032000ff049b82 */ /* 0x000eb00000000a00 */
[----:B0-----:R-:W0:Y:S01]  /*1bb50*/  @!P1 LDC.64 R2, c[0x0][0xc78] ;  /* 0x00031e00ff029b82 */ /* 0x001e220000000a00 */
[----:B--2---:R-:W-:-:S05]  /*1bb60*/  @!P1 IMAD.WIDE.U32 R4, R7, 0x4, R4 ;  /* 0x0000000407049825 */ /* 0x004fca00078e0004 */
[----:B------:R-:W2:Y:S01]  /*1bb70*/  @!P1 LDG.E R6, desc[UR48][R4.64] ;  /* 0x0000003004069981 */ /* 0x000ea2000c1e1900 */
[----:B0-----:R-:W-:-:S05]  /*1bb80*/  @!P1 IMAD.WIDE.U32 R2, R7, 0x4, R2 ;  /* 0x0000000407029825 */ /* 0x001fca00078e0002 */
[----:B------:R-:W2:Y:S01]  /*1bb90*/  @!P1 LDG.E R9, desc[UR48][R2.64] ;  /* 0x0000003002099981 */ /* 0x000ea2000c1e1900 */
[C---:B------:R-:W-:Y:S02]  /*1bba0*/  ISETP.NE.AND P1, PT, R7.reuse, RZ, PT ;  /* 0x000000ff0700720c */ /* 0x040fe40003f25270 */
[C---:B------:R-:W-:Y:S02]  /*1bbb0*/  ISETP.GE.U32.AND P2, PT, R7.reuse, 0x2, PT ;  /* 0x000000020700780c */ /* 0x040fe40003f46070 */
[C---:B------:R-:W-:Y:S02]  /*1bbc0*/  ISETP.GE.U32.AND P3, PT, R7.reuse, 0x4, PT ;  /* 0x000000040700780c */ /* 0x040fe40003f66070 */
[C---:B------:R-:W-:Y:S02]  /*1bbd0*/  ISETP.GE.U32.AND P4, PT, R7.reuse, 0x8, PT ;  /* 0x000000080700780c */ /* 0x040fe40003f86070 */
[----:B------:R-:W-:Y:S01]  /*1bbe0*/  ISETP.GE.U32.AND P5, PT, R7, 0x10, PT ;  /* 0x000000100700780c */ /* 0x000fe20003fa6070 */
[----:B------:R-:W-:Y:S01]  /*1bbf0*/  UMOV UR4, URZ ;  /* 0x0000003f00047c82 */ /* 0x000fe20008000000 */
        /* <DEDUP_REMOVED lines=13> */
[----:B------:R-:W0:Y:S02]  /*1bcd0*/  SHFL.UP PT, R4, R2, 0x10, RZ ;  /* 0x0600000002047989 */ /* 0x000e2400000e00ff */
[----:B0-----:R-:W-:-:S05]  /*1bce0*/  SEL R5, R4, RZ, P5 ;  /* 0x000000ff04057207 */ /* 0x001fca0002800000 */
[----:B------:R-:W-:-:S05]  /*1bcf0*/  IMAD.IADD R5, R2, 0x1, R5 ;  /* 0x0000000102057824 */ /* 0x000fca00078e0205 */
[----:B------:R-:W0:Y:S02]  /*1bd00*/  SHFL.IDX PT, R8, R5, 0x1f, 0x1f ;  /* 0x03e01f0005087f89 */ /* 0x000e2400000e0000 */
[----:B0-----:R-:W-:-:S05]  /*1bd10*/  IMAD R8, R8, UR5, RZ ;  /* 0x0000000508087c24 */ /* 0x001fca000f8e02ff */
[----:B-1----:R-:W-:Y:S02]  /*1bd20*/  ISETP.GT.AND P6, PT, R8, UR6, PT ;  /* 0x0000000608007c0c */ /* 0x002fe4000bfc4270 */
[----:B------:R-:W-:-:S11]  /*1bd30*/  MOV R3, R8 ;  /* 0x0000000800037202 */ /* 0x000fd60000000f00 */
[----:B------:R-:W-:Y:S05]  /*1bd40*/  @P6 BRA `(.L_x_671) ;  /* 0x0000000000a06947 */ /* 0x000fea0003800000 */
[----:B------:R-:W-:Y:S01]  /*1bd50*/  IMAD.MOV.U32 R8, RZ, RZ, R3 ;  /* 0x000000ffff087224 */ /* 0x000fe200078e0003 */
[----:B------:R-:W-:Y:S01]  /*1bd60*/  UMOV UR4, URZ ;  /* 0x0000003f00047c82 */ /* 0x000fe20008000000 */
[----:B------:R-:W-:-:S05]  /*1bd70*/  ULDC UR5, c[0x0][0xc38] ;  /* 0x00030e0000057ab9 */ /* 0x000fca0000000800 */
.L_x_673:
[----:B------:R-:W0:Y:S01]  /*1bd80*/  LDC R2, c[0x0][0xc3c] ;  /* 0x00030f00ff027b82 */ /* 0x000e220000000800 */
[----:B------:R-:W-:Y:S01]  /*1bd90*/  UIADD3 UR4, UR4, 0x1f, URZ ;  /* 0x0000001f04047890 */ /* 0x000fe2000fffe03f */
[----:B------:R-:W-:Y:S02]  /*1bda0*/  ULDC UR7, c[0x0][0xc3c] ;  /* 0x00030f0000077ab9 */ /* 0x000fe40000000800 */
[----:B------:R-:W-:-:S03]  /*1bdb0*/  IMAD.U32 R19, RZ, RZ, UR7 ;  /* 0x00000007ff137e24 */ /* 0x000fc6000f8e00ff */
[----:B0-----:R-:W-:-:S13]  /*1bdc0*/  ISETP.LE.AND P6, PT, R2, UR4, PT ;  /* 0x0000000402007c0c */ /* 0x001fda000bfc3270 */
[----:B------:R-:W-:Y:S05]  /*1bdd0*/  @P6 BRA `(.L_x_672) ;  /* 0x0000000400ac6947 */ /* 0x000fea0003800000 */
[----:B------:R-:W-:Y:S01]  /*1bde0*/  IADD3 R9, R7, UR4, RZ ;  /* 0x0000000407097c10 */ /* 0x000fe2000fffe0ff */
        /* <DEDUP_REMOVED lines=30> */
.L_x_671:
[----:B------:R-:W-:Y:S02]  /*1bfd0*/  IADD3 R11, -R3, R8, RZ ;  /* 0x00000008030b7210 */ /* 0x000fe40007ffe1ff */
[----:B------:R-:W-:-:S03]  /*1bfe0*/  MOV R16, RZ ;  /* 0x000000ff00107202 */ /* 0x000fc60000000f00 */
        /* <DEDUP_REMOVED lines=16> */
.L_x_674:
[----:B-1----:R-:W-:Y:S01]  /*1c0f0*/  IMAD R16, R16, UR5, R11 ;  /* 0x0000000510107c24 */ /* 0x002fe2000f8e020b */
[----:B------:R-:W-:Y:S01]  /*1c100*/  MOV R2, RZ ;  /* 0x000000ff00027202 */ /* 0x000fe20000000f00 */
[----:B------:R-:W-:Y:S01]  /*1c110*/  IMAD.MOV.U32 R11, RZ, RZ, R12 ;  /* 0x000000ffff0b7224 */ /* 0x000fe200078e000c */
[----:B------:R-:W-:Y:S01]  /*1c120*/  IABS R12, R6 ;  /* 0x00000006000c7213 */ /* 0x000fe20000000000 */
[----:B------:R-:W-:Y:S01]  /*1c130*/  VIADD R19, R19, UR4 ;  /* 0x0000000413137c36 */ /* 0x000fe20008000000 */
[----:B------:R-:W-:Y:S01]  /*1c140*/  IADD3 R17, -R16, UR6, RZ ;  /* 0x0000000610117c10 */ /* 0x000fe2000fffe1ff */
[----:B------:R-:W-:Y:S01]  /*1c150*/  IMAD R11, R11, R4, RZ ;  /* 0x000000040b0b7224 */ /* 0x000fe200078e02ff */
[----:B0-----:R-:W-:Y:S01]  /*1c160*/  IABS R5, R9 ;  /* 0x0000000900057213 */ /* 0x001fe20000000000 */
[----:B------:R-:W-:Y:S01]  /*1c170*/  IMAD.MOV R12, RZ, RZ, -R12 ;  /* 0x000000ffff0c7224 */ /* 0x000fe200078e0a0c */
[----:B------:R-:W-:Y:S01]  /*1c180*/  IABS R10, R17 ;  /* 0x00000011000a7213 */ /* 0x000fe20000000000 */
[----:B------:R-:W-:Y:S01]  /*1c190*/  IMAD.HI.U32 R2, R3, R11, R2 ;  /* 0x0000000b03027227 */ /* 0x000fe200078e0002 */
[----:B------:R-:W0:Y:S03]  /*1c1a0*/  I2F.RP R8, R5 ;  /* 0x0000000500087306 */ /* 0x000e260000209400 */
[----:B------:R-:W-:Y:S01]  /*1c1b0*/  IMAD.MOV.U32 R3, RZ, RZ, R10 ;  /* 0x000000ffff037224 */ /* 0x000fe200078e000a */
[----:B------:R-:W-:-:S03]  /*1c1c0*/  MOV R10, R12 ;  /* 0x0000000c000a7202 */ /* 0x000fc60000000f00 */
[----:B------:R-:W-:-:S04]  /*1c1d0*/  IMAD.HI.U32 R2, R2, R3, RZ ;  /* 0x0000000302027227 */ /* 0x000fc800078e00ff */
[----:B------:R-:W-:Y:S01]  /*1c1e0*/  IMAD R3, R2, R10, R3 ;  /* 0x0000000a02037224 */ /* 0x000fe200078e0203 */
[----:B0-----:R-:W0:Y:S04]  /*1c1f0*/  MUFU.RCP R8, R8 ;  /* 0x0000000800087308 */ /* 0x001e280000001000 */
[----:B------:R-:W-:-:S13]  /*1c200*/  ISETP.GT.U32.AND P1, PT, R4, R3, PT ;  /* 0x000000030400720c */ /* 0x000fda0003f24070 */
[----:B------:R-:W-:Y:S01]  /*1c210*/  @!P1 IMAD.IADD R3, R3, 0x1, -R4 ;  /* 0x0000000103039824 */ /* 0x000fe200078e0a04 */
[----:B------:R-:W-:Y:S01]  /*1c220*/  @!P1 IADD3 R2, R2, 0x1, RZ ;  /* 0x0000000102029810 */ /* 0x000fe20007ffe0ff */
[----:B0-----:R-:W-:Y:S01]  /*1c230*/  VIADD R10, R8, 0xffffffe ;  /* 0x0ffffffe080a7836 */ /* 0x001fe20000000000 */
        /* <DEDUP_REMOVED lines=12> */
[----:B------:R-:W-:Y:S01]  /*1c300*/  IMAD R11, R2, R5, RZ ;  /* 0x00000005020b7224 */ /* 0x000fe200078e02ff */
[----:B------:R-:W-:Y:S02]  /*1c310*/  MOV R2, RZ ;  /* 0x000000ff00027202 */ /* 0x000fe40000000f00 */
[-C--:B------:R-:W-:Y:S01]  /*1c320*/  IABS R4, R8.reuse ;  /* 0x0000000800047213 */ /* 0x080fe20000000000 */
[----:B------:R-:W-:Y:S02]  /*1c330*/  IMAD R6, R6, R8, RZ ;  /* 0x0000000806067224 */ /* 0x000fe400078e02ff */
[----:B------:R-:W-:-:S03]  /*1c340*/  IMAD.HI.U32 R2, R3, R11, R2 ;  /* 0x0000000b03027227 */ /* 0x000fc600078e0002 */
[----:B------:R-:W-:Y:S01]  /*1c350*/  IADD3 R17, R17, -R6, RZ ;  /* 0x8000000611117210 */ /* 0x000fe20007ffe0ff */
[----:B------:R-:W-:Y:S02]  /*1c360*/  IMAD.MOV.U32 R3, RZ, RZ, R4 ;  /* 0x000000ffff037224 */ /* 0x000fe400078e0004 */
[----:B------:R-:W-:Y:S02]  /*1c370*/  IMAD.MOV.U32 R4, RZ, RZ, R10 ;  /* 0x000000ffff047224 */ /* 0x000fe400078e000a */
[----:B------:R-:W-:-:S04]  /*1c380*/  IMAD.HI.U32 R2, R2, R3, RZ ;  /* 0x0000000302027227 */ /* 0x000fc800078e00ff */
[----:B------:R-:W-:Y:S01]  /*1c390*/  IMAD R4, R2, R4, R3 ;  /* 0x0000000402047224 */ /* 0x000fe200078e0203 */
[----:B------:R-:W-:-:S04]  /*1c3a0*/  LOP3.LUT R3, R8, R9, RZ, 0x3c, !PT ;  /* 0x0000000908037212 */ /* 0x000fc800078e3cff */
[----:B------:R-:W-:Y:S02]  /*1c3b0*/  ISETP.GT.U32.AND P1, PT, R5, R4, PT ;  /* 0x000000040500720c */ /* 0x000fe40003f24070 */
[----:B------:R-:W-:-:S11]  /*1c3c0*/  ISETP.GE.AND P2, PT, R3, RZ, PT ;  /* 0x000000ff0300720c */ /* 0x000fd60003f46270 */
[-C--:B------:R-:W-:Y:S01]  /*1c3d0*/  @!P1 IADD3 R4, R4, -R5.reuse, RZ ;  /* 0x8000000504049210 */ /* 0x080fe20007ffe0ff */
        /* <DEDUP_REMOVED lines=11> */
.L_x_672:
[----:B------:R-:W-:Y:S01]  /*1c490*/  MOV R17, RZ ;  /* 0x000000ff00117202 */ /* 0x000fe20000000f00 */
[----:B------:R-:W-:Y:S02]  /*1c4a0*/  IMAD.U32 R16, RZ, RZ, UR6 ;  /* 0x00000006ff107e24 */ /* 0x000fe4000f8e00ff */
[----:B------:R-:W-:-:S07]  /*1c4b0*/  IMAD.MOV.U32 R18, RZ, RZ, RZ ;  /* 0x000000ffff127224 */ /* 0x000fce00078e00ff */
.L_x_675:
[----:B------:R-:W-:-:S13]  /*1c4c0*/  ISETP.NE.AND P0, PT, R7, RZ, PT ;  /* 0x000000ff0700720c */ /* 0x000fda0003f05270 */
[----:B------:R-:W0:Y:S01]  /*1c4d0*/  @!P0 S2R R3, SR_CgaCtaId ;  /* 0x0000000000038919 */ /* 0x000e220000008800 */
[----:B------:R-:W-:-:S04]  /*1c4e0*/  @!P0 MOV R2, 0x400 ;  /* 0x0000040000028802 */ /* 0x000fc80000000f00 */
[----:B0-----:R-:W-:-:S05]  /*1c4f0*/  @!P0 LEA R2, R3, R2, 0x18 ;  /* 0x0000000203028211 */ /* 0x001fca00078ec0ff */
[----:B------:R0:W-:Y:S01]  /*1c500*/  @!P0 STS.128 [R2+0x308d0], R16 ;  /* 0x0308d01002008388 */ /* 0x0001e20000000c00 */
[----:B------:R-:W-:Y:S06]  /*1c510*/  BAR.ARV 0x5, 0x180 ;  /* 0x0146000000007b1d */ /* 0x000fec0000002000 */
.L_x_670:
[----:B------:R2:W-:Y:S01]  /*1c520*/  STL [R1+0x28], RZ ;  /* 0x000028ff01007387 */ /* 0x0005e20000100800 */
[----:B------:R-:W-:Y:S01]  /*1c530*/  ULDC UR4, c[0x0][0xc3c] ;  /* 0x00030f0000047ab9 */ /* 0x000fe20000000800 */
[----:B------:R-:W-:Y:S01]  /*1c540*/  MOV R28, 0x1 ;  /* 0x00000001001c7802 */ /* 0x000fe20000000f00 */
[----:B------:R-:W-:Y:S01]  /*1c550*/  IMAD.MOV.U32 R26, RZ, RZ, RZ ;  /* 0x000000ffff1a7224 */ /* 0x000fe200078e00ff */
[----:B-1----:R-:W-:-:S13]  /*1c560*/  ISETP.GE.AND P0, PT, R19, UR4, PT ;  /* 0x0000000413007c0c */ /* 0x002fda000bf06270 */
[----:B--2---:R-:W-:Y:S05]  /*1c570*/  @P0 BRA `(.L_x_676) ;  /* 0x0000006400100947 */ /* 0x004fea0003800000 */
[----:B------:R-:W1:Y:S01]  /*1c580*/  S2UR UR5, SR_CgaCtaId ;  /* 0x00000000000579c3 */ /* 0x000e620000008800 */
[----:B------:R2:W-:Y:S01]  /*1c590*/  STL [R1+0x28], RZ ;  /* 0x000028ff01007387 */ /* 0x0005e20000100800 */
[C---:B------:R-:W-:Y:S01]  /*1c5a0*/  IMAD.SHL.U32 R32, R0.reuse, 0x8, RZ ;  /* 0x0000000800207824 */ /* 0x040fe200078e00ff */
[----:B0-----:R-:W-:Y:S01]  /*1c5b0*/  LOP3.LUT R2, R0, 0x7f, RZ, 0xc0, !PT ;  /* 0x0000007f00027812 */ /* 0x001fe200078ec0ff */
[----:B------:R-:W-:Y:S01]  /*1c5c0*/  UMOV UR4, 0x400 ;  /* 0x0000040000047882 */ /* 0x000fe20000000000 */
[----:B------:R-:W-:Y:S01]  /*1c5d0*/  BSSY B8, `(.L_x_676) ;  /* 0x000063e000087945 */ /* 0x000fe20003800000 */
[----:B------:R-:W-:Y:S01]  /*1c5e0*/  IMAD.MOV.U32 R29, RZ, RZ, 0x1 ;  /* 0x00000001ff1d7424 */ /* 0x000fe200078e00ff */
[----:B------:R-:W-:Y:S02]  /*1c5f0*/  LOP3.LUT R3, R32, 0x1f8, RZ, 0xc0, !PT ;  /* 0x000001f820037812 */ /* 0x000fe400078ec0ff */
[----:B------:R-:W-:Y:S02]  /*1c600*/  CS2R R26, SRZ ;  /* 0x00000000001a7805 */ /* 0x000fe4000001ff00 */
[----:B------:R-:W-:Y:S01]  /*1c610*/  SHF.L.U32 R36, R2, 0x3, RZ ;  /* 0x0000000302247819 */ /* 0x000fe200000006ff */
[----:B------:R-:W-:Y:S01]  /*1c620*/  ULOP3.LUT UR39, UR61, 0x2, URZ, 0xfc, !UPT ;  /* 0x000000023d277892 */ /* 0x000fe2000f8efc3f */
[----:B------:R-:W-:Y:S01]  /*1c630*/  LOP3.LUT R3, R3, 0x38, R0, 0x78, !PT ;  /* 0x0000003803037812 */ /* 0x000fe200078e7800 */
[----:B------:R-:W-:Y:S01]  /*1c640*/  IMAD.SHL.U32 R0, R0, 0x10, RZ ;  /* 0x0000001000007824 */ /* 0x000fe200078e00ff */
[----:B------:R-:W-:Y:S01]  /*1c650*/  SHF.R.U32.HI R2, RZ, 0x3, R2 ;  /* 0x00000003ff027819 */ /* 0x000fe20000011602 */
[----:B------:R-:W-:Y:S01]  /*1c660*/  ULDC.64 UR36, c[0x0][0x198] ;  /* 0x0000660000247ab9 */ /* 0x000fe20000000a00 */
[----:B------:R-:W-:Y:S01]  /*1c670*/  LOP3.LUT R36, R3, 0x200, R36, 0xf8, !PT ;  /* 0x0000020003247812 */ /* 0x000fe200078ef824 */
[----:B------:R-:W-:Y:S01]  /*1c680*/  ULDC UR38, c[0x0][0xc] ;  /* 0x0000030000267ab9 */ /* 0x000fe20000000800 */
[----:B------:R-:W-:-:S02]  /*1c690*/  LOP3.LUT R32, R32, 0x38, RZ, 0xc0, !PT ;  /* 0x0000003820207812 */ /* 0x000fc400078ec0ff */
[----:B------:R-:W-:Y:S02]  /*1c6a0*/  MOV R28, 0x1 ;  /* 0x00000001001c7802 */ /* 0x000fe40000000f00 */
[----:B------:R-:W-:Y:S02]  /*1c6b0*/  LOP3.LUT R0, R2, 0x70, R0, 0xf8, !PT ;  /* 0x0000007002007812 */ /* 0x000fe400078ef800 */
[C---:B------:R-:W-:Y:S01]  /*1c6c0*/  LOP3.LUT R35, R32.reuse, 0x40, RZ, 0xfc, !PT ;  /* 0x0000004020237812 */ /* 0x040fe200078efcff */
[----:B-1----:R-:W-:Y:S01]  /*1c6d0*/  ULEA UR4, UR5, UR4, 0x18 ;  /* 0x0000000405047291 */ /* 0x002fe2000f8ec03f */
[----:B------:R-:W-:-:S05]  /*1c6e0*/  LOP3.LUT R33, R32, 0x80, RZ, 0xfc, !PT ;  /* 0x0000008020217812 */ /* 0x000fca00078efcff */
[----:B------:R-:W-:-:S04]  /*1c6f0*/  IMAD.U32 R22, RZ, RZ, UR4 ;  /* 0x00000004ff167e24 */ /* 0x000fc8000f8e00ff */
[----:B--2---:R-:W-:-:S07]  /*1c700*/  IMAD R37, R36, 0x2, R22 ;  /* 0x0000000224257824 */ /* 0x004fce00078e0216 */
.L_x_781:
[----:B0-----:R-:W0:Y:S02]  /*1c710*/  LDC.64 R30, c[0x0][0xc88] ;  /* 0x00032200ff1e7b82 */ /* 0x001e240000000a00 */
[----:B0-----:R-:W-:-:S06]  /*1c720*/  IMAD.WIDE R30, R19, 0x4, R30 ;  /* 0x00000004131e7825 */ /* 0x001fcc00078e021e */
[----:B--2---:R-:W2:Y:S01]  /*1c730*/  LDG.E R30, desc[UR48][R30.64] ;  /* 0x000000301e1e7981 */ /* 0x004ea2000c1e1900 */
[----:B------:R-:W-:Y:S05]  /*1c740*/  YIELD ;  /* 0x0000000000007946 */ /* 0x000fea0003800000 */
[----:B------:R-:W-:Y:S01]  /*1c750*/  ULDC.64 UR4, c[0x0][0xa28] ;  /* 0x00028a0000047ab9 */ /* 0x000fe20000000a00 */
[----:B------:R-:W-:Y:S01]  /*1c760*/  ULDC.64 UR8, c[0x0][0xa18] ;  /* 0x0002860000087ab9 */ /* 0x000fe20000000a00 */
[----:B------:R-:W-:Y:S01]  /*1c770*/  ISETP.NE.U32.AND P0, PT, RZ, UR4, PT ;  /* 0x00000004ff007c0c */ /* 0x000fe2000bf05070 */
[----:B------:R-:W-:Y:S01]  /*1c780*/  ULDC.64 UR6, c[0x0][0xa10] ;  /* 0x0002840000067ab9 */ /* 0x000fe20000000a00 */
[----:B------:R-:W-:-:S02]  /*1c790*/  MOV R11, RZ ;  /* 0x000000ff000b7202 */ /* 0x000fc40000000f00 */
[----:B------:R-:W-:Y:S02]  /*1c7a0*/  ISETP.NE.AND.EX P0, PT, RZ, UR5, PT, P0 ;  /* 0x00000005ff007c0c */ /* 0x000fe4000bf05300 */
[----:B------:R-:W-:-:S04]  /*1c7b0*/  ISETP.NE.U32.AND P2, PT, RZ, UR6, PT ;  /* 0x00000006ff007c0c */ /* 0x000fc8000bf45070 */
[----:B------:R-:W-:Y:S01]  /*1c7c0*/  ISETP.NE.AND.EX P2, PT, RZ, UR7, PT, P2 ;  /* 0x00000007ff007c0c */ /* 0x000fe2000bf45320 */
[----:B------:R-:W-:Y:S01]  /*1c7d0*/  IMAD.MOV.U32 R34, RZ, RZ, RZ ;  /* 0x000000ffff227224 */ /* 0x000fe200078e00ff */
[----:B--2---:R-:W-:-:S05]  /*1c7e0*/  SHF.R.S32.HI R0, RZ, 0x1f, R30 ;  /* 0x0000001fff007819 */ /* 0x004fca000001141e */
[C---:B------:R-:W-:Y:S01]  /*1c7f0*/  @P0 LEA R2, P1, R30.reuse, UR4, 0x2 ;  /* 0x000000041e020c11 */ /* 0x040fe2000f8210ff */
[C---:B------:R-:W-:Y:S01]  /*1c800*/  IMAD.SHL.U32 R23, R30.reuse, 0x4, RZ ;  /* 0x000000041e177824 */ /* 0x040fe200078e00ff */
[C-C-:B------:R-:W-:Y:S01]  /*1c810*/  SHF.L.U64.HI R24, R30.reuse, 0x2, R0.reuse ;  /* 0x000000021e187819 */ /* 0x140fe20000010200 */
[----:B------:R0:W-:Y:S01]  /*1c820*/  STL [R1+0x18], R0 ;  /* 0x0000180001007387 */ /* 0x0001e20000100800 */
[----:B------:R-:W-:Y:S01]  /*1c830*/  @P0 LEA.HI.X R3, R30, UR5, R0, 0x2, P1 ;  /* 0x000000051e030c11 */ /* 0x000fe200088f1400 */
[----:B------:R-:W-:Y:S01]  /*1c840*/  ULDC.64 UR4, c[0x0][0xa00] ;  /* 0x0002800000047ab9 */ /* 0x000fe20000000a00 */
[----:B------:R-:W-:-:S03]  /*1c850*/  ISETP.NE.U32.AND P1, PT, RZ, UR8, PT ;  /* 0x00000008ff007c0c */ /* 0x000fc6000bf25070 */
[----:B------:R1:W2:Y:S01]  /*1c860*/  @P0 LDG.E R11, desc[UR48][R2.64] ;  /* 0x00000030020b0981 */ /* 0x0002a2000c1e1900 */
[----:B------:R-:W-:Y:S02]  /*1c870*/  ISETP.NE.AND.EX P1, PT, RZ, UR9, PT, P1 ;  /* 0x00000009ff007c0c */ /* 0x000fe4000bf25310 */
[----:B------:R-:W-:Y:S02]  /*1c880*/  ISETP.NE.U32.AND P0, PT, RZ, UR4, PT ;  /* 0x00000004ff007c0c */ /* 0x000fe4000bf05070 */
[C---:B------:R-:W-:Y:S02]  /*1c890*/  IADD3 R4, P4, R23.reuse, UR6, RZ ;  /* 0x0000000617047c10 */ /* 0x040fe4000ff9e0ff */
[----:B------:R-:W-:Y:S02]  /*1c8a0*/  ISETP.NE.AND.EX P0, PT, RZ, UR5, PT, P0 ;  /* 0x00000005ff007c0c */ /* 0x000fe4000bf05300 */
[----:B0-----:R-:W-:Y:S02]  /*1c8b0*/  MOV R0, RZ ;  /* 0x000000ff00007202 */ /* 0x001fe40000000f00 */
[----:B-1----:R-:W-:Y:S01]  /*1c8c0*/  IADD3 R2, P3, R23, UR4, RZ ;  /* 0x0000000417027c10 */ /* 0x002fe2000ff7e0ff */
[----:B------:R-:W-:Y:S01]  /*1c8d0*/  ULDC UR4, c[0x0][0x288] ;  /* 0x0000a20000047ab9 */ /* 0x000fe20000000800 */
[----:B------:R-:W-:-:S02]  /*1c8e0*/  IADD3.X R5, R24, UR7, RZ, P4, !PT ;  /* 0x0000000718057c10 */ /* 0x000fc4000a7fe4ff */
[C---:B------:R-:W-:Y:S02]  /*1c8f0*/  IADD3.X R3, R24.reuse, UR5, RZ, P3, !PT ;  /* 0x0000000518037c10 */ /* 0x040fe40009ffe4ff */
[----:B------:R-:W-:Y:S01]  /*1c900*/  @P1 IADD3 R6, P3, R23, UR8, RZ ;  /* 0x0000000817061c10 */ /* 0x000fe2000ff7e0ff */
[----:B------:R-:W-:Y:S01]  /*1c910*/  IMAD.U32 R8, RZ, RZ, UR4 ;  /* 0x00000004ff087e24 */ /* 0x000fe2000f8e00ff */
[----:B------:R-:W5:Y:S01]  /*1c920*/  @P2 LDG.E R0, desc[UR48][R4.64] ;  /* 0x0000003004002981 */ /* 0x000f62000c1e1900 */
[----:B------:R-:W-:Y:S01]  /*1c930*/  ULDC.64 UR4, c[0x0][0x418] ;  /* 0x0001060000047ab9 */ /* 0x000fe20000000a00 */
[----:B------:R-:W-:Y:S02]  /*1c940*/  @P1 IADD3.X R7, R24, UR9, RZ, P3, !PT ;  /* 0x0000000918071c10 */ /* 0x000fe40009ffe4ff */
[----:B------:R-:W5:Y:S04]  /*1c950*/  @P0 LDG.E R34, desc[UR48][R2.64] ;  /* 0x0000003002220981 */ /* 0x000f68000c1e1900 */
[----:B------:R0:W3:Y:S01]  /*1c960*/  @P1 LDG.E R8, desc[UR48][R6.64] ;  /* 0x0000003006081981 */ /* 0x0000e2000c1e1900 */
[----:B------:R-:W-:-:S03]  /*1c970*/  UISETP.NE.U32.AND UP0, UPT, UR4, URZ, UPT ;  /* 0x0000003f0400728c */ /* 0x000fc6000bf05070 */
[----:B------:R-:W-:Y:S01]  /*1c980*/  ULDC UR4, c[0x0][0x424] ;  /* 0x0001090000047ab9 */ /* 0x000fe20000000800 */
[----:B------:R-:W-:-:S03]  /*1c990*/  UISETP.NE.AND.EX UP0, UPT, UR5, URZ, UPT, UP0 ;  /* 0x0000003f0500728c */ /* 0x000fc6000bf05300 */
[----:B------:R-:W-:Y:S01]  /*1c9a0*/  ULDC UR5, c[0x0][0x2f0] ;  /* 0x0000bc0000057ab9 */ /* 0x000fe20000000800 */
[----:B------:R-:W-:-:S04]  /*1c9b0*/  USEL UR4, UR4, 0x1, UP0 ;  /* 0x0000000104047887 */ /* 0x000fc80008000000 */
[----:B------:R-:W-:-:S03]  /*1c9c0*/  UIMAD UR4, UR4, UR5, URZ ;  /* 0x00000005040472a4 */ /* 0x000fc6000f8e023f */
[----:B------:R-:W-:Y:S02]  /*1c9d0*/  ULDC UR5, c[0x0][0x348] ;  /* 0x0000d20000057ab9 */ /* 0x000fe40000000800 */
[----:B0-----:R-:W-:Y:S01]  /*1c9e0*/  IMAD.U32 R6, RZ, RZ, UR5 ;  /* 0x00000005ff067e24 */ /* 0x001fe2000f8e00ff */
[----:B--2---:R-:W-:Y:S04]  /*1c9f0*/  STL [R1+0xc], R11 ;  /* 0x00000c0b01007387 */ /* 0x004fe80000100800 */
[----:B---3--:R0:W-:Y:S02]  /*1ca00*/  STL [R1+0x24], R8 ;  /* 0x0000240801007387 */ /* 0x0081e40000100800 */
[----:B0-----:R-:W-:Y:S01]  /*1ca10*/  MOV R8, UR4 ;  /* 0x0000000400087c02 */ /* 0x001fe20008000f00 */
[----:B------:R-:W-:Y:S06]  /*1ca20*/  @P1 BRA `(.L_x_677) ;  /* 0x0000000000141947 */ /* 0x000fec0003800000 */
[----:B------:R-:W-:Y:S05]  /*1ca30*/  @!P0 BRA `(.L_x_677) ;  /* 0x0000000000108947 */ /* 0x000fea0003800000 */
[----:B------:R-:W2:Y:S04]  /*1ca40*/  LDG.E R10, desc[UR48][R2.64] ;  /* 0x00000030020a7981 */ /* 0x000ea8000c1e1900 */
[----:B------:R-:W2:Y:S02]  /*1ca50*/  LDG.E R7, desc[UR48][R2.64+0x4] ;  /* 0x0000043002077981 */ /* 0x000ea4000c1e1900 */
[----:B--2---:R-:W-:-:S05]  /*1ca60*/  IMAD.IADD R2, R7, 0x1, -R10 ;  /* 0x0000000107027824 */ /* 0x004fca00078e0a0a */
[----:B------:R0:W-:Y:S02]  /*1ca70*/  STL [R1+0x24], R2 ;  /* 0x0000240201007387 */ /* 0x0001e40000100800 */
.L_x_677:
[----:B------:R-:W-:Y:S01]  /*1ca80*/  ULDC.64 UR4, c[0x0][0xa20] ;  /* 0x0002880000047ab9 */ /* 0x000fe20000000a00 */
[C---:B0-----:R-:W-:Y:S01]  /*1ca90*/  LOP3.LUT R2, R18.reuse, 0xff000000, RZ, 0xc0, !PT ;  /* 0xff00000012027812 */ /* 0x041fe200078ec0ff */
[----:B------:R-:W-:Y:S01]  /*1caa0*/  IMAD.MOV.U32 R31, RZ, RZ, R30 ;  /* 0x000000ffff1f7224 */ /* 0x000fe200078e001e */
[----:B------:R-:W-:Y:S02]  /*1cab0*/  ISETP.NE.U32.AND P0, PT, RZ, UR4, PT ;  /* 0x00000004ff007c0c */ /* 0x000fe4000bf05070 */
[----:B------:R-:W-:Y:S02]  /*1cac0*/  SHF.R.U32.HI R2, RZ, 0x8, R2 ;  /* 0x00000008ff027819 */ /* 0x000fe40000011602 */
[----:B------:R-:W-:Y:S02]  /*1cad0*/  ISETP.NE.AND.EX P0, PT, RZ, UR5, PT, P0 ;  /* 0x00000005ff007c0c */ /* 0x000fe4000bf05300 */
[C---:B------:R-:W-:Y:S02]  /*1cae0*/  LOP3.LUT R7, R18.reuse, 0xff0000, RZ, 0xc0, !PT ;  /* 0x00ff000012077812 */ /* 0x040fe400078ec0ff */
[----:B------:R-:W-:-:S02]  /*1caf0*/  LOP3.LUT R18, R18, 0xffff, RZ, 0xc0, !PT ;  /* 0x0000ffff12127812 */ /* 0x000fc400078ec0ff */
[----:B------:R-:W-:-:S07]  /*1cb00*/  LEA.HI R7, R7, R2, RZ, 0x10 ;  /* 0x0000000207077211 */ /* 0x000fce00078f80ff */
[----:B------:R-:W-:Y:S05]  /*1cb10*/  @!P0 BRA `(.L_x_678) ;  /* 0x0000000000108947 */ /* 0x000fea0003800000 */
[----:B------:R-:W-:-:S04]  /*1cb20*/  IADD3 R2, P0, R23, UR4, RZ ;  /* 0x0000000417027c10 */ /* 0x000fc8000ff1e0ff */
[----:B------:R-:W-:-:S05]  /*1cb30*/  IADD3.X R3, R24, UR5, RZ, P0, !PT ;  /* 0x0000000518037c10 */ /* 0x000fca00087fe4ff */
[----:B------:R0:W5:Y:S01]  /*1cb40*/  LDG.E R8, desc[UR48][R2.64] ;  /* 0x0000003002087981 */ /* 0x000162000c1e1900 */
[----:B------:R-:W-:Y:S05]  /*1cb50*/  BRA `(.L_x_679) ;  /* 0x0000000000247947 */ /* 0x000fea0003800000 */
.L_x_678:
[----:B------:R-:W-:Y:S02]  /*1cb60*/  ULDC.64 UR4, c[0x0][0xa08] ;  /* 0x0002820000047ab9 */ /* 0x000fe40000000a00 */
[----:B------:R-:W-:-:S04]  /*1cb70*/  ISETP.NE.U32.AND P0, PT, RZ, UR4, PT ;  /* 0x00000004ff007c0c */ /* 0x000fc8000bf05070 */
[----:B------:R-:W-:-:S13]  /*1cb80*/  ISETP.NE.AND.EX P0, PT, RZ, UR5, PT, P0 ;  /* 0x00000005ff007c0c */ /* 0x000fda000bf05300 */
[----:B------:R-:W-:Y:S05]  /*1cb90*/  @!P0 BRA `(.L_x_679) ;  /* 0x0000000000148947 */ /* 0x000fea0003800000 */
[----:B------:R-:W0:Y:S02]  /*1cba0*/  LDC.64 R2, c[0x0][0xa08] ;  /* 0x00028200ff027b82 */ /* 0x000e240000000a00 */
[----:B0-----:R-:W-:-:S05]  /*1cbb0*/  IMAD.WIDE R2, R31, 0x4, R2 ;  /* 0x000000041f027825 */ /* 0x001fca00078e0202 */
[----:B------:R-:W2:Y:S04]  /*1cbc0*/  LDG.E R8, desc[UR48][R2.64] ;  /* 0x0000003002087981 */ /* 0x000ea8000c1e1900 */
[----:B------:R-:W2:Y:S02]  /*1cbd0*/  LDG.E R9, desc[UR48][R2.64+0x4] ;  /* 0x0000043002097981 */ /* 0x000ea4000c1e1900 */
[----:B--2---:R-:W-:-:S07]  /*1cbe0*/  IADD3 R8, -R8, R9, RZ ;  /* 0x0000000908087210 */ /* 0x004fce0007ffe1ff */
.L_x_679:
[----:B0-----:R-:W2:Y:S04]  /*1cbf0*/  @P2 LDG.E R3, desc[UR48][R4.64] ;  /* 0x0000003004032981 */ /* 0x001ea8000c1e1900 */
[----:B------:R0:W2:Y:S01]  /*1cc00*/  @P2 LDG.E R2, desc[UR48][R4.64+0x4] ;  /* 0x0000043004022981 */ /* 0x0000a2000c1e1900 */
[----:B-----5:R-:W-:Y:S01]  /*1cc10*/  IMAD.IADD R8, R8, 0x1, -R11 ;  /* 0x0000000108087824 */ /* 0x020fe200078e0a0b */
[----:B------:R-:W-:Y:S01]  /*1cc20*/  BSSY B0, `(.L_x_680) ;  /* 0x000002a000007945 */ /* 0x000fe20003800000 */
[----:B0-----:R-:W-:Y:S02]  /*1cc30*/  LOP3.LUT R5, R7, 0xff, RZ, 0xc0, !PT ;  /* 0x000000ff07057812 */ /* 0x001fe400078ec0ff */
[----:B------:R-:W-:Y:S01]  /*1cc40*/  SHF.R.U32.HI R7, RZ, 0x10, R7 ;  /* 0x00000010ff077819 */ /* 0x000fe20000011607 */
[----:B--2---:R-:W-:-:S05]  /*1cc50*/  @P2 IMAD.IADD R6, R2, 0x1, -R3 ;  /* 0x0000000102062824 */ /* 0x004fca00078e0a03 */
[----:B------:R-:W-:-:S04]  /*1cc60*/  IADD3 R3, R8, R6, RZ ;  /* 0x0000000608037210 */ /* 0x000fc80007ffe0ff */
[C---:B------:R-:W-:Y:S01]  /*1cc70*/  ISETP.GE.AND P1, PT, R3.reuse, 0x1, PT ;  /* 0x000000010300780c */ /* 0x040fe20003f26270 */
[----:B------:R-:W-:Y:S01]  /*1cc80*/  VIADD R2, R3, 0x5f ;  /* 0x0000005f03027836 */ /* 0x000fe20000000000 */
[----:B------:R0:W-:Y:S03]  /*1cc90*/  STL [R1+0x4], R3 ;  /* 0x0000040301007387 */ /* 0x0001e60000100800 */
[----:B------:R-:W-:-:S05]  /*1cca0*/  IMAD.HI R2, R2, 0x2aaaaaab, RZ ;  /* 0x2aaaaaab02027827 */ /* 0x000fca00078e02ff */
[----:B0-----:R-:W-:-:S04]  /*1ccb0*/  SHF.R.U32.HI R3, RZ, 0x1f, R2 ;  /* 0x0000001fff037819 */ /* 0x001fc80000011602 */
[----:B------:R-:W-:Y:S01]  /*1ccc0*/  LEA.HI.SX32 R4, R2, R3, 0x1c ;  /* 0x0000000302047211 */ /* 0x000fe200078fe2ff */
[----:B------:R-:W-:Y:S01]  /*1ccd0*/  IMAD.MOV.U32 R3, RZ, RZ, RZ ;  /* 0x000000ffff037224 */ /* 0x000fe200078e00ff */
[----:B------:R-:W-:Y:S06]  /*1cce0*/  @!P1 BRA `(.L_x_681) ;  /* 0x0000000000749947 */ /* 0x000fec0003800000 */
[----:B------:R-:W-:Y:S01]  /*1ccf0*/  ISETP.NE.AND P0, PT, R7, RZ, PT ;  /* 0x000000ff0700720c */ /* 0x000fe20003f05270 */
[----:B------:R-:W-:-:S03]  /*1cd00*/  ULDC UR4, c[0x0][0x9f0] ;  /* 0x00027c0000047ab9 */ /* 0x000fc60000000800 */
[----:B------:R-:W-:-:S04]  /*1cd10*/  SEL R9, R7, UR4, P0 ;  /* 0x0000000407097c07 */ /* 0x000fc80008000000 */
[----:B------:R-:W-:Y:S02]  /*1cd20*/  IABS R11, R9 ;  /* 0x00000009000b7213 */ /* 0x000fe40000000000 */
[----:B------:R-:W-:Y:S02]  /*1cd30*/  IADD3 R10, R9, -0x1, R4 ;  /* 0xffffffff090a7810 */ /* 0x000fe40007ffe004 */
[----:B------:R-:W0:Y:S08]  /*1cd40*/  I2F.RP R2, R11 ;  /* 0x0000000b00027306 */ /* 0x000e300000209400 */
[----:B0-----:R-:W0:Y:S02]  /*1cd50*/  MUFU.RCP R2, R2 ;  /* 0x0000000200027308 */ /* 0x001e240000001000 */
[----:B0-----:R-:W-:-:S06]  /*1cd60*/  IADD3 R2, R2, 0xffffffe, RZ ;  /* 0x0ffffffe02027810 */ /* 0x001fcc0007ffe0ff */
[----:B------:R0:W1:Y:S02]  /*1cd70*/  F2I.FTZ.U32.TRUNC.NTZ R3, R2 ;  /* 0x0000000200037305 */ /* 0x000064000021f000 */
[----:B0-----:R-:W-:-:S04]  /*1cd80*/  LOP3.LUT R2, R10, R9, RZ, 0x3c, !PT ;  /* 0x000000090a027212 */ /* 0x001fc800078e3cff */
[----:B------:R-:W-:Y:S01]  /*1cd90*/  ISETP.GE.AND P4, PT, R2, RZ, PT ;  /* 0x000000ff0200720c */ /* 0x000fe20003f86270 */
[----:B-1----:R-:W-:-:S04]  /*1cda0*/  IMAD.MOV R2, RZ, RZ, -R3 ;  /* 0x000000ffff027224 */ /* 0x002fc800078e0a03 */
[----:B------:R-:W-:Y:S02]  /*1cdb0*/  IMAD R12, R2, R11, RZ ;  /* 0x0000000b020c7224 */ /* 0x000fe400078e02ff */
[----:B------:R-:W-:-:S04]  /*1cdc0*/  IMAD.MOV.U32 R2, RZ, RZ, RZ ;  /* 0x000000ffff027224 */ /* 0x000fc800078e00ff */
[----:B------:R-:W-:Y:S01]  /*1cdd0*/  IMAD.HI.U32 R12, R3, R12, R2 ;  /* 0x0000000c030c7227 */ /* 0x000fe200078e0002 */
[----:B------:R-:W-:Y:S02]  /*1cde0*/  IABS R2, R10 ;  /* 0x0000000a00027213 */ /* 0x000fe40000000000 */
[----:B------:R-:W-:-:S03]  /*1cdf0*/  IABS R3, R9 ;  /* 0x0000000900037213 */ /* 0x000fc60000000000 */
[----:B------:R-:W-:Y:S01]  /*1ce00*/  IMAD.HI.U32 R12, R12, R2, RZ ;  /* 0x000000020c0c7227 */ /* 0x000fe200078e00ff */
[----:B------:R-:W-:-:S05]  /*1ce10*/  IADD3 R3, RZ, -R3, RZ ;  /* 0x80000003ff037210 */ /* 0x000fca0007ffe0ff */
[----:B------:R-:W-:-:S05]  /*1ce20*/  IMAD R2, R12, R3, R2 ;  /* 0x000000030c027224 */ /* 0x000fca00078e0202 */
[----:B------:R-:W-:-:S13]  /*1ce30*/  ISETP.GT.U32.AND P3, PT, R11, R2, PT ;  /* 0x000000020b00720c */ /* 0x000fda0003f64070 */
[----:B------:R-:W-:Y:S02]  /*1ce40*/  @!P3 IMAD.IADD R2, R2, 0x1, -R11 ;  /* 0x000000010202b824 */ /* 0x000fe400078e0a0b */
[----:B------:R-:W-:Y:S01]  /*1ce50*/  @!P3 VIADD R12, R12, 0x1 ;  /* 0x000000010c0cb836 */ /* 0x000fe20000000000 */
[----:B------:R-:W-:Y:S02]  /*1ce60*/  ISETP.NE.AND P3, PT, R9, RZ, PT ;  /* 0x000000ff0900720c */ /* 0x000fe40003f65270 */
[----:B------:R-:W-:-:S13]  /*1ce70*/  ISETP.GE.U32.AND P0, PT, R2, R11, PT ;  /* 0x0000000b0200720c */ /* 0x000fda0003f06070 */
[----:B------:R-:W-:-:S05]  /*1ce80*/  @P0 IADD3 R12, R12, 0x1, RZ ;  /* 0x000000010c0c0810 */ /* 0x000fca0007ffe0ff */
[----:B------:R-:W-:-:S04]  /*1ce90*/  IMAD.MOV.U32 R3, RZ, RZ, R12 ;  /* 0x000000ffff037224 */ /* 0x000fc800078e000c */
[----:B------:R-:W-:Y:S01]  /*1cea0*/  @!P4 IMAD.MOV R3, RZ, RZ, -R3 ;  /* 0x000000ffff03c224 */ /* 0x000fe200078e0a03 */
[----:B------:R-:W-:-:S07]  /*1ceb0*/  @!P3 LOP3.LUT R3, RZ, R9, RZ, 0x33, !PT ;  /* 0x00000009ff03b212 */ /* 0x000fce00078e33ff */
.L_x_681:
[----:B------:R-:W-:Y:S05]  /*1cec0*/  BSYNC B0 ;  /* 0x0000000000007941 */ /* 0x000fea0003800000 */
.L_x_680:
[-C--:B------:R-:W-:Y:S01]  /*1ced0*/  IMAD R2, R5, R3.reuse, RZ ;  /* 0x0000000305027224 */ /* 0x080fe200078e02ff */
[----:B------:R-:W-:Y:S04]  /*1cee0*/  BSSY B0, `(.L_x_682) ;  /* 0x0000151000007945 */ /* 0x000fe80003800000 */
[C---:B------:R-:W-:Y:S01]  /*1cef0*/  VIADDMNMX R3, R2.reuse, R3, R4, PT ;  /* 0x0000000302037246 */ /* 0x040fe20003800104 */
[----:B------:R-:W-:-:S04]  /*1cf00*/  IMAD R2, R2, 0x60, -R8 ;  /* 0x0000006002027824 */ /* 0x000fc800078e0a08 */
[----:B------:R-:W-:Y:S01]  /*1cf10*/  IMAD R3, R3, 0x60, -R8 ;  /* 0x0000006003037824 */ /* 0x000fe200078e0a08 */
[----:B------:R-:W-:-:S04]  /*1cf20*/  VIMNMX R2, RZ, R2, !PT ;  /* 0x00000002ff027248 */ /* 0x000fc80007fe0100 */
[----:B------:R-:W-:-:S04]  /*1cf30*/  VIMNMX R3, R3, R6, PT ;  /* 0x0000000603037248 */ /* 0x000fc80003fe0100 */
[----:B------:R-:W-:-:S13]  /*1cf40*/  ISETP.GT.AND P0, PT, R3, R2, PT ;  /* 0x000000020300720c */ /* 0x000fda0003f04270 */
[----:B------:R-:W-:Y:S01]  /*1cf50*/  @P0 IADD3 R8, R3, 0x5f, RZ ;  /* 0x0000005f03080810 */ /* 0x000fe20007ffe0ff */
[----:B------:R-:W-:-:S04]  /*1cf60*/  IMAD.WIDE.U32 R2, R2, -0x55555555, RZ ;  /* 0xaaaaaaab02027825 */ /* 0x000fc800078e00ff */
[----:B------:R-:W-:Y:S01]  /*1cf70*/  @P0 IMAD.HI R8, R8, 0x2aaaaaab, RZ ;  /* 0x2aaaaaab08080827 */ /* 0x000fe200078e02ff */
[----:B------:R-:W-:-:S04]  /*1cf80*/  SHF.R.U32.HI R6, RZ, 0x6, R3 ;  /* 0x00000006ff067819 */ /* 0x000fc80000011603 */
[----:B------:R-:W-:Y:S01]  /*1cf90*/  @P0 SHF.R.U32.HI R2, RZ, 0x1f, R8 ;  /* 0x0000001fff020819 */ /* 0x000fe20000011608 */
[----:B------:R-:W-:-:S03]  /*1cfa0*/  IMAD.MOV.U32 R3, RZ, RZ, R6 ;  /* 0x000000ffff037224 */ /* 0x000fc600078e0006 */
[----:B------:R-:W-:Y:S02]  /*1cfb0*/  @P0 LEA.HI.SX32 R3, R8, R2, 0x1c ;  /* 0x0000000208030211 */ /* 0x000fe400078fe2ff */
[----:B------:R-:W-:Y:S02]  /*1cfc0*/  PLOP3.LUT P0, PT, PT, PT, PT, 0x80, 0x0 ;  /* 0x000000000000781c */ /* 0x000fe40003f0f070 */
[----:B------:R-:W-:-:S13]  /*1cfd0*/  ISETP.GT.AND P3, PT, R3, R6, PT ;  /* 0x000000060300720c */ /* 0x000fda0003f64270 */
[----:B------:R-:W-:Y:S05]  /*1cfe0*/  @!P3 BRA `(.L_x_683) ;  /* 0x000000140000b947 */ /* 0x000fea0003800000 */
[----:B------:R-:W-:Y:S01]  /*1cff0*/  UMOV UR4, 0xffffffff ;  /* 0xffffffff00047882 */ /* 0x000fe20000000000 */
[----:B------:R-:W-:Y:S02]  /*1d000*/  SEL R2, R31, RZ, !P2 ;  /* 0x000000ff1f027207 */ /* 0x000fe40005000000 */
[----:B------:R-:W-:Y:S05]  /*1d010*/  BRA.DIV UR4, `(.L_x_684) ;  /* 0x0000006a04c47947 */ /* 0x000fea000b800000 */
[----:B------:R-:W0:Y:S02]  /*1d020*/  S2R R8, SR_TID.X ;  /* 0x0000000000087919 */ /* 0x000e240000002100 */
[----:B0-----:R-:W-:-:S04]  /*1d030*/  SHF.R.U32.HI R8, RZ, 0x5, R8 ;  /* 0x00000005ff087819 */ /* 0x001fc80000011608 */
[----:B------:R-:W-:-:S05]  /*1d040*/  LOP3.LUT R8, R8, 0x3, RZ, 0xc0, !PT ;  /* 0x0000000308087812 */ /* 0x000fca00078ec0ff */
[----:B------:R0:W1:Y:S02]  /*1d050*/  SHFL.IDX PT, R14, R8, RZ, 0x1f ;  /* 0x00001fff080e7589 */ /* 0x00006400000e0000 */
.L_x_837:
[----:B-1----:R-:W-:Y:S02]  /*1d060*/  ISETP.NE.AND P0, PT, R14, RZ, PT ;  /* 0x000000ff0e00720c */ /* 0x002fe40003f05270 */
[----:B------:R-:W-:-:S11]  /*1d070*/  PLOP3.LUT P6, PT, PT, PT, PT, 0x8, 0x0 ;  /* 0x000000000000781c */ /* 0x000fd60003fce170 */
[----:B------:R-:W-:Y:S05]  /*1d080*/  @P0 BRA `(.L_x_685) ;  /* 0x00000000000c0947 */ /* 0x000fea0003800000 */
[----:B------:R-:W-:-:S03]  /*1d090*/  UMOV UR4, 0xffffffff ;  /* 0xffffffff00047882 */ /* 0x000fc60000000000 */
[----:B------:R-:W-:Y:S05]  /*1d0a0*/  BRA.DIV UR4, `(.L_x_686) ;  /* 0x0000006a04d47947 */ /* 0x000fea000b800000 */
[----:B------:R-:W-:-:S13]  /*1d0b0*/  ELECT P6, URZ, PT ;  /* 0x00000000003f782f */ /* 0x000fda00038c0000 */
.L_x_685:
[----:B0-----:R-:W2:Y:S01]  /*1d0c0*/  LDL R8, [R1+0x28] ;  /* 0x0000280001087983 */ /* 0x001ea20000100800 */
[----:B------:R-:W-:Y:S01]  /*1d0d0*/  BSSY B1, `(.L_x_687) ;  /* 0x0000008000017945 */ /* 0x000fe20003800000 */
[----:B--2---:R-:W-:-:S05]  /*1d0e0*/  VIADD R8, R8, 0x1 ;  /* 0x0000000108087836 */ /* 0x004fca0000000000 */
[----:B------:R-:W-:-:S04]  /*1d0f0*/  LEA.HI R9, R8, R8, RZ, 0x1 ;  /* 0x0000000808097211 */ /* 0x000fc800078f08ff */
[----:B------:R-:W-:-:S04]  /*1d100*/  LOP3.LUT R9, R9, 0xfffffffe, RZ, 0xc0, !PT ;  /* 0xfffffffe09097812 */ /* 0x000fc800078ec0ff */
[----:B------:R-:W-:-:S04]  /*1d110*/  IADD3 R8, R8, -R9, RZ ;  /* 0x8000000908087210 */ /* 0x000fc80007ffe0ff */
[----:B------:R-:W-:-:S04]  /*1d120*/  SHF.L.U32 R8, R8, 0x1f, RZ ;  /* 0x0000001f08087819 */ /* 0x000fc800000006ff */
[----:B------:R-:W0:Y:S02]  /*1d130*/  SYNCS.PHASECHK.TRANS64.TRYWAIT P0, [R22+URZ+0x30820], R8 ;  /* 0x03082008160075a7 */ /* 0x000e24000800017f */
[----:B0-----:R-:W-:Y:S05]  /*1d140*/  @!P0 BRA `(.L_x_688) ;  /* 0x0000006800cc8947 */ /* 0x001fea0003800000 */
.L_x_840:
[----:B------:R-:W-:Y:S05]  /*1d150*/  BSYNC B1 ;  /* 0x0000000000017941 */ /* 0x000fea0003800000 */
.L_x_687:
[----:B------:R-:W-:Y:S04]  /*1d160*/  BSSY B1, `(.L_x_689) ;  /* 0x000008b000017945 */ /* 0x000fe80003800000 */
[----:B------:R-:W-:Y:S05]  /*1d170*/  @!P6 BRA `(.L_x_690) ;  /* 0x000000080024e947 */ /* 0x000fea0003800000 */
[----:B------:R-:W-:Y:S01]  /*1d180*/  IMAD R12, R27, 0x8, R22 ;  /* 0x000000081b0c7824 */ /* 0x000fe200078e0216 */
[----:B------:R-:W-:Y:S01]  /*1d190*/  SHF.L.U32 R11, R29, 0x1f, RZ ;  /* 0x0000001f1d0b7819 */ /* 0x000fe200000006ff */
[----:B------:R-:W1:Y:S01]  /*1d1a0*/  S2R R9, SR_TID.X ;  /* 0x0000000000097919 */ /* 0x000e620000002100 */
[----:B------:R-:W-:Y:S02]  /*1d1b0*/  BSSY B2, `(.L_x_691) ;  /* 0x0000005000027945 */ /* 0x000fe40003800000 */
[----:B------:R-:W2:Y:S01]  /*1d1c0*/  SYNCS.PHASECHK.TRANS64.TRYWAIT P0, [R12+URZ+0x308a0], R11 ;  /* 0x0308a00b0c0075a7 */ /* 0x000ea2000800017f */
[----:B-1----:R-:W-:-:S04]  /*1d1d0*/  LOP3.LUT R9, R9, 0x7f, RZ, 0xc0, !PT ;  /* 0x0000007f09097812 */ /* 0x002fc800078ec0ff */
[----:B------:R-:W-:Y:S01]  /*1d1e0*/  ISETP.NE.AND P2, PT, R9, RZ, PT ;  /* 0x000000ff0900720c */ /* 0x000fe20003f45270 */
[----:B--2---:R-:W-:-:S12]  /*1d1f0*/  @!P0 BRA `(.L_x_692) ;  /* 0x0000006800b48947 */ /* 0x004fd80003800000 */
.L_x_841:
[----:B------:R-:W-:Y:S05]  /*1d200*/  BSYNC B2 ;  /* 0x0000000000027941 */ /* 0x000fea0003800000 */
.L_x_691:
[----:B------:R-:W-:Y:S04]  /*1d210*/  BSSY B2, `(.L_x_693) ;  /* 0x0000009000027945 */ /* 0x000fe80003800000 */
[----:B------:R-:W-:Y:S05]  /*1d220*/  @P2 BRA `(.L_x_694) ;  /* 0x00000000001c2947 */ /* 0x000fea0003800000 */
[----:B------:R-:W2:Y:S01]  /*1d230*/  S2R R9, SR_TID.X ;  /* 0x0000000000097919 */ /* 0x000ea20000002100 */
[----:B0-----:R-:W-:-:S04]  /*1d240*/  IMAD.MOV.U32 R8, RZ, RZ, 0x9000 ;  /* 0x00009000ff087424 */ /* 0x001fc800078e00ff */
[----:B------:R3:W-:Y:S01]  /*1d250*/  SYNCS.ARRIVE.TRANS64 RZ, [R12+URZ+0x30890], R8 ;  /* 0x030890080cff79a7 */ /* 0x0007e2000800003f */
[----:B--2---:R-:W-:-:S04]  /*1d260*/  LOP3.LUT R9, R9, 0x1f, RZ, 0xc0, !PT ;  /* 0x0000001f09097812 */ /* 0x004fc800078ec0ff */
[----:B------:R-:W-:-:S13]  /*1d270*/  ISETP.NE.AND P0, PT, R9, RZ, PT ;  /* 0x000000ff0900720c */ /* 0x000fda0003f05270 */
[----:B---3--:R-:W-:Y:S05]  /*1d280*/  @!P0 BRA `(.L_x_694) ;  /* 0x0000000000048947 */ /* 0x008fea0003800000 */
[----:B------:R-:W-:Y:S01]  /*1d290*/  BPT.TRAP 0x1 ;  /* 0x000000040000795c */ /* 0x000fe20000300000 */
.L_x_694:
[----:B------:R-:W-:Y:S05]  /*1d2a0*/  BSYNC B2 ;  /* 0x0000000000027941 */ /* 0x000fea0003800000 */
.L_x_693:
[----:B------:R-:W-:Y:S01]  /*1d2b0*/  MOV R25, RZ ;  /* 0x000000ff00197202 */ /* 0x000fe20000000f00 */
[----:B------:R-:W-:Y:S01]  /*1d2c0*/  IMAD R10, R27, 0x9000, R22 ;  /* 0x000090001b0a7824 */ /* 0x000fe200078e0216 */
[----:B------:R-:W-:Y:S01]  /*1d2d0*/  UIADD3 UR4, UP0, UR36, 0x570, URZ ;  /* 0x0000057024047890 */ /* 0x000fe2000ff1e03f */
[----:B------:R-:W-:Y:S01]  /*1d2e0*/  IMAD R9, R3, 0x60, R0 ;  /* 0x0000006003097824 */ /* 0x000fe200078e0200 */
[----:B------:R-:W-:Y:S01]  /*1d2f0*/  R2UR UR10, R25 ;  /* 0x00000000190a72ca */ /* 0x000fe200000e0000 */
[----:B0-----:R-:W-:Y:S01]  /*1d300*/  VIADD R8, R12, 0x30890 ;  /* 0x000308900c087836 */ /* 0x001fe20000000000 */
[----:B------:R-:W-:Y:S01]  /*1d310*/  PLOP3.LUT P0, PT, PT, PT, PT, 0x80, 0x0 ;  /* 0x000000000000781c */ /* 0x000fe20003f0f070 */
[----:B------:R-:W-:Y:S01]  /*1d320*/  VIADD R9, R9, 0xffffffa0 ;  /* 0xffffffa009097836 */ /* 0x000fe20000000000 */
[----:B------:R-:W-:Y:S01]  /*1d330*/  IADD3 R13, R10, 0x1e400, RZ ;  /* 0x0001e4000a0d7810 */ /* 0x000fe20007ffe0ff */
[----:B------:R-:W-:Y:S01]  /*1d340*/  UIADD3.X UR5, URZ, UR37, URZ, UP0, !UPT ;  /* 0x000000253f057290 */ /* 0x000fe200087fe43f */
[----:B------:R-:W-:Y:S01]  /*1d350*/  UMOV UR6, 0x0 ;  /* 0x0000000000067882 */ /* 0x000fe20000000000 */
[----:B------:R-:W-:-:S10]  /*1d360*/  UMOV UR7, 0x12f00000 ;  /* 0x12f0000000077882 */ /* 0x000fd40000000000 */
.L_x_695:
[----:B------:R-:W-:-:S13]  /*1d370*/  @P0 ELECT P3, URZ, PT ;  /* 0x00000000003f082f */ /* 0x000fda0003860000 */
[----:B------:R-:W-:Y:S02]  /*1d380*/  @P3 R2UR UR13, R2 ;  /* 0x00000000020d32ca */ /* 0x000fe400000e0000 */
[----:B------:R-:W-:Y:S02]  /*1d390*/  @P3 R2UR UR12, R18 ;  /* 0x00000000120c32ca */ /* 0x000fe400000e0000 */
[----:B------:R-:W-:Y:S02]  /*1d3a0*/  @P3 R2UR UR11, R9 ;  /* 0x00000000090b32ca */ /* 0x000fe400000e0000 */
[----:B------:R-:W-:Y:S02]  /*1d3b0*/  @P3 R2UR UR9, R8 ;  /* 0x00000000080932ca */ /* 0x000fe400000e0000 */
[----:B------:R-:W-:Y:S02]  /*1d3c0*/  @P3 R2UR UR8, R13 ;  /* 0x000000000d0832ca */ /* 0x000fe400000e0000 */
[----:B------:R-:W-:-:S02]  /*1d3d0*/  @P3 PLOP3.LUT P0, PT, P3, PT, PT, 0x8, 0x0 ;  /* 0x000000000000381c */ /* 0x000fc40001f0e170 */
[----:B------:R-:W-:-:S09]  /*1d3e0*/  PLOP3.LUT P3, PT, PT, PT, PT, 0x8, 0x0 ;  /* 0x000000000000781c */ /* 0x000fd20003f6e170 */
[----:B------:R0:W-:Y:S02]  /*1d3f0*/  UTMALDG.4D [UR8], [UR4], desc[UR6] ;  /* 0x00000608040075b4 */ /* 0x0001e40008019000 */
[----:B0-----:R-:W-:Y:S05]  /*1d400*/  @P0 BRA.U.ANY `(.L_x_695) ;  /* 0xfffffffd00d80947 */ /* 0x001fea000393ffff */
[----:B------:R-:W-:Y:S01]  /*1d410*/  IMAD.MOV.U32 R21, RZ, RZ, 0x40 ;  /* 0x00000040ff157424 */ /* 0x000fe200078e00ff */
[----:B------:R-:W-:Y:S01]  /*1d420*/  PLOP3.LUT P0, PT, PT, PT, PT, 0x80, 0x0 ;  /* 0x000000000000781c */ /* 0x000fe20003f0f070 */
[----:B------:R-:W-:Y:S01]  /*1d430*/  VIADD R13, R10, 0x21400 ;  /* 0x000214000a0d7836 */ /* 0x000fe20000000000 */
[----:B------:R-:W-:Y:S01]  /*1d440*/  UMOV UR6, 0x0 ;  /* 0x0000000000067882 */ /* 0x000fe20000000000 */
[----:B------:R-:W-:Y:S01]  /*1d450*/  UMOV UR7, 0x12f00000 ;  /* 0x12f0000000077882 */ /* 0x000fe20000000000 */
[----:B------:R-:W-:-:S15]  /*1d460*/  R2UR UR10, R21 ;  /* 0x00000000150a72ca */ /* 0x000fde00000e0000 */
.L_x_696:
        /* <DEDUP_REMOVED lines=10> */
[----:B------:R-:W-:Y:S01]  /*1d510*/  MOV R20, 0x80 ;  /* 0x0000008000147802 */ /* 0x000fe20000000f00 */
[----:B------:R-:W-:Y:S01]  /*1d520*/  VIADD R13, R10, 0x24400 ;  /* 0x000244000a0d7836 */ /* 0x000fe20000000000 */
[----:B------:R-:W-:Y:S01]  /*1d530*/  PLOP3.LUT P0, PT, PT, PT, PT, 0x80, 0x0 ;  /* 0x000000000000781c */ /* 0x000fe20003f0f070 */
[----:B------:R-:W-:Y:S01]  /*1d540*/  UMOV UR6, 0x0 ;  /* 0x0000000000067882 */ /* 0x000fe20000000000 */
[----:B------:R-:W-:Y:S01]  /*1d550*/  R2UR UR10, R20 ;  /* 0x00000000140a72ca */ /* 0x000fe200000e0000 */
[----:B------:R-:W-:-:S14]  /*1d560*/  UMOV UR7, 0x12f00000 ;  /* 0x12f0000000077882 */ /* 0x000fdc0000000000 */
.L_x_697:
        /* <DEDUP_REMOVED lines=10> */
[----:B------:R-:W0:Y:S01]  /*1d610*/  SYNCS.PHASECHK.TRANS64.TRYWAIT P0, [R12+URZ+0x308c0], R11 ;  /* 0x0308c00b0c0075a7 */ /* 0x000e22000800017f */
[----:B------:R-:W-:Y:S04]  /*1d620*/  BSSY B2, `(.L_x_698) ;  /* 0x0000002000027945 */ /* 0x000fe80003800000 */
[----:B0-----:R-:W-:Y:S05]  /*1d630*/  @!P0 BRA `(.L_x_699) ;  /* 0x0000006400b88947 */ /* 0x001fea0003800000 */
.L_x_842:
[----:B------:R-:W-:Y:S05]  /*1d640*/  BSYNC B2 ;  /* 0x0000000000027941 */ /* 0x000fea0003800000 */
.L_x_698:
[----:B------:R-:W-:Y:S01]  /*1d650*/  BSSY B2, `(.L_x_700) ;  /* 0x000000b000027945 */ /* 0x000fe20003800000 */
[----:B------:R-:W-:Y:S01]  /*1d660*/  IMAD.MOV.U32 R14, RZ, RZ, 0x0 ;  /* 0x00000000ff0e7424 */ /* 0x000fe200078e00ff */
[----:B------:R-:W-:Y:S02]  /*1d670*/  MOV R15, 0x12f00000 ;  /* 0x12f00000000f7802 */ /* 0x000fe40000000f00 */
[----:B------:R-:W-:Y:S05]  /*1d680*/  @P2 BRA `(.L_x_701) ;  /* 0x00000000001c2947 */ /* 0x000fea0003800000 */
[----:B------:R-:W2:Y:S01]  /*1d690*/  S2R R8, SR_TID.X ;  /* 0x0000000000087919 */ /* 0x000ea20000002100 */
[----:B01----:R-:W-:-:S04]  /*1d6a0*/  IMAD.MOV.U32 R11, RZ, RZ, 0x9000 ;  /* 0x00009000ff0b7424 */ /* 0x003fc800078e00ff */
[----:B------:R3:W-:Y:S01]  /*1d6b0*/  SYNCS.ARRIVE.TRANS64 RZ, [R12+URZ+0x308b0], R11 ;  /* 0x0308b00b0cff79a7 */ /* 0x0007e2000800003f */
[----:B--2---:R-:W-:-:S04]  /*1d6c0*/  LOP3.LUT R8, R8, 0x1f, RZ, 0xc0, !PT ;  /* 0x0000001f08087812 */ /* 0x004fc800078ec0ff */
[----:B------:R-:W-:-:S13]  /*1d6d0*/  ISETP.NE.AND P0, PT, R8, RZ, PT ;  /* 0x000000ff0800720c */ /* 0x000fda0003f05270 */
[----:B---3--:R-:W-:Y:S05]  /*1d6e0*/  @!P0 BRA `(.L_x_701) ;  /* 0x0000000000048947 */ /* 0x008fea0003800000 */
[----:B------:R-:W-:Y:S01]  /*1d6f0*/  BPT.TRAP 0x1 ;  /* 0x000000040000795c */ /* 0x000fe20000300000 */
.L_x_701:
[----:B------:R-:W-:Y:S05]  /*1d700*/  BSYNC B2 ;  /* 0x0000000000027941 */ /* 0x000fea0003800000 */
.L_x_700:
[----:B------:R-:W-:Y:S01]  /*1d710*/  R2UR UR10, R25 ;  /* 0x00000000190a72ca */ /* 0x000fe200000e0000 */
[----:B------:R-:W-:Y:S01]  /*1d720*/  UIADD3 UR4, UP0, UR36, 0x670, URZ ;  /* 0x0000067024047890 */ /* 0x000fe2000ff1e03f */
[----:B------:R-:W-:Y:S01]  /*1d730*/  R2UR UR6, R14 ;  /* 0x000000000e0672ca */ /* 0x000fe200000e0000 */
[----:B01----:R-:W-:Y:S01]  /*1d740*/  VIADD R12, R12, 0x308b0 ;  /* 0x000308b00c0c7836 */ /* 0x003fe20000000000 */
[----:B------:R-:W-:Y:S01]  /*1d750*/  R2UR UR7, R15 ;  /* 0x000000000f0772ca */ /* 0x000fe200000e0000 */
[----:B------:R-:W-:Y:S01]  /*1d760*/  UIADD3.X UR5, URZ, UR37, URZ, UP0, !UPT ;  /* 0x000000253f057290 */ /* 0x000fe200087fe43f */
[----:B------:R-:W-:Y:S02]  /*1d770*/  PLOP3.LUT P0, PT, PT, PT, PT, 0x80, 0x0 ;  /* 0x000000000000781c */ /* 0x000fe40003f0f070 */
[----:B------:R-:W-:-:S11]  /*1d780*/  IADD3 R8, R10, 0x400, RZ ;  /* 0x000004000a087810 */ /* 0x000fd60007ffe0ff */
.L_x_702:
        /* <DEDUP_REMOVED lines=10> */
[----:B------:R-:W-:Y:S01]  /*1d830*/  R2UR UR10, R21 ;  /* 0x00000000150a72ca */ /* 0x000fe200000e0000 */
[----:B------:R-:W-:Y:S01]  /*1d840*/  VIADD R8, R10, 0x3400 ;  /* 0x000034000a087836 */ /* 0x000fe20000000000 */
[----:B------:R-:W-:Y:S02]  /*1d850*/  R2UR UR6, R14 ;  /* 0x000000000e0672ca */ /* 0x000fe400000e0000 */
[----:B------:R-:W-:Y:S02]  /*1d860*/  R2UR UR7, R15 ;  /* 0x000000000f0772ca */ /* 0x000fe400000e0000 */
[----:B------:R-:W-:-:S13]  /*1d870*/  PLOP3.LUT P0, PT, PT, PT, PT, 0x80, 0x0 ;  /* 0x000000000000781c */ /* 0x000fda0003f0f070 */
.L_x_703:
        /* <DEDUP_REMOVED lines=15> */
.L_x_704:
        /* <DEDUP_REMOVED lines=9> */
[----:B-1----:R-:W-:Y:S05]  /*1da00*/  @P0 BRA.U.ANY `(.L_x_704) ;  /* 0xfffffffd00d80947 */ /* 0x002fea000393ffff */
.L_x_690:
[----:B------:R-:W-:Y:S05]  /*1da10*/  BSYNC B1 ;  /* 0x0000000000017941 */ /* 0x000fea0003800000 */
.L_x_689:
[----:B------:R-:W-:Y:S01]  /*1da20*/  VIADD R12, R3, 0xfffffffe ;  /* 0xfffffffe030c7836 */ /* 0x000fe20000000000 */
[----:B------:R-:W-:Y:S02]  /*1da30*/  IADD3 R27, R27, 0x1, RZ ;  /* 0x000000011b1b7810 */ /* 0x000fe40007ffe0ff */
[----:B------:R-:W-:Y:S02]  /*1da40*/  PLOP3.LUT P0, PT, PT, PT, PT, 0x8, 0x0 ;  /* 0x000000000000781c */ /* 0x000fe40003f0e170 */
[----:B------:R-:W-:Y:S02]  /*1da50*/  ISETP.GE.AND P3, PT, R12, R6, PT ;  /* 0x000000060c00720c */ /* 0x000fe40003f66270 */
[----:B------:R-:W-:-:S04]  /*1da60*/  ISETP.NE.AND P2, PT, R27, 0x2, PT ;  /* 0x000000021b00780c */ /* 0x000fc80003f45270 */
[----:B------:R-:W-:Y:S02]  /*1da70*/  SEL R3, RZ, 0x1, P2 ;  /* 0x00000001ff037807 */ /* 0x000fe40001000000 */
[----:B------:R-:W-:Y:S02]  /*1da80*/  SEL R27, R27, RZ, P2 ;  /* 0x000000ff1b1b7207 */ /* 0x000fe40001000000 */
[----:B------:R-:W-:-:S03]  /*1da90*/  LOP3.LUT R29, R29, R3, RZ, 0x3c, !PT ;  /* 0x000000031d1d7212 */ /* 0x000fc600078e3cff */
[----:B------:R-:W-:Y:S05]  /*1daa0*/  @!P3 BRA `(.L_x_683) ;  /* 0x000000080050b947 */ /* 0x000fea0003800000 */
.L_x_721:
[----:B------:R-:W-:Y:S05]  /*1dab0*/  YIELD ;  /* 0x0000000000007946 */ /* 0x000fea0003800000 */
        /* <DEDUP_REMOVED lines=10> */
.L_x_843:
[----:B------:R-:W-:Y:S05]  /*1db60*/  BSYNC B2 ;  /* 0x0000000000027941 */ /* 0x000fea0003800000 */
.L_x_707:
[----:B------:R-:W-:Y:S04]  /*1db70*/  BSSY B2, `(.L_x_709) ;  /* 0x0000009000027945 */ /* 0x000fe80003800000 */
[----:B------:R-:W-:Y:S05]  /*1db80*/  @P3 BRA `(.L_x_710) ;  /* 0x00000000001c3947 */ /* 0x000fea0003800000 */
[----:B0-----:R-:W0:Y:S01]  /*1db90*/  S2R R8, SR_TID.X ;  /* 0x0000000000087919 */ /* 0x001e220000002100 */
[----:B------:R-:W-:-:S04]  /*1dba0*/  MOV R3, 0x9000 ;  /* 0x0000900000037802 */ /* 0x000fc80000000f00 */
[----:B------:R2:W-:Y:S01]  /*1dbb0*/  SYNCS.ARRIVE.TRANS64 RZ, [R11+URZ+0x30890], R3 ;  /* 0x030890030bff79a7 */ /* 0x0005e2000800003f */
[----:B0-----:R-:W-:-:S04]  /*1dbc0*/  LOP3.LUT R8, R8, 0x1f, RZ, 0xc0, !PT ;  /* 0x0000001f08087812 */ /* 0x001fc800078ec0ff */
[----:B------:R-:W-:-:S13]  /*1dbd0*/  ISETP.NE.AND P2, PT, R8, RZ, PT ;  /* 0x000000ff0800720c */ /* 0x000fda0003f45270 */
[----:B--2---:R-:W-:Y:S05]  /*1dbe0*/  @!P2 BRA `(.L_x_710) ;  /* 0x000000000004a947 */ /* 0x004fea0003800000 */
[----:B------:R-:W-:Y:S01]  /*1dbf0*/  BPT.TRAP 0x1 ;  /* 0x000000040000795c */ /* 0x000fe20000300000 */
.L_x_710:
[----:B------:R-:W-:Y:S05]  /*1dc00*/  BSYNC B2 ;  /* 0x0000000000027941 */ /* 0x000fea0003800000 */
.L_x_709:
[----:B------:R-:W-:Y:S01]  /*1dc10*/  IMAD.MOV.U32 R20, RZ, RZ, RZ ;  /* 0x000000ffff147224 */ /* 0x000fe200078e00ff */
[----:B------:R-:W-:Y:S01]  /*1dc20*/  UIADD3 UR4, UP0, UR36, 0x570, URZ ;  /* 0x0000057024047890 */ /* 0x000fe2000ff1e03f */
[----:B------:R-:W-:Y:S01]  /*1dc30*/  IMAD R9, R27, 0x9000, R22 ;  /* 0x000090001b097824 */ /* 0x000fe200078e0216 */
[----:B------:R-:W-:Y:S01]  /*1dc40*/  PLOP3.LUT P2, PT, PT, PT, PT, 0x80, 0x0 ;  /* 0x000000000000781c */ /* 0x000fe20003f4f070 */
[----:B0-----:R-:W-:Y:S01]  /*1dc50*/  IMAD R8, R12, 0x60, R0 ;  /* 0x000000600c087824 */ /* 0x001fe200078e0200 */
[----:B------:R-:W-:Y:S01]  /*1dc60*/  R2UR UR10, R20 ;  /* 0x00000000140a72ca */ /* 0x000fe200000e0000 */
[----:B------:R-:W-:Y:S01]  /*1dc70*/  VIADD R3, R11, 0x30890 ;  /* 0x000308900b037836 */ /* 0x000fe20000000000 */
[----:B------:R-:W-:Y:S01]  /*1dc80*/  IADD3 R13, R9, 0x1e400, RZ ;  /* 0x0001e400090d7810 */ /* 0x000fe20007ffe0ff */
[----:B------:R-:W-:Y:S01]  /*1dc90*/  UIADD3.X UR5, URZ, UR37, URZ, UP0, !UPT ;  /* 0x000000253f057290 */ /* 0x000fe200087fe43f */
[----:B------:R-:W-:Y:S01]  /*1dca0*/  UMOV UR6, 0x0 ;  /* 0x0000000000067882 */ /* 0x000fe20000000000 */
[----:B------:R-:W-:-:S10]  /*1dcb0*/  UMOV UR7, 0x12f00000 ;  /* 0x12f0000000077882 */ /* 0x000fd40000000000 */
.L_x_711:
        /* <DEDUP_REMOVED lines=16> */
.L_x_712:
        /* <DEDUP_REMOVED lines=16> */
.L_x_713:
        /* <DEDUP_REMOVED lines=13> */
.L_x_844:
[----:B------:R-:W-:Y:S05]  /*1df90*/  BSYNC B2 ;  /* 0x0000000000027941 */ /* 0x000fea0003800000 */
.L_x_714:
[----:B------:R-:W-:Y:S01]  /*1dfa0*/  BSSY B2, `(.L_x_716) ;  /* 0x000000b000027945 */ /* 0x000fe20003800000 */
[----:B------:R-:W-:Y:S01]  /*1dfb0*/  IMAD.MOV.U32 R14, RZ, RZ, 0x0 ;  /* 0x00000000ff0e7424 */ /* 0x000fe200078e00ff */
[----:B------:R-:W-:Y:S02]  /*1dfc0*/  MOV R15, 0x12f00000 ;  /* 0x12f00000000f7802 */ /* 0x000fe40000000f00 */
[----:B------:R-:W-:Y:S05]  /*1dfd0*/  @P3 BRA `(.L_x_717) ;  /* 0x00000000001c3947 */ /* 0x000fea0003800000 */
[----:B------:R-:W2:Y:S01]  /*1dfe0*/  S2R R13, SR_TID.X ;  /* 0x00000000000d7919 */ /* 0x000ea20000002100 */
[----:B------:R-:W-:-:S04]  /*1dff0*/  IMAD.MOV.U32 R3, RZ, RZ, 0x9000 ;  /* 0x00009000ff037424 */ /* 0x000fc800078e00ff */
[----:B------:R3:W-:Y:S01]  /*1e000*/  SYNCS.ARRIVE.TRANS64 RZ, [R11+URZ+0x308b0], R3 ;  /* 0x0308b0030bff79a7 */ /* 0x0007e2000800003f */
[----:B--2---:R-:W-:-:S04]  /*1e010*/  LOP3.LUT R13, R13, 0x1f, RZ, 0xc0, !PT ;  /* 0x0000001f0d0d7812 */ /* 0x004fc800078ec0ff */
[----:B------:R-:W-:-:S13]  /*1e020*/  ISETP.NE.AND P2, PT, R13, RZ, PT ;  /* 0x000000ff0d00720c */ /* 0x000fda0003f45270 */
[----:B---3--:R-:W-:Y:S05]  /*1e030*/  @!P2 BRA `(.L_x_717) ;  /* 0x000000000004a947 */ /* 0x008fea0003800000 */
[----:B------:R-:W-:Y:S01]  /*1e040*/  BPT.TRAP 0x1 ;  /* 0x000000040000795c */ /* 0x000fe20000300000 */
.L_x_717:
[----:B------:R-:W-:Y:S05]  /*1e050*/  BSYNC B2 ;  /* 0x0000000000027941 */ /* 0x000fea0003800000 */
.L_x_716:
        /* <DEDUP_REMOVED lines=8> */
.L_x_718:
        /* <DEDUP_REMOVED lines=15> */
.L_x_719:
        /* <DEDUP_REMOVED lines=15> */
.L_x_720:
        /* <DEDUP_REMOVED lines=10> */
.L_x_706:
[----:B------:R-:W-:Y:S05]  /*1e360*/  BSYNC B1 ;  /* 0x0000000000017941 */ /* 0x000fea0003800000 */
.L_x_705:
[C---:B------:R-:W-:Y:S01]  /*1e370*/  ISETP.GT.AND P3, PT, R12.reuse, R6, PT ;  /* 0x000000060c00720c */ /* 0x040fe20003f64270 */
[----:B------:R-:W-:Y:S01]  /*1e380*/  VIADD R12, R12, 0xffffffff ;  /* 0xffffffff0c0c7836 */ /* 0x000fe20000000000 */
[----:B------:R-:W-:-:S04]  /*1e390*/  IADD3 R27, R27, 0x1, RZ ;  /* 0x000000011b1b7810 */ /* 0x000fc80007ffe0ff */
[----:B------:R-:W-:-:S04]  /*1e3a0*/  ISETP.NE.AND P2, PT, R27, 0x2, PT ;  /* 0x000000021b00780c */ /* 0x000fc80003f45270 */
[----:B------:R-:W-:Y:S02]  /*1e3b0*/  SEL R3, RZ, 0x1, P2 ;  /* 0x00000001ff037807 */ /* 0x000fe40001000000 */
[----:B------:R-:W-:Y:S02]  /*1e3c0*/  SEL R27, R27, RZ, P2 ;  /* 0x000000ff1b1b7207 */ /* 0x000fe40001000000 */
[----:B------:R-:W-:Y:S01]  /*1e3d0*/  LOP3.LUT R29, R29, R3, RZ, 0x3c, !PT ;  /* 0x000000031d1d7212 */ /* 0x000fe200078e3cff */
[----:B------:R-:W-:Y:S06]  /*1e3e0*/  @P3 BRA `(.L_x_721) ;  /* 0xfffffff400b03947 */ /* 0x000fec000383ffff */
.L_x_683:
[----:B------:R-:W-:Y:S05]  /*1e3f0*/  BSYNC B0 ;  /* 0x0000000000007941 */ /* 0x000fea0003800000 */
.L_x_682:
[----:B------:R-:W-:Y:S05]  /*1e400*/  @!P0 WARPSYNC.ALL ;  /* 0x0000000000008948 */ /* 0x000fea0003800000 */
[----:B------:R-:W-:Y:S01]  /*1e410*/  @!P0 BAR.SYNC.DEFER_BLOCKING 0xc, 0x180 ;  /* 0x0306000000008b1d */ /* 0x000fe20000010000 */
[----:B------:R-:W-:-:S05]  /*1e420*/  IMAD.MOV.U32 R0, RZ, RZ, RZ ;  /* 0x000000ffff007224 */ /* 0x000fca00078e00ff */
[----:B------:R-:W-:Y:S04]  /*1e430*/  BSSY B0, `(.L_x_722) ;  /* 0x000001e000007945 */ /* 0x000fe80003800000 */
[----:B------:R-:W-:Y:S05]  /*1e440*/  @!P1 BRA `(.L_x_723) ;  /* 0x0000000000709947 */ /* 0x000fea0003800000 */
[----:B------:R-:W-:Y:S01]  /*1e450*/  ISETP.NE.AND P0, PT, R7, RZ, PT ;  /* 0x000000ff0700720c */ /* 0x000fe20003f05270 */
[----:B------:R-:W-:-:S12]  /*1e460*/  IMAD.MOV.U32 R2, RZ, RZ, RZ ;  /* 0x000000ffff027224 */ /* 0x000fd800078e00ff */
[----:B------:R-:W1:Y:S02]  /*1e470*/  @!P0 LDC R7, c[0x0][0x9f0] ;  /* 0x00027c00ff078b82 */ /* 0x000e640000000800 */
[-C--:B-1----:R-:W-:Y:S02]  /*1e480*/  IABS R0, R7.reuse ;  /* 0x0000000700007213 */ /* 0x082fe40000000000 */
[----:B0-----:R-:W-:Y:S02]  /*1e490*/  IABS R8, R7 ;  /* 0x0000000700087213 */ /* 0x001fe40000000000 */
[----:B------:R-:W0:Y:S02]  /*1e4a0*/  I2F.RP R9, R0 ;  /* 0x0000000000097306 */ /* 0x000e240000209400 */
[----:B------:R-:W-:-:S06]  /*1e4b0*/  IADD3 R8, RZ, -R8, RZ ;  /* 0x80000008ff087210 */ /* 0x000fcc0007ffe0ff */
[----:B0-----:R-:W0:Y:S02]  /*1e4c0*/  MUFU.RCP R9, R9 ;  /* 0x0000000900097308 */ /* 0x001e240000001000 */
[----:B0-----:R-:W-:-:S06]  /*1e4d0*/  IADD3 R10, R9, 0xffffffe, RZ ;  /* 0x0ffffffe090a7810 */ /* 0x001fcc0007ffe0ff */
[----:B------:R-:W0:Y:S02]  /*1e4e0*/  F2I.FTZ.U32.TRUNC.NTZ R3, R10 ;  /* 0x0000000a00037305 */ /* 0x000e24000021f000 */
[----:B0-----:R-:W-:-:S04]  /*1e4f0*/  IMAD.MOV R11, RZ, RZ, -R3 ;  /* 0x000000ffff0b7224 */ /* 0x001fc800078e0a03 */
[----:B------:R-:W-:-:S04]  /*1e500*/  IMAD R11, R11, R0, RZ ;  /* 0x000000000b0b7224 */ /* 0x000fc800078e02ff */
[----:B------:R-:W-:Y:S01]  /*1e510*/  IMAD.HI.U32 R6, R3, R11, R2 ;  /* 0x0000000b03067227 */ /* 0x000fe200078e0002 */
[----:B------:R-:W-:-:S04]  /*1e520*/  IADD3 R3, R4, -0x1, R7 ;  /* 0xffffffff04037810 */ /* 0x000fc80007ffe007 */
[----:B------:R-:W-:Y:S02]  /*1e530*/  IABS R2, R3 ;  /* 0x0000000300027213 */ /* 0x000fe40000000000 */
[----:B------:R-:W-:-:S03]  /*1e540*/  LOP3.LUT R3, R3, R7, RZ, 0x3c, !PT ;  /* 0x0000000703037212 */ /* 0x000fc600078e3cff */
[----:B------:R-:W-:Y:S01]  /*1e550*/  IMAD.HI.U32 R6, R6, R2, RZ ;  /* 0x0000000206067227 */ /* 0x000fe200078e00ff */
[----:B------:R-:W-:-:S03]  /*1e560*/  ISETP.GE.AND P2, PT, R3, RZ, PT ;  /* 0x000000ff0300720c */ /* 0x000fc60003f46270 */
        /* <DEDUP_REMOVED lines=10> */
.L_x_723:
[----:B------:R-:W-:Y:S05]  /*1e610*/  BSYNC B0 ;  /* 0x0000000000007941 */ /* 0x000fea0003800000 */
.L_x_722:
[-C--:B------:R-:W-:Y:S01]  /*1e620*/  IMAD R3, R5, R0.reuse, RZ ;  /* 0x0000000005037224 */ /* 0x080fe200078e02ff */
[----:B------:R-:W-:Y:S04]  /*1e630*/  BSSY B7, `(.L_x_724) ;  /* 0x0000374000077945 */ /* 0x000fe80003800000 */
[----:B------:R-:W-:Y:S01]  /*1e640*/  VIADDMNMX R2, R3, R0, R4, PT ;  /* 0x0000000003027246 */ /* 0x000fe20003800104 */
[----:B------:R1:W-:Y:S03]  /*1e650*/  STL [R1+0x8], R3 ;  /* 0x0000080301007387 */ /* 0x0003e60000100800 */
[----:B------:R-:W-:Y:S01]  /*1e660*/  ISETP.GT.AND P0, PT, R2, R3, PT ;  /* 0x000000030200720c */ /* 0x000fe20003f04270 */
[----:B------:R1:W-:-:S12]  /*1e670*/  STL [R1+0x20], R2 ;  /* 0x0000200201007387 */ /* 0x0003d80000100800 */
[----:B-1----:R-:W-:Y:S05]  /*1e680*/  @P0 BRA `(.L_x_725) ;  /* 0x0000000000440947 */ /* 0x002fea0003800000 */
[----:B------:R-:W1:Y:S02]  /*1e690*/  S2R R2, SR_TID.X ;  /* 0x0000000000027919 */ /* 0x000e640000002100 */
[----:B-1----:R-:W-:-:S04]  /*1e6a0*/  LOP3.LUT R2, R2, 0x7f, RZ, 0xc0, !PT ;  /* 0x0000007f02027812 */ /* 0x002fc800078ec0ff */
[----:B------:R-:W-:-:S13]  /*1e6b0*/  ISETP.NE.AND P0, PT, R2, RZ, PT ;  /* 0x000000ff0200720c */ /* 0x000fda0003f05270 */
[----:B------:R-:W-:Y:S05]  /*1e6c0*/  @P0 BRA `(.L_x_726) ;  /* 0x0000003400a80947 */ /* 0x000fea0003800000 */
[----:B------:R-:W1:Y:S01]  /*1e6d0*/  S2R R5, SR_LANEID ;  /* 0x0000000000057919 */ /* 0x000e620000000000 */
[----:B------:R-:W-:Y:S01]  /*1e6e0*/  VOTEU.ANY UR4, UPT, PT ;  /* 0x0000000000047886 */ /* 0x000fe200038e0100 */
[----:B------:R-:W2:Y:S01]  /*1e6f0*/  LDC.64 R2, c[0x0][0xc60] ;  /* 0x00031800ff027b82 */ /* 0x000ea20000000a00 */
[----:B------:R-:W1:Y:S02]  /*1e700*/  FLO.U32 R0, UR4 ;  /* 0x0000000400007d00 */ /* 0x000e6400080e0000 */
[----:B-1----:R-:W-:-:S06]  /*1e710*/  ISETP.EQ.U32.AND P0, PT, R0, R5, PT ;  /* 0x000000050000720c */ /* 0x002fcc0003f02070 */
[----:B------:R-:W2:Y:S07]  /*1e720*/  POPC R5, UR4 ;  /* 0x0000000400057d09 */ /* 0x000eae0008000000 */
[----:B--2---:R-:W2:Y:S01]  /*1e730*/  @P0 ATOMG.E.ADD.STRONG.GPU PT, R3, desc[UR48][R2.64], R5 ;  /* 0x00000005020309a8 */ /* 0x004ea200081ee1f0 */
[----:B------:R-:W1:Y:S02]  /*1e740*/  S2R R4, SR_LTMASK ;  /* 0x0000000000047919 */ /* 0x000e640000003900 */
[----:B-1----:R-:W-:-:S04]  /*1e750*/  LOP3.LUT R4, R4, UR4, RZ, 0xc0, !PT ;  /* 0x0000000404047c12 */ /* 0x002fc8000f8ec0ff */
[----:B------:R-:W1:Y:S01]  /*1e760*/  POPC R7, R4 ;  /* 0x0000000400077309 */ /* 0x000e620000000000 */
[----:B--2---:R-:W1:Y:S02]  /*1e770*/  SHFL.IDX PT, R0, R3, R0, 0x1f ;  /* 0x00001f0003007589 */ /* 0x004e6400000e0000 */
[----:B-1----:R-:W-:Y:S01]  /*1e780*/  IADD3 R16, R0, UR38, R7 ;  /* 0x0000002600107c10 */ /* 0x002fe2000fffe007 */
[----:B------:R-:W-:Y:S06]  /*1e790*/  BRA `(.L_x_726) ;  /* 0x0000003400747947 */ /* 0x000fec0003800000 */
.L_x_725:
[----:B------:R-:W-:Y:S01]  /*1e7a0*/  IADD3 R0, R22, 0x1e400, RZ ;  /* 0x0001e40016007810 */ /* 0x000fe20007ffe0ff */
[----:B------:R-:W-:Y:S03]  /*1e7b0*/  BSSY B6, `(.L_x_727) ;  /* 0x0000013000067945 */ /* 0x000fe60003800000 */
[----:B------:R-:W-:-:S13]  /*1e7c0*/  LOP3.LUT P0, RZ, R0, 0x3ff, RZ, 0xc0, !PT ;  /* 0x000003ff00ff7812 */ /* 0x000fda000780c0ff */
[----:B------:R-:W-:Y:S05]  /*1e7d0*/  @!P0 BRA `(.L_x_728) ;  /* 0x0000000000408947 */ /* 0x000fea0003800000 */
[----:B------:R-:W-:Y:S01]  /*1e7e0*/  MOV R2, 0x0 ;  /* 0x0000000000027802 */ /* 0x000fe20000000f00 */
[----:B------:R-:W-:Y:S01]  /*1e7f0*/  ULDC.64 UR6, c[0x4][0x88] ;  /* 0x0100220000067ab9 */ /* 0x000fe20000000a00 */
[----:B------:R-:W-:Y:S01]  /*1e800*/  ULDC.64 UR8, c[0x4][0x90] ;  /* 0x0100240000087ab9 */ /* 0x000fe20000000a00 */
[----:B------:R-:W-:Y:S01]  /*1e810*/  ULDC.64 UR4, c[0x4][0x8] ;  /* 0x0100020000047ab9 */ /* 0x000fe20000000a00 */
[----:B------:R-:W-:Y:S01]  /*1e820*/  IMAD.U32 R4, RZ, RZ, UR6 ;  /* 0x00000006ff047e24 */ /* 0x000fe2000f8e00ff */
[----:B------:R-:W-:Y:S01]  /*1e830*/  MOV R6, UR8 ;  /* 0x0000000800067c02 */ /* 0x000fe20008000f00 */
[----:B------:R-:W1:Y:S01]  /*1e840*/  LDC.64 R2, c[0x4][R2] ;  /* 0x0100000002027b82 */ /* 0x000e620000000a00 */
[----:B------:R-:W-:Y:S01]  /*1e850*/  IMAD.U32 R5, RZ, RZ, UR7 ;  /* 0x00000007ff057e24 */ /* 0x000fe2000f8e00ff */
[----:B------:R-:W-:Y:S01]  /*1e860*/  MOV R11, UR5 ;  /* 0x00000005000b7c02 */ /* 0x000fe20008000f00 */
[----:B------:R-:W-:Y:S01]  /*1e870*/  IMAD.U32 R7, RZ, RZ, UR9 ;  /* 0x00000009ff077e24 */ /* 0x000fe2000f8e00ff */
[----:B------:R-:W-:Y:S01]  /*1e880*/  MOV R13, RZ ;  /* 0x000000ff000d7202 */ /* 0x000fe20000000f00 */
[----:B------:R-:W-:-:S02]  /*1e890*/  IMAD.U32 R10, RZ, RZ, UR4 ;  /* 0x00000004ff0a7e24 */ /* 0x000fc4000f8e00ff */
[----:B0-----:R-:W-:Y:S02]  /*1e8a0*/  IMAD.MOV.U32 R8, RZ, RZ, 0x70 ;  /* 0x00000070ff087424 */ /* 0x001fe400078e00ff */
[----:B------:R-:W-:-:S07]  /*1e8b0*/  IMAD.MOV.U32 R12, RZ, RZ, 0x1 ;  /* 0x00000001ff0c7424 */ /* 0x000fce00078e00ff */
[----:B------:R-:W-:-:S07]  /*1e8c0*/  LEPC R20, `(.L_x_728) ;  /* 0x000000001014794e */ /* 0x000fce0000000000 */
[----:B-1----:R-:W-:Y:S05]  /*1e8d0*/  CALL.ABS.NOINC R2 ;  /* 0x0000000002007343 */ /* 0x002fea0003c00000 */
.L_x_728:
[----:B------:R-:W-:Y:S05]  /*1e8e0*/  BSYNC B6 ;  /* 0x0000000000067941 */ /* 0x000fea0003800000 */
.L_x_727:
        /* <DEDUP_REMOVED lines=8> */
[----:B------:R1:W2:Y:S01]  /*1e970*/  LDC.64 R2, c[0x4][R25] ;  /* 0x0100000019027b82 */ /* 0x0002a20000000a00 */
[----:B------:R-:W-:Y:S01]  /*1e980*/  IMAD.U32 R4, RZ, RZ, UR6 ;  /* 0x00000006ff047e24 */ /* 0x000fe2000f8e00ff */
[----:B------:R-:W-:Y:S01]  /*1e990*/  MOV R5, UR7 ;  /* 0x0000000700057c02 */ /* 0x000fe20008000f00 */
[----:B------:R-:W-:Y:S01]  /*1e9a0*/  IMAD.U32 R6, RZ, RZ, UR8 ;  /* 0x00000008ff067e24 */ /* 0x000fe2000f8e00ff */
[----:B------:R-:W-:Y:S01]  /*1e9b0*/  MOV R10, UR4 ;  /* 0x00000004000a7c02 */ /* 0x000fe20008000f00 */
[----:B------:R-:W-:Y:S01]  /*1e9c0*/  IMAD.U32 R7, RZ, RZ, UR9 ;  /* 0x00000009ff077e24 */ /* 0x000fe2000f8e00ff */
[----:B------:R-:W-:Y:S01]  /*1e9d0*/  MOV R12, 0x1 ;  /* 0x00000001000c7802 */ /* 0x000fe20000000f00 */
[----:B------:R-:W-:-:S02]  /*1e9e0*/  IMAD.U32 R11, RZ, RZ, UR5 ;  /* 0x00000005ff0b7e24 */ /* 0x000fc4000f8e00ff */
[----:B0-----:R-:W-:Y:S02]  /*1e9f0*/  IMAD.MOV.U32 R8, RZ, RZ, 0x70 ;  /* 0x00000070ff087424 */ /* 0x001fe400078e00ff */
[----:B-1----:R-:W-:-:S07]  /*1ea00*/  IMAD.MOV.U32 R13, RZ, RZ, RZ ;  /* 0x000000ffff0d7224 */ /* 0x002fce00078e00ff */
[----:B------:R-:W-:-:S07]  /*1ea10*/  LEPC R20, `(.L_x_731) ;  /* 0x000000001014794e */ /* 0x000fce0000000000 */
[----:B--2---:R-:W-:Y:S05]  /*1ea20*/  CALL.ABS.NOINC R2 ;  /* 0x0000000002007343 */ /* 0x004fea0003c00000 */
.L_x_731:
[----:B------:R0:W1:Y:S01]  /*1ea30*/  LDC.64 R2, c[0x4][R25] ;  /* 0x0100000019027b82 */ /* 0x0000620000000a00 */
[----:B------:R-:W-:Y:S01]  /*1ea40*/  ULDC.64 UR4, c[0x4][0x88] ;  /* 0x0100220000047ab9 */ /* 0x000fe20000000a00 */
[----:B------:R-:W-:Y:S01]  /*1ea50*/  ULDC.64 UR6, c[0x4][0x90] ;  /* 0x0100240000067ab9 */ /* 0x000fe20000000a00 */
[----:B------:R-:W-:Y:S01]  /*1ea60*/  ULDC.64 UR8, c[0x4][0x18] ;  /* 0x0100060000087ab9 */ /* 0x000fe20000000a00 */
[----:B------:R-:W-:Y:S01]  /*1ea70*/  IMAD.U32 R4, RZ, RZ, UR4 ;  /* 0x00000004ff047e24 */ /* 0x000fe2000f8e00ff */
[----:B------:R-:W-:Y:S01]  /*1ea80*/  MOV R5, UR5 ;  /* 0x0000000500057c02 */ /* 0x000fe20008000f00 */
        /* <DEDUP_REMOVED lines=9> */
.L_x_730:
[----:B------:R-:W-:Y:S05]  /*1eb20*/  BSYNC B6 ;  /* 0x0000000000067941 */ /* 0x000fea0003800000 */
.L_x_729:
[----:B------:R-:W2:Y:S01]  /*1eb30*/  LDL R25, [R1+0x20] ;  /* 0x0000200001197983 */ /* 0x000ea20000100800 */
[----:B------:R-:W-:Y:S01]  /*1eb40*/  ULDC.64 UR4, c[0x0][0x9f8] ;  /* 0x00027e0000047ab9 */ /* 0x000fe20000000a00 */
[----:B------:R-:W1:Y:S02]  /*1eb50*/  LDC R0, c[0x0][0x430] ;  /* 0x00010c00ff007b82 */ /* 0x000e640000000800 */
[----:B0-----:R-:W3:Y:S01]  /*1eb60*/  LDL R8, [R1+0x4] ;  /* 0x0000040001087983 */ /* 0x001ee20000100800 */
[----:B------:R-:W-:-:S03]  /*1eb70*/  ISETP.NE.U32.AND P0, PT, RZ, UR4, PT ;  /* 0x00000004ff007c0c */ /* 0x000fc6000bf05070 */
[----:B------:R-:W4:Y:S01]  /*1eb80*/  LDL R7, [R1+0xc] ;  /* 0x00000c0001077983 */ /* 0x000f220000100800 */
[----:B------:R-:W-:-:S03]  /*1eb90*/  ISETP.NE.AND.EX P0, PT, RZ, UR5, PT, P0 ;  /* 0x00000005ff007c0c */ /* 0x000fc6000bf05300 */
[----:B------:R-:W4:Y:S01]  /*1eba0*/  LDL.LU R20, [R1] ;  /* 0x0000000001147983 */ /* 0x000f220000300800 */
[----:B------:R-:W0:Y:S09]  /*1ebb0*/  S2R R21, SR_TID.X ;  /* 0x0000000000157919 */ /* 0x000e320000002100 */
[----:B------:R-:W-:Y:S01]  /*1ebc0*/  @P0 IADD3 R2, P1, R23, UR4, RZ ;  /* 0x0000000417020c10 */ /* 0x000fe2000ff3e0ff */
[----:B------:R-:W-:-:S03]  /*1ebd0*/  ULDC UR4, c[0x0][0x2f4] ;  /* 0x0000bd0000047ab9 */ /* 0x000fc60000000800 */
[----:B------:R-:W-:-:S05]  /*1ebe0*/  @P0 IADD3.X R3, R24, UR5, RZ, P1, !PT ;  /* 0x0000000518030c10 */ /* 0x000fca0008ffe4ff */
[----:B------:R4:W4:Y:S01]  /*1ebf0*/  @P0 LDG.E R31, desc[UR48][R2.64] ;  /* 0x00000030021f0981 */ /* 0x000922000c1e1900 */
[----:B0-----:R-:W-:-:S04]  /*1ec00*/  LOP3.LUT R21, R21, 0x7f, RZ, 0xc0, !PT ;  /* 0x0000007f15157812 */ /* 0x001fc800078ec0ff */
[----:B------:R-:W-:Y:S02]  /*1ec10*/  SHF.R.U32.HI R4, RZ, 0x3, R21 ;  /* 0x00000003ff047819 */ /* 0x000fe40000011615 */
[----:B------:R-:W0:Y:S01]  /*1ec20*/  S2R R21, SR_TID.X ;  /* 0x0000000000157919 */ /* 0x000e220000002100 */
[----:B-1----:R-:W-:-:S13]  /*1ec30*/  ISETP.NE.AND P1, PT, R0, 0x1, PT ;  /* 0x000000010000780c */ /* 0x002fda0003f25270 */
[----:B------:R-:W1:Y:S01]  /*1ec40*/  @P1 LDC R6, c[0x0][0x438] ;  /* 0x00010e00ff061b82 */ /* 0x000e620000000800 */
[----:B0-----:R-:W-:-:S05]  /*1ec50*/  IMAD.SHL.U32 R21, R21, 0x10, RZ ;  /* 0x0000001015157824 */ /* 0x001fca00078e00ff */
[----:B------:R-:W-:Y:S02]  /*1ec60*/  LOP3.LUT R21, R4, 0x70, R21, 0xf8, !PT ;  /* 0x0000007004157812 */ /* 0x000fe400078ef815 */
[----:B------:R-:W0:Y:S01]  /*1ec70*/  @P1 LDC R4, c[0x0][0x434] ;  /* 0x00010d00ff041b82 */ /* 0x000e220000000800 */
[----:B------:R-:W-:Y:S01]  /*1ec80*/  ISETP.GE.AND P3, PT, R32, UR4, PT ;  /* 0x0000000420007c0c */ /* 0x000fe2000bf66270 */
[----:B------:R-:W-:Y:S01]  /*1ec90*/  UMOV UR5, 0xffffffff ;  /* 0xffffffff00057882 */ /* 0x000fe20000000000 */
[----:B--2---:R-:W-:-:S05]  /*1eca0*/  IADD3 R25, R25, -0x1, RZ ;  /* 0xffffffff19197810 */ /* 0x004fca0007ffe0ff */
[----:B------:R-:W-:-:S05]  /*1ecb0*/  IMAD R5, R25, 0x60, R21 ;  /* 0x0000006019057824 */ /* 0x000fca00078e0215 */
[----:B---3--:R-:W-:-:S04]  /*1ecc0*/  ISETP.GE.AND P0, PT, R5, R8, PT ;  /* 0x000000080500720c */ /* 0x008fc80003f06270 */
[----:B------:R-:W-:Y:S01]  /*1ecd0*/  ISETP.GT.U32.OR P0, PT, R21, 0x5f, P0 ;  /* 0x0000005f1500780c */ /* 0x000fe20000704470 */
[----:B----4-:R-:W-:-:S04]  /*1ece0*/  IMAD.IADD R5, R5, 0x1, R7 ;  /* 0x0000000105057824 */ /* 0x010fc800078e0207 */
[----:B0-----:R-:W-:-:S08]  /*1ecf0*/  @P1 IMAD.HI.U32 R7, R5, R4, RZ ;  /* 0x0000000405071227 */ /* 0x001fd000078e00ff */
[----:B------:R-:W0:Y:S01]  /*1ed00*/  @!P0 LDC.64 R2, c[0x0][0x428] ;  /* 0x00010a00ff028b82 */ /* 0x000e220000000a00 */
[----:B------:R-:W-:Y:S01]  /*1ed10*/  IMAD.MOV.U32 R4, RZ, RZ, R5 ;  /* 0x000000ffff047224 */ /* 0x000fe200078e0005 */
[----:B-1----:R-:W-:Y:S02]  /*1ed20*/  @P1 SHF.R.U32.HI R4, RZ, R6, R7 ;  /* 0x00000006ff041219 */ /* 0x002fe40000011607 */
[----:B------:R-:W-:Y:S02]  /*1ed30*/  SHF.R.S32.HI R8, RZ, 0x1f, R31 ;  /* 0x0000001fff087819 */ /* 0x000fe4000001141f */
[----:B------:R-:W-:-:S05]  /*1ed40*/  IADD3 R6, -R4, RZ, RZ ;  /* 0x000000ff04067210 */ /* 0x000fca0007ffe1ff */
[----:B------:R-:W-:Y:S01]  /*1ed50*/  IMAD R0, R0, R6, R5 ;  /* 0x0000000600007224 */ /* 0x000fe200078e0205 */
[--C-:B------:R-:W-:Y:S01]  /*1ed60*/  @!P0 SHF.R.S32.HI R5, RZ, 0x1f, R4.reuse ;  /* 0x0000001fff058819 */ /* 0x100fe20000011404 */
[-C--:B0-----:R-:W-:Y:S02]  /*1ed70*/  @!P0 IMAD R6, R8, R2.reuse, RZ ;  /* 0x0000000208068224 */ /* 0x081fe400078e02ff */
[----:B------:R-:W-:-:S04]  /*1ed80*/  @!P0 IMAD.WIDE.U32 R4, R31, R2, R4 ;  /* 0x000000021f048225 */ /* 0x000fc800078e0004 */
[----:B------:R-:W-:Y:S02]  /*1ed90*/  @!P0 IMAD R6, R31, R3, R6 ;  /* 0x000000031f068224 */ /* 0x000fe400078e0206 */
[----:B------:R-:W0:Y:S02]  /*1eda0*/  @!P0 LDC.64 R2, c[0x0][0x418] ;  /* 0x00010600ff028b82 */ /* 0x000e240000000a00 */
[----:B------:R-:W-:Y:S01]  /*1edb0*/  @!P0 IMAD.IADD R6, R5, 0x1, R6 ;  /* 0x0000000105068824 */ /* 0x000fe200078e0206 */
[----:B------:R-:W-:Y:S02]  /*1edc0*/  MOV R7, UR39 ;  /* 0x0000002700077c02 */ /* 0x000fe40008000f00 */
[----:B0-----:R-:W-:-:S04]  /*1edd0*/  @!P0 LEA R2, P1, R4, R2, 0x2 ;  /* 0x0000000204028211 */ /* 0x001fc800078210ff */
[----:B------:R-:W-:Y:S01]  /*1ede0*/  @!P0 LEA.HI.X R3, R4, R3, R6, 0x2, P1 ;  /* 0x0000000304038211 */ /* 0x000fe200008f1406 */
[----:B------:R-:W-:-:S06]  /*1edf0*/  IMAD.MOV.U32 R4, RZ, RZ, RZ ;  /* 0x000000ffff047224 */ /* 0x000fcc00078e00ff */
[----:B------:R0:W5:Y:S01]  /*1ee00*/  @!P0 LDG.E R4, desc[UR48][R2.64] ;  /* 0x0000003002048981 */ /* 0x000162000c1e1900 */
[----:B------:R-:W-:Y:S02]  /*1ee10*/  ISETP.GT.U32.AND P0, PT, R21, 0x5f, PT ;  /* 0x0000005f1500780c */ /* 0x000fe40003f04070 */
[----:B------:R-:W-:Y:S02]  /*1ee20*/  ISETP.NE.AND P2, PT, R7, 0x3, PT ;  /* 0x000000030700780c */ /* 0x000fe40003f45270 */
[----:B------:R-:W-:-:S09]  /*1ee30*/  LOP3.LUT R20, R20, 0xfffffff7, RZ, 0xc0, !PT ;  /* 0xfffffff714147812 */ /* 0x000fd200078ec0ff */
[----:B------:R-:W-:-:S04]  /*1ee40*/  @P0 LOP3.LUT R20, R20, 0x8, RZ, 0xfc, !PT ;  /* 0x0000000814140812 */ /* 0x000fc800078efcff */
[----:B------:R-:W-:-:S04]  /*1ee50*/  LOP3.LUT R20, R20, 0xffffffef, RZ, 0xc0, !PT ;  /* 0xffffffef14147812 */ /* 0x000fc800078ec0ff */
[----:B------:R-:W-:-:S04]  /*1ee60*/  @P2 LOP3.LUT R20, R20, 0x10, RZ, 0xfc, !PT ;  /* 0x0000001014142812 */ /* 0x000fc800078efcff */
[----:B------:R-:W-:Y:S02]  /*1ee70*/  LOP3.LUT R20, R20, 0xfffffffb, RZ, 0xc0, !PT ;  /* 0xfffffffb14147812 */ /* 0x000fe400078ec0ff */
[----:B------:R-:W-:Y:S02]  /*1ee80*/  ISETP.GE.AND P1, PT, R35, UR4, PT ;  /* 0x0000000423007c0c */ /* 0x000fe4000bf26270 */
[----:B------:R-:W-:Y:S02]  /*1ee90*/  @P3 LOP3.LUT R20, R20, 0x4, RZ, 0xfc, !PT ;  /* 0x0000000414143812 */ /* 0x000fe400078efcff */
[----:B------:R-:W-:Y:S02]  /*1eea0*/  ISETP.GE.AND P0, PT, R33, UR4, PT ;  /* 0x0000000421007c0c */ /* 0x000fe4000bf06270 */
[----:B------:R-:W-:-:S04]  /*1eeb0*/  LOP3.LUT R20, R20, 0xfffffffe, RZ, 0xc0, !PT ;  /* 0xfffffffe14147812 */ /* 0x000fc800078ec0ff */
[----:B------:R-:W-:-:S04]  /*1eec0*/  LOP3.LUT R20, R20, 0xfffffffd, RZ, 0xc0, !PT ;  /* 0xfffffffd14147812 */ /* 0x000fc800078ec0ff */
[----:B------:R-:W-:Y:S01]  /*1eed0*/  @P1 LOP3.LUT R20, R20, 0x2, RZ, 0xfc, !PT ;  /* 0x0000000214141812 */ /* 0x000fe200078efcff */
[----:B------:R0:W-:Y:S03]  /*1eee0*/  STL [R1+0x10], R8 ;  /* 0x0000100801007387 */ /* 0x0001e60000100800 */
[----:B------:R-:W-:Y:S01]  /*1eef0*/  @P0 LOP3.LUT R20, R20, 0x1, RZ, 0xfc, !PT ;  /* 0x0000000114140812 */ /* 0x000fe200078efcff */
[----:B------:R0:W-:Y:S04]  /*1ef00*/  STL [R1+0x38], R7 ;  /* 0x0000380701007387 */ /* 0x0001e80000100800 */
[----:B------:R0:W-:Y:S01]  /*1ef10*/  STL [R1], R20 ;  /* 0x0000001401007387 */ /* 0x0001e20000100800 */
[----:B------:R-:W-:Y:S05]  /*1ef20*/  BRA.DIV UR5, `(.L_x_732) ;  /* 0x0000004e05b87947 */ /* 0x000fea000b800000 */
.L_x_847:
[----:B------:R-:W-:Y:S05]  /*1ef30*/  @!P2 BRA `(.L_x_733) ;  /* 0x000000000004a947 */ /* 0x000fea0003800000 */
[----:B------:R-:W-:Y:S01]  /*1ef40*/  BPT.TRAP 0x1 ;  /* 0x000000040000795c */ /* 0x000fe20000300000 */
.L_x_733:
[----:B------:R-:W-:Y:S01]  /*1ef50*/  SHF.R.S32.HI R5, RZ, 0x1f, R0 ;  /* 0x0000001fff057819 */ /* 0x000fe20000011400 */
[----:B------:R-:W-:Y:S01]  /*1ef60*/  ULDC.64 UR4, c[0x0][0x328] ;  /* 0x0000ca0000047ab9 */ /* 0x000fe20000000a00 */
[----:B------:R-:W-:Y:S01]  /*1ef70*/  ULDC.64 UR6, c[0x0][0x318] ;  /* 0x0000c60000067ab9 */ /* 0x000fe20000000a00 */
[----:B------:R-:W-:Y:S02]  /*1ef80*/  BSSY B0, `(.L_x_734) ;  /* 0x0000014000007945 */ /* 0x000fe40003800000 */
[----:B0-----:R-:W-:-:S04]  /*1ef90*/  IMAD R3, R5, UR4, RZ ;  /* 0x0000000405037c24 */ /* 0x001fc8000f8e02ff */
        /* <DEDUP_REMOVED lines=9> */
[----:B------:R-:W-:Y:S01]  /*1f030*/  IMAD.IADD R3, R3, 0x1, R7 ;  /* 0x0000000103037824 */ /* 0x000fe200078e0207 */
[----:B------:R-:W-:Y:S01]  /*1f040*/  LEA R7, R26, R22, 0x3 ;  /* 0x000000161a077211 */ /* 0x000fe200078e18ff */
[----:B------:R-:W-:-:S04]  /*1f050*/  IMAD.WIDE.U32 R2, R18, UR4, R2 ;  /* 0x0000000412027c25 */ /* 0x000fc8000f8e0002 */
[----:B------:R-:W-:Y:S01]  /*1f060*/  IMAD R24, R18, UR5, R3 ;  /* 0x0000000512187c24 */ /* 0x000fe2000f8e0203 */
[----:B------:R-:W-:-:S04]  /*1f070*/  LEA R23, P0, R2, UR6, 0x1 ;  /* 0x0000000602177c11 */ /* 0x000fc8000f8008ff */
[----:B------:R-:W-:Y:S02]  /*1f080*/  LEA.HI.X R24, R2, UR7, R24, 0x1, P0 ;  /* 0x0000000702187c11 */ /* 0x000fe400080f0c18 */
[----:B------:R-:W-:-:S06]  /*1f090*/  SHF.L.U32 R2, R28, 0x1f, RZ ;  /* 0x0000001f1c027819 */ /* 0x000fcc00000006ff */
[----:B------:R-:W0:Y:S02]  /*1f0a0*/  SYNCS.PHASECHK.TRANS64.TRYWAIT P0, [R7+URZ+0x30840], R2 ;  /* 0x03084002070075a7 */ /* 0x000e24000800017f */
[----:B0-----:R-:W-:Y:S05]  /*1f0b0*/  @!P0 BRA `(.L_x_735) ;  /* 0x0000004c00888947 */ /* 0x001fea0003800000 */
.L_x_848:
[----:B------:R-:W-:Y:S05]  /*1f0c0*/  BSYNC B0 ;  /* 0x0000000000007941 */ /* 0x000fea0003800000 */
.L_x_734:
[----:B------:R-:W2:Y:S01]  /*1f0d0*/  LDL R3, [R1] ;  /* 0x0000000001037983 */ /* 0x000ea20000100800 */
[----:B------:R-:W-:Y:S01]  /*1f0e0*/  ULDC.64 UR4, c[0x0][0x300] ;  /* 0x0000c00000047ab9 */ /* 0x000fe20000000a00 */
[----:B------:R-:W-:Y:S02]  /*1f0f0*/  ULDC.64 UR6, c[0x0][0x2e8] ;  /* 0x0000ba0000067ab9 */ /* 0x000fe40000000a00 */
[----:B------:R-:W3:Y:S01]  /*1f100*/  LDL R9, [R1+0x4] ;  /* 0x0000040001097983 */ /* 0x000ee20000100800 */
[----:B------:R-:W-:Y:S01]  /*1f110*/  IMAD R5, R5, UR4, RZ ;  /* 0x0000000405057c24 */ /* 0x000fe2000f8e02ff */
[----:B------:R-:W1:Y:S03]  /*1f120*/  S2R R8, SR_TID.X ;  /* 0x0000000000087919 */ /* 0x000e660000002100 */
[----:B------:R-:W-:Y:S01]  /*1f130*/  IMAD R5, R0, UR5, R5 ;  /* 0x0000000500057c24 */ /* 0x000fe2000f8e0205 */
[----:B-1----:R-:W-:-:S04]  /*1f140*/  LOP3.LUT R8, R8, 0x7f, RZ, 0xc0, !PT ;  /* 0x0000007f08087812 */ /* 0x002fc800078ec0ff */
[----:B------:R-:W-:Y:S02]  /*1f150*/  SHF.R.U32.HI R8, RZ, 0x3, R8 ;  /* 0x00000003ff087819 */ /* 0x000fe40000011608 */
[C---:B--2---:R-:W-:Y:S02]  /*1f160*/  LOP3.LUT P4, RZ, R3.reuse, 0x4, RZ, 0xc0, !PT ;  /* 0x0000000403ff7812 */ /* 0x044fe4000788c0ff */
[C---:B------:R-:W-:Y:S02]  /*1f170*/  LOP3.LUT P3, RZ, R3.reuse, 0x2, RZ, 0xc0, !PT ;  /* 0x0000000203ff7812 */ /* 0x040fe4000786c0ff */
[----:B------:R-:W-:Y:S01]  /*1f180*/  LOP3.LUT P2, RZ, R3, 0x1, RZ, 0xc0, !PT ;  /* 0x0000000103ff7812 */ /* 0x000fe2000784c0ff */
[----:B0-----:R-:W-:Y:S01]  /*1f190*/  IMAD.WIDE.U32 R2, R0, UR4, RZ ;  /* 0x0000000400027c25 */ /* 0x001fe2000f8e00ff */
[----:B------:R-:W-:-:S03]  /*1f1a0*/  ULDC.64 UR4, c[0x0][0x310] ;  /* 0x0000c40000047ab9 */ /* 0x000fc60000000a00 */
[----:B------:R-:W-:Y:S02]  /*1f1b0*/  IMAD.IADD R3, R3, 0x1, R5 ;  /* 0x0000000103037824 */ /* 0x000fe400078e0205 */
[----:B------:R-:W-:Y:S02]  /*1f1c0*/  IMAD R6, R6, UR4, RZ ;  /* 0x0000000406067c24 */ /* 0x000fe4000f8e02ff */
[----:B------:R-:W-:-:S04]  /*1f1d0*/  IMAD.WIDE.U32 R2, R4, UR4, R2 ;  /* 0x0000000404027c25 */ /* 0x000fc8000f8e0002 */
[----:B------:R-:W-:Y:S01]  /*1f1e0*/  IMAD R6, R4, UR5, R6 ;  /* 0x0000000504067c24 */ /* 0x000fe2000f8e0206 */
[----:B------:R-:W-:Y:S01]  /*1f1f0*/  ULDC.64 UR4, c[0x0][0x308] ;  /* 0x0000c20000047ab9 */ /* 0x000fe20000000a00 */
[----:B------:R-:W-:Y:S02]  /*1f200*/  IMAD R5, R26, 0x4800, R36 ;  /* 0x000048001a057824 */ /* 0x000fe400078e0224 */
[----:B------:R-:W-:Y:S02]  /*1f210*/  IMAD.IADD R3, R3, 0x1, R6 ;  /* 0x0000000103037824 */ /* 0x000fe400078e0206 */
[----:B---3--:R-:W-:Y:S02]  /*1f220*/  IMAD R6, R25, -0x60, R9 ;  /* 0xffffffa019067824 */ /* 0x008fe400078e0209 */
[----:B------:R-:W-:Y:S01]  /*1f230*/  IMAD.WIDE.U32 R2, R18, UR4, R2 ;  /* 0x0000000412027c25 */ /* 0x000fe2000f8e0002 */
[----:B------:R-:W-:Y:S02]  /*1f240*/  UMOV UR4, 0xffffffff ;  /* 0xffffffff00047882 */ /* 0x000fe40000000000 */
[----:B------:R-:W-:Y:S01]  /*1f250*/  IADD3 R6, -R8, R6, RZ ;  /* 0x0000000608067210 */ /* 0x000fe20007ffe1ff */
[----:B------:R-:W-:Y:S01]  /*1f260*/  IMAD R0, R18, UR5, R3 ;  /* 0x0000000512007c24 */ /* 0x000fe2000f8e0203 */
[----:B------:R-:W-:-:S04]  /*1f270*/  LEA R4, P0, R2, UR6, 0x1 ;  /* 0x0000000602047c11 */ /* 0x000fc8000f8008ff */
[----:B------:R-:W-:Y:S02]  /*1f280*/  LEA.HI.X R0, R2, UR7, R0, 0x1, P0 ;  /* 0x0000000702007c11 */ /* 0x000fe400080f0c00 */
[----:B------:R-:W-:Y:S01]  /*1f290*/  ISETP.GE.AND P0, PT, R6, 0x1, PT ;  /* 0x000000010600780c */ /* 0x000fe20003f06270 */
[----:B------:R-:W-:-:S12]  /*1f2a0*/  BRA.DIV UR4, `(.L_x_736) ;  /* 0x0000004e04207947 */ /* 0x000fd8000b800000 */
[----:B------:R-:W0:Y:S01]  /*1f2b0*/  SHFL.IDX PT, R3, R4, RZ, 0x181f ;  /* 0x00181fff04037589 */ /* 0x000e2200000e0000 */
[----:B------:R-:W-:-:S03]  /*1f2c0*/  @P0 IMAD R8, R5, 0x2, R22 ;  /* 0x0000000205080824 */ /* 0x000fc600078e0216 */
[----:B------:R-:W1:Y:S01]  /*1f2d0*/  SHFL.IDX PT, R2, R0, RZ, 0x181f ;  /* 0x00181fff00027589 */ /* 0x000e6200000e0000 */
[----:B0-----:R-:W-:-:S05]  /*1f2e0*/  @P0 LEA R3, P1, R32, R3, 0x1 ;  /* 0x0000000320030211 */ /* 0x001fca00078208ff */
[----:B-1----:R-:W-:Y:S01]  /*1f2f0*/  @P0 IMAD.X R2, RZ, RZ, R2, P1 ;  /* 0x000000ffff020224 */ /* 0x002fe200008e0602 */
[----:B------:R-:W-:-:S04]  /*1f300*/  ISETP.GE.AND P1, PT, R6, 0x11, PT ;  /* 0x000000110600780c */ /* 0x000fc80003f26270 */
        /* <DEDUP_REMOVED lines=10> */
[----:B0-----:R-:W-:-:S04]  /*1f3b0*/  @P1 LEA R3, P0, R32, R3, 0x1 ;  /* 0x0000000320031211 */ /* 0x001fc800078008ff */
[----:B-1----:R-:W-:-:S04]  /*1f3c0*/  @P1 IADD3.X R2, RZ, R2, RZ, P0, !PT ;  /* 0x00000002ff021210 */ /* 0x002fc800007fe4ff */
        /* <DEDUP_REMOVED lines=33> */
[----:B------:R-:W1:Y:S04]  /*1f5e0*/  SHFL.IDX PT, R2, R0, 0x4, 0x181f ;  /* 0x00981f0000027f89 */ /* 0x000e6800000e0000 */
[----:B------:R-:W2:Y:S01]  /*1f5f0*/  SHFL.IDX PT, R0, R0, 0x5, 0x181f ;  /* 0x00b81f0000007f89 */ /* 0x000ea200000e0000 */
[----:B0-----:R-:W-:-:S04]  /*1f600*/  @P1 LEA R3, P0, R32, R3, 0x1 ;  /* 0x0000000320031211 */ /* 0x001fc800078008ff */
[----:B-1----:R-:W-:-:S04]  /*1f610*/  @P1 IADD3.X R2, RZ, R2, RZ, P0, !PT ;  /* 0x00000002ff021210 */ /* 0x002fc800007fe4ff */
[----:B------:R-:W-:-:S04]  /*1f620*/  @P1 LOP3.LUT R3, R3, R2, RZ, 0x3c, !PT ;  /* 0x0000000203031212 */ /* 0x000fc800078e3cff */
[----:B------:R-:W-:-:S04]  /*1f630*/  @P1 LOP3.LUT R2, R3, R2, RZ, 0x3c, !PT ;  /* 0x0000000203021212 */ /* 0x000fc800078e3cff */
[----:B------:R-:W-:-:S05]  /*1f640*/  @P1 LOP3.LUT R3, R3, R2, RZ, 0x3c, !PT ;  /* 0x0000000203031212 */ /* 0x000fca00078e3cff */
[----:B------:R-:W-:Y:S04]  /*1f650*/  @P1 LDGSTS.E.BYPASS.LTC128B.128 [R8+0x20400], desc[UR48][R2.64], !P4 ;  /* 0x2040000002081fae */ /* 0x000fe8000e101d70 */
[----:B------:R-:W-:Y:S04]  /*1f660*/  @P1 LDGSTS.E.BYPASS.LTC128B.128 [R8+0x23400], desc[UR48][R2.64+0x80], !P3 ;  /* 0x2340008002081fae */ /* 0x000fe8000d901d70 */
[----:B------:R0:W-:Y:S04]  /*1f670*/  @P1 LDGSTS.E.BYPASS.LTC128B.128 [R8+0x26400], desc[UR48][R2.64+0x100], !P2 ;  /* 0x2640010002081fae */ /* 0x0001e8000d101d70 */
[----:B0-2---:R0:W1:Y:S02]  /*1f680*/  SHFL.IDX PT, R2, R4, 0x5, 0x181f ;  /* 0x00b81f0004027f89 */ /* 0x00506400000e0000 */
.L_x_862:
[----:B------:R-:W-:-:S13]  /*1f690*/  ISETP.GE.AND P0, PT, R6, 0x51, PT ;  /* 0x000000510600780c */ /* 0x000fda0003f06270 */
[----:B-1----:R-:W-:Y:S02]  /*1f6a0*/  @P0 LEA R2, P1, R32, R2, 0x1 ;  /* 0x0000000220020211 */ /* 0x002fe400078208ff */
[----:B------:R-:W-:-:S03]  /*1f6b0*/  @P0 LEA R5, R5, R22, 0x1 ;  /* 0x0000001605050211 */ /* 0x000fc600078e08ff */
        /* <DEDUP_REMOVED lines=9> */
.L_x_737:
[----:B------:R-:W-:Y:S02]  /*1f750*/  PLOP3.LUT P1, PT, P1, P0, PT, 0xa2, 0x0 ;  /* 0x000000000000781c */ /* 0x000fe40000f21472 */
[----:B------:R-:W-:-:S08]  /*1f760*/  @P0 R2UR P1, UR4, R7 ;  /* 0x00000000070402ca */ /* 0x000fd00000020000 */
[----:B------:R-:W-:-:S05]  /*1f770*/  @P0 PLOP3.LUT P0, PT, P1, PT, PT, 0x80, 0x0 ;  /* 0x000000000000081c */ /* 0x000fca0000f0f070 */
[----:B------:R-:W-:Y:S01]  /*1f780*/  @!P1 SYNCS.ARRIVE.TRANS64.RED.A0T1 RZ, [UR4+0x30830], RZ ;  /* 0x030830ffffff99a7 */ /* 0x000fe20008200404 */
[----:B------:R-:W-:Y:S07]  /*1f790*/  @!P1 ARRIVES.LDGSTSBAR.64.TRANSCNT [UR4+0x30830] ;  /* 0x03083000ff0099b0 */ /* 0x000fee0008000a84 */
[----:B------:R-:W-:Y:S05]  /*1f7a0*/  @P0 BRA.U.ANY `(.L_x_737) ;  /* 0xfffffffd00e80947 */ /* 0x000fea000393ffff */
[----:B------:R-:W-:Y:S01]  /*1f7b0*/  NOP ;  /* 0x0000000000007918 */ /* 0x000fe20000000000 */
[----:B------:R-:W2:Y:S02]  /*1f7c0*/  LDL R0, [R1+0x38] ;  /* 0x0000380001007983 */ /* 0x000ea40000100800 */
[----:B--2---:R-:W-:-:S13]  /*1f7d0*/  ISETP.NE.AND P2, PT, R0, 0x3, PT ;  /* 0x000000030000780c */ /* 0x004fda0003f45270 */
[----:B------:R-:W-:Y:S05]  /*1f7e0*/  @!P2 BRA `(.L_x_738) ;  /* 0x000000000004a947 */ /* 0x000fea0003800000 */
[----:B------:R-:W-:Y:S01]  /*1f7f0*/  BPT.TRAP 0x1 ;  /* 0x000000040000795c */ /* 0x000fe20000300000 */
.L_x_738:
[----:B-1----:R1:W5:Y:S01]  /*1f800*/  LDL.LU R3, [R1+0x18] ;  /* 0x0000180001037983 */ /* 0x0023620000300800 */
[----:B------:R1:W-:Y:S02]  /*1f810*/  SYNCS.ARRIVE.TRANS64.A1T0 RZ, [R7+URZ+0x30830], RZ ;  /* 0x030830ff07ff79a7 */ /* 0x0003e4000810003f */
[----:B------:R-:W-:Y:S05]  /*1f820*/  WARPSYNC.ALL ;  /* 0x0000000000007948 */ /* 0x000fea0003800000 */
[----:B------:R-:W-:Y:S01]  /*1f830*/  ULDC.64 UR6, c[0x0][0xa00] ;  /* 0x0002800000067ab9 */ /* 0x000fe20000000a00 */
[----:B------:R-:W-:Y:S01]  /*1f840*/  ULDC.64 UR4, c[0x0][0x298] ;  /* 0x0000a60000047ab9 */ /* 0x000fe20000000a00 */
[----:B------:R-:W-:Y:S01]  /*1f850*/  BAR.SYNC.DEFER_BLOCKING 0x8, 0x180 ;  /* 0x0206000000007b1d */ /* 0x000fe20000010000 */
[----:B------:R-:W-:Y:S01]  /*1f860*/  ISETP.NE.U32.AND P0, PT, RZ, UR6, PT ;  /* 0x00000006ff007c0c */ /* 0x000fe2000bf05070 */
[----:B0-----:R-:W-:Y:S01]  /*1f870*/  IMAD.WIDE.U32 R4, R34, UR4, RZ ;  /* 0x0000000422047c25 */ /* 0x001fe2000f8e00ff */
[----:B------:R-:W-:-:S02]  /*1f880*/  SHF.R.S32.HI R0, RZ, 0x1f, R34 ;  /* 0x0000001fff007819 */ /* 0x000fc40000011422 */
[----:B------:R-:W-:Y:S01]  /*1f890*/  ISETP.NE.AND.EX P0, PT, RZ, UR7, PT, P0 ;  /* 0x00000007ff007c0c */ /* 0x000fe2000bf05300 */
[----:B------:R-:W-:Y:S01]  /*1f8a0*/  VIADD R2, R22, 0x12400 ;  /* 0x0001240016027836 */ /* 0x000fe20000000000 */
[----:B------:R-:W-:Y:S01]  /*1f8b0*/  BSSY B6, `(.L_x_739) ;  /* 0x000001a000067945 */ /* 0x000fe20003800000 */
[----:B------:R-:W-:Y:S01]  /*1f8c0*/  IMAD R0, R0, UR4, RZ ;  /* 0x0000000400007c24 */ /* 0x000fe2000f8e02ff */
[----:B------:R-:W-:-:S03]  /*1f8d0*/  SEL R30, R30, RZ, !P0 ;  /* 0x000000ff1e1e7207 */ /* 0x000fc60004000000 */
[----:B------:R-:W-:-:S04]  /*1f8e0*/  IMAD R0, R34, UR5, R0 ;  /* 0x0000000522007c24 */ /* 0x000fc8000f8e0200 */
[----:B------:R-:W-:Y:S01]  /*1f8f0*/  IMAD.IADD R34, R5, 0x1, R0 ;  /* 0x0000000105227824 */ /* 0x000fe200078e0200 */
[----:B-----5:R-:W-:Y:S02]  /*1f900*/  SEL R3, R3, RZ, !P0 ;  /* 0x000000ff03037207 */ /* 0x020fe40004000000 */
[----:B------:R-:W-:-:S03]  /*1f910*/  LOP3.LUT P0, RZ, R2, 0x3ff, RZ, 0xc0, !PT ;  /* 0x000003ff02ff7812 */ /* 0x000fc6000780c0ff */
[----:B------:R0:W-:Y:S04]  /*1f920*/  STL [R1+0x2c], R3 ;  /* 0x00002c0301007387 */ /* 0x0001e80000100800 */
[----:B------:R0:W-:Y:S06]  /*1f930*/  STL.64 [R1+0x18], R4 ;  /* 0x0000180401007387 */ /* 0x0001ec0000100a00 */
[----:B------:R-:W-:Y:S05]  /*1f940*/  @!P0 BRA `(.L_x_740) ;  /* 0x0000000000408947 */ /* 0x000fea0003800000 */
[----:B------:R-:W-:Y:S01]  /*1f950*/  MOV R2, 0x0 ;  /* 0x0000000000027802 */ /* 0x000fe20000000f00 */
[----:B------:R-:W-:Y:S01]  /*1f960*/  ULDC.64 UR4, c[0x4][0x88] ;  /* 0x0100220000047ab9 */ /* 0x000fe20000000a00 */
[----:B------:R-:W-:Y:S01]  /*1f970*/  ULDC.64 UR6, c[0x4][0x90] ;  /* 0x0100240000067ab9 */ /* 0x000fe20000000a00 */
[----:B------:R-:W-:Y:S01]  /*1f980*/  ULDC.64 UR8, c[0x4][0x20] ;  /* 0x0100080000087ab9 */ /* 0x000fe20000000a00 */
[----:B0-----:R-:W-:Y:S01]  /*1f990*/  MOV R4, UR4 ;  /* 0x0000000400047c02 */ /* 0x001fe20008000f00 */
[----:B------:R-:W-:Y:S01]  /*1f9a0*/  IMAD.U32 R5, RZ, RZ, UR5 ;  /* 0x00000005ff057e24 */ /* 0x000fe2000f8e00ff */
[----:B------:R-:W0:Y:S01]  /*1f9b0*/  LDC.64 R2, c[0x4][R2] ;  /* 0x0100000002027b82 */ /* 0x000e220000000a00 */
[----:B------:R-:W-:Y:S01]  /*1f9c0*/  IMAD.U32 R6, RZ, RZ, UR6 ;  /* 0x00000006ff067e24 */ /* 0x000fe2000f8e00ff */
[----:B-1----:R-:W-:Y:S01]  /*1f9d0*/  MOV R7, UR7 ;  /* 0x0000000700077c02 */ /* 0x002fe20008000f00 */
[----:B------:R-:W-:Y:S01]  /*1f9e0*/  IMAD.U32 R10, RZ, RZ, UR8 ;  /* 0x00000008ff0a7e24 */ /* 0x000fe2000f8e00ff */
[----:B------:R-:W-:Y:S01]  /*1f9f0*/  MOV R8, 0x70 ;  /* 0x0000007000087802 */ /* 0x000fe20000000f00 */
[----:B------:R-:W-:-:S02]  /*1fa00*/  IMAD.U32 R11, RZ, RZ, UR9 ;  /* 0x00000009ff0b7e24 */ /* 0x000fc4000f8e00ff */
[----:B------:R-:W-:Y:S02]  /*1fa10*/  IMAD.MOV.U32 R12, RZ, RZ, 0x1 ;  /* 0x00000001ff0c7424 */ /* 0x000fe400078e00ff */
[----:B------:R-:W-:-:S07]  /*1fa20*/  IMAD.MOV.U32 R13, RZ, RZ, RZ ;  /* 0x000000ffff0d7224 */ /* 0x000fce00078e00ff */
[----:B------:R-:W-:-:S07]  /*1fa30*/  LEPC R20, `(.L_x_740) ;  /* 0x000000001014794e */ /* 0x000fce0000000000 */
[----:B0-----:R-:W-:Y:S05]  /*1fa40*/  CALL.ABS.NOINC R2 ;  /* 0x0000000002007343 */ /* 0x001fea0003c00000 */
.L_x_740:
[----:B------:R-:W-:Y:S05]  /*1fa50*/  BSYNC B6 ;  /* 0x0000000000067941 */ /* 0x000fea0003800000 */
.L_x_739:
[----:B------:R-:W2:Y:S01]  /*1fa60*/  LDL.LU R20, [R1+0x2c] ;  /* 0x00002c0001147983 */ /* 0x000ea20000300800 */
[----:B------:R-:W-:Y:S01]  /*1fa70*/  ULDC.64 UR4, c[0x0][0x2d8] ;  /* 0x0000b60000047ab9 */ /* 0x000fe20000000a00 */
[----:B------:R-:W3:Y:S02]  /*1fa80*/  LDC R8, c[0x0][0x448] ;  /* 0x00011200ff087b82 */ /* 0x000ee40000000800 */
[----:B0-----:R-:W4:Y:S04]  /*1fa90*/  LDL.LU.64 R2, [R1+0x18] ;  /* 0x0000180001027983 */ /* 0x001f280000300a00 */
[----:B------:R0:W5:Y:S01]  /*1faa0*/  LDL R10, [R1+0x24] ;  /* 0x00002400010a7983 */ /* 0x0001620000100800 */
[----:B---3--:R-:W-:Y:S02]  /*1fab0*/  ISETP.NE.AND P0, PT, R8, 0x1, PT ;  /* 0x000000010800780c */ /* 0x008fe40003f05270 */
[----:B------:R-:W-:-:S02]  /*1fac0*/  SHF.L.U32 R4, R17, 0x7, RZ ;  /* 0x0000000711047819 */ /* 0x000fc400000006ff */
[----:B----4-:R-:W-:-:S03]  /*1fad0*/  MOV R3, R34 ;  /* 0x0000002200037202 */ /* 0x010fc60000000f00 */
[----:B------:R-:W-:-:S04]  /*1fae0*/  IMAD.WIDE.U32 R2, R18, UR4, R2 ;  /* 0x0000000412027c25 */ /* 0x000fc8000f8e0002 */
[----:B------:R-:W-:Y:S01]  /*1faf0*/  IMAD R3, R18, UR5, R3 ;  /* 0x0000000512037c24 */ /* 0x000fe2000f8e0203 */
[----:B------:R-:W-:Y:S02]  /*1fb00*/  ULDC.64 UR4, c[0x0][0x2e0] ;  /* 0x0000b80000047ab9 */ /* 0x000fe40000000a00 */
[----:B--2---:R-:W-:Y:S02]  /*1fb10*/  IMAD R5, R20, UR4, RZ ;  /* 0x0000000414057c24 */ /* 0x004fe4000f8e02ff */
[----:B------:R-:W2:Y:S01]  /*1fb20*/  S2R R20, SR_TID.X ;  /* 0x0000000000147919 */ /* 0x000ea20000002100 */
[----:B------:R-:W-:-:S04]  /*1fb30*/  IMAD.WIDE.U32 R2, R30, UR4, R2 ;  /* 0x000000041e027c25 */ /* 0x000fc8000f8e0002 */
[----:B------:R-:W-:Y:S01]  /*1fb40*/  IMAD R0, R30, UR5, R5 ;  /* 0x000000051e007c24 */ /* 0x000fe2000f8e0205 */
[----:B------:R-:W-:Y:S01]  /*1fb50*/  ULDC.64 UR4, c[0x0][0x2d0] ;  /* 0x0000b40000047ab9 */ /* 0x000fe20000000a00 */
[----:B------:R-:W1:Y:S01]  /*1fb60*/  @P0 LDC R5, c[0x0][0x44c] ;  /* 0x00011300ff050b82 */ /* 0x000e620000000800 */
[----:B--2---:R-:W-:-:S04]  /*1fb70*/  LOP3.LUT R20, R20, 0x7f, RZ, 0xc0, !PT ;  /* 0x0000007f14147812 */ /* 0x004fc800078ec0ff */
[----:B------:R-:W-:Y:S02]  /*1fb80*/  SHF.R.U32.HI R21, RZ, 0x3, R20 ;  /* 0x00000003ff157819 */ /* 0x000fe40000011614 */
[----:B------:R-:W2:Y:S01]  /*1fb90*/  S2R R20, SR_TID.X ;  /* 0x0000000000147919 */ /* 0x000ea20000002100 */
[----:B------:R-:W-:Y:S02]  /*1fba0*/  IMAD.IADD R3, R3, 0x1, R0 ;  /* 0x0000000103037824 */ /* 0x000fe400078e0200 */
[----:B------:R-:W3:Y:S01]  /*1fbb0*/  @P0 LDC R0, c[0x0][0x450] ;  /* 0x00011400ff000b82 */ /* 0x000ee20000000800 */
[----:B--2---:R-:W-:-:S05]  /*1fbc0*/  IMAD.SHL.U32 R20, R20, 0x10, RZ ;  /* 0x0000001014147824 */ /* 0x004fca00078e00ff */
[----:B------:R-:W-:-:S04]  /*1fbd0*/  LOP3.LUT R20, R21, 0x70, R20, 0xf8, !PT ;  /* 0x0000007015147812 */ /* 0x000fc800078ef814 */
[----:B------:R-:W-:-:S05]  /*1fbe0*/  LOP3.LUT R6, R20, R4, RZ, 0xfc, !PT ;  /* 0x0000000414067212 */ /* 0x000fca00078efcff */
[----:B-1----:R-:W-:-:S04]  /*1fbf0*/  @P0 IMAD.HI.U32 R7, R6, R5, RZ ;  /* 0x0000000506070227 */ /* 0x002fc800078e00ff */
[----:B------:R-:W-:Y:S01]  /*1fc00*/  IMAD.MOV.U32 R5, RZ, RZ, R6 ;  /* 0x000000ffff057224 */ /* 0x000fe200078e0006 */
[----:B---3--:R-:W-:-:S05]  /*1fc10*/  @P0 SHF.R.U32.HI R5, RZ, R0, R7 ;  /* 0x00000000ff050219 */ /* 0x008fca0000011607 */
[----:B------:R-:W-:-:S04]  /*1fc20*/  IMAD.MOV R0, RZ, RZ, -R5 ;  /* 0x000000ffff007224 */ /* 0x000fc800078e0a05 */
[----:B------:R-:W-:Y:S01]  /*1fc30*/  IMAD R0, R8, R0, R6 ;  /* 0x0000000008007224 */ /* 0x000fe200078e0206 */
[----:B------:R-:W-:Y:S01]  /*1fc40*/  SHF.R.S32.HI R6, RZ, 0x1f, R5 ;  /* 0x0000001fff067819 */ /* 0x000fe20000011405 */
[----:B------:R-:W1:Y:S01]  /*1fc50*/  S2R R20, SR_TID.X ;  /* 0x0000000000147919 */ /* 0x000e620000002100 */
[----:B------:R-:W-:-:S04]  /*1fc60*/  IMAD.WIDE.U32 R2, R5, UR4, R2 ;  /* 0x0000000405027c25 */ /* 0x000fc8000f8e0002 */
[----:B------:R-:W-:-:S04]  /*1fc70*/  IMAD R6, R6, UR4, RZ ;  /* 0x0000000406067c24 */ /* 0x000fc8000f8e02ff */
[----:B------:R-:W-:Y:S01]  /*1fc80*/  IMAD R5, R5, UR5, R6 ;  /* 0x0000000505057c24 */ /* 0x000fe2000f8e0206 */
[----:B------:R-:W-:-:S04]  /*1fc90*/  ULDC.64 UR4, c[0x0][0x2c8] ;  /* 0x0000b20000047ab9 */ /* 0x000fc80000000a00 */
[----:B------:R-:W-:Y:S02]  /*1fca0*/  IADD3 R3, R3, R5, RZ ;  /* 0x0000000503037210 */ /* 0x000fe40007ffe0ff */
[----:B------:R-:W-:-:S05]  /*1fcb0*/  SHF.R.S32.HI R5, RZ, 0x1f, R0 ;  /* 0x0000001fff057819 */ /* 0x000fca0000011400 */
[----:B------:R-:W-:Y:S02]  /*1fcc0*/  IMAD R5, R5, UR4, RZ ;  /* 0x0000000405057c24 */ /* 0x000fe4000f8e02ff */
[----:B------:R-:W-:-:S04]  /*1fcd0*/  IMAD.WIDE.U32 R2, R0, UR4, R2 ;  /* 0x0000000400027c25 */ /* 0x000fc8000f8e0002 */
[----:B------:R-:W-:Y:S01]  /*1fce0*/  IMAD R5, R0, UR5, R5 ;  /* 0x0000000500057c24 */ /* 0x000fe2000f8e0205 */
[----:B------:R-:W-:Y:S02]  /*1fcf0*/  ULDC.64 UR4, c[0x0][0x280] ;  /* 0x0000a00000047ab9 */ /* 0x000fe40000000a00 */
[----:B------:R-:W-:Y:S01]  /*1fd00*/  LEA R0, P0, R2, UR4, 0x1 ;  /* 0x0000000402007c11 */ /* 0x000fe2000f8008ff */
[----:B------:R-:W-:Y:S01]  /*1fd10*/  IMAD.IADD R5, R3, 0x1, R5 ;  /* 0x0000000103057824 */ /* 0x000fe200078e0205 */
[----:B------:R-:W-:Y:S01]  /*1fd20*/  ULDC UR4, c[0x0][0x2b8] ;  /* 0x0000ae0000047ab9 */ /* 0x000fe20000000800 */
[----:B-1----:R-:W-:-:S03]  /*1fd30*/  LOP3.LUT R20, R20, 0x7f, RZ, 0xc0, !PT ;  /* 0x0000007f14147812 */ /* 0x002fc600078ec0ff */
[----:B------:R-:W-:Y:S01]  /*1fd40*/  LEA.HI.X R5, R2, UR5, R5, 0x1, P0 ;  /* 0x0000000502057c11 */ /* 0x000fe200080f0c05 */
[----:B------:R-:W-:Y:S01]  /*1fd50*/  UMOV UR5, 0xffffffff ;  /* 0xffffffff00057882 */ /* 0x000fe20000000000 */
[----:B------:R-:W-:Y:S02]  /*1fd60*/  ISETP.GE.AND P3, PT, R32, UR4, PT ;  /* 0x0000000420007c0c */ /* 0x000fe4000bf66270 */
[----:B------:R-:W-:Y:S02]  /*1fd70*/  ISETP.GE.AND P2, PT, R35, UR4, PT ;  /* 0x0000000423007c0c */ /* 0x000fe4000bf46270 */
[----:B------:R-:W-:Y:S02]  /*1fd80*/  ISETP.GE.AND P0, PT, R33, UR4, PT ;  /* 0x0000000421007c0c */ /* 0x000fe4000bf06270 */
[----:B------:R-:W-:Y:S01]  /*1fd90*/  SHF.R.U32.HI R9, RZ, 0x3, R20 ;  /* 0x00000003ff097819 */ /* 0x000fe20000011614 */
[----:B0-----:R-:W-:Y:S10]  /*1fda0*/  BRA.DIV UR5, `(.L_x_741) ;  /* 0x0000004a05947947 */ /* 0x001ff4000b800000 */
[----:B------:R-:W0:Y:S01]  /*1fdb0*/  SHFL.IDX PT, R14, R0, RZ, 0x181f ;  /* 0x00181fff000e7589 */ /* 0x000e2200000e0000 */
[----:B-----5:R-:W-:Y:S02]  /*1fdc0*/  IMAD R6, R10, R8, RZ ;  /* 0x000000080a067224 */ /* 0x020fe400078e02ff */
[----:B------:R-:W-:Y:S01]  /*1fdd0*/  IMAD.IADD R4, R9, 0x1, R4 ;  /* 0x0000000109047824 */ /* 0x000fe200078e0204 */
[----:B------:R-:W1:Y:S03]  /*1fde0*/  SHFL.IDX PT, R2, R5, RZ, 0x181f ;  /* 0x00181fff05027589 */ /* 0x000e6600000e0000 */
[C---:B------:R-:W-:Y:S01]  /*1fdf0*/  VIADD R7, R4.reuse, 0x10 ;  /* 0x0000001004077836 */ /* 0x040fe20000000000 */
[----:B------:R-:W-:-:S13]  /*1fe00*/  ISETP.GE.AND P1, PT, R4, R6, PT ;  /* 0x000000060400720c */ /* 0x000fda0003f26270 */
[----:B0-----:R-:W-:-:S04]  /*1fe10*/  @!P1 LEA R14, P4, R32, R14, 0x1 ;  /* 0x0000000e200e9211 */ /* 0x001fc800078808ff */
[----:B-1----:R-:W-:Y:S01]  /*1fe20*/  @!P1 IADD3.X R3, RZ, R2, RZ, P4, !PT ;  /* 0x00000002ff039210 */ /* 0x002fe200027fe4ff */
[----:B------:R-:W-:Y:S02]  /*1fe30*/  @!P1 IMAD.MOV.U32 R2, RZ, RZ, R14 ;  /* 0x000000ffff029224 */ /* 0x000fe400078e000e */
[----:B------:R-:W0:Y:S04]  /*1fe40*/  SHFL.IDX PT, R14, R0, 0x1, 0x181f ;  /* 0x00381f00000e7f89 */ /* 0x000e2800000e0000 */
[----:B------:R-:W-:Y:S04]  /*1fe50*/  @!P1 LDGSTS.E.BYPASS.LTC128B.128 [R37+0x12400], desc[UR48][R2.64], !P3 ;  /* 0x1240000002259fae */ /* 0x000fe8000d901d70 */
[----:B------:R-:W-:Y:S04]  /*1fe60*/  @!P1 LDGSTS.E.BYPASS.LTC128B.128 [R37+0x16400], desc[UR48][R2.64+0x80], !P2 ;  /* 0x1640008002259fae */ /* 0x000fe8000d101d70 */
[----:B------:R1:W-:Y:S01]  /*1fe70*/  @!P1 LDGSTS.E.BYPASS.LTC128B.128 [R37+0x1a400], desc[UR48][R2.64+0x100], !P0 ;  /* 0x1a40010002259fae */ /* 0x0003e2000c101d70 */
[----:B------:R-:W-:-:S03]  /*1fe80*/  ISETP.GE.AND P1, PT, R7, R6, PT ;  /* 0x000000060700720c */ /* 0x000fc60003f26270 */
[----:B-1----:R-:W1:Y:S10]  /*1fe90*/  SHFL.IDX PT, R2, R5, 0x1, 0x181f ;  /* 0x00381f0005027f89 */ /* 0x002e7400000e0000 */
[----:B0-----:R-:W-:-:S04]  /*1fea0*/  @!P1 LEA R14, P4, R32, R14, 0x1 ;  /* 0x0000000e200e9211 */ /* 0x001fc800078808ff */
[----:B-1----:R-:W-:Y:S01]  /*1feb0*/  @!P1 IADD3.X R7, RZ, R2, RZ, P4, !PT ;  /* 0x00000002ff079210 */ /* 0x002fe200027fe4ff */
[----:B------:R-:W-:Y:S02]  /*1fec0*/  @!P1 IMAD.MOV.U32 R2, RZ, RZ, R14 ;  /* 0x000000ffff029224 */ /* 0x000fe400078e000e */
[----:B------:R-:W0:Y:S02]  /*1fed0*/  SHFL.IDX PT, R14, R0, 0x2, 0x181f ;  /* 0x00581f00000e7f89 */ /* 0x000e2400000e0000 */
[----:B------:R-:W-:Y:S01]  /*1fee0*/  @!P1 IMAD.MOV.U32 R3, RZ, RZ, R7 ;  /* 0x000000ffff039224 */ /* 0x000fe200078e0007 */
[----:B------:R-:W-:-:S04]  /*1fef0*/  IADD3 R7, R4, 0x20, RZ ;  /* 0x0000002004077810 */ /* 0x000fc80007ffe0ff */
        /* <DEDUP_REMOVED lines=49> */
[----:B0-----:R-:W-:Y:S01]  /*20210*/  @!P1 LEA R14, P4, R32, R14, 0x1 ;  /* 0x0000000e200e9211 */ /* 0x001fe200078808ff */
[----:B------:R-:W0:Y:S04]  /*20220*/  SHFL.IDX PT, R5, R5, 0x7, 0x181f ;  /* 0x00f81f0005057f89 */ /* 0x000e2800000e0000 */
[----:B-1----:R-:W-:Y:S01]  /*20230*/  @!P1 IMAD.X R7, RZ, RZ, R2, P4 ;  /* 0x000000ffff079224 */ /* 0x002fe200020e0602 */
[----:B------:R-:W-:-:S02]  /*20240*/  @!P1 MOV R2, R14 ;  /* 0x0000000e00029202 */ /* 0x000fc40000000f00 */
[----:B------:R1:W2:Y:S01]  /*20250*/  SHFL.IDX PT, R14, R0, 0x7, 0x181f ;  /* 0x00f81f00000e7f89 */ /* 0x0002a200000e0000 */
[----:B------:R-:W-:-:S05]  /*20260*/  @!P1 IMAD.MOV.U32 R3, RZ, RZ, R7 ;  /* 0x000000ffff039224 */ /* 0x000fca00078e0007 */
[----:B------:R1:W-:Y:S04]  /*20270*/  @!P1 LDGSTS.E.BYPASS.LTC128B.128 [R37+0x15400], desc[UR48][R2.64], !P3 ;  /* 0x1540000002259fae */ /* 0x0003e8000d901d70 */
[----:B------:R1:W-:Y:S04]  /*20280*/  @!P1 LDGSTS.E.BYPASS.LTC128B.128 [R37+0x19400], desc[UR48][R2.64+0x80], !P2 ;  /* 0x1940008002259fae */ /* 0x0003e8000d101d70 */
[----:B0-----:R1:W-:Y:S02]  /*20290*/  @!P1 LDGSTS.E.BYPASS.LTC128B.128 [R37+0x1d400], desc[UR48][R2.64+0x100], !P0 ;  /* 0x1d40010002259fae */ /* 0x0013e4000c101d70 */
.L_x_879:
[----:B-1----:R-:W-:Y:S01]  /*202a0*/  VIADD R3, R4, 0x70 ;  /* 0x0000007004037836 */ /* 0x002fe20000000000 */
[----:B------:R-:W-:Y:S04]  /*202b0*/  BSSY B0, `(.L_x_742) ;  /* 0x000000b000007945 */ /* 0x000fe80003800000 */
[----:B------:R-:W-:-:S13]  /*202c0*/  ISETP.GE.AND P1, PT, R3, R6, PT ;  /* 0x000000060300720c */ /* 0x000fda0003f26270 */
[----:B------:R-:W-:Y:S05]  /*202d0*/  @P1 BRA `(.L_x_743) ;  /* 0x0000000000201947 */ /* 0x000fea0003800000 */
[----:B--2---:R-:W-:-:S04]  /*202e0*/  LEA R2, P1, R32, R14, 0x1 ;  /* 0x0000000e20027211 */ /* 0x004fc800078208ff */
[----:B------:R-:W-:-:S05]  /*202f0*/  IADD3.X R3, RZ, R5, RZ, P1, !PT ;  /* 0x00000005ff037210 */ /* 0x000fca0000ffe4ff */
[----:B------:R-:W-:Y:S01]  /*20300*/  @!PT LDS RZ, [RZ] ;  /* 0x00000000fffff984 */ /* 0x000fe20000000800 */
[----:B------:R-:W-:Y:S01]  /*20310*/  @!PT LDS RZ, [RZ] ;  /* 0x00000000fffff984 */ /* 0x000fe20000000800 */
[----:B------:R-:W-:Y:S01]  /*20320*/  @!PT LDS RZ, [RZ] ;  /* 0x00000000fffff984 */ /* 0x000fe20000000800 */
[----:B------:R0:W-:Y:S04]  /*20330*/  LDGSTS.E.BYPASS.LTC128B.128 [R37+0x15c00], desc[UR48][R2.64], !P3 ;  /* 0x15c0000002257fae */ /* 0x0001e8000d901d70 */
[----:B------:R0:W-:Y:S04]  /*20340*/  LDGSTS.E.BYPASS.LTC128B.128 [R37+0x19c00], desc[UR48][R2.64+0x80], !P2 ;  /* 0x19c0008002257fae */ /* 0x0001e8000d101d70 */
[----:B------:R0:W-:Y:S02]  /*20350*/  LDGSTS.E.BYPASS.LTC128B.128 [R37+0x1dc00], desc[UR48][R2.64+0x100], !P0 ;  /* 0x1dc0010002257fae */ /* 0x0001e4000c101d70 */
.L_x_743:
[----:B------:R-:W-:Y:S05]  /*20360*/  BSYNC B0 ;  /* 0x0000000000007941 */ /* 0x000fea0003800000 */
.L_x_742:
[----:B------:R-:W-:Y:S01]  /*20370*/  NOP ;  /* 0x0000000000007918 */ /* 0x000fe20000000000 */
[----:B------:R-:W-:-:S13]  /*20380*/  PLOP3.LUT P0, PT, PT, PT, PT, 0x80, 0x0 ;  /* 0x000000000000781c */ /* 0x000fda0003f0f070 */
.L_x_744:
[----:B------:R-:W-:Y:S02]  /*20390*/  PLOP3.LUT P1, PT, P1, P0, PT, 0xa2, 0x0 ;  /* 0x000000000000781c */ /* 0x000fe40000f21472 */
[----:B------:R-:W-:-:S08]  /*203a0*/  @P0 R2UR P1, UR4, R22 ;  /* 0x00000000160402ca */ /* 0x000fd00000020000 */
[----:B------:R-:W-:-:S05]  /*203b0*/  @P0 PLOP3.LUT P0, PT, P1, PT, PT, 0x80, 0x0 ;  /* 0x000000000000081c */ /* 0x000fca0000f0f070 */
[----:B------:R-:W-:Y:S01]  /*203c0*/  @!P1 SYNCS.ARRIVE.TRANS64.RED.A0T1 RZ, [UR4+0x30800], RZ ;  /* 0x030800ffffff99a7 */ /* 0x000fe20008200404 */
[----:B------:R-:W-:Y:S07]  /*203d0*/  @!P1 ARRIVES.LDGSTSBAR.64.TRANSCNT [UR4+0x30800] ;  /* 0x03080000ff0099b0 */ /* 0x000fee0008000a84 */
[----:B------:R-:W-:Y:S05]  /*203e0*/  @P0 BRA.U.ANY `(.L_x_744) ;  /* 0xfffffffd00e80947 */ /* 0x000fea000393ffff */
[----:B0-----:R-:W3:Y:S02]  /*203f0*/  LDL.LU R2, [R1+0x28] ;  /* 0x0000280001027983 */ /* 0x001ee40000300800 */
[----:B---3--:R-:W-:-:S05]  /*20400*/  VIADD R2, R2, 0x1 ;  /* 0x0000000102027836 */ /* 0x008fca0000000000 */
[----:B------:R0:W-:Y:S01]  /*20410*/  STL [R1+0x28], R2 ;  /* 0x0000280201007387 */ /* 0x0001e20000100800 */
[----:B------:R-:W-:-:S04]  /*20420*/  LEA.HI R0, R2, R2, RZ, 0x1 ;  /* 0x0000000202007211 */ /* 0x000fc800078f08ff */
[----:B------:R-:W-:-:S05]  /*20430*/  LOP3.LUT R0, R0, 0xfffffffe, RZ, 0xc0, !PT ;  /* 0xfffffffe00007812 */ /* 0x000fca00078ec0ff */
[----:B------:R-:W-:-:S05]  /*20440*/  IMAD.IADD R0, R2, 0x1, -R0 ;  /* 0x0000000102007824 */ /* 0x000fca00078e0a00 */
[----:B------:R-:W-:Y:S01]  /*20450*/  SHF.L.U32 R3, R0, 0x1f, RZ ;  /* 0x0000001f00037819 */ /* 0x000fe200000006ff */
[----:B------:R-:W-:Y:S01]  /*20460*/  NOP ;  /* 0x0000000000007918 */ /* 0x000fe20000000000 */
[----:B0-----:R-:W3:Y:S01]  /*20470*/  LDL.LU R2, [R1+0x20] ;  /* 0x0000200001027983 */ /* 0x001ee20000300800 */
[----:B------:R0:W-:Y:S01]  /*20480*/  SYNCS.ARRIVE.TRANS64.A1T0 RZ, [R22+URZ+0x30800], RZ ;  /* 0x030800ff16ff79a7 */ /* 0x0001e2000810003f */
[----:B------:R-:W-:Y:S01]  /*20490*/  BSSY B0, `(.L_x_745) ;  /* 0x0000004000007945 */ /* 0x000fe20003800000 */
[----:B------:R-:W1:Y:S01]  /*204a0*/  SYNCS.PHASECHK.TRANS64.TRYWAIT P0, [R22+URZ+0x30820], R3 ;  /* 0x03082003160075a7 */ /* 0x000e62000800017f */
[----:B---3--:R-:W-:Y:S02]  /*204b0*/  IADD3 R6, R2, -0x2, RZ ;  /* 0xfffffffe02067810 */ /* 0x008fe40007ffe0ff */
[----:B01----:R-:W-:Y:S05]  /*204c0*/  @!P0 BRA `(.L_x_746) ;  /* 0x0000004c00688947 */ /* 0x003fea0003800000 */
.L_x_880:
[----:B------:R-:W-:Y:S05]  /*204d0*/  BSYNC B0 ;  /* 0x0000000000007941 */ /* 0x000fea0003800000 */
.L_x_745:
[----:B------:R-:W3:Y:S01]  /*204e0*/  LDL R0, [R1+0x8] ;  /* 0x0000080001007983 */ /* 0x000ee20000100800 */
[----:B------:R-:W-:Y:S01]  /*204f0*/  BSSY B0, `(.L_x_747) ;  /* 0x000010a000007945 */ /* 0x000fe20003800000 */
[----:B---3--:R-:W-:-:S13]  /*20500*/  ISETP.GE.AND P0, PT, R6, R0, PT ;  /* 0x000000000600720c */ /* 0x008fda0003f06270 */
[----:B------:R-:W-:Y:S05]  /*20510*/  @!P0 BRA `(.L_x_748) ;  /* 0x00000010001c8947 */ /* 0x000fea0003800000 */
[----:B------:R-:W-:Y:S01]  /*20520*/  ULDC UR4, c[0x0][0x2f4] ;  /* 0x0000bd0000047ab9 */ /* 0x000fe20000000800 */
[----:B------:R-:W-:Y:S01]  /*20530*/  IMAD.MOV.U32 R10, RZ, RZ, R26 ;  /* 0x000000ffff0a7224 */ /* 0x000fe200078e001a */
[----:B------:R-:W-:Y:S01]  /*20540*/  MOV R30, R25 ;  /* 0x00000019001e7202 */ /* 0x000fe20000000f00 */
[----:B------:R-:W-:Y:S01]  /*20550*/  IMAD.MOV.U32 R17, RZ, RZ, R28 ;  /* 0x000000ffff117224 */ /* 0x000fe200078e001c */
[----:B------:R-:W-:Y:S02]  /*20560*/  ISETP.GE.AND P3, PT, R32, UR4, PT ;  /* 0x0000000420007c0c */ /* 0x000fe4000bf66270 */
[----:B------:R-:W-:Y:S02]  /*20570*/  ISETP.GE.AND P2, PT, R35, UR4, PT ;  /* 0x0000000423007c0c */ /* 0x000fe4000bf46270 */
[----:B------:R-:W-:-:S13]  /*20580*/  ISETP.GE.AND P1, PT, R33, UR4, PT ;  /* 0x0000000421007c0c */ /* 0x000fda000bf26270 */
.L_x_761:
[----:B------:R-:W3:Y:S01]  /*20590*/  LDL R4, [R1+0xc] ;  /* 0x00000c0001047983 */ /* 0x000ee20000100800 */
[----:B------:R-:W1:Y:S03]  /*205a0*/  LDC R7, c[0x0][0x430] ;  /* 0x00010c00ff077b82 */ /* 0x000e660000000800 */
[----:B------:R-:W4:Y:S04]  /*205b0*/  LDL R8, [R1+0x10] ;  /* 0x0000100001087983 */ /* 0x000f280000100800 */
[----:B------:R-:W2:Y:S01]  /*205c0*/  LDL R11, [R1+0x38] ;  /* 0x00003800010b7983 */ /* 0x000ea20000100800 */
[----:B------:R-:W0:Y:S02]  /*205d0*/  S2R R0, SR_TID.X ;  /* 0x0000000000007919 */ /* 0x000e240000002100 */
[----:B0-----:R-:W-:-:S04]  /*205e0*/  LOP3.LUT R0, R0, 0x7f, RZ, 0xc0, !PT ;  /* 0x0000007f00007812 */ /* 0x001fc800078ec0ff */
[----:B------:R-:W-:Y:S02]  /*205f0*/  SHF.R.U32.HI R2, RZ, 0x3, R0 ;  /* 0x00000003ff027819 */ /* 0x000fe40000011600 */
[----:B------:R-:W0:Y:S01]  /*20600*/  S2R R0, SR_TID.X ;  /* 0x0000000000007919 */ /* 0x000e220000002100 */
[----:B-1----:R-:W-:-:S13]  /*20610*/  ISETP.NE.AND P0, PT, R7, 0x1, PT ;  /* 0x000000010700780c */ /* 0x002fda0003f05270 */
[----:B------:R-:W1:Y:S01]  /*20620*/  @P0 LDC R3, c[0x0][0x438] ;  /* 0x00010e00ff030b82 */ /* 0x000e620000000800 */
[----:B0-----:R-:W-:-:S05]  /*20630*/  IMAD.SHL.U32 R0, R0, 0x10, RZ ;  /* 0x0000001000007824 */ /* 0x001fca00078e00ff */
[----:B------:R-:W-:Y:S02]  /*20640*/  LOP3.LUT R0, R2, 0x70, R0, 0xf8, !PT ;  /* 0x0000007002007812 */ /* 0x000fe400078ef800 */
[----:B------:R-:W0:Y:S02]  /*20650*/  @P0 LDC R2, c[0x0][0x434] ;  /* 0x00010d00ff020b82 */ /* 0x000e240000000800 */
[----:B------:R-:W-:Y:S01]  /*20660*/  ISETP.GT.U32.AND P4, PT, R0, 0x5f, PT ;  /* 0x0000005f0000780c */ /* 0x000fe20003f84070 */
[----:B------:R-:W-:Y:S01]  /*20670*/  VIADD R26, R10, 0x1 ;  /* 0x000000010a1a7836 */ /* 0x000fe20000000000 */
[----:B------:R-:W-:Y:S05]  /*20680*/  YIELD ;  /* 0x0000000000007946 */ /* 0x000fea0003800000 */
[----:B------:R-:W-:Y:S01]  /*20690*/  MOV R25, R6 ;  /* 0x0000000600197202 */ /* 0x000fe20000000f00 */
[----:B---3--:R-:W-:-:S05]  /*206a0*/  IMAD R9, R6, 0x60, R4 ;  /* 0x0000006006097824 */ /* 0x008fca00078e0204 */
[----:B------:R-:W4:Y:S01]  /*206b0*/  @!P4 LDC.64 R4, c[0x0][0x428] ;  /* 0x00010a00ff04cb82 */ /* 0x000f220000000a00 */
[----:B------:R-:W-:-:S04]  /*206c0*/  IMAD.IADD R9, R0, 0x1, R9 ;  /* 0x0000000100097824 */ /* 0x000fc800078e0209 */
[----:B0-----:R-:W-:Y:S01]  /*206d0*/  @P0 IMAD.HI.U32 R2, R9, R2, RZ ;  /* 0x0000000209020227 */ /* 0x001fe200078e00ff */
[----:B------:R-:W-:-:S04]  /*206e0*/  MOV R0, R9 ;  /* 0x0000000900007202 */ /* 0x000fc80000000f00 */
[----:B-1----:R-:W-:-:S04]  /*206f0*/  @P0 SHF.R.U32.HI R0, RZ, R3, R2 ;  /* 0x00000003ff000219 */ /* 0x002fc80000011602 */
[--C-:B------:R-:W-:Y:S01]  /*20700*/  @!P4 SHF.R.S32.HI R3, RZ, 0x1f, R0.reuse ;  /* 0x0000001fff03c819 */ /* 0x100fe20000011400 */
[----:B------:R-:W-:Y:S02]  /*20710*/  @!P4 IMAD.MOV.U32 R2, RZ, RZ, R0 ;  /* 0x000000ffff02c224 */ /* 0x000fe400078e0000 */
[-C--:B----4-:R-:W-:Y:S02]  /*20720*/  @!P4 IMAD R8, R8, R4.reuse, RZ ;  /* 0x000000040808c224 */ /* 0x090fe400078e02ff */
[----:B------:R-:W-:-:S04]  /*20730*/  @!P4 IMAD.WIDE.U32 R2, R31, R4, R2 ;  /* 0x000000041f02c225 */ /* 0x000fc800078e0002 */
[----:B------:R-:W-:Y:S02]  /*20740*/  @!P4 IMAD R8, R31, R5, R8 ;  /* 0x000000051f08c224 */ /* 0x000fe400078e0208 */
[----:B------:R-:W0:Y:S01]  /*20750*/  @!P4 LDC.64 R4, c[0x0][0x418] ;  /* 0x00010600ff04cb82 */ /* 0x000e220000000a00 */
[----:B------:R-:W-:Y:S01]  /*20760*/  IADD3 R0, -R0, RZ, RZ ;  /* 0x000000ff00007210 */ /* 0x000fe20007ffe1ff */
[----:B------:R-:W-:-:S04]  /*20770*/  @!P4 IMAD.IADD R3, R8, 0x1, R3 ;  /* 0x000000010803c824 */ /* 0x000fc800078e0203 */
[----:B------:R-:W-:Y:S02]  /*20780*/  IMAD R9, R7, R0, R9 ;  /* 0x0000000007097224 */ /* 0x000fe400078e0209 */
[----:B------:R-:W-:Y:S01]  /*20790*/  IMAD.MOV.U32 R0, RZ, RZ, RZ ;  /* 0x000000ffff007224 */ /* 0x000fe200078e00ff */
[----:B0-----:R-:W-:-:S04]  /*207a0*/  @!P4 LEA R4, P0, R2, R4, 0x2 ;  /* 0x000000040204c211 */ /* 0x001fc800078010ff */
[----:B------:R-:W-:-:S05]  /*207b0*/  @!P4 LEA.HI.X R5, R2, R5, R3, 0x2, P0 ;  /* 0x000000050205c211 */ /* 0x000fca00000f1403 */
[----:B------:R0:W5:Y:S01]  /*207c0*/  @!P4 LDG.E R0, desc[UR48][R4.64] ;  /* 0x000000300400c981 */ /* 0x000162000c1e1900 */
[----:B--2---:R-:W-:Y:S02]  /*207d0*/  ISETP.NE.AND P4, PT, R11, 0x3, PT ;  /* 0x000000030b00780c */ /* 0x004fe40003f85270 */
[----:B------:R-:W-:-:S04]  /*207e0*/  ISETP.NE.AND P0, PT, R26, 0x2, PT ;  /* 0x000000021a00780c */ /* 0x000fc80003f05270 */
[----:B------:R-:W-:Y:S02]  /*207f0*/  SEL R28, RZ, 0x1, P0 ;  /* 0x00000001ff1c7807 */ /* 0x000fe40000000000 */
[----:B------:R-:W-:Y:S02]  /*20800*/  SEL R26, R26, RZ, P0 ;  /* 0x000000ff1a1a7207 */ /* 0x000fe40000000000 */
[----:B------:R-:W-:-:S03]  /*20810*/  LOP3.LUT R28, R17, R28, RZ, 0x3c, !PT ;  /* 0x0000001c111c7212 */ /* 0x000fc600078e3cff */
[----:B0-----:R-:W-:Y:S05]  /*20820*/  @!P4 BRA `(.L_x_749) ;  /* 0x000000000004c947 */ /* 0x001fea0003800000 */
[----:B------:R-:W-:Y:S01]  /*20830*/  BPT.TRAP 0x1 ;  /* 0x000000040000795c */ /* 0x000fe20000300000 */
.L_x_749:
[----:B------:R-:W-:Y:S01]  /*20840*/  IMAD R7, R26, 0x8, R22 ;  /* 0x000000081a077824 */ /* 0x000fe200078e0216 */
[----:B------:R-:W-:Y:S01]  /*20850*/  SHF.L.U32 R2, R28, 0x1f, RZ ;  /* 0x0000001f1c027819 */ /* 0x000fe200000006ff */
[----:B------:R-:W-:Y:S03]  /*20860*/  BSSY B1, `(.L_x_750) ;  /* 0x0000003000017945 */ /* 0x000fe60003800000 */
[----:B------:R-:W0:Y:S02]  /*20870*/  SYNCS.PHASECHK.TRANS64.TRYWAIT P0, [R7+URZ+0x30840], R2 ;  /* 0x03084002070075a7 */ /* 0x000e24000800017f */
[----:B0-----:R-:W-:Y:S05]  /*20880*/  @!P0 BRA `(.L_x_751) ;  /* 0x00000048008c8947 */ /* 0x001fea0003800000 */
.L_x_881:
[----:B------:R-:W-:Y:S05]  /*20890*/  BSYNC B1 ;  /* 0x0000000000017941 */ /* 0x000fea0003800000 */
.L_x_750:
[----:B------:R-:W2:Y:S01]  /*208a0*/  LDL R3, [R1] ;  /* 0x0000000001037983 */ /* 0x000ea20000100800 */
[----:B------:R-:W-:Y:S01]  /*208b0*/  SHF.R.S32.HI R20, RZ, 0x1f, R9 ;  /* 0x0000001fff147819 */ /* 0x000fe20000011409 */
[----:B------:R-:W-:Y:S01]  /*208c0*/  ULDC.64 UR4, c[0x0][0x300] ;  /* 0x0000c00000047ab9 */ /* 0x000fe20000000a00 */
[----:B-----5:R-:W-:Y:S01]  /*208d0*/  SHF.R.S32.HI R21, RZ, 0x1f, R0 ;  /* 0x0000001fff157819 */ /* 0x020fe20000011400 */
[----:B------:R-:W-:Y:S01]  /*208e0*/  ULDC.64 UR6, c[0x0][0x2e8] ;  /* 0x0000ba0000067ab9 */ /* 0x000fe20000000a00 */
[----:B------:R-:W-:Y:S02]  /*208f0*/  IMAD R5, R26, 0x4800, R36 ;  /* 0x000048001a057824 */ /* 0x000fe400078e0224 */
[----:B------:R-:W-:-:S04]  /*20900*/  IMAD R4, R20, UR4, RZ ;  /* 0x0000000414047c24 */ /* 0x000fc8000f8e02ff */
[----:B------:R-:W-:Y:S01]  /*20910*/  IMAD R4, R9, UR5, R4 ;  /* 0x0000000509047c24 */ /* 0x000fe2000f8e0204 */
[C---:B--2---:R-:W-:Y:S02]  /*20920*/  LOP3.LUT P5, RZ, R3.reuse, 0x2, RZ, 0xc0, !PT ;  /* 0x0000000203ff7812 */ /* 0x044fe400078ac0ff */
[----:B------:R-:W-:Y:S01]  /*20930*/  LOP3.LUT P4, RZ, R3, 0x1, RZ, 0xc0, !PT ;  /* 0x0000000103ff7812 */ /* 0x000fe2000788c0ff */
[----:B0-----:R-:W-:Y:S01]  /*20940*/  IMAD.WIDE.U32 R2, R9, UR4, RZ ;  /* 0x0000000409027c25 */ /* 0x001fe2000f8e00ff */
[----:B------:R-:W-:-:S03]  /*20950*/  ULDC.64 UR4, c[0x0][0x310] ;  /* 0x0000c40000047ab9 */ /* 0x000fc60000000a00 */
[----:B------:R-:W-:Y:S02]  /*20960*/  IMAD.IADD R3, R3, 0x1, R4 ;  /* 0x0000000103037824 */ /* 0x000fe400078e0204 */
[----:B------:R-:W-:Y:S02]  /*20970*/  IMAD R4, R21, UR4, RZ ;  /* 0x0000000415047c24 */ /* 0x000fe4000f8e02ff */
[----:B------:R-:W-:-:S04]  /*20980*/  IMAD.WIDE.U32 R2, R0, UR4, R2 ;  /* 0x0000000400027c25 */ /* 0x000fc8000f8e0002 */
[----:B------:R-:W-:Y:S01]  /*20990*/  IMAD R4, R0, UR5, R4 ;  /* 0x0000000500047c24 */ /* 0x000fe2000f8e0204 */
[----:B------:R-:W-:-:S04]  /*209a0*/  ULDC.64 UR4, c[0x0][0x308] ;  /* 0x0000c20000047ab9 */ /* 0x000fc80000000a00 */
[----:B------:R-:W-:-:S03]  /*209b0*/  IADD3 R3, R3, R4, RZ ;  /* 0x0000000403037210 */ /* 0x000fc60007ffe0ff */
[----:B------:R-:W-:Y:S01]  /*209c0*/  IMAD.WIDE.U32 R2, R18, UR4, R2 ;  /* 0x0000000412027c25 */ /* 0x000fe2000f8e0002 */
[----:B------:R-:W-:-:S03]  /*209d0*/  UMOV UR4, 0xffffffff ;  /* 0xffffffff00047882 */ /* 0x000fc60000000000 */
[----:B------:R-:W-:Y:S01]  /*209e0*/  IMAD R6, R18, UR5, R3 ;  /* 0x0000000512067c24 */ /* 0x000fe2000f8e0203 */
[----:B------:R-:W-:-:S04]  /*209f0*/  LEA R8, P0, R2, UR6, 0x1 ;  /* 0x0000000602087c11 */ /* 0x000fc8000f8008ff */
[----:B------:R-:W-:Y:S01]  /*20a00*/  LEA.HI.X R6, R2, UR7, R6, 0x1, P0 ;  /* 0x0000000702067c11 */ /* 0x000fe200080f0c06 */
[----:B------:R-:W-:Y:S08]  /*20a10*/  BRA.DIV UR4, `(.L_x_752) ;  /* 0x0000004a043c7947 */ /* 0x000ff0000b800000 */
[----:B------:R-:W2:Y:S01]  /*20a20*/  LDL R3, [R1] ;  /* 0x0000000001037983 */ /* 0x000ea20000100800 */
[----:B------:R-:W-:Y:S01]  /*20a30*/  IMAD.SHL.U32 R4, R32, 0x2, RZ ;  /* 0x0000000220047824 */ /* 0x000fe200078e00ff */
[----:B------:R-:W-:Y:S02]  /*20a40*/  LEA R5, R5, R22, 0x1 ;  /* 0x0000001605057211 */ /* 0x000fe400078e08ff */
[----:B------:R-:W0:Y:S04]  /*20a50*/  SHFL.IDX PT, R2, R8, RZ, 0x181f ;  /* 0x00181fff08027589 */ /* 0x000e2800000e0000 */
[----:B------:R-:W-:Y:S01]  /*20a60*/  SHFL.IDX PT, R34, R6, 0x2, 0x181f ;  /* 0x00581f0006227f89 */ /* 0x000fe200000e0000 */
[----:B0-----:R-:W-:Y:S02]  /*20a70*/  IADD3 R2, P0, R2, R4, RZ ;  /* 0x0000000402027210 */ /* 0x001fe40007f1e0ff */
[----:B--2---:R-:W-:-:S02]  /*20a80*/  LOP3.LUT P6, RZ, R3, 0x4, RZ, 0xc0, !PT ;  /* 0x0000000403ff7812 */ /* 0x004fc400078cc0ff */
[----:B------:R-:W0:Y:S02]  /*20a90*/  SHFL.IDX PT, R3, R6, RZ, 0x181f ;  /* 0x00181fff06037589 */ /* 0x000e2400000e0000 */
[----:B0-----:R-:W-:-:S09]  /*20aa0*/  IMAD.X R3, RZ, RZ, R3, P0 ;  /* 0x000000ffff037224 */ /* 0x001fd200000e0603 */
[----:B------:R-:W-:Y:S04]  /*20ab0*/  LDGSTS.E.BYPASS.LTC128B.128 [R5+0x1e400], desc[UR48][R2.64], !P6 ;  /* 0x1e40000002057fae */ /* 0x000fe8000f101d70 */
[----:B------:R-:W-:Y:S04]  /*20ac0*/  LDGSTS.E.BYPASS.LTC128B.128 [R5+0x21400], desc[UR48][R2.64+0x80], !P5 ;  /* 0x2140008002057fae */ /* 0x000fe8000e901d70 */
[----:B------:R0:W-:Y:S04]  /*20ad0*/  LDGSTS.E.BYPASS.LTC128B.128 [R5+0x24400], desc[UR48][R2.64+0x100], !P4 ;  /* 0x2440010002057fae */ /* 0x0001e8000e101d70 */
[----:B0-----:R-:W0:Y:S04]  /*20ae0*/  SHFL.IDX PT, R2, R8, 0x1, 0x181f ;  /* 0x00381f0008027f89 */ /* 0x001e2800000e0000 */
[----:B------:R-:W1:Y:S01]  /*20af0*/  SHFL.IDX PT, R3, R6, 0x1, 0x181f ;  /* 0x00381f0006037f89 */ /* 0x000e6200000e0000 */
[----:B0-----:R-:W-:-:S05]  /*20b00*/  IADD3 R2, P0, R2, R4, RZ ;  /* 0x0000000402027210 */ /* 0x001fca0007f1e0ff */
[----:B-1----:R-:W-:-:S05]  /*20b10*/  IMAD.X R3, RZ, RZ, R3, P0 ;  /* 0x000000ffff037224 */ /* 0x002fca00000e0603 */
        /* <DEDUP_REMOVED lines=11> */
[----:B0-----:R-:W-:-:S04]  /*20bd0*/  IADD3 R2, P0, R2, R4, RZ ;  /* 0x0000000402027210 */ /* 0x001fc80007f1e0ff */
[----:B------:R-:W-:Y:S02]  /*20be0*/  IADD3.X R3, RZ, R34, RZ, P0, !PT ;  /* 0x00000022ff037210 */ /* 0x000fe400007fe4ff */
        /* <DEDUP_REMOVED lines=12> */
.L_x_895:
[----:B------:R-:W3:Y:S01]  /*20cb0*/  LDL R3, [R1] ;  /* 0x0000000001037983 */ /* 0x000ee20000100800 */
[----:B--2---:R-:W-:Y:S02]  /*20cc0*/  IADD3 R2, P0, R2, R4, RZ ;  /* 0x0000000402027210 */ /* 0x004fe40007f1e0ff */
[----:B---3--:R-:W-:-:S03]  /*20cd0*/  LOP3.LUT P6, RZ, R3, 0x4, RZ, 0xc0, !PT ;  /* 0x0000000403ff7812 */ /* 0x008fc600078cc0ff */
[----:B------:R-:W-:Y:S01]  /*20ce0*/  IMAD.X R3, RZ, RZ, R34, P0 ;  /* 0x000000ffff037224 */ /* 0x000fe200000e0622 */
[----:B------:R-:W-:-:S09]  /*20cf0*/  PLOP3.LUT P0, PT, PT, PT, PT, 0x80, 0x0 ;  /* 0x000000000000781c */ /* 0x000fd20003f0f070 */
[----:B------:R-:W-:Y:S01]  /*20d00*/  @!PT LDS RZ, [RZ] ;  /* 0x00000000fffff984 */ /* 0x000fe20000000800 */
[----:B------:R-:W-:Y:S01]  /*20d10*/  @!PT LDS RZ, [RZ] ;  /* 0x00000000fffff984 */ /* 0x000fe20000000800 */
[----:B------:R-:W-:Y:S01]  /*20d20*/  @!PT LDS RZ, [RZ] ;  /* 0x00000000fffff984 */ /* 0x000fe20000000800 */
[----:B------:R1:W-:Y:S04]  /*20d30*/  LDGSTS.E.BYPASS.LTC128B.128 [R5+0x20c00], desc[UR48][R2.64], !P6 ;  /* 0x20c0000002057fae */ /* 0x0003e8000f101d70 */
[----:B------:R1:W-:Y:S04]  /*20d40*/  LDGSTS.E.BYPASS.LTC128B.128 [R5+0x23c00], desc[UR48][R2.64+0x80], !P5 ;  /* 0x23c0008002057fae */ /* 0x0003e8000e901d70 */
[----:B------:R1:W-:Y:S01]  /*20d50*/  LDGSTS.E.BYPASS.LTC128B.128 [R5+0x26c00], desc[UR48][R2.64+0x100], !P4 ;  /* 0x26c0010002057fae */ /* 0x0003e2000e101d70 */
[----:B------:R-:W-:Y:S01]  /*20d60*/  NOP ;  /* 0x0000000000007918 */ /* 0x000fe20000000000 */
.L_x_753:
[----:B------:R-:W-:Y:S02]  /*20d70*/  PLOP3.LUT P4, PT, P4, P0, PT, 0xa2, 0x0 ;  /* 0x000000000000781c */ /* 0x000fe40002781472 */
[----:B------:R-:W-:-:S08]  /*20d80*/  @P0 R2UR P4, UR4, R7 ;  /* 0x00000000070402ca */ /* 0x000fd00000080000 */
[----:B------:R-:W-:-:S05]  /*20d90*/  @P0 PLOP3.LUT P0, PT, P4, PT, PT, 0x80, 0x0 ;  /* 0x000000000000081c */ /* 0x000fca000270f070 */
[----:B------:R-:W-:Y:S01]  /*20da0*/  @!P4 SYNCS.ARRIVE.TRANS64.RED.A0T1 RZ, [UR4+0x30830], RZ ;  /* 0x030830ffffffc9a7 */ /* 0x000fe20008200404 */
[----:B------:R-:W-:Y:S07]  /*20db0*/  @!P4 ARRIVES.LDGSTSBAR.64.TRANSCNT [UR4+0x30830] ;  /* 0x03083000ff00c9b0 */ /* 0x000fee0008000a84 */
[----:B------:R-:W-:Y:S05]  /*20dc0*/  @P0 BRA.U.ANY `(.L_x_753) ;  /* 0xfffffffd00e80947 */ /* 0x000fea000393ffff */
[----:B------:R-:W-:Y:S01]  /*20dd0*/  NOP ;  /* 0x0000000000007918 */ /* 0x000fe20000000000 */
[----:B-1----:R-:W2:Y:S02]  /*20de0*/  LDL R2, [R1+0x38] ;  /* 0x0000380001027983 */ /* 0x002ea40000100800 */
[----:B--2---:R-:W-:-:S13]  /*20df0*/  ISETP.NE.AND P5, PT, R2, 0x3, PT ;  /* 0x000000030200780c */ /* 0x004fda0003fa5270 */
[----:B------:R-:W-:Y:S05]  /*20e00*/  @!P5 BRA `(.L_x_754) ;  /* 0x000000000004d947 */ /* 0x000fea0003800000 */
[----:B------:R-:W-:Y:S01]  /*20e10*/  BPT.TRAP 0x1 ;  /* 0x000000040000795c */ /* 0x000fe20000300000 */
.L_x_754:
[----:B------:R1:W-:Y:S01]  /*20e20*/  SYNCS.ARRIVE.TRANS64.A1T0 RZ, [R7+URZ+0x30830], RZ ;  /* 0x030830ff07ff79a7 */ /* 0x0003e2000810003f */
[----:B------:R-:W-:Y:S05]  /*20e30*/  @!P5 BRA `(.L_x_755) ;  /* 0x000000000004d947 */ /* 0x000fea0003800000 */
[----:B------:R-:W-:Y:S01]  /*20e40*/  BPT.TRAP 0x1 ;  /* 0x000000040000795c */ /* 0x000fe20000300000 */
.L_x_755:
[----:B------:R-:W-:Y:S01]  /*20e50*/  SHF.L.U32 R2, R17, 0x1f, RZ ;  /* 0x0000001f11027819 */ /* 0x000fe200000006ff */
[----:B------:R-:W-:Y:S01]  /*20e60*/  BSSY B1, `(.L_x_756) ;  /* 0x0000004000017945 */ /* 0x000fe20003800000 */
[----:B0-----:R-:W-:-:S04]  /*20e70*/  LEA R6, R10, R22, 0x3 ;  /* 0x000000160a067211 */ /* 0x001fc800078e18ff */
[----:B------:R-:W0:Y:S02]  /*20e80*/  SYNCS.PHASECHK.TRANS64.TRYWAIT P0, [R6+URZ+0x30860], R2 ;  /* 0x03086002060075a7 */ /* 0x000e24000800017f */
[----:B0-----:R-:W-:Y:S05]  /*20e90*/  @!P0 BRA `(.L_x_757) ;  /* 0x0000004c00188947 */ /* 0x001fea0003800000 */
.L_x_896:
[----:B------:R-:W-:Y:S05]  /*20ea0*/  BSYNC B1 ;  /* 0x0000000000017941 */ /* 0x000fea0003800000 */
.L_x_756:
[----:B------:R-:W1:Y:S01]  /*20eb0*/  LDL R5, [R1+0x4] ;  /* 0x0000040001057983 */ /* 0x000e620000100800 */
[----:B------:R-:W2:Y:S01]  /*20ec0*/  S2R R3, SR_TID.X ;  /* 0x0000000000037919 */ /* 0x000ea20000002100 */
[----:B------:R-:W-:Y:S01]  /*20ed0*/  UMOV UR4, 0xffffffff ;  /* 0xffffffff00047882 */ /* 0x000fe20000000000 */
[----:B--2---:R-:W-:-:S04]  /*20ee0*/  LOP3.LUT R3, R3, 0x7f, RZ, 0xc0, !PT ;  /* 0x0000007f03037812 */ /* 0x004fc800078ec0ff */
[----:B------:R-:W-:Y:S01]  /*20ef0*/  SHF.R.U32.HI R3, RZ, 0x3, R3 ;  /* 0x00000003ff037819 */ /* 0x000fe20000011603 */
[----:B-1----:R-:W-:Y:S02]  /*20f00*/  IMAD R7, R30, -0x60, R5 ;  /* 0xffffffa01e077824 */ /* 0x002fe400078e0205 */
[----:B------:R-:W-:Y:S02]  /*20f10*/  IMAD R5, R10, 0x4800, R36 ;  /* 0x000048000a057824 */ /* 0x000fe400078e0224 */
[----:B------:R-:W-:Y:S01]  /*20f20*/  IMAD.IADD R7, R7, 0x1, -R3 ;  /* 0x0000000107077824 */ /* 0x000fe200078e0a03 */
[----:B------:R-:W-:Y:S06]  /*20f30*/  BRA.DIV UR4, `(.L_x_758) ;  /* 0x0000004e04047947 */ /* 0x000fec000b800000 */
[----:B0-----:R-:W0:Y:S01]  /*20f40*/  SHFL.IDX PT, R2, R23, RZ, 0x181f ;  /* 0x00181fff17027589 */ /* 0x001e2200000e0000 */
[----:B------:R-:W-:-:S03]  /*20f50*/  LEA R5, R5, R22, 0x1 ;  /* 0x0000001605057211 */ /* 0x000fc600078e08ff */
        /* <DEDUP_REMOVED lines=51> */
.L_x_910:
        /* <DEDUP_REMOVED lines=17> */
[----:B------:R-:W-:Y:S01]  /*213a0*/  IMAD R21, R21, UR4, RZ ;  /* 0x0000000415157c24 */ /* 0x000fe2000f8e02ff */
[----:B------:R-:W-:-:S03]  /*213b0*/  IADD3 R3, R3, R7, RZ ;  /* 0x0000000703037210 */ /* 0x000fc60007ffe0ff */
[C---:B------:R-:W-:Y:S02]  /*213c0*/  IMAD R21, R0.reuse, UR5, R21 ;  /* 0x0000000500157c24 */ /* 0x040fe4000f8e0215 */
[----:B------:R-:W-:Y:S01]  /*213d0*/  IMAD.WIDE.U32 R2, R0, UR4, R2 ;  /* 0x0000000400027c25 */ /* 0x000fe2000f8e0002 */
        /* <DEDUP_REMOVED lines=8> */
.L_x_759:
        /* <DEDUP_REMOVED lines=11> */
.L_x_760:
[----:B------:R-:W2:Y:S01]  /*21510*/  LDL R0, [R1+0x8] ;  /* 0x0000080001007983 */ /* 0x000ea20000100800 */
[----:B------:R0:W-:Y:S01]  /*21520*/  SYNCS.ARRIVE.TRANS64.A1T0 RZ, [R6+URZ+0x30850], RZ ;  /* 0x030850ff06ff79a7 */ /* 0x0001e2000810003f */
[----:B------:R-:W-:Y:S01]  /*21530*/  MOV R10, R26 ;  /* 0x0000001a000a7202 */ /* 0x000fe20000000f00 */
[----:B------:R-:W-:Y:S02]  /*21540*/  IMAD.MOV.U32 R17, RZ, RZ, R28 ;  /* 0x000000ffff117224 */ /* 0x000fe400078e001c */
[----:B------:R-:W-:Y:S02]  /*21550*/  IMAD.MOV.U32 R30, RZ, RZ, R25 ;  /* 0x000000ffff1e7224 */ /* 0x000fe400078e0019 */
[C---:B0-----:R-:W-:Y:S01]  /*21560*/  VIADD R6, R25.reuse, 0xffffffff ;  /* 0xffffffff19067836 */ /* 0x041fe20000000000 */
[----:B--2---:R-:W-:-:S13]  /*21570*/  ISETP.GT.AND P0, PT, R25, R0, PT ;  /* 0x000000001900720c */ /* 0x004fda0003f04270 */
[----:B------:R-:W-:Y:S05]  /*21580*/  @P0 BRA `(.L_x_761) ;  /* 0xfffffff000000947 */ /* 0x000fea000383ffff */
.L_x_748:
[----:B------:R-:W-:Y:S05]  /*21590*/  BSYNC B0 ;  /* 0x0000000000007941 */ /* 0x000fea0003800000 */
.L_x_747:
        /* <DEDUP_REMOVED lines=17> */
.L_x_763:
[----:B------:R-:W-:Y:S05]  /*216b0*/  BSYNC B0 ;  /* 0x0000000000007941 */ /* 0x000fea0003800000 */
.L_x_762:
[----:B------:R-:W3:Y:S02]  /*216c0*/  LDL R0, [R1+0x38] ;  /* 0x0000380001007983 */ /* 0x000ee40000100800 */
[----:B---3--:R-:W-:-:S13]  /*216d0*/  ISETP.NE.AND P0, PT, R0, 0x3, PT ;  /* 0x000000030000780c */ /* 0x008fda0003f05270 */
[----:B------:R-:W-:Y:S05]  /*216e0*/  @!P0 BRA `(.L_x_764) ;  /* 0x0000000000048947 */ /* 0x000fea0003800000 */
[----:B------:R-:W-:Y:S01]  /*216f0*/  BPT.TRAP 0x1 ;  /* 0x000000040000795c */ /* 0x000fe20000300000 */
.L_x_764:
[----:B------:R-:W3:Y:S01]  /*21700*/  LDL.LU R2, [R1+0x4] ;  /* 0x0000040001027983 */ /* 0x000ee20000300800 */
[----:B------:R-:W-:Y:S01]  /*21710*/  LEA R0, R26, R22, 0x3 ;  /* 0x000000161a007211 */ /* 0x000fe200078e18ff */
[----:B------:R-:W-:Y:S01]  /*21720*/  BSSY B0, `(.L_x_765) ;  /* 0x0000005000007945 */ /* 0x000fe20003800000 */
[----:B0-----:R-:W-:-:S04]  /*21730*/  SHF.L.U32 R3, R28, 0x1f, RZ ;  /* 0x0000001f1c037819 */ /* 0x001fc800000006ff */
[----:B------:R-:W0:Y:S01]  /*21740*/  SYNCS.PHASECHK.TRANS64.TRYWAIT P0, [R0+URZ+0x30860], R3 ;  /* 0x03086003000075a7 */ /* 0x000e22000800017f */
[----:B---3--:R-:W-:Y:S01]  /*21750*/  IMAD R6, R25, -0x60, R2 ;  /* 0xffffffa019067824 */ /* 0x008fe200078e0202 */
[----:B0-----:R-:W-:Y:S06]  /*21760*/  @!P0 BRA `(.L_x_766) ;  /* 0x0000004c00088947 */ /* 0x001fec0003800000 */
.L_x_911:
[----:B------:R-:W-:Y:S05]  /*21770*/  BSYNC B0 ;  /* 0x0000000000007941 */ /* 0x000fea0003800000 */
.L_x_765:
        /* <DEDUP_REMOVED lines=12> */
[----:B------:R-:W-:Y:S02]  /*21840*/  LEA R4, R7, R22, 0x1 ;  /* 0x0000001607047211 */ /* 0x000fe400078e08ff */
[----:B------:R-:W-:Y:S01]  /*21850*/  ISETP.LT.OR P4, PT, R6, 0x1, P2 ;  /* 0x000000010600780c */ /* 0x000fe20001781670 */
[----:B------:R-:W-:Y:S01]  /*21860*/  SHFL.IDX PT, R7, R24, 0x1, 0x181f ;  /* 0x00381f0018077f89 */ /* 0x000fe200000e0000 */
[----:B------:R-:W-:-:S04]  /*21870*/  ISETP.GE.AND P1, PT, R35, UR4, PT ;  /* 0x0000000423007c0c */ /* 0x000fc8000bf26270 */
[----:B------:R-:W-:Y:S02]  /*21880*/  ISETP.LT.OR P3, PT, R6, 0x1, P1 ;  /* 0x000000010600780c */ /* 0x000fe40000f61670 */
        /* <DEDUP_REMOVED lines=25> */
[----:B------:R-:W-:-:S08]  /*21a20*/  ISETP.LT.OR P4, PT, R6, 0x21, P0 ;  /* 0x000000210600780c */ /* 0x000fd00000781670 */
[----:B------:R-:W-:Y:S05]  /*21a30*/  LDGSTS.E.BYPASS.LTC128B.128 [R4+0x4400], desc[UR48][R2.64+0x80], !P3 ;  /* 0x0440008002047fae */ /* 0x000fea000d901d70 */
        /* <DEDUP_REMOVED lines=8> */
[----:B------:R-:W-:-:S03]  /*21ac0*/  ISETP.LT.OR P4, PT, R6, 0x31, P0 ;  /* 0x000000310600780c */ /* 0x000fc60000781670 */
[----:B------:R-:W2:Y:S04]  /*21ad0*/  SHFL.IDX PT, R24, R24, 0x5, 0x181f ;  /* 0x00b81f0018187f89 */ /* 0x000ea800000e0000 */
[----:B------:R-:W-:Y:S06]  /*21ae0*/  LDGSTS.E.BYPASS.LTC128B.128 [R4+0x4c00], desc[UR48][R2.64+0x80], !P3 ;  /* 0x04c0008002047fae */ /* 0x000fec000d901d70 */
        /* <DEDUP_REMOVED lines=10> */
.L_x_925:
[C---:B------:R-:W-:Y:S02]  /*21b90*/  ISETP.LT.OR P2, PT, R6.reuse, 0x51, P2 ;  /* 0x000000510600780c */ /* 0x040fe40001741670 */
[C---:B------:R-:W-:Y:S02]  /*21ba0*/  ISETP.LT.OR P1, PT, R6.reuse, 0x51, P1 ;  /* 0x000000510600780c */ /* 0x040fe40000f21670 */
[----:B------:R-:W-:Y:S02]  /*21bb0*/  ISETP.LT.OR P0, PT, R6, 0x51, P0 ;  /* 0x000000510600780c */ /* 0x000fe40000701670 */
[----:B0--3--:R-:W-:-:S04]  /*21bc0*/  IADD3 R2, P3, R14, R5, RZ ;  /* 0x000000050e027210 */ /* 0x009fc80007f7e0ff */
[----:B------:R-:W-:-:S05]  /*21bd0*/  IADD3.X R3, RZ, R24, RZ, P3, !PT ;  /* 0x00000018ff037210 */ /* 0x000fca0001ffe4ff */
        /* <DEDUP_REMOVED lines=8> */
.L_x_768:
[----:B------:R-:W-:Y:S02]  /*21c60*/  PLOP3.LUT P1, PT, P1, P0, PT, 0xa2, 0x0 ;  /* 0x000000000000781c */ /* 0x000fe40000f21472 */
[----:B------:R-:W-:-:S08]  /*21c70*/  @P0 R2UR P1, UR4, R0 ;  /* 0x00000000000402ca */ /* 0x000fd00000020000 */
[----:B------:R-:W-:-:S05]  /*21c80*/  @P0 PLOP3.LUT P0, PT, P1, PT, PT, 0x80, 0x0 ;  /* 0x000000000000081c */ /* 0x000fca0000f0f070 */
[----:B------:R-:W-:Y:S01]  /*21c90*/  @!P1 SYNCS.ARRIVE.TRANS64.RED.A0T1 RZ, [UR4+0x30850], RZ ;  /* 0x030850ffffff99a7 */ /* 0x000fe20008200404 */
[----:B------:R-:W-:Y:S07]  /*21ca0*/  @!P1 ARRIVES.LDGSTSBAR.64.TRANSCNT [UR4+0x30850] ;  /* 0x03085000ff0099b0 */ /* 0x000fee0008000a84 */
[----:B------:R-:W-:Y:S05]  /*21cb0*/  @P0 BRA.U.ANY `(.L_x_768) ;  /* 0xfffffffd00e80947 */ /* 0x000fea000393ffff */
[----:B------:R-:W-:Y:S01]  /*21cc0*/  NOP ;  /* 0x0000000000007918 */ /* 0x000fe20000000000 */
[----:B0-----:R-:W2:Y:S02]  /*21cd0*/  LDL.LU R2, [R1+0x38] ;  /* 0x0000380001027983 */ /* 0x001ea40000300800 */
[----:B--2---:R-:W-:-:S13]  /*21ce0*/  ISETP.NE.AND P2, PT, R2, 0x3, PT ;  /* 0x000000030200780c */ /* 0x004fda0003f45270 */
[----:B------:R-:W-:Y:S05]  /*21cf0*/  @!P2 BRA `(.L_x_769) ;  /* 0x000000000004a947 */ /* 0x000fea0003800000 */
[----:B------:R-:W-:Y:S01]  /*21d00*/  BPT.TRAP 0x1 ;  /* 0x000000040000795c */ /* 0x000fe20000300000 */
.L_x_769:
[----:B------:R1:W-:Y:S01]  /*21d10*/  SYNCS.ARRIVE.TRANS64.A1T0 RZ, [R0+URZ+0x30850], RZ ;  /* 0x030850ff00ff79a7 */ /* 0x0003e2000810003f */
[----:B------:R-:W-:-:S05]  /*21d20*/  VIADD R26, R26, 0x1 ;  /* 0x000000011a1a7836 */ /* 0x000fca0000000000 */
[----:B------:R-:W-:-:S04]  /*21d30*/  ISETP.NE.AND P0, PT, R26, 0x2, PT ;  /* 0x000000021a00780c */ /* 0x000fc80003f05270 */
[----:B------:R-:W-:Y:S02]  /*21d40*/  SEL R3, RZ, 0x1, P0 ;  /* 0x00000001ff037807 */ /* 0x000fe40000000000 */
[----:B------:R-:W-:Y:S02]  /*21d50*/  SEL R26, R26, RZ, P0 ;  /* 0x000000ff1a1a7207 */ /* 0x000fe40000000000 */
[----:B-1----:R-:W-:-:S07]  /*21d60*/  LOP3.LUT R28, R28, R3, RZ, 0x3c, !PT ;  /* 0x000000031c1c7212 */ /* 0x002fce00078e3cff */
.L_x_726:
[----:B------:R-:W-:Y:S05]  /*21d70*/  BSYNC B7 ;  /* 0x0000000000077941 */ /* 0x000fea0003800000 */
.L_x_724:
[----:B------:R-:W2:Y:S02]  /*21d80*/  LDL R0, [R1] ;  /* 0x0000000001007983 */ /* 0x000ea40000100800 */
[----:B--2---:R-:W-:-:S13]  /*21d90*/  LOP3.LUT P0, RZ, R0, 0x20, RZ, 0xc0, !PT ;  /* 0x0000002000ff7812 */ /* 0x004fda000780c0ff */
[----:B------:R-:W-:Y:S05]  /*21da0*/  @!P0 BRA `(.L_x_770) ;  /* 0x0000000000248947 */ /* 0x000fea0003800000 */
[----:B------:R-:W-:Y:S05]  /*21db0*/  WARPSYNC.ALL ;  /* 0x0000000000007948 */ /* 0x000fea0003800000 */
[----:B------:R-:W1:Y:S08]  /*21dc0*/  S2UR UR5, SR_CgaCtaId ;  /* 0x00000000000579c3 */ /* 0x000e700000008800 */
[----:B------:R-:W-:Y:S06]  /*21dd0*/  BAR.SYNC.DEFER_BLOCKING 0x5, 0x180 ;  /* 0x0146000000007b1d */ /* 0x000fec0000010000 */
[----:B------:R-:W-:-:S02]  /*21de0*/  UMOV UR4, 0x400 ;  /* 0x0000040000047882 */ /* 0x000fc40000000000 */
[----:B-1----:R-:W-:-:S06]  /*21df0*/  ULEA UR4, UR5, UR4, 0x18 ;  /* 0x0000000405047291 */ /* 0x002fcc000f8ec03f */
[----:B0-----:R-:W-:-:S05]  /*21e00*/  IMAD.U32 R22, RZ, RZ, UR4 ;  /* 0x00000004ff167e24 */ /* 0x001fca000f8e00ff */
[----:B------:R0:W1:Y:S01]  /*21e10*/  LDS.128 R16, [R22+0x308d0] ;  /* 0x0308d00016107984 */ /* 0x0000620000000c00 */
[----:B------:R-:W-:Y:S06]  /*21e20*/  BAR.ARV 0x4, 0x180 ;  /* 0x0106000000007b1d */ /* 0x000fec0000002000 */
[----:B------:R-:W-:Y:S05]  /*21e30*/  BRA `(.L_x_771) ;  /* 0x0000000800d07947 */ /* 0x000fea0003800000 */
.L_x_770:
[----:B------:R-:W1:Y:S01]  /*21e40*/  S2R R9, SR_TID.X ;  /* 0x0000000000097919 */ /* 0x000e620000002100 */
[----:B------:R-:W-:Y:S01]  /*21e50*/  UMOV UR4, 0xffffffff ;  /* 0xffffffff00047882 */ /* 0x000fe20000000000 */
[----:B-1----:R-:W-:-:S04]  /*21e60*/  LOP3.LUT R9, R9, 0x1f, RZ, 0xc0, !PT ;  /* 0x0000001f09097812 */ /* 0x002fc800078ec0ff */
[----:B------:R-:W-:Y:S01]  /*21e70*/  ISETP.NE.AND P0, PT, R9, 0x1f, PT ;  /* 0x0000001f0900780c */ /* 0x000fe20003f05270 */
[----:B------:R-:W-:-:S12]  /*21e80*/  BRA.DIV UR4, `(.L_x_772) ;  /* 0x0000004e04587947 */ /* 0x000fd8000b800000 */
[----:B------:R-:W-:Y:S01]  /*21e90*/  IADD3 R7, R19, R9, RZ ;  /* 0x0000000913077210 */ /* 0x000fe20007ffe0ff */
[----:B------:R-:W-:-:S03]  /*21ea0*/  ULDC UR4, c[0x0][0xc3c] ;  /* 0x00030f0000047ab9 */ /* 0x000fc60000000800 */
[----:B------:R-:W-:-:S13]  /*21eb0*/  ISETP.GE.OR P1, PT, R7, UR4, !P0 ;  /* 0x0000000407007c0c */ /* 0x000fda000c726670 */
[----:B------:R-:W1:Y:S08]  /*21ec0*/  @!P1 LDC.64 R2, c[0x0][0xc80] ;  /* 0x00032000ff029b82 */ /* 0x000e700000000a00 */
[----:B------:R-:W2:Y:S01]  /*21ed0*/  @!P1 LDC.64 R4, c[0x0][0xc78] ;  /* 0x00031e00ff049b82 */ /* 0x000ea20000000a00 */
[----:B-1----:R-:W-:-:S05]  /*21ee0*/  @!P1 IMAD.WIDE R2, R7, 0x4, R2 ;  /* 0x0000000407029825 */ /* 0x002fca00078e0202 */
[----:B------:R2:W3:Y:S02]  /*21ef0*/  @!P1 LDG.E R6, desc[UR48][R2.64] ;  /* 0x0000003002069981 */ /* 0x0004e4000c1e1900 */
[----:B--2---:R-:W-:-:S05]  /*21f00*/  @!P1 IMAD.WIDE R2, R7, 0x4, R4 ;  /* 0x0000000407029825 */ /* 0x004fca00078e0204 */
[----:B------:R-:W2:Y:S01]  /*21f10*/  @!P1 LDG.E R5, desc[UR48][R2.64] ;  /* 0x0000003002059981 */ /* 0x000ea2000c1e1900 */
[----:B------:R-:W-:Y:S01]  /*21f20*/  IMAD.MOV.U32 R7, RZ, RZ, RZ ;  /* 0x000000ffff077224 */ /* 0x000fe200078e00ff */
[----:B------:R-:W-:Y:S02]  /*21f30*/  MOV R4, RZ ;  /* 0x000000ff00047202 */ /* 0x000fe40000000f00 */
[C---:B------:R-:W-:Y:S01]  /*21f40*/  ISETP.GE.U32.AND P2, PT, R9.reuse, 0x2, PT ;  /* 0x000000020900780c */ /* 0x040fe20003f46070 */
[----:B------:R-:W-:Y:S01]  /*21f50*/  SHFL.IDX PT, R0, R16, RZ, 0x1f ;  /* 0x00001fff10007589 */ /* 0x000fe200000e0000 */
[C---:B------:R-:W-:Y:S02]  /*21f60*/  ISETP.GE.U32.AND P3, PT, R9.reuse, 0x4, PT ;  /* 0x000000040900780c */ /* 0x040fe40003f66070 */
[C---:B------:R-:W-:Y:S01]  /*21f70*/  ISETP.GE.U32.AND P4, PT, R9.reuse, 0x8, PT ;  /* 0x000000080900780c */ /* 0x040fe20003f86070 */
[----:B0-----:R-:W-:Y:S01]  /*21f80*/  SHFL.IDX PT, R8, R16, 0x1, 0x1f ;  /* 0x00201f0010087f89 */ /* 0x001fe200000e0000 */
[----:B------:R-:W-:Y:S01]  /*21f90*/  ISETP.GE.U32.AND P5, PT, R9, 0x10, PT ;  /* 0x000000100900780c */ /* 0x000fe20003fa6070 */
[----:B---3--:R-:W-:-:S02]  /*21fa0*/  @!P1 IMAD.MOV.U32 R7, RZ, RZ, R6 ;  /* 0x000000ffff079224 */ /* 0x008fc400078e0006 */
[----:B------:R-:W-:Y:S02]  /*21fb0*/  IMAD.MOV.U32 R6, RZ, RZ, RZ ;  /* 0x000000ffff067224 */ /* 0x000fe400078e00ff */
[----:B--2---:R-:W-:Y:S01]  /*21fc0*/  @!P1 IMAD.MOV.U32 R4, RZ, RZ, R5 ;  /* 0x000000ffff049224 */ /* 0x004fe200078e0005 */
[----:B------:R-:W-:-:S03]  /*21fd0*/  ISETP.NE.AND P1, PT, R9, RZ, PT ;  /* 0x000000ff0900720c */ /* 0x000fc60003f25270 */
[----:B------:R-:W-:-:S05]  /*21fe0*/  IMAD R13, R4, R7, RZ ;  /* 0x00000007040d7224 */ /* 0x000fca00078e02ff */
        /* <DEDUP_REMOVED lines=15> */
[----:B------:R0:W1:Y:S02]  /*220e0*/  SHFL.IDX PT, R14, R2, 0x1f, 0x1f ;  /* 0x03e01f00020e7f89 */ /* 0x00006400000e0000 */
.L_x_935:
[----:B------:R-:W-:Y:S02]  /*220f0*/  ULDC UR4, c[0x0][0xc38] ;  /* 0x00030e0000047ab9 */ /* 0x000fe40000000800 */
[----:B------:R-:W-:-:S04]  /*22100*/  IMAD.U32 R5, RZ, RZ, UR4 ;  /* 0x00000004ff057e24 */ /* 0x000fc8000f8e00ff */
[----:B-1----:R-:W-:-:S05]  /*22110*/  IMAD R14, R14, R5, RZ ;  /* 0x000000050e0e7224 */ /* 0x002fca00078e02ff */
[----:B------:R-:W-:-:S04]  /*22120*/  IADD3 R9, R8, R14, RZ ;  /* 0x0000000e08097210 */ /* 0x000fc80007ffe0ff */
[----:B------:R-:W-:-:S13]  /*22130*/  ISETP.GT.AND P6, PT, R9, R0, PT ;  /* 0x000000000900720c */ /* 0x000fda0003fc4270 */
[----:B------:R-:W-:Y:S05]  /*22140*/  @P6 BRA `(.L_x_773) ;  /* 0x0000000000a46947 */ /* 0x000fea0003800000 */
.L_x_776:
[----:B0-----:R-:W0:Y:S01]  /*22150*/  LDC R2, c[0x0][0xc3c] ;  /* 0x00030f00ff027b82 */ /* 0x001e220000000800 */
[----:B------:R-:W-:-:S05]  /*22160*/  VIADD R19, R19, 0x1f ;  /* 0x0000001f13137836 */ /* 0x000fca0000000000 */
[----:B0-----:R-:W-:-:S13]  /*22170*/  ISETP.GE.AND P6, PT, R19, R2, PT ;  /* 0x000000021300720c */ /* 0x001fda0003fc6270 */
[----:B------:R-:W-:Y:S05]  /*22180*/  @P6 BRA `(.L_x_774) ;  /* 0x0000000400b86947 */ /* 0x000fea0003800000 */
[----:B------:R-:W0:Y:S01]  /*22190*/  S2R R3, SR_TID.X ;  /* 0x0000000000037919 */ /* 0x000e220000002100 */
[----:B------:R-:W-:Y:S02]  /*221a0*/  MOV R7, RZ ;  /* 0x000000ff00077202 */ /* 0x000fe40000000f00 */
[----:B0-----:R-:W-:-:S05]  /*221b0*/  LOP3.LUT R3, R3, 0x1f, RZ, 0xc0, !PT ;  /* 0x0000001f03037812 */ /* 0x001fca00078ec0ff */
[----:B------:R-:W-:-:S05]  /*221c0*/  IMAD.IADD R11, R19, 0x1, R3 ;  /* 0x00000001130b7824 */ /* 0x000fca00078e0203 */
[----:B------:R-:W-:-:S13]  /*221d0*/  ISETP.GE.OR P6, PT, R11, R2, !P0 ;  /* 0x000000020b00720c */ /* 0x000fda00047c6670 */
[----:B------:R-:W0:Y:S08]  /*221e0*/  @!P6 LDC.64 R2, c[0x0][0xc80] ;  /* 0x00032000ff02eb82 */ /* 0x000e300000000a00 */
[----:B------:R-:W1:Y:S01]  /*221f0*/  @!P6 LDC.64 R4, c[0x0][0xc78] ;  /* 0x00031e00ff04eb82 */ /* 0x000e620000000a00 */
[----:B0-----:R-:W-:-:S05]  /*22200*/  @!P6 IMAD.WIDE R2, R11, 0x4, R2 ;  /* 0x000000040b02e825 */ /* 0x001fca00078e0202 */
[----:B------:R1:W2:Y:S02]  /*22210*/  @!P6 LDG.E R7, desc[UR48][R2.64] ;  /* 0x000000300207e981 */ /* 0x0002a4000c1e1900 */
[----:B-1----:R-:W-:-:S04]  /*22220*/  @!P6 IMAD.WIDE R2, R11, 0x4, R4 ;  /* 0x000000040b02e825 */ /* 0x002fc800078e0204 */
[----:B------:R-:W-:-:S06]  /*22230*/  IMAD.MOV.U32 R4, RZ, RZ, RZ ;  /* 0x000000ffff047224 */ /* 0x000fcc00078e00ff */
        /* <DEDUP_REMOVED lines=20> */
.L_x_943:
[----:B------:R-:W-:Y:S02]  /*22380*/  ULDC UR4, c[0x0][0xc38] ;  /* 0x00030e0000047ab9 */ /* 0x000fe40000000800 */
[----:B------:R-:W-:-:S04]  /*22390*/  IMAD.U32 R5, RZ, RZ, UR4 ;  /* 0x00000004ff057e24 */ /* 0x000fc8000f8e00ff */
[----:B-1----:R-:W-:-:S04]  /*223a0*/  IMAD R14, R14, R5, RZ ;  /* 0x000000050e0e7224 */ /* 0x002fc800078e02ff */
[----:B------:R-:W-:-:S05]  /*223b0*/  IMAD.IADD R9, R14, 0x1, R9 ;  /* 0x000000010e097824 */ /* 0x000fca00078e0209 */
[----:B------:R-:W-:-:S13]  /*223c0*/  ISETP.GT.AND P6, PT, R9, R0, PT ;  /* 0x000000000900720c */ /* 0x000fda0003fc4270 */
[----:B------:R-:W-:Y:S05]  /*223d0*/  @!P6 BRA `(.L_x_776) ;  /* 0xfffffffc005ce947 */ /* 0x000fea000383ffff */
.L_x_773:
[----:B------:R-:W-:Y:S01]  /*223e0*/  IADD3 R9, -R14, R9, RZ ;  /* 0x000000090e097210 */ /* 0x000fe20007ffe1ff */
[----:B------:R-:W-:-:S04]  /*223f0*/  UMOV UR4, 0xffffffff ;  /* 0xffffffff00047882 */ /* 0x000fc80000000000 */
[----:B------:R-:W-:-:S05]  /*22400*/  IMAD R3, R2, R5, R9 ;  /* 0x0000000502037224 */ /* 0x000fca00078e0209 */
[----:B------:R-:W-:Y:S01]  /*22410*/  ISETP.GT.AND P6, PT, R3, R0, PT ;  /* 0x000000000300720c */ /* 0x000fe20003fc4270 */
[----:B------:R-:W-:-:S12]  /*22420*/  BRA.DIV UR4, `(.L_x_777) ;  /* 0x0000004e04e47947 */ /* 0x000fd8000b800000 */
[----:B------:R-:W-:-:S04]  /*22430*/  VOTE.ANY R3, PT, !P6 ;  /* 0x0000000000037806 */ /* 0x000fc800070e0100 */
[----:B------:R-:W1:Y:S02]  /*22440*/  POPC R8, R3 ;  /* 0x0000000300087309 */ /* 0x000e640000000000 */
[----:B-1----:R1:W2:Y:S04]  /*22450*/  SHFL.IDX PT, R7, R7, R8, 0x1f ;  /* 0x00001f0807077589 */ /* 0x0022a800000e0000 */
[----:B------:R1:W3:Y:S02]  /*22460*/  SHFL.IDX PT, R4, R4, R8, 0x1f ;  /* 0x00001f0804047589 */ /* 0x0002e400000e0000 */
.L_x_948:
[----:B------:R-:W-:-:S13]  /*22470*/  ISETP.NE.AND P0, PT, R3, RZ, PT ;  /* 0x000000ff0300720c */ /* 0x000fda0003f05270 */
[----:B------:R-:W-:Y:S05]  /*22480*/  @!P0 BRA `(.L_x_778) ;  /* 0x0000000000108947 */ /* 0x000fea0003800000 */
[----:B------:R-:W-:Y:S01]  /*22490*/  UMOV UR4, 0xffffffff ;  /* 0xffffffff00047882 */ /* 0x000fe20000000000 */
[----:B------:R-:W-:Y:S02]  /*224a0*/  VIADD R12, R8, 0xffffffff ;  /* 0xffffffff080c7836 */ /* 0x000fe40000000000 */
[----:B------:R-:W-:Y:S05]  /*224b0*/  BRA.DIV UR4, `(.L_x_779) ;  /* 0x00000052041c7947 */ /* 0x000fea000b800000 */
[----:B------:R4:W0:Y:S02]  /*224c0*/  SHFL.IDX PT, R6, R2, R12, 0x1f ;  /* 0x00001f0c02067589 */ /* 0x00082400000e0000 */
.L_x_778:
[----:B--2---:R-:W-:Y:S01]  /*224d0*/  IABS R10, R7 ;  /* 0x00000007000a7213 */ /* 0x004fe20000000000 */
[----:B0-----:R-:W-:Y:S01]  /*224e0*/  IMAD R16, R6, R5, R9 ;  /* 0x0000000506107224 */ /* 0x001fe200078e0209 */
[----:B---3--:R-:W-:Y:S02]  /*224f0*/  IABS R5, R4 ;  /* 0x0000000400057213 */ /* 0x008fe40000000000 */
[----:B------:R-:W0:Y:S01]  /*22500*/  I2F.RP R11, R10 ;  /* 0x0000000a000b7306 */ /* 0x000e220000209400 */
[----:B------:R-:W-:Y:S01]  /*22510*/  IMAD.IADD R0, R0, 0x1, -R16 ;  /* 0x0000000100007824 */ /* 0x000fe200078e0a10 */
[----:B------:R-:W-:-:S06]  /*22520*/  IADD3 R19, R8, R19, RZ ;  /* 0x0000001308137210 */ /* 0x000fcc0007ffe0ff */
[----:B----4-:R-:W2:Y:S08]  /*22530*/  I2F.RP R12, R5 ;  /* 0x00000005000c7306 */ /* 0x010eb00000209400 */
[----:B0-----:R-:W0:Y:S08]  /*22540*/  MUFU.RCP R11, R11 ;  /* 0x0000000b000b7308 */ /* 0x001e300000001000 */
[----:B--2---:R-:W-:Y:S01]  /*22550*/  MUFU.RCP R12, R12 ;  /* 0x0000000c000c7308 */ /* 0x004fe20000001000 */
[----:B0-----:R-:W-:-:S07]  /*22560*/  VIADD R2, R11, 0xffffffe ;  /* 0x0ffffffe0b027836 */ /* 0x001fce0000000000 */
[----:B------:R0:W2:Y:S02]  /*22570*/  F2I.FTZ.U32.TRUNC.NTZ R3, R2 ;  /* 0x0000000200037305 */ /* 0x0000a4000021f000 */
[----:B0-----:R-:W-:Y:S01]  /*22580*/  IMAD.MOV.U32 R2, RZ, RZ, RZ ;  /* 0x000000ffff027224 */ /* 0x001fe200078e00ff */
[----:B--2---:R-:W-:-:S05]  /*22590*/  IADD3 R9, RZ, -R3, RZ ;  /* 0x80000003ff097210 */ /* 0x004fca0007ffe0ff */
[----:B------:R-:W-:-:S04]  /*225a0*/  IMAD R9, R9, R10, RZ ;  /* 0x0000000a09097224 */ /* 0x000fc800078e02ff */
[----:B------:R-:W-:Y:S01]  /*225b0*/  IMAD.HI.U32 R3, R3, R9, R2 ;  /* 0x0000000903037227 */ /* 0x000fe200078e0002 */
[----:B------:R-:W-:Y:S02]  /*225c0*/  IABS R2, R7 ;  /* 0x0000000700027213 */ /* 0x000fe40000000000 */
[----:B------:R-:W-:Y:S02]  /*225d0*/  IABS R9, R0 ;  /* 0x0000000000097213 */ /* 0x000fe40000000000 */
[----:B------:R-:W-:-:S03]  /*225e0*/  IADD3 R2, RZ, -R2, RZ ;  /* 0x80000002ff027210 */ /* 0x000fc60007ffe0ff */
[----:B------:R-:W-:-:S04]  /*225f0*/  IMAD.HI.U32 R6, R3, R9, RZ ;  /* 0x0000000903067227 */ /* 0x000fc800078e00ff */
[----:B------:R-:W-:Y:S02]  /*22600*/  VIADD R3, R12, 0xffffffe ;  /* 0x0ffffffe0c037836 */ /* 0x000fe40000000000 */
[----:B------:R-:W-:-:S04]  /*22610*/  IMAD R9, R6, R2, R9 ;  /* 0x0000000206097224 */ /* 0x000fc800078e0209 */
[----:B------:R-:W0:Y:S01]  /*22620*/  F2I.FTZ.U32.TRUNC.NTZ R3, R3 ;  /* 0x0000000300037305 */ /* 0x000e22000021f000 */
[----:B------:R-:W-:-:S13]  /*22630*/  ISETP.GT.U32.AND P1, PT, R10, R9, PT ;  /* 0x000000090a00720c */ /* 0x000fda0003f24070 */
[----:B------:R-:W-:Y:S01]  /*22640*/  @!P1 IMAD.IADD R9, R9, 0x1, -R10 ;  /* 0x0000000109099824 */ /* 0x000fe200078e0a0a */
[----:B0-----:R-:W-:Y:S01]  /*22650*/  IADD3 R2, RZ, -R3, RZ ;  /* 0x80000003ff027210 */ /* 0x001fe20007ffe0ff */
[----:B------:R-:W-:Y:S01]  /*22660*/  @!P1 VIADD R6, R6, 0x1 ;  /* 0x0000000106069836 */ /* 0x000fe20000000000 */
[----:B------:R-:W-:Y:S02]  /*22670*/  ISETP.NE.AND P1, PT, R7, RZ, PT ;  /* 0x000000ff0700720c */ /* 0x000fe40003f25270 */
[----:B------:R-:W-:Y:S01]  /*22680*/  ISETP.GE.U32.AND P0, PT, R9, R10, PT ;  /* 0x0000000a0900720c */ /* 0x000fe20003f06070 */
[----:B------:R-:W-:Y:S02]  /*22690*/  IMAD R9, R2, R5, RZ ;  /* 0x0000000502097224 */ /* 0x000fe400078e02ff */
[----:B------:R-:W-:-:S04]  /*226a0*/  IMAD.MOV.U32 R2, RZ, RZ, RZ ;  /* 0x000000ffff027224 */ /* 0x000fc800078e00ff */
[----:B------:R-:W-:Y:S01]  /*226b0*/  IMAD.HI.U32 R9, R3, R9, R2 ;  /* 0x0000000903097227 */ /* 0x000fe200078e0002 */
[----:B------:R-:W-:Y:S02]  /*226c0*/  LOP3.LUT R2, R0, R7, RZ, 0x3c, !PT ;  /* 0x0000000700027212 */ /* 0x000fe400078e3cff */
[----:B------:R-:W-:Y:S02]  /*226d0*/  IABS R3, R4 ;  /* 0x0000000400037213 */ /* 0x000fe40000000000 */
[----:B------:R-:W-:Y:S02]  /*226e0*/  ISETP.GE.AND P2, PT, R2, RZ, PT ;  /* 0x000000ff0200720c */ /* 0x000fe40003f46270 */
[----:B------:R-:W-:Y:S01]  /*226f0*/  @P0 IADD3 R6, R6, 0x1, RZ ;  /* 0x0000000106060810 */ /* 0x000fe20007ffe0ff */
[----:B------:R-:W-:-:S10]  /*22700*/  IMAD.MOV R3, RZ, RZ, -R3 ;  /* 0x000000ffff037224 */ /* 0x000fd400078e0a03 */
        /* <DEDUP_REMOVED lines=8> */
[-C--:B------:R-:W-:Y:S01]  /*22790*/  @!P1 IADD3 R2, R2, -R5.reuse, RZ ;  /* 0x8000000502029210 */ /* 0x080fe20007ffe0ff */
[----:B------:R-:W-:Y:S01]  /*227a0*/  @!P1 VIADD R9, R9, 0x1 ;  /* 0x0000000109099836 */ /* 0x000fe20000000000 */
[----:B------:R-:W-:Y:S02]  /*227b0*/  ISETP.NE.AND P1, PT, R4, RZ, PT ;  /* 0x000000ff0400720c */ /* 0x000fe40003f25270 */
[----:B------:R-:W-:Y:S02]  /*227c0*/  ISETP.GE.U32.AND P0, PT, R2, R5, PT ;  /* 0x000000050200720c */ /* 0x000fe40003f06070 */
[----:B------:R-:W-:-:S04]  /*227d0*/  LOP3.LUT R2, R6, R4, RZ, 0x3c, !PT ;  /* 0x0000000406027212 */ /* 0x000fc800078e3cff */
[----:B------:R-:W-:-:S07]  /*227e0*/  ISETP.GE.AND P2, PT, R2, RZ, PT ;  /* 0x000000ff0200720c */ /* 0x000fce0003f46270 */
[----:B------:R-:W-:-:S06]  /*227f0*/  @P0 VIADD R9, R9, 0x1 ;  /* 0x0000000109090836 */ /* 0x000fcc0000000000 */
[----:B------:R-:W-:Y:S02]  /*22800*/  @!P2 IADD3 R9, -R9, RZ, RZ ;  /* 0x000000ff0909a210 */ /* 0x000fe40007ffe1ff */
[----:B------:R-:W-:-:S05]  /*22810*/  @!P1 LOP3.LUT R9, RZ, R4, RZ, 0x33, !PT ;  /* 0x00000004ff099212 */ /* 0x000fca00078e33ff */
[--C-:B------:R-:W-:Y:S02]  /*22820*/  IMAD.MOV R3, RZ, RZ, -R9.reuse ;  /* 0x000000ffff037224 */ /* 0x100fe400078e0a09 */
[C---:B------:R-:W-:Y:S02]  /*22830*/  IMAD R9, R4.reuse, 0x1000000, R9 ;  /* 0x0100000004097824 */ /* 0x040fe400078e0209 */
[----:B------:R-:W-:-:S04]  /*22840*/  IMAD R18, R4, R3, R6 ;  /* 0x0000000304127224 */ /* 0x000fc800078e0206 */
[----:B------:R-:W-:Y:S01]  /*22850*/  IMAD R18, R18, 0x10000, R9 ;  /* 0x0001000012127824 */ /* 0x000fe200078e0209 */
[----:B------:R-:W-:Y:S06]  /*22860*/  BRA `(.L_x_780) ;  /* 0x00000000001c7947 */ /* 0x000fec0003800000 */
.L_x_774:
[----:B------:R-:W-:Y:S01]  /*22870*/  UMOV UR4, URZ ;  /* 0x0000003f00047c82 */ /* 0x000fe20008000000 */
[----:B------:R-:W-:Y:S01]  /*22880*/  UMOV UR5, URZ ;  /* 0x0000003f00057c82 */ /* 0x000fe20008000000 */
[----:B------:R-:W-:Y:S01]  /*22890*/  ULDC UR6, c[0x0][0xc3c] ;  /* 0x00030f0000067ab9 */ /* 0x000fe20000000800 */
[----:B------:R-:W-:Y:S01]  /*228a0*/  MOV R16, R0 ;  /* 0x0000000000107202 */ /* 0x000fe20000000f00 */
[----:B------:R-:W-:Y:S01]  /*228b0*/  IMAD.U32 R17, RZ, RZ, UR4 ;  /* 0x00000004ff117e24 */ /* 0x000fe2000f8e00ff */
[----:B------:R-:W-:Y:S01]  /*228c0*/  MOV R19, UR6 ;  /* 0x0000000600137c02 */ /* 0x000fe20008000f00 */
[----:B------:R-:W-:-:S07]  /*228d0*/  IMAD.U32 R18, RZ, RZ, UR5 ;  /* 0x00000005ff127e24 */ /* 0x000fce000f8e00ff */
.L_x_780:
        /* <DEDUP_REMOVED lines=10> */
.L_x_771:
[----:B------:R-:W-:Y:S02]  /*22980*/  ULDC UR4, c[0x0][0xc3c] ;  /* 0x00030f0000047ab9 */ /* 0x000fe40000000800 */
[----:B-1----:R-:W-:-:S13]  /*22990*/  ISETP.GE.AND P0, PT, R19, UR4, PT ;  /* 0x0000000413007c0c */ /* 0x002fda000bf06270 */
[----:B------:R-:W-:Y:S05]  /*229a0*/  @!P0 BRA `(.L_x_781) ;  /* 0xffffff9c00588947 */ /* 0x000fea000383ffff */
[----:B------:R-:W-:Y:S05]  /*229b0*/  BSYNC B8 ;  /* 0x0000000000087941 */ /* 0x000fea0003800000 */
.L_x_676:
[----:B------:R-:W3:Y:S01]  /*229c0*/  LDL.LU R0, [R1+0x28] ;  /* 0x0000280001007983 */ /* 0x000ee20000300800 */
[----:B------:R-:W-:Y:S01]  /*229d0*/  BSSY B0, `(.L_x_782) ;  /* 0x000000b000007945 */ /* 0x000fe20003800000 */
[----:B------:R-:W1:Y:S01]  /*229e0*/  S2R R5, SR_CgaCtaId ;  /* 0x0000000000057919 */ /* 0x000e620000008800 */
[----:B---3--:R-:W-:-:S05]  /*229f0*/  VIADD R0, R0, 0x1 ;  /* 0x0000000100007836 */ /* 0x008fca0000000000 */
[----:B0-----:R-:W-:-:S04]  /*22a00*/  LEA.HI R2, R0, R0, RZ, 0x1 ;  /* 0x0000000000027211 */ /* 0x001fc800078f08ff */
[----:B------:R-:W-:Y:S02]  /*22a10*/  LOP3.LUT R3, R2, 0xfffffffe, RZ, 0xc0, !PT ;  /* 0xfffffffe02037812 */ /* 0x000fe400078ec0ff */
[----:B------:R-:W-:-:S03]  /*22a20*/  MOV R2, 0x400 ;  /* 0x0000040000027802 */ /* 0x000fc60000000f00 */
[----:B------:R-:W-:Y:S01]  /*22a30*/  IMAD.IADD R0, R0, 0x1, -R3 ;  /* 0x0000000100007824 */ /* 0x000fe200078e0a03 */
[----:B-1----:R-:W-:-:S04]  /*22a40*/  LEA R7, R5, R2, 0x18 ;  /* 0x0000000205077211 */ /* 0x002fc800078ec0ff */
[----:B------:R-:W-:-:S04]  /*22a50*/  SHF.L.U32 R0, R0, 0x1f, RZ ;  /* 0x0000001f00007819 */ /* 0x000fc800000006ff */
[----:B------:R-:W0:Y:S02]  /*22a60*/  SYNCS.PHASECHK.TRANS64.TRYWAIT P0, [R7+URZ+0x30820], R0 ;  /* 0x03082000070075a7 */ /* 0x000e24000800017f */
[----:B0-----:R-:W-:Y:S05]  /*22a70*/  @!P0 BRA `(.L_x_783) ;  /* 0x0000004800d48947 */ /* 0x001fea0003800000 */
.L_x_951:
[----:B------:R-:W-:Y:S05]  /*22a80*/  BSYNC B0 ;  /* 0x0000000000007941 */ /* 0x000fea0003800000 */
.L_x_782:
[----:B------:R-:W-:-:S03]  /*22a90*/  UMOV UR4, 0xffffffff ;  /* 0xffffffff00047882 */ /* 0x000fc60000000000 */
[----:B------:R-:W-:Y:S05]  /*22aa0*/  BRA.DIV UR4, `(.L_x_784) ;  /* 0x0000004a04dc7947 */ /* 0x000fea000b800000 */
[----:B0-----:R-:W0:Y:S02]  /*22ab0*/  S2R R0, SR_TID.X ;  /* 0x0000000000007919 */ /* 0x001e240000002100 */
[----:B0-----:R-:W-:-:S04]  /*22ac0*/  SHF.R.U32.HI R0, RZ, 0x5, R0 ;  /* 0x00000005ff007819 */ /* 0x001fc80000011600 */
[----:B------:R-:W-:-:S05]  /*22ad0*/  LOP3.LUT R0, R0, 0x3, RZ, 0xc0, !PT ;  /* 0x0000000300007812 */ /* 0x000fca00078ec0ff */
[----:B------:R0:W1:Y:S02]  /*22ae0*/  SHFL.IDX PT, R14, R0, RZ, 0x1f ;  /* 0x00001fff000e7589 */ /* 0x00006400000e0000 */
.L_x_954:
[----:B-1----:R-:W-:-:S13]  /*22af0*/  ISETP.NE.AND P0, PT, R14, RZ, PT ;  /* 0x000000ff0e00720c */ /* 0x002fda0003f05270 */
[----:B------:R-:W-:Y:S05]  /*22b00*/  @P0 BRA `(.L_x_446) ;  /* 0x0000000000880947 */ /* 0x000fea0003800000 */
[----:B------:R-:W-:-:S03]  /*22b10*/  UMOV UR4, 0xffffffff ;  /* 0xffffffff00047882 */ /* 0x000fc60000000000 */
[----:B------:R-:W-:Y:S05]  /*22b20*/  BRA.DIV UR4, `(.L_x_785) ;  /* 0x0000004a04f07947 */ /* 0x000fea000b800000 */
[----:B------:R-:W-:-:S13]  /*22b30*/  ELECT P6, URZ, PT ;  /* 0x00000000003f782f */ /* 0x000fda00038c0000 */
.L_x_957:
[----:B------:R-:W-:Y:S05]  /*22b40*/  @!P6 BRA `(.L_x_446) ;  /* 0x000000000078e947 */ /* 0x000fea0003800000 */
[----:B------:R-:W-:-:S06]  /*22b50*/  ULOP3.LUT UR4, UR61, 0x2, URZ, 0xfc, !UPT ;  /* 0x000000023d047892 */ /* 0x000fcc000f8efc3f */
[----:B0-----:R-:W-:-:S04]  /*22b60*/  MOV R0, UR4 ;  /* 0x0000000400007c02 */ /* 0x001fc80008000f00 */
[----:B------:R-:W-:-:S13]  /*22b70*/  ISETP.NE.AND P0, PT, R0, 0x3, PT ;  /* 0x000000030000780c */ /* 0x000fda0003f05270 */
[----:B------:R-:W-:Y:S05]  /*22b80*/  @!P0 BRA `(.L_x_786) ;  /* 0x0000000000048947 */ /* 0x000fea0003800000 */
[----:B------:R-:W-:Y:S01]  /*22b90*/  BPT.TRAP 0x1 ;  /* 0x000000040000795c */ /* 0x000fe20000300000 */
.L_x_786:
[----:B------:R-:W-:Y:S01]  /*22ba0*/  IMAD R5, R26, 0x8, R7 ;  /* 0x000000081a057824 */ /* 0x000fe200078e0207 */
[----:B------:R-:W-:Y:S01]  /*22bb0*/  SHF.L.U32 R0, R28, 0x1f, RZ ;  /* 0x0000001f1c007819 */ /* 0x000fe200000006ff */
[----:B------:R-:W-:-:S03]  /*22bc0*/  VIADD R26, R26, 0x1 ;  /* 0x000000011a1a7836 */ /* 0x000fc60000000000 */
[----:B------:R-:W0:Y:S02]  /*22bd0*/  SYNCS.PHASECHK.TRANS64.TRYWAIT P1, [R5+URZ+0x30840], R0 ;  /* 0x03084000050075a7 */ /* 0x000e24000802017f */
[----:B------:R-:W-:-:S04]  /*22be0*/  ISETP.NE.AND P2, PT, R26, 0x2, PT ;  /* 0x000000021a00780c */ /* 0x000fc80003f45270 */
[----:B------:R-:W-:Y:S01]  /*22bf0*/  SEL R3, RZ, 0x1, P2 ;  /* 0x00000001ff037807 */ /* 0x000fe20001000000 */
[----:B0-----:R-:W-:Y:S08]  /*22c00*/  @!P1 BRA `(.L_x_787) ;  /* 0x0000004800d89947 */ /* 0x001ff00003800000 */
.L_x_958:
[----:B------:R-:W-:Y:S02]  /*22c10*/  SEL R26, R26, RZ, P2 ;  /* 0x000000ff1a1a7207 */ /* 0x000fe40001000000 */
[----:B------:R-:W-:Y:S01]  /*22c20*/  LOP3.LUT R2, R28, R3, RZ, 0x3c, !PT ;  /* 0x000000031c027212 */ /* 0x000fe200078e3cff */
[----:B------:R-:W-:Y:S06]  /*22c30*/  @!P0 BRA `(.L_x_788) ;  /* 0x0000000000048947 */ /* 0x000fec0003800000 */
[----:B------:R-:W-:Y:S01]  /*22c40*/  BPT.TRAP 0x1 ;  /* 0x000000040000795c */ /* 0x000fe20000300000 */
.L_x_788:
[----:B------:R-:W-:Y:S02]  /*22c50*/  LEA R3, R26, R7, 0x3 ;  /* 0x000000071a037211 */ /* 0x000fe400078e18ff */
[----:B------:R-:W-:-:S04]  /*22c60*/  SHF.L.U32 R2, R2, 0x1f, RZ ;  /* 0x0000001f02027819 */ /* 0x000fc800000006ff */
[----:B------:R-:W1:Y:S02]  /*22c70*/  SYNCS.PHASECHK.TRANS64.TRYWAIT P1, [R3+URZ+0x30840], R2 ;  /* 0x03084002030075a7 */ /* 0x000e64000802017f */
[----:B-1----:R-:W-:Y:S05]  /*22c80*/  @!P1 BRA `(.L_x_789) ;  /* 0x0000004800cc9947 */ /* 0x002fea0003800000 */
.L_x_959:
[----:B------:R-:W-:Y:S05]  /*22c90*/  @!P0 BRA `(.L_x_790) ;  /* 0x0000000000048947 */ /* 0x000fea0003800000 */
[----:B------:R-:W-:Y:S01]  /*22ca0*/  BPT.TRAP 0x1 ;  /* 0x000000040000795c */ /* 0x000fe20000300000 */
.L_x_790:
[----:B------:R-:W3:Y:S02]  /*22cb0*/  SYNCS.PHASECHK.TRANS64.TRYWAIT P1, [R5+URZ+0x30860], R0 ;  /* 0x03086000050075a7 */ /* 0x000ee4000802017f */
[----:B---3--:R-:W-:Y:S05]  /*22cc0*/  @!P1 BRA `(.L_x_791) ;  /* 0x0000004800d09947 */ /* 0x008fea0003800000 */
.L_x_960:
[----:B------:R-:W-:Y:S05]  /*22cd0*/  @!P0 BRA `(.L_x_792) ;  /* 0x0000000000048947 */ /* 0x000fea0003800000 */
[----:B------:R-:W-:Y:S01]  /*22ce0*/  BPT.TRAP 0x1 ;  /* 0x000000040000795c */ /* 0x000fe20000300000 */
.L_x_792:
[----:B----4-:R4:W0:Y:S02]  /*22cf0*/  SYNCS.PHASECHK.TRANS64.TRYWAIT P0, [R3+URZ+0x30860], R2 ;  /* 0x03086002030075a7 */ /* 0x010824000800017f */
[----:B0-----:R-:W-:Y:S05]  /*22d00*/  @!P0 NANOSLEEP.SYNCS 0x989680 ;  /* 0x009896800000895d */ /* 0x001fea0003900000 */
[----:B------:R-:W0:Y:S02]  /*22d10*/  @!P0 SYNCS.PHASECHK.TRANS64 P0, [R3+URZ+0x30860], R2 ;  /* 0x03086002030085a7 */ /* 0x000e24000800007f */
[----:B0-----:R-:W-:Y:S05]  /*22d20*/  @!P0 BRA `(.L_x_792) ;  /* 0xfffffffc00f08947 */ /* 0x001fea000383ffff */
.L_x_446:
[----:B------:R-:W-:Y:S05]  /*22d30*/  BSYNC B9 ;  /* 0x0000000000097941 */ /* 0x000fea0003800000 */
.L_x_443:
[----:B------:R-:W-:Y:S05]  /*22d40*/  EXIT ;  /* 0x000000000000794d */ /* 0x000fea0003800000 */
.L_x_466:
[----:B0-----:R0:W1:Y:S02]  /*22d50*/  SYNCS.PHASECHK.TRANS64.TRYWAIT P5, [R84+URZ+0x30890], R85 ;  /* 0x03089055540075a7 */ /* 0x00106400080a017f */
[----:B-1----:R-:W-:Y:S05]  /*22d60*/  @!P5 NANOSLEEP.SYNCS 0x989680 ;  /* 0x009896800000d95d */ /* 0x002fea0003900000 */
[----:B------:R-:W1:Y:S02]  /*22d70*/  @!P5 SYNCS.PHASECHK.TRANS64 P5, [R84+URZ+0x30890], R85 ;  /* 0x030890555400d5a7 */ /* 0x000e6400080a007f */
[----:B-1----:R-:W-:Y:S05]  /*22d80*/  @!P5 BRA `(.L_x_466) ;  /* 0xfffffffc00f0d947 */ /* 0x002fea000383ffff */
[----:B------:R-:W-:Y:S05]  /*22d90*/  BRA `(.L_x_793) ;  /* 0xfffffe0c00dc7947 */ /* 0x000fea000383ffff */
.L_x_467:
[----:B------:R-:W-:Y:S01]  /*22da0*/  BSSY B1, `(.L_x_794) ;  /* 0x0000008000017945 */ /* 0x000fe20003800000 */
[----:B------:R-:W-:Y:S01]  /*22db0*/  IMAD.MOV.U32 R13, RZ, RZ, R116 ;  /* 0x000000ffff0d7224 */ /* 0x000fe200078e0074 */
[----:B------:R-:W-:Y:S01]  /*22dc0*/  MOV R11, 0x1c1f ;  /* 0x00001c1f000b7802 */ /* 0x000fe20000000f00 */
[----:B------:R-:W-:Y:S02]  /*22dd0*/  IMAD.MOV.U32 R12, RZ, RZ, RZ ;  /* 0x000000ffff0c7224 */ /* 0x000fe400078e00ff */
[----:B------:R-:W-:-:S07]  /*22de0*/  IMAD.MOV.U32 R15, RZ, RZ, -0x1 ;  /* 0xffffffffff0f7424 */ /* 0x000fce00078e00ff */
[----:B0-----:R-:W-:Y:S05]  /*22df0*/  WARPSYNC.COLLECTIVE R15, `(.L_x_795) ;  /* 0x000000000f087348 */ /* 0x001fea0003c00000 */
[----:B------:R1:W2:Y:S02]  /*22e00*/  SHFL.IDX P6, R14, R13, R12, R11 ;  /* 0x0000000c0d0e7389 */ /* 0x0002a400000c000b */
[----:B012---:R-:W-:Y:S01]  /*22e10*/  ENDCOLLECTIVE ;  /* 0x000000000000791b */ /* 0x007fe20003800000 */
.L_x_795:
[----:B------:R-:W-:Y:S05]  /*22e20*/  BSYNC B1 ;  /* 0x0000000000017941 */ /* 0x000fea0003800000 */
.L_x_794:
[----:B------:R-:W-:Y:S01]  /*22e30*/  MOV R13, R117 ;  /* 0x00000075000d7202 */ /* 0x000fe20000000f00 */
[----:B------:R-:W-:Y:S01]  /*22e40*/  IMAD.MOV.U32 R12, RZ, RZ, RZ ;  /* 0x000000ffff0c7224 */ /* 0x000fe200078e00ff */
[----:B------:R-:W-:Y:S01]  /*22e50*/  MOV R15, 0xffffffff ;  /* 0xffffffff000f7802 */ /* 0x000fe20000000f00 */
[----:B------:R-:W-:Y:S02]  /*22e60*/  IMAD.MOV.U32 R11, RZ, RZ, 0x1c1f ;  /* 0x00001c1fff0b7424 */ /* 0x000fe400078e00ff */
[----:B------:R-:W-:-:S07]  /*22e70*/  IMAD.MOV.U32 R76, RZ, RZ, R14 ;  /* 0x000000ffff4c7224 */ /* 0x000fce00078e000e */
[----:B------:R-:W-:Y:S05]  /*22e80*/  WARPSYNC.COLLECTIVE R15, `(.L_x_796) ;  /* 0x000000000f087348 */ /* 0x000fea0003c00000 */
[----:B------:R0:W1:Y:S02]  /*22e90*/  SHFL.IDX P6, R14, R13, R12, R11 ;  /* 0x0000000c0d0e7389 */ /* 0x00006400000c000b */
[----:B01----:R-:W-:Y:S01]  /*22ea0*/  ENDCOLLECTIVE ;  /* 0x000000000000791b */ /* 0x003fe20003800000 */
.L_x_796:
[----:B------:R-:W-:Y:S01]  /*22eb0*/  IMAD.MOV.U32 R11, RZ, RZ, R14 ;  /* 0x000000ffff0b7224 */ /* 0x000fe200078e000e */
[----:B------:R-:W-:Y:S06]  /*22ec0*/  BRA `(.L_x_797) ;  /* 0xfffffe0c00a47947 */ /* 0x000fec000383ffff */
.L_x_492:
[----:B------:R-:W-:Y:S01]  /*22ed0*/  BSSY B1, `(.L_x_798) ;  /* 0x0000008000017945 */ /* 0x000fe20003800000 */
[----:B0---4-:R-:W-:Y:S01]  /*22ee0*/  IMAD.MOV.U32 R13, RZ, RZ, R116 ;  /* 0x000000ffff0d7224 */ /* 0x011fe200078e0074 */
[----:B------:R-:W-:Y:S01]  /*22ef0*/  MOV R12, 0x1 ;  /* 0x00000001000c7802 */ /* 0x000fe20000000f00 */
[----:B---3--:R-:W-:Y:S02]  /*22f00*/  IMAD.MOV.U32 R11, RZ, RZ, 0x1c1f ;  /* 0x00001c1fff0b7424 */ /* 0x008fe400078e00ff */
[----:B------:R-:W-:-:S07]  /*22f10*/  IMAD.MOV.U32 R15, RZ, RZ, -0x1 ;  /* 0xffffffffff0f7424 */ /* 0x000fce00078e00ff */
[----:B-12---:R-:W-:Y:S05]  /*22f20*/  WARPSYNC.COLLECTIVE R15, `(.L_x_799) ;  /* 0x000000000f087348 */ /* 0x006fea0003c00000 */
[----:B------:R0:W3:Y:S02]  /*22f30*/  SHFL.IDX P6, R14, R13, R12, R11 ;  /* 0x0000000c0d0e7389 */ /* 0x0000e400000c000b */
[----:B0123--:R-:W-:Y:S01]  /*22f40*/  ENDCOLLECTIVE ;  /* 0x000000000000791b */ /* 0x00ffe20003800000 */
.L_x_799:
[----:B------:R-:W-:Y:S05]  /*22f50*/  BSYNC B1 ;  /* 0x0000000000017941 */ /* 0x000fea0003800000 */
.L_x_798:
[----:B------:R-:W-:Y:S01]  /*22f60*/  IMAD.MOV.U32 R13, RZ, RZ, R117 ;  /* 0x000000ffff0d7224 */ /* 0x000fe200078e0075 */
[----:B------:R-:W-:Y:S01]  /*22f70*/  MOV R11, 0x1c1f ;  /* 0x00001c1f000b7802 */ /* 0x000fe20000000f00 */
[----:B------:R-:W-:Y:S01]  /*22f80*/  IMAD.MOV.U32 R12, RZ, RZ, 0x1 ;  /* 0x00000001ff0c7424 */ /* 0x000fe200078e00ff */
[----:B------:R-:W-:Y:S01]  /*22f90*/  MOV R116, R14 ;  /* 0x0000000e00747202 */ /* 0x000fe20000000f00 */
[----:B------:R-:W-:-:S07]  /*22fa0*/  IMAD.MOV.U32 R15, RZ, RZ, -0x1 ;  /* 0xffffffffff0f7424 */ /* 0x000fce00078e00ff */
[----:B------:R-:W-:Y:S05]  /*22fb0*/  WARPSYNC.COLLECTIVE R15, `(.L_x_800) ;  /* 0x000000000f087348 */ /* 0x000fea0003c00000 */
[----:B------:R0:W1:Y:S02]  /*22fc0*/  SHFL.IDX P6, R14, R13, R12, R11 ;  /* 0x0000000c0d0e7389 */ /* 0x00006400000c000b */
[----:B01----:R-:W-:Y:S01]  /*22fd0*/  ENDCOLLECTIVE ;  /* 0x000000000000791b */ /* 0x003fe20003800000 */
.L_x_800:
[----:B------:R-:W-:Y:S01]  /*22fe0*/  IMAD.MOV.U32 R117, RZ, RZ, R14 ;  /* 0x000000ffff757224 */ /* 0x000fe200078e000e */
[----:B------:R-:W-:Y:S06]  /*22ff0*/  BRA `(.L_x_801) ;  /* 0xfffffe2000b47947 */ /* 0x000fec000383ffff */
.L_x_522:
[----:B0-----:R0:W1:Y:S02]  /*23000*/  SYNCS.PHASECHK.TRANS64.TRYWAIT P5, [R84+URZ+0x30890], R85 ;  /* 0x03089055540075a7 */ /* 0x00106400080a017f */
[----:B-1----:R-:W-:Y:S05]  /*23010*/  @!P5 NANOSLEEP.SYNCS 0x989680 ;  /* 0x009896800000d95d */ /* 0x002fea0003900000 */
[----:B------:R-:W1:Y:S02]  /*23020*/  @!P5 SYNCS.PHASECHK.TRANS64 P5, [R84+URZ+0x30890], R85 ;  /* 0x030890555400d5a7 */ /* 0x000e6400080a007f */
[----:B-1----:R-:W-:Y:S05]  /*23030*/  @!P5 BRA `(.L_x_522) ;  /* 0xfffffffc00f0d947 */ /* 0x002fea000383ffff */
[----:B------:R-:W-:Y:S05]  /*23040*/  BRA `(.L_x_802) ;  /* 0xfffffe4000a47947 */ /* 0x000fea000383ffff */
.L_x_523:
[----:B------:R-:W-:Y:S01]  /*23050*/  BSSY B1, `(.L_x_803) ;  /* 0x0000008000017945 */ /* 0x000fe20003800000 */
[----:B------:R-:W-:Y:S01]  /*23060*/  MOV R13, R116 ;  /* 0x00000074000d7202 */ /* 0x000fe20000000f00 */
[----:B------:R-:W-:Y:S01]  /*23070*/  IMAD.MOV.U32 R12, RZ, RZ, RZ ;  /* 0x000000ffff0c7224 */ /* 0x000fe200078e00ff */
[----:B------:R-:W-:Y:S01]  /*23080*/  MOV R15, 0xffffffff ;  /* 0xffffffff000f7802 */ /* 0x000fe20000000f00 */
[----:B------:R-:W-:-:S07]  /*23090*/  IMAD.MOV.U32 R11, RZ, RZ, 0x1c1f ;  /* 0x00001c1fff0b7424 */ /* 0x000fce00078e00ff */
[----:B0-----:R-:W-:Y:S05]  /*230a0*/  WARPSYNC.COLLECTIVE R15, `(.L_x_804) ;  /* 0x000000000f087348 */ /* 0x001fea0003c00000 */
[----:B------:R1:W2:Y:S02]  /*230b0*/  SHFL.IDX P6, R14, R13, R12, R11 ;  /* 0x0000000c0d0e7389 */ /* 0x0002a400000c000b */
[----:B012---:R-:W-:Y:S01]  /*230c0*/  ENDCOLLECTIVE ;  /* 0x000000000000791b */ /* 0x007fe20003800000 */
.L_x_804:
[----:B------:R-:W-:Y:S05]  /*230d0*/  BSYNC B1 ;  /* 0x0000000000017941 */ /* 0x000fea0003800000 */
.L_x_803:
[----:B------:R-:W-:Y:S01]  /*230e0*/  IMAD.MOV.U32 R13, RZ, RZ, R117 ;  /* 0x000000ffff0d7224 */ /* 0x000fe200078e0075 */
[----:B------:R-:W-:Y:S01]  /*230f0*/  MOV R12, RZ ;  /* 0x000000ff000c7202 */ /* 0x000fe20000000f00 */
[----:B------:R-:W-:Y:S02]  /*23100*/  IMAD.MOV.U32 R11, RZ, RZ, 0x1c1f ;  /* 0x00001c1fff0b7424 */ /* 0x000fe400078e00ff */
[----:B------:R-:W-:Y:S02]  /*23110*/  IMAD.MOV.U32 R15, RZ, RZ, -0x1 ;  /* 0xffffffffff0f7424 */ /* 0x000fe400078e00ff */
[----:B------:R-:W-:-:S07]  /*23120*/  IMAD.MOV.U32 R115, RZ, RZ, R14 ;  /* 0x000000ffff737224 */ /* 0x000fce00078e000e */
[----:B------:R-:W-:Y:S05]  /*23130*/  WARPSYNC.COLLECTIVE R15, `(.L_x_805) ;  /* 0x000000000f087348 */ /* 0x000fea0003c00000 */
[----:B------:R0:W1:Y:S02]  /*23140*/  SHFL.IDX P6, R14, R13, R12, R11 ;  /* 0x0000000c0d0e7389 */ /* 0x00006400000c000b */
[----:B01----:R-:W-:Y:S01]  /*23150*/  ENDCOLLECTIVE ;  /* 0x000000000000791b */ /* 0x003fe20003800000 */
.L_x_805:
[----:B------:R-:W-:Y:S01]  /*23160*/  MOV R11, R14 ;  /* 0x0000000e000b7202 */ /* 0x000fe20000000f00 */
[----:B------:R-:W-:Y:S06]  /*23170*/  BRA `(.L_x_806) ;  /* 0xfffffe4000747947 */ /* 0x000fec000383ffff */
.L_x_536:
[----:B------:R-:W-:Y:S01]  /*23180*/  BSSY B1, `(.L_x_807) ;  /* 0x0000008000017945 */ /* 0x000fe20003800000 */
[----:B--234-:R-:W-:Y:S01]  /*23190*/  IMAD.MOV.U32 R13, RZ, RZ, R116 ;  /* 0x000000ffff0d7224 */ /* 0x01cfe200078e0074 */
[----:B------:R-:W-:Y:S01]  /*231a0*/  MOV R11, 0x1c1f ;  /* 0x00001c1f000b7802 */ /* 0x000fe20000000f00 */
[----:B------:R-:W-:Y:S02]  /*231b0*/  IMAD.MOV.U32 R12, RZ, RZ, 0x1 ;  /* 0x00000001ff0c7424 */ /* 0x000fe400078e00ff */
[----:B------:R-:W-:-:S07]  /*231c0*/  IMAD.MOV.U32 R15, RZ, RZ, -0x1 ;  /* 0xffffffffff0f7424 */ /* 0x000fce00078e00ff */
[----:B01----:R-:W-:Y:S05]  /*231d0*/  WARPSYNC.COLLECTIVE R15, `(.L_x_808) ;  /* 0x000000000f087348 */ /* 0x003fea0003c00000 */
[----:B------:R2:W3:Y:S02]  /*231e0*/  SHFL.IDX P6, R14, R13, R12, R11 ;  /* 0x0000000c0d0e7389 */ /* 0x0004e400000c000b */
[----:B0123--:R-:W-:Y:S01]  /*231f0*/  ENDCOLLECTIVE ;  /* 0x000000000000791b */ /* 0x00ffe20003800000 */
.L_x_808:
[----:B------:R-:W-:Y:S05]  /*23200*/  BSYNC B1 ;  /* 0x0000000000017941 */ /* 0x000fea0003800000 */
.L_x_807:
[----:B------:R-:W-:Y:S01]  /*23210*/  MOV R13, R117 ;  /* 0x00000075000d7202 */ /* 0x000fe20000000f00 */
[----:B------:R-:W-:Y:S01]  /*23220*/  IMAD.MOV.U32 R12, RZ, RZ, 0x1 ;  /* 0x00000001ff0c7424 */ /* 0x000fe200078e00ff */
[----:B------:R-:W-:Y:S01]  /*23230*/  MOV R15, 0xffffffff ;  /* 0xffffffff000f7802 */ /* 0x000fe20000000f00 */
[----:B------:R-:W-:Y:S02]  /*23240*/  IMAD.MOV.U32 R11, RZ, RZ, 0x1c1f ;  /* 0x00001c1fff0b7424 */ /* 0x000fe400078e00ff */
[----:B------:R-:W-:-:S07]  /*23250*/  IMAD.MOV.U32 R116, RZ, RZ, R14 ;  /* 0x000000ffff747224 */ /* 0x000fce00078e000e */
[----:B------:R-:W-:Y:S05]  /*23260*/  WARPSYNC.COLLECTIVE R15, `(.L_x_809) ;  /* 0x000000000f087348 */ /* 0x000fea0003c00000 */
[----:B------:R0:W1:Y:S02]  /*23270*/  SHFL.IDX P6, R14, R13, R12, R11 ;  /* 0x0000000c0d0e7389 */ /* 0x00006400000c000b */
[----:B01----:R-:W-:Y:S01]  /*23280*/  ENDCOLLECTIVE ;  /* 0x000000000000791b */ /* 0x003fe20003800000 */
.L_x_809:
[----:B------:R-:W-:Y:S01]  /*23290*/  IMAD.MOV.U32 R117, RZ, RZ, R14 ;  /* 0x000000ffff757224 */ /* 0x000fe200078e000e */
[----:B------:R-:W-:Y:S06]  /*232a0*/  BRA `(.L_x_810) ;  /* 0xfffffe5400f07947 */ /* 0x000fec000383ffff */
.L_x_549:
[----:B0-----:R0:W1:Y:S02]  /*232b0*/  SYNCS.PHASECHK.TRANS64.TRYWAIT P3, [R84+URZ+0x30890], R85 ;  /* 0x03089055540075a7 */ /* 0x001064000806017f */
[----:B-1----:R-:W-:Y:S05]  /*232c0*/  @!P3 NANOSLEEP.SYNCS 0x989680 ;  /* 0x009896800000b95d */ /* 0x002fea0003900000 */
[----:B------:R-:W1:Y:S02]  /*232d0*/  @!P3 SYNCS.PHASECHK.TRANS64 P3, [R84+URZ+0x30890], R85 ;  /* 0x030890555400b5a7 */ /* 0x000e64000806007f */
[----:B-1----:R-:W-:Y:S05]  /*232e0*/  @!P3 BRA `(.L_x_549) ;  /* 0xfffffffc00f0b947 */ /* 0x002fea000383ffff */
[----:B------:R-:W-:Y:S05]  /*232f0*/  BRA `(.L_x_811) ;  /* 0xfffffe6c009c7947 */ /* 0x000fea000383ffff */
.L_x_550:
[----:B------:R-:W-:Y:S01]  /*23300*/  BSSY B1, `(.L_x_812) ;  /* 0x0000008000017945 */ /* 0x000fe20003800000 */
[----:B------:R-:W-:Y:S01]  /*23310*/  IMAD.MOV.U32 R13, RZ, RZ, R35 ;  /* 0x000000ffff0d7224 */ /* 0x000fe200078e0023 */
[----:B------:R-:W-:Y:S01]  /*23320*/  MOV R12, RZ ;  /* 0x000000ff000c7202 */ /* 0x000fe20000000f00 */
[----:B------:R-:W-:Y:S02]  /*23330*/  IMAD.MOV.U32 R11, RZ, RZ, 0x1c1f ;  /* 0x00001c1fff0b7424 */ /* 0x000fe400078e00ff */
[----:B------:R-:W-:-:S07]  /*23340*/  IMAD.MOV.U32 R15, RZ, RZ, -0x1 ;  /* 0xffffffffff0f7424 */ /* 0x000fce00078e00ff */
[----:B0-----:R-:W-:Y:S05]  /*23350*/  WARPSYNC.COLLECTIVE R15, `(.L_x_813) ;  /* 0x000000000f087348 */ /* 0x001fea0003c00000 */
[----:B------:R1:W2:Y:S02]  /*23360*/  SHFL.IDX P6, R14, R13, R12, R11 ;  /* 0x0000000c0d0e7389 */ /* 0x0002a400000c000b */
[----:B012---:R-:W-:Y:S01]  /*23370*/  ENDCOLLECTIVE ;  /* 0x000000000000791b */ /* 0x007fe20003800000 */
.L_x_813:
[----:B------:R-:W-:Y:S05]  /*23380*/  BSYNC B1 ;  /* 0x0000000000017941 */ /* 0x000fea0003800000 */
.L_x_812:
[----:B------:R-:W-:Y:S01]  /*23390*/  IMAD.MOV.U32 R13, RZ, RZ, R34 ;  /* 0x000000ffff0d7224 */ /* 0x000fe200078e0022 */
[----:B------:R-:W-:Y:S01]  /*233a0*/  MOV R11, 0x1c1f ;  /* 0x00001c1f000b7802 */ /* 0x000fe20000000f00 */
[----:B------:R-:W-:Y:S01]  /*233b0*/  IMAD.MOV.U32 R12, RZ, RZ, RZ ;  /* 0x000000ffff0c7224 */ /* 0x000fe200078e00ff */
[----:B------:R-:W-:Y:S01]  /*233c0*/  MOV R38, R14 ;  /* 0x0000000e00267202 */ /* 0x000fe20000000f00 */
[----:B------:R-:W-:-:S07]  /*233d0*/  IMAD.MOV.U32 R15, RZ, RZ, -0x1 ;  /* 0xffffffffff0f7424 */ /* 0x000fce00078e00ff */
[----:B------:R-:W-:Y:S05]  /*233e0*/  WARPSYNC.COLLECTIVE R15, `(.L_x_814) ;  /* 0x000000000f087348 */ /* 0x000fea0003c00000 */
[----:B------:R0:W1:Y:S02]  /*233f0*/  SHFL.IDX P6, R14, R13, R12, R11 ;  /* 0x0000000c0d0e7389 */ /* 0x00006400000c000b */
[----:B01----:R-:W-:Y:S01]  /*23400*/  ENDCOLLECTIVE ;  /* 0x000000000000791b */ /* 0x003fe20003800000 */
.L_x_814:
[----:B------:R-:W-:Y:S01]  /*23410*/  IMAD.MOV.U32 R37, RZ, RZ, R14 ;  /* 0x000000ffff257224 */ /* 0x000fe200078e000e */
[----:B------:R-:W-:Y:S06]  /*23420*/  BRA `(.L_x_815) ;  /* 0xfffffe6c00b87947 */ /* 0x000fec000383ffff */
.L_x_553:
[----:B------:R-:W-:Y:S01]  /*23430*/  BSSY B1, `(.L_x_816) ;  /* 0x0000008000017945 */ /* 0x000fe20003800000 */
[----:B----4-:R-:W-:Y:S01]  /*23440*/  MOV R13, R35 ;  /* 0x00000023000d7202 */ /* 0x010fe20000000f00 */
[----:B------:R-:W-:Y:S01]  /*23450*/  IMAD.MOV.U32 R12, RZ, RZ, 0x1 ;  /* 0x00000001ff0c7424 */ /* 0x000fe200078e00ff */
[----:B------:R-:W-:Y:S01]  /*23460*/  MOV R15, 0xffffffff ;  /* 0xffffffff000f7802 */ /* 0x000fe20000000f00 */
[----:B------:R-:W-:-:S07]  /*23470*/  IMAD.MOV.U32 R11, RZ, RZ, 0x1c1f ;  /* 0x00001c1fff0b7424 */ /* 0x000fce00078e00ff */
[----:B0123--:R-:W-:Y:S05]  /*23480*/  WARPSYNC.COLLECTIVE R15, `(.L_x_817) ;  /* 0x000000000f087348 */ /* 0x00ffea0003c00000 */
[----:B------:R4:W0:Y:S02]  /*23490*/  SHFL.IDX P6, R14, R13, R12, R11 ;  /* 0x0000000c0d0e7389 */ /* 0x00082400000c000b */
[----:B01234-:R-:W-:Y:S01]  /*234a0*/  ENDCOLLECTIVE ;  /* 0x000000000000791b */ /* 0x01ffe20003800000 */
.L_x_817:
[----:B------:R-:W-:Y:S05]  /*234b0*/  BSYNC B1 ;  /* 0x0000000000017941 */ /* 0x000fea0003800000 */
.L_x_816:
[----:B------:R-:W-:Y:S01]  /*234c0*/  IMAD.MOV.U32 R13, RZ, RZ, R34 ;  /* 0x000000ffff0d7224 */ /* 0x000fe200078e0022 */
[----:B------:R-:W-:Y:S01]  /*234d0*/  MOV R12, 0x1 ;  /* 0x00000001000c7802 */ /* 0x000fe20000000f00 */
[----:B------:R-:W-:Y:S02]  /*234e0*/  IMAD.MOV.U32 R11, RZ, RZ, 0x1c1f ;  /* 0x00001c1fff0b7424 */ /* 0x000fe400078e00ff */
[----:B------:R-:W-:Y:S02]  /*234f0*/  IMAD.MOV.U32 R15, RZ, RZ, -0x1 ;  /* 0xffffffffff0f7424 */ /* 0x000fe400078e00ff */
[----:B------:R-:W-:-:S07]  /*23500*/  IMAD.MOV.U32 R38, RZ, RZ, R14 ;  /* 0x000000ffff267224 */ /* 0x000fce00078e000e */
[----:B------:R-:W-:Y:S05]  /*23510*/  WARPSYNC.COLLECTIVE R15, `(.L_x_818) ;  /* 0x000000000f087348 */ /* 0x000fea0003c00000 */
[----:B------:R0:W1:Y:S02]  /*23520*/  SHFL.IDX P6, R14, R13, R12, R11 ;  /* 0x0000000c0d0e7389 */ /* 0x00006400000c000b */
[----:B01----:R-:W-:Y:S01]  /*23530*/  ENDCOLLECTIVE ;  /* 0x000000000000791b */ /* 0x003fe20003800000 */
.L_x_818:
[----:B------:R-:W-:Y:S01]  /*23540*/  MOV R37, R14 ;  /* 0x0000000e00257202 */ /* 0x000fe20000000f00 */
[----:B------:R-:W-:Y:S06]  /*23550*/  BRA `(.L_x_819) ;  /* 0xfffffe7000147947 */ /* 0x000fec000383ffff */
.L_x_557:
[----:B---3--:R3:W0:Y:S02]  /*23560*/  SYNCS.PHASECHK.TRANS64.TRYWAIT P2, [R84+URZ+0x308b0], R85 ;  /* 0x0308b055540075a7 */ /* 0x008624000804017f */
[----:B0-----:R-:W-:Y:S05]  /*23570*/  @!P2 NANOSLEEP.SYNCS 0x989680 ;  /* 0x009896800000a95d */ /* 0x001fea0003900000 */
[----:B------:R-:W0:Y:S02]  /*23580*/  @!P2 SYNCS.PHASECHK.TRANS64 P2, [R84+URZ+0x308b0], R85 ;  /* 0x0308b0555400a5a7 */ /* 0x000e24000804007f */
[----:B0-----:R-:W-:Y:S05]  /*23590*/  @!P2 BRA `(.L_x_557) ;  /* 0xfffffffc00f0a947 */ /* 0x001fea000383ffff */
[----:B------:R-:W-:Y:S05]  /*235a0*/  BRA `(.L_x_820) ;  /* 0xfffffe7000f07947 */ /* 0x000fea000383ffff */
.L_x_577:
[----:B------:R-:W-:Y:S01]  /*235b0*/  BSSY B1, `(.L_x_821) ;  /* 0x0000008000017945 */ /* 0x000fe20003800000 */
[----:B------:R-:W-:Y:S01]  /*235c0*/  IMAD.MOV.U32 R13, RZ, RZ, R24 ;  /* 0x000000ffff0d7224 */ /* 0x000fe200078e0018 */
[----:B------:R-:W-:Y:S01]  /*235d0*/  MOV R11, 0x1c1f ;  /* 0x00001c1f000b7802 */ /* 0x000fe20000000f00 */
[----:B------:R-:W-:Y:S02]  /*235e0*/  IMAD.MOV.U32 R12, RZ, RZ, RZ ;  /* 0x000000ffff0c7224 */ /* 0x000fe400078e00ff */
[----:B------:R-:W-:-:S07]  /*235f0*/  IMAD.MOV.U32 R15, RZ, RZ, -0x1 ;  /* 0xffffffffff0f7424 */ /* 0x000fce00078e00ff */
[----:B------:R-:W-:Y:S05]  /*23600*/  WARPSYNC.COLLECTIVE R15, `(.L_x_822) ;  /* 0x000000000f087348 */ /* 0x000fea0003c00000 */
[----:B------:R0:W1:Y:S02]  /*23610*/  SHFL.IDX P6, R14, R13, R12, R11 ;  /* 0x0000000c0d0e7389 */ /* 0x00006400000c000b */
[----:B01----:R-:W-:Y:S01]  /*23620*/  ENDCOLLECTIVE ;  /* 0x000000000000791b */ /* 0x003fe20003800000 */
.L_x_822:
[----:B------:R-:W-:Y:S05]  /*23630*/  BSYNC B1 ;  /* 0x0000000000017941 */ /* 0x000fea0003800000 */
.L_x_821:
        /* <DEDUP_REMOVED lines=8> */
.L_x_823:
[----:B------:R-:W-:Y:S02]  /*236c0*/  IMAD.MOV.U32 R13, RZ, RZ, R41 ;  /* 0x000000ffff0d7224 */ /* 0x000fe400078e0029 */
[----:B------:R-:W-:-:S07]  /*236d0*/  IMAD.MOV.U32 R38, RZ, RZ, R14 ;  /* 0x000000ffff267224 */ /* 0x000fce00078e000e */
[----:B------:R-:W-:Y:S05]  /*236e0*/  WARPSYNC.COLLECTIVE R15, `(.L_x_824) ;  /* 0x000000000f087348 */ /* 0x000fea0003c00000 */
[----:B------:R0:W1:Y:S02]  /*236f0*/  SHFL.IDX P6, R14, R13, R12, R11 ;  /* 0x0000000c0d0e7389 */ /* 0x00006400000c000b */
[----:B01----:R-:W-:Y:S01]  /*23700*/  ENDCOLLECTIVE ;  /* 0x000000000000791b */ /* 0x003fe20003800000 */
.L_x_824:
[----:B------:R-:W-:Y:S01]  /*23710*/  IMAD.MOV.U32 R13, RZ, RZ, R40 ;  /* 0x000000ffff0d7224 */ /* 0x000fe200078e0028 */
[----:B------:R-:W-:-:S07]  /*23720*/  MOV R41, R14 ;  /* 0x0000000e00297202 */ /* 0x000fce0000000f00 */
[----:B------:R-:W-:Y:S05]  /*23730*/  WARPSYNC.COLLECTIVE R15, `(.L_x_825) ;  /* 0x000000000f087348 */ /* 0x000fea0003c00000 */
[----:B------:R0:W1:Y:S02]  /*23740*/  SHFL.IDX P6, R14, R13, R12, R11 ;  /* 0x0000000c0d0e7389 */ /* 0x00006400000c000b */
[----:B01----:R-:W-:Y:S01]  /*23750*/  ENDCOLLECTIVE ;  /* 0x000000000000791b */ /* 0x003fe20003800000 */
.L_x_825:
[----:B------:R-:W-:Y:S01]  /*23760*/  IMAD.MOV.U32 R40, RZ, RZ, R14 ;  /* 0x000000ffff287224 */ /* 0x000fe200078e000e */
[----:B------:R-:W-:Y:S06]  /*23770*/  BRA `(.L_x_826) ;  /* 0xfffffe8400447947 */ /* 0x000fec000383ffff */
.L_x_581:
[----:B0-----:R0:W1:Y:S02]  /*23780*/  SYNCS.PHASECHK.TRANS64.TRYWAIT P0, [R2+URZ+0x30800], R5 ;  /* 0x03080005020075a7 */ /* 0x001064000800017f */
[----:B-1----:R-:W-:Y:S05]  /*23790*/  @!P0 NANOSLEEP.SYNCS 0x989680 ;  /* 0x009896800000895d */ /* 0x002fea0003900000 */
[----:B------:R-:W1:Y:S02]  /*237a0*/  @!P0 SYNCS.PHASECHK.TRANS64 P0, [R2+URZ+0x30800], R5 ;  /* 0x03080005020085a7 */ /* 0x000e64000800007f */
[----:B-1----:R-:W-:Y:S05]  /*237b0*/  @!P0 BRA `(.L_x_581) ;  /* 0xfffffffc00f08947 */ /* 0x002fea000383ffff */
[----:B------:R-:W-:Y:S05]  /*237c0*/  BRA `(.L_x_827) ;  /* 0xfffffe9000007947 */ /* 0x000fea000383ffff */
.L_x_605:
[----:B------:R-:W-:Y:S01]  /*237d0*/  BSSY B1, `(.L_x_828) ;  /* 0x0000008000017945 */ /* 0x000fe20003800000 */
[----:B------:R-:W-:Y:S01]  /*237e0*/  MOV R13, R24 ;  /* 0x00000018000d7202 */ /* 0x000fe20000000f00 */
[----:B------:R-:W-:Y:S01]  /*237f0*/  IMAD.MOV.U32 R12, RZ, RZ, RZ ;  /* 0x000000ffff0c7224 */ /* 0x000fe200078e00ff */
[----:B------:R-:W-:Y:S01]  /*23800*/  MOV R15, 0xffffffff ;  /* 0xffffffff000f7802 */ /* 0x000fe20000000f00 */
[----:B------:R-:W-:-:S07]  /*23810*/  IMAD.MOV.U32 R11, RZ, RZ, 0x1c1f ;  /* 0x00001c1fff0b7424 */ /* 0x000fce00078e00ff */
[----:B------:R-:W-:Y:S05]  /*23820*/  WARPSYNC.COLLECTIVE R15, `(.L_x_829) ;  /* 0x000000000f087348 */ /* 0x000fea0003c00000 */
[----:B------:R0:W1:Y:S02]  /*23830*/  SHFL.IDX P6, R14, R13, R12, R11 ;  /* 0x0000000c0d0e7389 */ /* 0x00006400000c000b */
[----:B01----:R-:W-:Y:S01]  /*23840*/  ENDCOLLECTIVE ;  /* 0x000000000000791b */ /* 0x003fe20003800000 */
.L_x_829:
[----:B------:R-:W-:Y:S05]  /*23850*/  BSYNC B1 ;  /* 0x0000000000017941 */ /* 0x000fea0003800000 */
.L_x_828:
        /* <DEDUP_REMOVED lines=8> */
.L_x_830:
[----:B------:R-:W-:Y:S01]  /*238e0*/  IMAD.MOV.U32 R13, RZ, RZ, R41 ;  /* 0x000000ffff0d7224 */ /* 0x000fe200078e0029 */
[----:B------:R-:W-:-:S07]  /*238f0*/  MOV R3, R14 ;  /* 0x0000000e00037202 */ /* 0x000fce0000000f00 */
[----:B------:R-:W-:Y:S05]  /*23900*/  WARPSYNC.COLLECTIVE R15, `(.L_x_831) ;  /* 0x000000000f087348 */ /* 0x000fea0003c00000 */
[----:B------:R0:W1:Y:S02]  /*23910*/  SHFL.IDX P6, R14, R13, R12, R11 ;  /* 0x0000000c0d0e7389 */ /* 0x00006400000c000b */
[----:B01----:R-:W-:Y:S01]  /*23920*/  ENDCOLLECTIVE ;  /* 0x000000000000791b */ /* 0x003fe20003800000 */
.L_x_831:
[----:B------:R-:W-:Y:S01]  /*23930*/  MOV R13, R40 ;  /* 0x00000028000d7202 */ /* 0x000fe20000000f00 */
[----:B------:R-:W-:-:S07]  /*23940*/  IMAD.MOV.U32 R37, RZ, RZ, R14 ;  /* 0x000000ffff257224 */ /* 0x000fce00078e000e */
[----:B------:R-:W-:Y:S05]  /*23950*/  WARPSYNC.COLLECTIVE R15, `(.L_x_832) ;  /* 0x000000000f087348 */ /* 0x000fea0003c00000 */
[----:B------:R0:W1:Y:S02]  /*23960*/  SHFL.IDX P6, R14, R13, R12, R11 ;  /* 0x0000000c0d0e7389 */ /* 0x00006400000c000b */
[----:B01----:R-:W-:Y:S01]  /*23970*/  ENDCOLLECTIVE ;  /* 0x000000000000791b */ /* 0x003fe20003800000 */
.L_x_832:
[----:B------:R-:W-:Y:S01]  /*23980*/  IMAD.MOV.U32 R40, RZ, RZ, R14 ;  /* 0x000000ffff287224 */ /* 0x000fe200078e000e */
[----:B------:R-:W-:Y:S06]  /*23990*/  BRA `(.L_x_833) ;  /* 0xfffffeac00a07947 */ /* 0x000fec000383ffff */
.L_x_609:
[----:B0-----:R0:W1:Y:S02]  /*239a0*/  SYNCS.PHASECHK.TRANS64.TRYWAIT P0, [R2+URZ+0x30800], R5 ;  /* 0x03080005020075a7 */ /* 0x001064000800017f */
[----:B-1----:R-:W-:Y:S05]  /*239b0*/  @!P0 NANOSLEEP.SYNCS 0x989680 ;  /* 0x009896800000895d */ /* 0x002fea0003900000 */
[----:B------:R-:W1:Y:S02]  /*239c0*/  @!P0 SYNCS.PHASECHK.TRANS64 P0, [R2+URZ+0x30800], R5 ;  /* 0x03080005020085a7 */ /* 0x000e64000800007f */
[----:B-1----:R-:W-:Y:S05]  /*239d0*/  @!P0 BRA `(.L_x_609) ;  /* 0xfffffffc00f08947 */ /* 0x002fea000383ffff */
[----:B------:R-:W-:Y:S05]  /*239e0*/  BRA `(.L_x_834) ;  /* 0xfffffeb400b47947 */ /* 0x000fea000383ffff */
.L_x_623:
[----:B-1----:R1:W2:Y:S02]  /*239f0*/  SYNCS.PHASECHK.TRANS64.TRYWAIT P1, [R3+URZ+0x30830], R0 ;  /* 0x03083000030075a7 */ /* 0x0022a4000802017f */
[----:B--2---:R-:W-:Y:S05]  /*23a00*/  @!P1 NANOSLEEP.SYNCS 0x989680 ;  /* 0x009896800000995d */ /* 0x004fea0003900000 */
[----:B------:R-:W2:Y:S02]  /*23a10*/  @!P1 SYNCS.PHASECHK.TRANS64 P1, [R3+URZ+0x30830], R0 ;  /* 0x03083000030095a7 */ /* 0x000ea4000802007f */
[----:B--2---:R-:W-:Y:S05]  /*23a20*/  @!P1 BRA `(.L_x_623) ;  /* 0xfffffffc00f09947 */ /* 0x004fea000383ffff */
[----:B------:R-:W-:Y:S05]  /*23a30*/  BRA `(.L_x_622) ;  /* 0xfffffed800f07947 */ /* 0x000fea000383ffff */
.L_x_631:
[----:B-1----:R1:W2:Y:S02]  /*23a40*/  SYNCS.PHASECHK.TRANS64.TRYWAIT P1, [R0+URZ+0x30830], R4 ;  /* 0x03083004000075a7 */ /* 0x0022a4000802017f */
[----:B--2---:R-:W-:Y:S05]  /*23a50*/  @!P1 NANOSLEEP.SYNCS 0x989680 ;  /* 0x009896800000995d */ /* 0x004fea0003900000 */
[----:B------:R-:W2:Y:S02]  /*23a60*/  @!P1 SYNCS.PHASECHK.TRANS64 P1, [R0+URZ+0x30830], R4 ;  /* 0x03083004000095a7 */ /* 0x000ea4000802007f */
[----:B--2---:R-:W-:Y:S05]  /*23a70*/  @!P1 BRA `(.L_x_631) ;  /* 0xfffffffc00f09947 */ /* 0x004fea000383ffff */
[----:B------:R-:W-:Y:S05]  /*23a80*/  BRA `(.L_x_630) ;  /* 0xffffff0800307947 */ /* 0x000fea000383ffff */
.L_x_636:
[----:B-1----:R1:W2:Y:S02]  /*23a90*/  SYNCS.PHASECHK.TRANS64.TRYWAIT P1, [R12+URZ+0x30850], R3 ;  /* 0x030850030c0075a7 */ /* 0x0022a4000802017f */
[----:B--2---:R-:W-:Y:S05]  /*23aa0*/  @!P1 NANOSLEEP.SYNCS 0x989680 ;  /* 0x009896800000995d */ /* 0x004fea0003900000 */
[----:B------:R-:W2:Y:S02]  /*23ab0*/  @!P1 SYNCS.PHASECHK.TRANS64 P1, [R12+URZ+0x30850], R3 ;  /* 0x030850030c0095a7 */ /* 0x000ea4000802007f */
[----:B--2---:R-:W-:Y:S05]  /*23ac0*/  @!P1 BRA `(.L_x_636) ;  /* 0xfffffffc00f09947 */ /* 0x004fea000383ffff */
[----:B------:R-:W-:Y:S05]  /*23ad0*/  BRA `(.L_x_635) ;  /* 0xffffff1400e47947 */ /* 0x000fea000383ffff */
.L_x_644:
[----:B-1----:R1:W2:Y:S02]  /*23ae0*/  SYNCS.PHASECHK.TRANS64.TRYWAIT P1, [R6+URZ+0x30850], R3 ;  /* 0x03085003060075a7 */ /* 0x0022a4000802017f */
[----:B--2---:R-:W-:Y:S05]  /*23af0*/  @!P1 NANOSLEEP.SYNCS 0x989680 ;  /* 0x009896800000995d */ /* 0x004fea0003900000 */
[----:B------:R-:W2:Y:S02]  /*23b00*/  @!P1 SYNCS.PHASECHK.TRANS64 P1, [R6+URZ+0x30850], R3 ;  /* 0x03085003060095a7 */ /* 0x000ea4000802007f */
[----:B--2---:R-:W-:Y:S05]  /*23b10*/  @!P1 BRA `(.L_x_644) ;  /* 0xfffffffc00f09947 */ /* 0x004fea000383ffff */
[----:B------:R-:W-:Y:S05]  /*23b20*/  BRA `(.L_x_643) ;  /* 0xffffff3400bc7947 */ /* 0x000fea000383ffff */
.L_x_684:
[----:B------:R-:W0:Y:S01]  /*23b30*/  S2R R9, SR_TID.X ;  /* 0x0000000000097919 */ /* 0x000e220000002100 */
[----:B------:R-:W-:Y:S01]  /*23b40*/  BSSY B1, `(.L_x_835) ;  /* 0x000000a000017945 */ /* 0x000fe20003800000 */
[----:B------:R-:W-:Y:S01]  /*23b50*/  MOV R12, RZ ;  /* 0x000000ff000c7202 */ /* 0x000fe20000000f00 */
[----:B------:R-:W-:Y:S02]  /*23b60*/  IMAD.MOV.U32 R11, RZ, RZ, 0x1f ;  /* 0x0000001fff0b7424 */ /* 0x000fe400078e00ff */
[----:B------:R-:W-:Y:S01]  /*23b70*/  IMAD.MOV.U32 R15, RZ, RZ, -0x1 ;  /* 0xffffffffff0f7424 */ /* 0x000fe200078e00ff */
[----:B0-----:R-:W-:-:S04]  /*23b80*/  SHF.R.U32.HI R9, RZ, 0x5, R9 ;  /* 0x00000005ff097819 */ /* 0x001fc80000011609 */
[----:B------:R-:W-:-:S05]  /*23b90*/  LOP3.LUT R9, R9, 0x3, RZ, 0xc0, !PT ;  /* 0x0000000309097812 */ /* 0x000fca00078ec0ff */
[----:B------:R-:W-:-:S07]  /*23ba0*/  IMAD.MOV.U32 R13, RZ, RZ, R9 ;  /* 0x000000ffff0d7224 */ /* 0x000fce00078e0009 */
[----:B------:R-:W-:Y:S05]  /*23bb0*/  WARPSYNC.COLLECTIVE R15, `(.L_x_836) ;  /* 0x000000000f087348 */ /* 0x000fea0003c00000 */
[----:B------:R0:W1:Y:S02]  /*23bc0*/  SHFL.IDX P6, R14, R13, R12, R11 ;  /* 0x0000000c0d0e7389 */ /* 0x00006400000c000b */
[----:B01----:R-:W-:Y:S01]  /*23bd0*/  ENDCOLLECTIVE ;  /* 0x000000000000791b */ /* 0x003fe20003800000 */
.L_x_836:
[----:B------:R-:W-:Y:S05]  /*23be0*/  BSYNC B1 ;  /* 0x0000000000017941 */ /* 0x000fea0003800000 */
.L_x_835:
[----:B------:R-:W-:Y:S05]  /*23bf0*/  BRA `(.L_x_837) ;  /* 0xffffff9400187947 */ /* 0x000fea000383ffff */
.L_x_686:
[----:B------:R-:W-:Y:S01]  /*23c00*/  BSSY B1, `(.L_x_838) ;  /* 0x0000006000017945 */ /* 0x000fe20003800000 */
[----:B------:R-:W-:-:S07]  /*23c10*/  MOV R15, 0xffffffff ;  /* 0xffffffff000f7802 */ /* 0x000fce0000000f00 */
[----:B0-----:R-:W-:Y:S05]  /*23c20*/  WARPSYNC.COLLECTIVE R15, `(.L_x_839) ;  /* 0x000000000f0c7348 */ /* 0x001fea0003c00000 */
[----:B------:R-:W-:Y:S02]  /*23c30*/  ELECT P6, UR62, PT ;  /* 0x00000000003e782f */ /* 0x000fe400038c0000 */
[----:B------:R-:W-:Y:S01]  /*23c40*/  MOV R14, UR62 ;  /* 0x0000003e000e7c02 */ /* 0x000fe20008000f00 */
[----:B0-----:R-:W-:Y:S10]  /*23c50*/  ENDCOLLECTIVE ;  /* 0x000000000000791b */ /* 0x001ff40003800000 */
.L_x_839:
[----:B------:R-:W-:Y:S05]  /*23c60*/  BSYNC B1 ;  /* 0x0000000000017941 */ /* 0x000fea0003800000 */
.L_x_838:
[----:B------:R-:W-:Y:S05]  /*23c70*/  BRA `(.L_x_685) ;  /* 0xffffff9400107947 */ /* 0x000fea000383ffff */
.L_x_688:
[----:B0-----:R0:W1:Y:S02]  /*23c80*/  SYNCS.PHASECHK.TRANS64.TRYWAIT P0, [R22+URZ+0x30820], R8 ;  /* 0x03082008160075a7 */ /* 0x001064000800017f */
[----:B-1----:R-:W-:Y:S05]  /*23c90*/  @!P0 NANOSLEEP.SYNCS 0x989680 ;  /* 0x009896800000895d */ /* 0x002fea0003900000 */
[----:B------:R-:W1:Y:S02]  /*23ca0*/  @!P0 SYNCS.PHASECHK.TRANS64 P0, [R22+URZ+0x30820], R8 ;  /* 0x03082008160085a7 */ /* 0x000e64000800007f */
[----:B-1----:R-:W-:Y:S05]  /*23cb0*/  @!P0 BRA `(.L_x_688) ;  /* 0xfffffffc00f08947 */ /* 0x002fea000383ffff */
[----:B------:R-:W-:Y:S05]  /*23cc0*/  BRA `(.L_x_840) ;  /* 0xffffff9400207947 */ /* 0x000fea000383ffff */
.L_x_692:
[----:B-1----:R1:W2:Y:S02]  /*23cd0*/  SYNCS.PHASECHK.TRANS64.TRYWAIT P0, [R12+URZ+0x308a0], R11 ;  /* 0x0308a00b0c0075a7 */ /* 0x0022a4000800017f */
[----:B--2---:R-:W-:Y:S05]  /*23ce0*/  @!P0 NANOSLEEP.SYNCS 0x989680 ;  /* 0x009896800000895d */ /* 0x004fea0003900000 */
[----:B------:R-:W2:Y:S02]  /*23cf0*/  @!P0 SYNCS.PHASECHK.TRANS64 P0, [R12+URZ+0x308a0], R11 ;  /* 0x0308a00b0c0085a7 */ /* 0x000ea4000800007f */
[----:B--2---:R-:W-:Y:S05]  /*23d00*/  @!P0 BRA `(.L_x_692) ;  /* 0xfffffffc00f08947 */ /* 0x004fea000383ffff */
[----:B------:R-:W-:Y:S05]  /*23d10*/  BRA `(.L_x_841) ;  /* 0xffffff9400387947 */ /* 0x000fea000383ffff */
.L_x_699:
[----:B0-----:R0:W2:Y:S02]  /*23d20*/  SYNCS.PHASECHK.TRANS64.TRYWAIT P0, [R12+URZ+0x308c0], R11 ;  /* 0x0308c00b0c0075a7 */ /* 0x0010a4000800017f */
[----:B--2---:R-:W-:Y:S05]  /*23d30*/  @!P0 NANOSLEEP.SYNCS 0x989680 ;  /* 0x009896800000895d */ /* 0x004fea0003900000 */
[----:B------:R-:W2:Y:S02]  /*23d40*/  @!P0 SYNCS.PHASECHK.TRANS64 P0, [R12+URZ+0x308c0], R11 ;  /* 0x0308c00b0c0085a7 */ /* 0x000ea4000800007f */
[----:B--2---:R-:W-:Y:S05]  /*23d50*/  @!P0 BRA `(.L_x_699) ;  /* 0xfffffffc00f08947 */ /* 0x004fea000383ffff */
[----:B------:R-:W-:Y:S05]  /*23d60*/  BRA `(.L_x_842) ;  /* 0xffffff9800347947 */ /* 0x000fea000383ffff */
.L_x_708:
[----:B-1----:R1:W2:Y:S02]  /*23d70*/  SYNCS.PHASECHK.TRANS64.TRYWAIT P2, [R11+URZ+0x308a0], R10 ;  /* 0x0308a00a0b0075a7 */ /* 0x0022a4000804017f */
[----:B--2---:R-:W-:Y:S05]  /*23d80*/  @!P2 NANOSLEEP.SYNCS 0x989680 ;  /* 0x009896800000a95d */ /* 0x004fea0003900000 */
[----:B------:R-:W2:Y:S02]  /*23d90*/  @!P2 SYNCS.PHASECHK.TRANS64 P2, [R11+URZ+0x308a0], R10 ;  /* 0x0308a00a0b00a5a7 */ /* 0x000ea4000804007f */
[----:B--2---:R-:W-:Y:S05]  /*23da0*/  @!P2 BRA `(.L_x_708) ;  /* 0xfffffffc00f0a947 */ /* 0x004fea000383ffff */
[----:B------:R-:W-:Y:S05]  /*23db0*/  BRA `(.L_x_843) ;  /* 0xffffff9c00687947 */ /* 0x000fea000383ffff */
.L_x_715:
[----:B0-----:R0:W2:Y:S02]  /*23dc0*/  SYNCS.PHASECHK.TRANS64.TRYWAIT P2, [R11+URZ+0x308c0], R10 ;  /* 0x0308c00a0b0075a7 */ /* 0x0010a4000804017f */
[----:B--2---:R-:W-:Y:S05]  /*23dd0*/  @!P2 NANOSLEEP.SYNCS 0x989680 ;  /* 0x009896800000a95d */ /* 0x004fea0003900000 */
[----:B------:R-:W2:Y:S02]  /*23de0*/  @!P2 SYNCS.PHASECHK.TRANS64 P2, [R11+URZ+0x308c0], R10 ;  /* 0x0308c00a0b00a5a7 */ /* 0x000ea4000804007f */
[----:B--2---:R-:W-:Y:S05]  /*23df0*/  @!P2 BRA `(.L_x_715) ;  /* 0xfffffffc00f0a947 */ /* 0x004fea000383ffff */
[----:B------:R-:W-:Y:S05]  /*23e00*/  BRA `(.L_x_844) ;  /* 0xffffffa000607947 */ /* 0x000fea000383ffff */
.L_x_732:
[----:B0-----:R-:W0:Y:S01]  /*23e10*/  S2R R8, SR_TID.X ;  /* 0x0000000000087919 */ /* 0x001e220000002100 */
[----:B------:R-:W-:Y:S01]  /*23e20*/  BSSY B0, `(.L_x_845) ;  /* 0x000000a000007945 */ /* 0x000fe20003800000 */
[----:B------:R-:W-:Y:S01]  /*23e30*/  IMAD.MOV.U32 R12, RZ, RZ, RZ ;  /* 0x000000ffff0c7224 */ /* 0x000fe200078e00ff */
[----:B------:R-:W-:Y:S01]  /*23e40*/  MOV R11, 0x1f ;  /* 0x0000001f000b7802 */ /* 0x000fe20000000f00 */
[----:B------:R-:W-:Y:S01]  /*23e50*/  IMAD.MOV.U32 R15, RZ, RZ, -0x1 ;  /* 0xffffffffff0f7424 */ /* 0x000fe200078e00ff */
[----:B0-----:R-:W-:-:S04]  /*23e60*/  SHF.R.U32.HI R8, RZ, 0x5, R8 ;  /* 0x00000005ff087819 */ /* 0x001fc80000011608 */
[----:B------:R-:W-:-:S05]  /*23e70*/  LOP3.LUT R8, R8, 0x3, RZ, 0xc0, !PT ;  /* 0x0000000308087812 */ /* 0x000fca00078ec0ff */
[----:B------:R-:W-:-:S07]  /*23e80*/  IMAD.MOV.U32 R13, RZ, RZ, R8 ;  /* 0x000000ffff0d7224 */ /* 0x000fce00078e0008 */
[----:B-----5:R-:W-:Y:S05]  /*23e90*/  WARPSYNC.COLLECTIVE R15, `(.L_x_846) ;  /* 0x000000000f087348 */ /* 0x020fea0003c00000 */
[----:B------:R0:W1:Y:S02]  /*23ea0*/  SHFL.IDX P6, R14, R13, R12, R11 ;  /* 0x0000000c0d0e7389 */ /* 0x00006400000c000b */
[----:B01---5:R-:W-:Y:S01]  /*23eb0*/  ENDCOLLECTIVE ;  /* 0x000000000000791b */ /* 0x023fe20003800000 */
.L_x_846:
[----:B------:R-:W-:Y:S05]  /*23ec0*/  BSYNC B0 ;  /* 0x0000000000007941 */ /* 0x000fea0003800000 */
.L_x_845:
[----:B------:R-:W-:Y:S05]  /*23ed0*/  BRA `(.L_x_847) ;  /* 0xffffffb000147947 */ /* 0x000fea000383ffff */
.L_x_735:
[----:B0-----:R0:W1:Y:S02]  /*23ee0*/  SYNCS.PHASECHK.TRANS64.TRYWAIT P0, [R7+URZ+0x30840], R2 ;  /* 0x03084002070075a7 */ /* 0x001064000800017f */
[----:B-1----:R-:W-:Y:S05]  /*23ef0*/  @!P0 NANOSLEEP.SYNCS 0x989680 ;  /* 0x009896800000895d */ /* 0x002fea0003900000 */
[----:B------:R-:W1:Y:S02]  /*23f00*/  @!P0 SYNCS.PHASECHK.TRANS64 P0, [R7+URZ+0x30840], R2 ;  /* 0x03084002070085a7 */ /* 0x000e64000800007f */
[----:B-1----:R-:W-:Y:S05]  /*23f10*/  @!P0 BRA `(.L_x_735) ;  /* 0xfffffffc00f08947 */ /* 0x002fea000383ffff */
[----:B------:R-:W-:Y:S05]  /*23f20*/  BRA `(.L_x_848) ;  /* 0xffffffb000647947 */ /* 0x000fea000383ffff */
.L_x_736:
[----:B------:R-:W-:Y:S01]  /*23f30*/  BSSY B0, `(.L_x_849) ;  /* 0x0000008000007945 */ /* 0x000fe20003800000 */
[----:B------:R-:W-:Y:S01]  /*23f40*/  IMAD.MOV.U32 R13, RZ, RZ, R0 ;  /* 0x000000ffff0d7224 */ /* 0x000fe200078e0000 */
[----:B------:R-:W-:Y:S01]  /*23f50*/  MOV R12, RZ ;  /* 0x000000ff000c7202 */ /* 0x000fe20000000f00 */
[----:B------:R-:W-:Y:S02]  /*23f60*/  IMAD.MOV.U32 R11, RZ, RZ, 0x181f ;  /* 0x0000181fff0b7424 */ /* 0x000fe400078e00ff */
[----:B------:R-:W-:-:S07]  /*23f70*/  IMAD.MOV.U32 R15, RZ, RZ, -0x1 ;  /* 0xffffffffff0f7424 */ /* 0x000fce00078e00ff */
[----:B------:R-:W-:Y:S05]  /*23f80*/  WARPSYNC.COLLECTIVE R15, `(.L_x_850) ;  /* 0x000000000f087348 */ /* 0x000fea0003c00000 */
[----:B------:R0:W1:Y:S02]  /*23f90*/  SHFL.IDX P6, R14, R13, R12, R11 ;  /* 0x0000000c0d0e7389 */ /* 0x00006400000c000b */
[----:B01----:R-:W-:Y:S01]  /*23fa0*/  ENDCOLLECTIVE ;  /* 0x000000000000791b */ /* 0x003fe20003800000 */
.L_x_850:
[----:B------:R-:W-:Y:S05]  /*23fb0*/  BSYNC B0 ;  /* 0x0000000000007941 */ /* 0x000fea0003800000 */
.L_x_849:
[----:B------:R-:W-:Y:S01]  /*23fc0*/  IMAD.MOV.U32 R13, RZ, RZ, R4 ;  /* 0x000000ffff0d7224 */ /* 0x000fe200078e0004 */
[----:B------:R-:W-:Y:S01]  /*23fd0*/  MOV R11, 0x181f ;  /* 0x0000181f000b7802 */ /* 0x000fe20000000f00 */
[----:B------:R-:W-:Y:S01]  /*23fe0*/  IMAD.MOV.U32 R12, RZ, RZ, RZ ;  /* 0x000000ffff0c7224 */ /* 0x000fe200078e00ff */
[----:B------:R-:W-:Y:S01]  /*23ff0*/  MOV R2, R14 ;  /* 0x0000000e00027202 */ /* 0x000fe20000000f00 */
[----:B------:R-:W-:Y:S02]  /*24000*/  IMAD.MOV.U32 R15, RZ, RZ, -0x1 ;  /* 0xffffffffff0f7424 */ /* 0x000fe400078e00ff */
[----:B------:R-:W-:-:S07]  /*24010*/  @P0 IMAD R8, R5, 0x2, R22 ;  /* 0x0000000205080824 */ /* 0x000fce00078e0216 */
[----:B------:R-:W-:Y:S05]  /*24020*/  WARPSYNC.COLLECTIVE R15, `(.L_x_851) ;  /* 0x000000000f087348 */ /* 0x000fea0003c00000 */
[----:B------:R0:W1:Y:S02]  /*24030*/  SHFL.IDX P6, R14, R13, R12, R11 ;  /* 0x0000000c0d0e7389 */ /* 0x00006400000c000b */
[----:B01----:R-:W-:Y:S01]  /*24040*/  ENDCOLLECTIVE ;  /* 0x000000000000791b */ /* 0x003fe20003800000 */
.L_x_851:
[----:B------:R-:W-:Y:S01]  /*24050*/  IMAD.MOV.U32 R13, RZ, RZ, R0 ;  /* 0x000000ffff0d7224 */ /* 0x000fe200078e0000 */
[----:B------:R-:W-:Y:S01]  /*24060*/  MOV R12, 0x1 ;  /* 0x00000001000c7802 */ /* 0x000fe20000000f00 */
[----:B------:R-:W-:-:S07]  /*24070*/  IMAD.MOV.U32 R3, RZ, RZ, R14 ;  /* 0x000000ffff037224 */ /* 0x000fce00078e000e */
[----:B------:R-:W-:Y:S05]  /*24080*/  WARPSYNC.COLLECTIVE R15, `(.L_x_852) ;  /* 0x000000000f087348 */ /* 0x000fea0003c00000 */
[----:B------:R0:W1:Y:S02]  /*24090*/  SHFL.IDX P6, R14, R13, R12, R11 ;  /* 0x0000000c0d0e7389 */ /* 0x00006400000c000b */
[----:B01----:R-:W-:Y:S01]  /*240a0*/  ENDCOLLECTIVE ;  /* 0x000000000000791b */ /* 0x003fe20003800000 */
.L_x_852:
[----:B------:R-:W-:-:S04]  /*240b0*/  @P0 LEA R3, P1, R32, R3, 0x1 ;  /* 0x0000000320030211 */ /* 0x000fc800078208ff */
[----:B------:R-:W-:Y:S02]  /*240c0*/  @P0 IADD3.X R2, RZ, R2, RZ, P1, !PT ;  /* 0x00000002ff020210 */ /* 0x000fe40000ffe4ff */
[----:B------:R-:W-:Y:S02]  /*240d0*/  ISETP.GE.AND P1, PT, R6, 0x11, PT ;  /* 0x000000110600780c */ /* 0x000fe40003f26270 */
        /* <DEDUP_REMOVED lines=14> */
.L_x_853:
[----:B------:R-:W-:Y:S01]  /*241c0*/  @P1 IMAD R8, R5, 0x2, R22 ;  /* 0x0000000205081824 */ /* 0x000fe200078e0216 */
[----:B------:R-:W-:Y:S01]  /*241d0*/  MOV R13, R0 ;  /* 0x00000000000d7202 */ /* 0x000fe20000000f00 */
[----:B------:R-:W-:Y:S01]  /*241e0*/  IMAD.MOV.U32 R12, RZ, RZ, 0x2 ;  /* 0x00000002ff0c7424 */ /* 0x000fe200078e00ff */
[----:B------:R-:W-:-:S07]  /*241f0*/  MOV R3, R14 ;  /* 0x0000000e00037202 */ /* 0x000fce0000000f00 */
[----:B------:R-:W-:Y:S05]  /*24200*/  WARPSYNC.COLLECTIVE R15, `(.L_x_854) ;  /* 0x000000000f087348 */ /* 0x000fea0003c00000 */
[----:B------:R0:W1:Y:S02]  /*24210*/  SHFL.IDX P6, R14, R13, R12, R11 ;  /* 0x0000000c0d0e7389 */ /* 0x00006400000c000b */
[----:B01----:R-:W-:Y:S01]  /*24220*/  ENDCOLLECTIVE ;  /* 0x000000000000791b */ /* 0x003fe20003800000 */
.L_x_854:
[----:B------:R-:W-:-:S05]  /*24230*/  @P1 LEA R3, P0, R32, R3, 0x1 ;  /* 0x0000000320031211 */ /* 0x000fca00078008ff */
[----:B------:R-:W-:-:S05]  /*24240*/  @P1 IMAD.X R2, RZ, RZ, R2, P0 ;  /* 0x000000ffff021224 */ /* 0x000fca00000e0602 */
[----:B------:R-:W-:Y:S02]  /*24250*/  @P1 LOP3.LUT R3, R3, R2, RZ, 0x3c, !PT ;  /* 0x0000000203031212 */ /* 0x000fe400078e3cff */
[----:B------:R-:W-:Y:S02]  /*24260*/  MOV R13, R4 ;  /* 0x00000004000d7202 */ /* 0x000fe40000000f00 */
        /* <DEDUP_REMOVED lines=13> */
.L_x_855:
[----:B------:R-:W-:Y:S01]  /*24340*/  @P1 LEA R8, R5, R22, 0x1 ;  /* 0x0000001605081211 */ /* 0x000fe200078e08ff */
[----:B------:R-:W-:Y:S02]  /*24350*/  IMAD.MOV.U32 R13, RZ, RZ, R0 ;  /* 0x000000ffff0d7224 */ /* 0x000fe400078e0000 */
[----:B------:R-:W-:Y:S02]  /*24360*/  IMAD.MOV.U32 R12, RZ, RZ, 0x3 ;  /* 0x00000003ff0c7424 */ /* 0x000fe400078e00ff */
[----:B------:R-:W-:-:S07]  /*24370*/  IMAD.MOV.U32 R3, RZ, RZ, R14 ;  /* 0x000000ffff037224 */ /* 0x000fce00078e000e */
[----:B------:R-:W-:Y:S05]  /*24380*/  WARPSYNC.COLLECTIVE R15, `(.L_x_856) ;  /* 0x000000000f087348 */ /* 0x000fea0003c00000 */
[----:B------:R0:W1:Y:S02]  /*24390*/  SHFL.IDX P6, R14, R13, R12, R11 ;  /* 0x0000000c0d0e7389 */ /* 0x00006400000c000b */
[----:B01----:R-:W-:Y:S01]  /*243a0*/  ENDCOLLECTIVE ;  /* 0x000000000000791b */ /* 0x003fe20003800000 */
.L_x_856:
        /* <DEDUP_REMOVED lines=17> */
.L_x_857:
[----:B------:R-:W-:Y:S02]  /*244c0*/  @P1 IMAD R8, R5, 0x2, R22 ;  /* 0x0000000205081824 */ /* 0x000fe400078e0216 */
[----:B------:R-:W-:Y:S01]  /*244d0*/  IMAD.MOV.U32 R13, RZ, RZ, R0 ;  /* 0x000000ffff0d7224 */ /* 0x000fe200078e0000 */
[----:B------:R-:W-:Y:S01]  /*244e0*/  MOV R12, 0x4 ;  /* 0x00000004000c7802 */ /* 0x000fe20000000f00 */
[----:B------:R-:W-:-:S07]  /*244f0*/  IMAD.MOV.U32 R3, RZ, RZ, R14 ;  /* 0x000000ffff037224 */ /* 0x000fce00078e000e */
[----:B------:R-:W-:Y:S05]  /*24500*/  WARPSYNC.COLLECTIVE R15, `(.L_x_858) ;  /* 0x000000000f087348 */ /* 0x000fea0003c00000 */
[----:B------:R0:W1:Y:S02]  /*24510*/  SHFL.IDX P6, R14, R13, R12, R11 ;  /* 0x0000000c0d0e7389 */ /* 0x00006400000c000b */
[----:B01----:R-:W-:Y:S01]  /*24520*/  ENDCOLLECTIVE ;  /* 0x000000000000791b */ /* 0x003fe20003800000 */
.L_x_858:
[----:B------:R-:W-:-:S04]  /*24530*/  @P1 LEA R3, P0, R32, R3, 0x1 ;  /* 0x0000000320031211 */ /* 0x000fc800078008ff */
[----:B------:R-:W-:-:S04]  /*24540*/  @P1 IADD3.X R2, RZ, R2, RZ, P0, !PT ;  /* 0x00000002ff021210 */ /* 0x000fc800007fe4ff */
        /* <DEDUP_REMOVED lines=15> */
.L_x_859:
[----:B------:R-:W-:Y:S01]  /*24640*/  @P1 IMAD R8, R5, 0x2, R22 ;  /* 0x0000000205081824 */ /* 0x000fe200078e0216 */
[----:B------:R-:W-:Y:S01]  /*24650*/  MOV R13, R0 ;  /* 0x00000000000d7202 */ /* 0x000fe20000000f00 */
[----:B------:R-:W-:Y:S01]  /*24660*/  IMAD.MOV.U32 R12, RZ, RZ, 0x5 ;  /* 0x00000005ff0c7424 */ /* 0x000fe200078e00ff */
[----:B------:R-:W-:-:S07]  /*24670*/  MOV R3, R14 ;  /* 0x0000000e00037202 */ /* 0x000fce0000000f00 */
[----:B------:R-:W-:Y:S05]  /*24680*/  WARPSYNC.COLLECTIVE R15, `(.L_x_860) ;  /* 0x000000000f087348 */ /* 0x000fea0003c00000 */
[----:B------:R0:W1:Y:S02]  /*24690*/  SHFL.IDX P6, R14, R13, R12, R11 ;  /* 0x0000000c0d0e7389 */ /* 0x00006400000c000b */
[----:B01----:R-:W-:Y:S01]  /*246a0*/  ENDCOLLECTIVE ;  /* 0x000000000000791b */ /* 0x003fe20003800000 */
.L_x_860:
[----:B------:R-:W-:-:S05]  /*246b0*/  @P1 LEA R3, P0, R32, R3, 0x1 ;  /* 0x0000000320031211 */ /* 0x000fca00078008ff */
[----:B------:R-:W-:-:S05]  /*246c0*/  @P1 IMAD.X R2, RZ, RZ, R2, P0 ;  /* 0x000000ffff021224 */ /* 0x000fca00000e0602 */
[----:B------:R-:W-:Y:S02]  /*246d0*/  @P1 LOP3.LUT R3, R3, R2, RZ, 0x3c, !PT ;  /* 0x0000000203031212 */ /* 0x000fe400078e3cff */
[----:B------:R-:W-:Y:S02]  /*246e0*/  MOV R13, R4 ;  /* 0x00000004000d7202 */ /* 0x000fe40000000f00 */
[----:B------:R-:W-:-:S04]  /*246f0*/  @P1 LOP3.LUT R2, R3, R2, RZ, 0x3c, !PT ;  /* 0x0000000203021212 */ /* 0x000fc800078e3cff */
[----:B------:R-:W-:Y:S01]  /*24700*/  @P1 LOP3.LUT R3, R3, R2, RZ, 0x3c, !PT ;  /* 0x0000000203031212 */ /* 0x000fe200078e3cff */
[----:B------:R-:W-:-:S04]  /*24710*/  IMAD.MOV.U32 R0, RZ, RZ, R14 ;  /* 0x000000ffff007224 */ /* 0x000fc800078e000e */
[----:B------:R-:W-:Y:S01]  /*24720*/  @!PT LDS RZ, [RZ] ;  /* 0x00000000fffff984 */ /* 0x000fe20000000800 */
[----:B------:R-:W-:Y:S01]  /*24730*/  @!PT LDS RZ, [RZ] ;  /* 0x00000000fffff984 */ /* 0x000fe20000000800 */
[----:B------:R-:W-:Y:S01]  /*24740*/  @!PT LDS RZ, [RZ] ;  /* 0x00000000fffff984 */ /* 0x000fe20000000800 */
[----:B------:R0:W-:Y:S03]  /*24750*/  @P1 LDGSTS.E.BYPASS.LTC128B.128 [R8+0x20400], desc[UR48][R2.64], !P4 ;  /* 0x2040000002081fae */ /* 0x0001e6000e101d70 */
[----:B0-----:R-:W-:Y:S05]  /*24760*/  WARPSYNC.COLLECTIVE R15, `(.L_x_861) ;  /* 0x000000000f087348 */ /* 0x001fea0003c00000 */
[----:B------:R1:W2:Y:S02]  /*24770*/  SHFL.IDX P6, R14, R13, R12, R11 ;  /* 0x0000000c0d0e7389 */ /* 0x0002a400000c000b */
[----:B012---:R-:W-:Y:S01]  /*24780*/  ENDCOLLECTIVE ;  /* 0x000000000000791b */ /* 0x007fe20003800000 */
.L_x_861:
[----:B------:R-:W-:Y:S01]  /*24790*/  @!PT LDS RZ, [RZ] ;  /* 0x00000000fffff984 */ /* 0x000fe20000000800 */
[----:B------:R-:W-:Y:S01]  /*247a0*/  @!PT LDS RZ, [RZ] ;  /* 0x00000000fffff984 */ /* 0x000fe20000000800 */
[----:B------:R-:W-:Y:S01]  /*247b0*/  @!PT LDS RZ, [RZ] ;  /* 0x00000000fffff984 */ /* 0x000fe20000000800 */
[----:B------:R-:W-:Y:S04]  /*247c0*/  @P1 LDGSTS.E.BYPASS.LTC128B.128 [R8+0x23400], desc[UR48][R2.64+0x80], !P3 ;  /* 0x2340008002081fae */ /* 0x000fe8000d901d70 */
[----:B------:R0:W-:Y:S02]  /*247d0*/  @P1 LDGSTS.E.BYPASS.LTC128B.128 [R8+0x26400], desc[UR48][R2.64+0x100], !P2 ;  /* 0x2640010002081fae */ /* 0x0001e4000d101d70 */
[----:B0-----:R-:W-:Y:S01]  /*247e0*/  IMAD.MOV.U32 R2, RZ, RZ, R14 ;  /* 0x000000ffff027224 */ /* 0x001fe200078e000e */
[----:B------:R-:W-:Y:S06]  /*247f0*/  BRA `(.L_x_862) ;  /* 0xffffffac00a47947 */ /* 0x000fec000383ffff */
.L_x_741:
[----:B------:R-:W-:Y:S01]  /*24800*/  IMAD.MOV.U32 R13, RZ, RZ, R5 ;  /* 0x000000ffff0d7224 */ /* 0x000fe200078e0005 */
[----:B------:R-:W-:Y:S01]  /*24810*/  MOV R12, RZ ;  /* 0x000000ff000c7202 */ /* 0x000fe20000000f00 */
[----:B------:R-:W-:Y:S02]  /*24820*/  IMAD.MOV.U32 R11, RZ, RZ, 0x181f ;  /* 0x0000181fff0b7424 */ /* 0x000fe400078e00ff */
[----:B------:R-:W-:Y:S02]  /*24830*/  IMAD.MOV.U32 R15, RZ, RZ, -0x1 ;  /* 0xffffffffff0f7424 */ /* 0x000fe400078e00ff */
[----:B-----5:R-:W-:Y:S02]  /*24840*/  IMAD R6, R10, R8, RZ ;  /* 0x000000080a067224 */ /* 0x020fe400078e02ff */
[----:B------:R-:W-:-:S07]  /*24850*/  IMAD.IADD R4, R9, 0x1, R4 ;  /* 0x0000000109047824 */ /* 0x000fce00078e0204 */
[----:B------:R-:W-:Y:S05]  /*24860*/  WARPSYNC.COLLECTIVE R15, `(.L_x_863) ;  /* 0x000000000f087348 */ /* 0x000fea0003c00000 */
[----:B------:R0:W1:Y:S02]  /*24870*/  SHFL.IDX P6, R14, R13, R12, R11 ;  /* 0x0000000c0d0e7389 */ /* 0x00006400000c000b */
[----:B01----:R-:W-:Y:S01]  /*24880*/  ENDCOLLECTIVE ;  /* 0x000000000000791b */ /* 0x003fe20003800000 */
.L_x_863:
[C---:B------:R-:W-:Y:S01]  /*24890*/  VIADD R7, R4.reuse, 0x10 ;  /* 0x0000001004077836 */ /* 0x040fe20000000000 */
[----:B------:R-:W-:Y:S01]  /*248a0*/  ISETP.GE.AND P1, PT, R4, R6, PT ;  /* 0x000000060400720c */ /* 0x000fe20003f26270 */
[----:B------:R-:W-:Y:S01]  /*248b0*/  IMAD.MOV.U32 R13, RZ, RZ, R0 ;  /* 0x000000ffff0d7224 */ /* 0x000fe200078e0000 */
[----:B------:R-:W-:-:S11]  /*248c0*/  MOV R2, R14 ;  /* 0x0000000e00027202 */ /* 0x000fd60000000f00 */
[----:B------:R-:W-:Y:S05]  /*248d0*/  WARPSYNC.COLLECTIVE R15, `(.L_x_864) ;  /* 0x000000000f087348 */ /* 0x000fea0003c00000 */
[----:B------:R0:W1:Y:S02]  /*248e0*/  SHFL.IDX P6, R14, R13, R12, R11 ;  /* 0x0000000c0d0e7389 */ /* 0x00006400000c000b */
[----:B01----:R-:W-:Y:S01]  /*248f0*/  ENDCOLLECTIVE ;  /* 0x000000000000791b */ /* 0x003fe20003800000 */
.L_x_864:
[----:B------:R-:W-:Y:S01]  /*24900*/  MOV R13, R5 ;  /* 0x00000005000d7202 */ /* 0x000fe20000000f00 */
[----:B------:R-:W-:Y:S01]  /*24910*/  IMAD.MOV.U32 R12, RZ, RZ, 0x1 ;  /* 0x00000001ff0c7424 */ /* 0x000fe200078e00ff */
[----:B------:R-:W-:-:S04]  /*24920*/  @!P1 LEA R14, P4, R32, R14, 0x1 ;  /* 0x0000000e200e9211 */ /* 0x000fc800078808ff */
[----:B------:R-:W-:Y:S01]  /*24930*/  @!P1 IADD3.X R3, RZ, R2, RZ, P4, !PT ;  /* 0x00000002ff039210 */ /* 0x000fe200027fe4ff */
[----:B------:R-:W-:-:S08]  /*24940*/  @!P1 IMAD.MOV.U32 R2, RZ, RZ, R14 ;  /* 0x000000ffff029224 */ /* 0x000fd000078e000e */
[----:B------:R-:W-:Y:S05]  /*24950*/  WARPSYNC.COLLECTIVE R15, `(.L_x_865) ;  /* 0x000000000f087348 */ /* 0x000fea0003c00000 */
[----:B------:R0:W1:Y:S02]  /*24960*/  SHFL.IDX P6, R14, R13, R12, R11 ;  /* 0x0000000c0d0e7389 */ /* 0x00006400000c000b */
[----:B01----:R-:W-:Y:S01]  /*24970*/  ENDCOLLECTIVE ;  /* 0x000000000000791b */ /* 0x003fe20003800000 */
.L_x_865:
[----:B------:R-:W-:Y:S01]  /*24980*/  @!PT LDS RZ, [RZ] ;  /* 0x00000000fffff984 */ /* 0x000fe20000000800 */
[----:B------:R-:W-:Y:S01]  /*24990*/  @!PT LDS RZ, [RZ] ;  /* 0x00000000fffff984 */ /* 0x000fe20000000800 */
[----:B------:R-:W-:Y:S01]  /*249a0*/  @!PT LDS RZ, [RZ] ;  /* 0x00000000fffff984 */ /* 0x000fe20000000800 */
[----:B------:R-:W-:Y:S04]  /*249b0*/  @!P1 LDGSTS.E.BYPASS.LTC128B.128 [R37+0x12400], desc[UR48][R2.64], !P3 ;  /* 0x1240000002259fae */ /* 0x000fe8000d901d70 */
[----:B------:R-:W-:Y:S04]  /*249c0*/  @!P1 LDGSTS.E.BYPASS.LTC128B.128 [R37+0x16400], desc[UR48][R2.64+0x80], !P2 ;  /* 0x1640008002259fae */ /* 0x000fe8000d101d70 */
[----:B------:R0:W-:Y:S01]  /*249d0*/  @!P1 LDGSTS.E.BYPASS.LTC128B.128 [R37+0x1a400], desc[UR48][R2.64+0x100], !P0 ;  /* 0x1a40010002259fae */ /* 0x0001e2000c101d70 */
[----:B------:R-:W-:Y:S02]  /*249e0*/  ISETP.GE.AND P1, PT, R7, R6, PT ;  /* 0x000000060700720c */ /* 0x000fe40003f26270 */
[----:B------:R-:W-:Y:S01]  /*249f0*/  MOV R13, R0 ;  /* 0x00000000000d7202 */ /* 0x000fe20000000f00 */
[----:B0-----:R-:W-:-:S10]  /*24a00*/  IMAD.MOV.U32 R2, RZ, RZ, R14 ;  /* 0x000000ffff027224 */ /* 0x001fd400078e000e */
[----:B------:R-:W-:Y:S05]  /*24a10*/  WARPSYNC.COLLECTIVE R15, `(.L_x_866) ;  /* 0x000000000f087348 */ /* 0x000fea0003c00000 */
[----:B------:R0:W1:Y:S02]  /*24a20*/  SHFL.IDX P6, R14, R13, R12, R11 ;  /* 0x0000000c0d0e7389 */ /* 0x00006400000c000b */
[----:B01----:R-:W-:Y:S01]  /*24a30*/  ENDCOLLECTIVE ;  /* 0x000000000000791b */ /* 0x003fe20003800000 */
.L_x_866:
[----:B------:R-:W-:Y:S01]  /*24a40*/  IMAD.MOV.U32 R13, RZ, RZ, R5 ;  /* 0x000000ffff0d7224 */ /* 0x000fe200078e0005 */
[----:B------:R-:W-:Y:S02]  /*24a50*/  MOV R12, 0x2 ;  /* 0x00000002000c7802 */ /* 0x000fe40000000f00 */
[----:B------:R-:W-:-:S05]  /*24a60*/  @!P1 LEA R14, P4, R32, R14, 0x1 ;  /* 0x0000000e200e9211 */ /* 0x000fca00078808ff */
[----:B------:R-:W-:Y:S02]  /*24a70*/  @!P1 IMAD.X R7, RZ, RZ, R2, P4 ;  /* 0x000000ffff079224 */ /* 0x000fe400020e0602 */
[----:B------:R-:W-:-:S07]  /*24a80*/  @!P1 IMAD.MOV.U32 R2, RZ, RZ, R14 ;  /* 0x000000ffff029224 */ /* 0x000fce00078e000e */
[----:B------:R-:W-:Y:S05]  /*24a90*/  WARPSYNC.COLLECTIVE R15, `(.L_x_867) ;  /* 0x000000000f087348 */ /* 0x000fea0003c00000 */
[----:B------:R0:W1:Y:S02]  /*24aa0*/  SHFL.IDX P6, R14, R13, R12, R11 ;  /* 0x0000000c0d0e7389 */ /* 0x00006400000c000b */
[----:B01----:R-:W-:Y:S01]  /*24ab0*/  ENDCOLLECTIVE ;  /* 0x000000000000791b */ /* 0x003fe20003800000 */
.L_x_867:
        /* <DEDUP_REMOVED lines=14> */
.L_x_868:
        /* <DEDUP_REMOVED lines=8> */
.L_x_869:
[----:B------:R-:W-:Y:S01]  /*24c20*/  @!P1 IMAD.MOV.U32 R3, RZ, RZ, R7 ;  /* 0x000000ffff039224 */ /* 0x000fe200078e0007 */
[----:B------:R-:W-:-:S04]  /*24c30*/  IADD3 R7, R4, 0x30, RZ ;  /* 0x0000003004077810 */ /* 0x000fc80007ffe0ff */
[----:B------:R-:W-:Y:S01]  /*24c40*/  @!PT LDS RZ, [RZ] ;  /* 0x00000000fffff984 */ /* 0x000fe20000000800 */
[----:B------:R-:W-:Y:S01]  /*24c50*/  @!PT LDS RZ, [RZ] ;  /* 0x00000000fffff984 */ /* 0x000fe20000000800 */
[----:B------:R-:W-:Y:S01]  /*24c60*/  @!PT LDS RZ, [RZ] ;  /* 0x00000000fffff984 */ /* 0x000fe20000000800 */
[----:B------:R-:W-:Y:S04]  /*24c70*/  @!P1 LDGSTS.E.BYPASS.LTC128B.128 [R37+0x13400], desc[UR48][R2.64], !P3 ;  /* 0x1340000002259fae */ /* 0x000fe8000d901d70 */
[----:B------:R-:W-:Y:S01]  /*24c80*/  @!P1 LDGSTS.E.BYPASS.LTC128B.128 [R37+0x17400], desc[UR48][R2.64+0x80], !P2 ;  /* 0x1740008002259fae */ /* 0x000fe2000d101d70 */
[----:B------:R-:W-:-:S03]  /*24c90*/  IMAD.MOV.U32 R13, RZ, RZ, R0 ;  /* 0x000000ffff0d7224 */ /* 0x000fc600078e0000 */
[----:B------:R0:W-:Y:S01]  /*24ca0*/  @!P1 LDGSTS.E.BYPASS.LTC128B.128 [R37+0x1b400], desc[UR48][R2.64+0x100], !P0 ;  /* 0x1b40010002259fae */ /* 0x0001e2000c101d70 */
[----:B------:R-:W-:Y:S02]  /*24cb0*/  ISETP.GE.AND P1, PT, R7, R6, PT ;  /* 0x000000060700720c */ /* 0x000fe40003f26270 */
[----:B0-----:R-:W-:-:S11]  /*24cc0*/  MOV R2, R14 ;  /* 0x0000000e00027202 */ /* 0x001fd60000000f00 */
[----:B------:R-:W-:Y:S05]  /*24cd0*/  WARPSYNC.COLLECTIVE R15, `(.L_x_870) ;  /* 0x000000000f087348 */ /* 0x000fea0003c00000 */
[----:B------:R0:W1:Y:S02]  /*24ce0*/  SHFL.IDX P6, R14, R13, R12, R11 ;  /* 0x0000000c0d0e7389 */ /* 0x00006400000c000b */
[----:B01----:R-:W-:Y:S01]  /*24cf0*/  ENDCOLLECTIVE ;  /* 0x000000000000791b */ /* 0x003fe20003800000 */
.L_x_870:
[----:B------:R-:W-:Y:S01]  /*24d00*/  MOV R13, R5 ;  /* 0x00000005000d7202 */ /* 0x000fe20000000f00 */
[----:B------:R-:W-:Y:S01]  /*24d10*/  IMAD.MOV.U32 R12, RZ, RZ, 0x4 ;  /* 0x00000004ff0c7424 */ /* 0x000fe200078e00ff */
[----:B------:R-:W-:-:S05]  /*24d20*/  @!P1 LEA R14, P4, R32, R14, 0x1 ;  /* 0x0000000e200e9211 */ /* 0x000fca00078808ff */
[----:B------:R-:W-:Y:S01]  /*24d30*/  @!P1 IMAD.X R7, RZ, RZ, R2, P4 ;  /* 0x000000ffff079224 */ /* 0x000fe200020e0602 */
[----:B------:R-:W-:-:S07]  /*24d40*/  @!P1 MOV R2, R14 ;  /* 0x0000000e00029202 */ /* 0x000fce0000000f00 */
[----:B------:R-:W-:Y:S05]  /*24d50*/  WARPSYNC.COLLECTIVE R15, `(.L_x_871) ;  /* 0x000000000f087348 */ /* 0x000fea0003c00000 */
[----:B------:R0:W1:Y:S02]  /*24d60*/  SHFL.IDX P6, R14, R13, R12, R11 ;  /* 0x0000000c0d0e7389 */ /* 0x00006400000c000b */
[----:B01----:R-:W-:Y:S01]  /*24d70*/  ENDCOLLECTIVE ;  /* 0x000000000000791b */ /* 0x003fe20003800000 */
.L_x_871:
        /* <DEDUP_REMOVED lines=14> */
.L_x_872:
        /* <DEDUP_REMOVED lines=8> */
.L_x_873:
        /* <DEDUP_REMOVED lines=14> */
.L_x_874:
        /* <DEDUP_REMOVED lines=8> */
.L_x_875:
        /* <DEDUP_REMOVED lines=14> */
.L_x_876:
[----:B------:R-:W-:Y:S01]  /*25120*/  IMAD.MOV.U32 R13, RZ, RZ, R5 ;  /* 0x000000ffff0d7224 */ /* 0x000fe200078e0005 */
[----:B------:R-:W-:Y:S02]  /*25130*/  MOV R12, 0x7 ;  /* 0x00000007000c7802 */ /* 0x000fe40000000f00 */
[----:B------:R-:W-:-:S05]  /*25140*/  @!P1 LEA R14, P4, R32, R14, 0x1 ;  /* 0x0000000e200e9211 */ /* 0x000fca00078808ff */
[----:B------:R-:W-:Y:S01]  /*25150*/  @!P1 IMAD.X R7, RZ, RZ, R2, P4 ;  /* 0x000000ffff079224 */ /* 0x000fe200020e0602 */
[----:B------:R-:W-:-:S07]  /*25160*/  @!P1 MOV R2, R14 ;  /* 0x0000000e00029202 */ /* 0x000fce0000000f00 */
[----:B------:R-:W-:Y:S05]  /*25170*/  WARPSYNC.COLLECTIVE R15, `(.L_x_877) ;  /* 0x000000000f087348 */ /* 0x000fea0003c00000 */
[----:B------:R0:W1:Y:S02]  /*25180*/  SHFL.IDX P6, R14, R13, R12, R11 ;  /* 0x0000000c0d0e7389 */ /* 0x00006400000c000b */
[----:B01----:R-:W-:Y:S01]  /*25190*/  ENDCOLLECTIVE ;  /* 0x000000000000791b */ /* 0x003fe20003800000 */
.L_x_877:
        /* <DEDUP_REMOVED lines=12> */
.L_x_878:
[----:B------:R-:W-:Y:S05]  /*25260*/  BRA `(.L_x_879) ;  /* 0xffffffb0000c7947 */ /* 0x000fea000383ffff */
.L_x_746:
[----:B0-----:R0:W1:Y:S02]  /*25270*/  SYNCS.PHASECHK.TRANS64.TRYWAIT P0, [R22+URZ+0x30820], R3 ;  /* 0x03082003160075a7 */ /* 0x001064000800017f */
[----:B-1----:R-:W-:Y:S05]  /*25280*/  @!P0 NANOSLEEP.SYNCS 0x989680 ;  /* 0x009896800000895d */ /* 0x002fea0003900000 */
[----:B------:R-:W1:Y:S02]  /*25290*/  @!P0 SYNCS.PHASECHK.TRANS64 P0, [R22+URZ+0x30820], R3 ;  /* 0x03082003160085a7 */ /* 0x000e64000800007f */
[----:B-1----:R-:W-:Y:S05]  /*252a0*/  @!P0 BRA `(.L_x_746) ;  /* 0xfffffffc00f08947 */ /* 0x002fea000383ffff */
[----:B------:R-:W-:Y:S05]  /*252b0*/  BRA `(.L_x_880) ;  /* 0xffffffb000847947 */ /* 0x000fea000383ffff */
.L_x_751:
[----:B0-----:R0:W1:Y:S02]  /*252c0*/  SYNCS.PHASECHK.TRANS64.TRYWAIT P0, [R7+URZ+0x30840], R2 ;  /* 0x03084002070075a7 */ /* 0x001064000800017f */
[----:B-1----:R-:W-:Y:S05]  /*252d0*/  @!P0 NANOSLEEP.SYNCS 0x989680 ;  /* 0x009896800000895d */ /* 0x002fea0003900000 */
[----:B------:R-:W1:Y:S02]  /*252e0*/  @!P0 SYNCS.PHASECHK.TRANS64 P0, [R7+URZ+0x30840], R2 ;  /* 0x03084002070085a7 */ /* 0x000e64000800007f */
[----:B-1----:R-:W-:Y:S05]  /*252f0*/  @!P0 BRA `(.L_x_751) ;  /* 0xfffffffc00f08947 */ /* 0x002fea000383ffff */
[----:B------:R-:W-:Y:S05]  /*25300*/  BRA `(.L_x_881) ;  /* 0xffffffb400607947 */ /* 0x000fea000383ffff */
.L_x_752:
        /* <DEDUP_REMOVED lines=8> */
.L_x_883:
[----:B------:R-:W-:Y:S05]  /*25390*/  BSYNC B1 ;  /* 0x0000000000017941 */ /* 0x000fea0003800000 */
.L_x_882:
[----:B------:R0:W-:Y:S04]  /*253a0*/  STL [R1+0x128], R0 ;  /* 0x0001280001007387 */ /* 0x0001e80000100800 */
[----:B0-----:R0:W5:Y:S01]  /*253b0*/  LDL.LU R0, [R1] ;  /* 0x0000000001007983 */ /* 0x0011620000300800 */
[----:B------:R-:W-:Y:S01]  /*253c0*/  IMAD.MOV.U32 R13, RZ, RZ, R8 ;  /* 0x000000ffff0d7224 */ /* 0x000fe200078e0008 */
[----:B------:R-:W-:Y:S01]  /*253d0*/  MOV R12, RZ ;  /* 0x000000ff000c7202 */ /* 0x000fe20000000f00 */
[----:B------:R-:W-:Y:S01]  /*253e0*/  IMAD.MOV.U32 R11, RZ, RZ, 0x181f ;  /* 0x0000181fff0b7424 */ /* 0x000fe200078e00ff */
[----:B------:R-:W-:Y:S01]  /*253f0*/  LEA R5, R5, R22, 0x1 ;  /* 0x0000001605057211 */ /* 0x000fe200078e08ff */
[----:B------:R-:W-:Y:S02]  /*25400*/  IMAD.MOV.U32 R15, RZ, RZ, -0x1 ;  /* 0xffffffffff0f7424 */ /* 0x000fe400078e00ff */
[----:B------:R-:W-:-:S02]  /*25410*/  IMAD.MOV.U32 R3, RZ, RZ, R14 ;  /* 0x000000ffff037224 */ /* 0x000fc400078e000e */
[----:B0-----:R-:W-:-:S07]  /*25420*/  IMAD.SHL.U32 R4, R32, 0x2, RZ ;  /* 0x0000000220047824 */ /* 0x001fce00078e00ff */
[----:B-----5:R-:W-:Y:S05]  /*25430*/  WARPSYNC.COLLECTIVE R15, `(.L_x_884) ;  /* 0x000000000f087348 */ /* 0x020fea0003c00000 */
[----:B------:R0:W1:Y:S02]  /*25440*/  SHFL.IDX P6, R14, R13, R12, R11 ;  /* 0x0000000c0d0e7389 */ /* 0x00006400000c000b */
[----:B01---5:R-:W-:Y:S01]  /*25450*/  ENDCOLLECTIVE ;  /* 0x000000000000791b */ /* 0x023fe20003800000 */
.L_x_884:
[----:B------:R-:W-:Y:S02]  /*25460*/  IMAD.MOV.U32 R13, RZ, RZ, R6 ;  /* 0x000000ffff0d7224 */ /* 0x000fe400078e0006 */
[----:B------:R-:W-:Y:S01]  /*25470*/  IMAD.MOV.U32 R12, RZ, RZ, 0x1 ;  /* 0x00000001ff0c7424 */ /* 0x000fe200078e00ff */
[----:B------:R-:W-:-:S07]  /*25480*/  MOV R2, R14 ;  /* 0x0000000e00027202 */ /* 0x000fce0000000f00 */
[----:B------:R-:W-:Y:S05]  /*25490*/  WARPSYNC.COLLECTIVE R15, `(.L_x_885) ;  /* 0x000000000f087348 */ /* 0x000fea0003c00000 */
[----:B------:R0:W1:Y:S02]  /*254a0*/  SHFL.IDX P6, R14, R13, R12, R11 ;  /* 0x0000000c0d0e7389 */ /* 0x00006400000c000b */
[----:B01----:R-:W-:Y:S01]  /*254b0*/  ENDCOLLECTIVE ;  /* 0x000000000000791b */ /* 0x003fe20003800000 */
.L_x_885:
[----:B------:R-:W-:-:S05]  /*254c0*/  IADD3 R2, P0, R2, R4, RZ ;  /* 0x0000000402027210 */ /* 0x000fca0007f1e0ff */
[----:B------:R-:W-:Y:S02]  /*254d0*/  IMAD.X R3, RZ, RZ, R3, P0 ;  /* 0x000000ffff037224 */ /* 0x000fe400000e0603 */
[----:B------:R-:W-:Y:S01]  /*254e0*/  IMAD.MOV.U32 R13, RZ, RZ, R8 ;  /* 0x000000ffff0d7224 */ /* 0x000fe200078e0008 */
[----:B------:R-:W-:-:S04]  /*254f0*/  LOP3.LUT R0, R0, 0xffffffbf, RZ, 0xc0, !PT ;  /* 0xffffffbf00007812 */ /* 0x000fc800078ec0ff */
[----:B------:R-:W-:-:S04]  /*25500*/  @P1 LOP3.LUT R0, R0, 0x40, RZ, 0xfc, !PT ;  /* 0x0000004000001812 */ /* 0x000fc800078efcff */
[----:B------:R-:W-:Y:S01]  /*25510*/  LOP3.LUT P1, RZ, R0, 0x4, RZ, 0xc0, !PT ;  /* 0x0000000400ff7812 */ /* 0x000fe2000782c0ff */
[----:B------:R0:W-:-:S12]  /*25520*/  STL [R1], R0 ;  /* 0x0000000001007387 */ /* 0x0001d80000100800 */
[----:B------:R-:W-:Y:S01]  /*25530*/  @!PT LDS RZ, [RZ] ;  /* 0x00000000fffff984 */ /* 0x000fe20000000800 */
[----:B------:R-:W-:Y:S01]  /*25540*/  @!PT LDS RZ, [RZ] ;  /* 0x00000000fffff984 */ /* 0x000fe20000000800 */
[----:B------:R-:W-:Y:S01]  /*25550*/  @!PT LDS RZ, [RZ] ;  /* 0x00000000fffff984 */ /* 0x000fe20000000800 */
[----:B------:R-:W-:Y:S04]  /*25560*/  LDGSTS.E.BYPASS.LTC128B.128 [R5+0x1e400], desc[UR48][R2.64], !P1 ;  /* 0x1e40000002057fae */ /* 0x000fe8000c901d70 */
[----:B------:R-:W-:Y:S04]  /*25570*/  LDGSTS.E.BYPASS.LTC128B.128 [R5+0x21400], desc[UR48][R2.64+0x80], !P5 ;  /* 0x2140008002057fae */ /* 0x000fe8000e901d70 */
[----:B------:R1:W-:Y:S02]  /*25580*/  LDGSTS.E.BYPASS.LTC128B.128 [R5+0x24400], desc[UR48][R2.64+0x100], !P4 ;  /* 0x2440010002057fae */ /* 0x0003e4000e101d70 */
[----:B01----:R-:W-:-:S07]  /*25590*/  MOV R3, R14 ;  /* 0x0000000e00037202 */ /* 0x003fce0000000f00 */
[----:B------:R-:W-:Y:S05]  /*255a0*/  WARPSYNC.COLLECTIVE R15, `(.L_x_886) ;  /* 0x000000000f087348 */ /* 0x000fea0003c00000 */
[----:B------:R0:W1:Y:S02]  /*255b0*/  SHFL.IDX P6, R14, R13, R12, R11 ;  /* 0x0000000c0d0e7389 */ /* 0x00006400000c000b */
[----:B01----:R-:W-:Y:S01]  /*255c0*/  ENDCOLLECTIVE ;  /* 0x000000000000791b */ /* 0x003fe20003800000 */
.L_x_886:
[----:B------:R-:W-:Y:S02]  /*255d0*/  IMAD.MOV.U32 R13, RZ, RZ, R6 ;  /* 0x000000ffff0d7224 */ /* 0x000fe400078e0006 */
[----:B------:R-:W-:Y:S02]  /*255e0*/  IMAD.MOV.U32 R12, RZ, RZ, 0x2 ;  /* 0x00000002ff0c7424 */ /* 0x000fe400078e00ff */
[----:B------:R-:W-:-:S07]  /*255f0*/  IMAD.MOV.U32 R2, RZ, RZ, R14 ;  /* 0x000000ffff027224 */ /* 0x000fce00078e000e */
[----:B------:R-:W-:Y:S05]  /*25600*/  WARPSYNC.COLLECTIVE R15, `(.L_x_887) ;  /* 0x000000000f087348 */ /* 0x000fea0003c00000 */
[----:B------:R0:W1:Y:S02]  /*25610*/  SHFL.IDX P6, R14, R13, R12, R11 ;  /* 0x0000000c0d0e7389 */ /* 0x00006400000c000b */
[----:B01----:R-:W-:Y:S01]  /*25620*/  ENDCOLLECTIVE ;  /* 0x000000000000791b */ /* 0x003fe20003800000 */
.L_x_887:
[----:B------:R-:W-:-:S04]  /*25630*/  IADD3 R2, P0, R2, R4, RZ ;  /* 0x0000000402027210 */ /* 0x000fc80007f1e0ff */
[----:B------:R-:W-:-:S05]  /*25640*/  IADD3.X R3, RZ, R3, RZ, P0, !PT ;  /* 0x00000003ff037210 */ /* 0x000fca00007fe4ff */
[----:B------:R-:W-:Y:S01]  /*25650*/  @!PT LDS RZ, [RZ] ;  /* 0x00000000fffff984 */ /* 0x000fe20000000800 */
[----:B------:R-:W-:Y:S01]  /*25660*/  @!PT LDS RZ, [RZ] ;  /* 0x00000000fffff984 */ /* 0x000fe20000000800 */
[----:B------:R-:W-:Y:S01]  /*25670*/  @!PT LDS RZ, [RZ] ;  /* 0x00000000fffff984 */ /* 0x000fe20000000800 */
[----:B------:R0:W-:Y:S01]  /*25680*/  LDGSTS.E.BYPASS.LTC128B.128 [R5+0x1ec00], desc[UR48][R2.64], !P1 ;  /* 0x1ec0000002057fae */ /* 0x0001e2000c901d70 */
[----:B------:R-:W-:-:S03]  /*25690*/  IMAD.MOV.U32 R13, RZ, RZ, R8 ;  /* 0x000000ffff0d7224 */ /* 0x000fc600078e0008 */
[----:B------:R0:W-:Y:S04]  /*256a0*/  LDGSTS.E.BYPASS.LTC128B.128 [R5+0x21c00], desc[UR48][R2.64+0x80], !P5 ;  /* 0x21c0008002057fae */ /* 0x0001e8000e901d70 */
[----:B------:R0:W-:Y:S01]  /*256b0*/  LDGSTS.E.BYPASS.LTC128B.128 [R5+0x24c00], desc[UR48][R2.64+0x100], !P4 ;  /* 0x24c0010002057fae */ /* 0x0001e2000e101d70 */
[----:B------:R-:W-:-:S07]  /*256c0*/  MOV R34, R14 ;  /* 0x0000000e00227202 */ /* 0x000fce0000000f00 */
[----:B0-----:R-:W-:Y:S05]  /*256d0*/  WARPSYNC.COLLECTIVE R15, `(.L_x_888) ;  /* 0x000000000f087348 */ /* 0x001fea0003c00000 */
[----:B------:R1:W2:Y:S02]  /*256e0*/  SHFL.IDX P6, R14, R13, R12, R11 ;  /* 0x0000000c0d0e7389 */ /* 0x0002a400000c000b */
[----:B012---:R-:W-:Y:S01]  /*256f0*/  ENDCOLLECTIVE ;  /* 0x000000000000791b */ /* 0x007fe20003800000 */
.L_x_888:
[----:B------:R-:W-:Y:S01]  /*25700*/  IMAD.MOV.U32 R13, RZ, RZ, R6 ;  /* 0x000000ffff0d7224 */ /* 0x000fe200078e0006 */
[----:B------:R-:W-:Y:S01]  /*25710*/  MOV R12, 0x3 ;  /* 0x00000003000c7802 */ /* 0x000fe20000000f00 */
[----:B------:R-:W-:-:S07]  /*25720*/  IMAD.MOV.U32 R2, RZ, RZ, R14 ;  /* 0x000000ffff027224 */ /* 0x000fce00078e000e */
[----:B------:R-:W-:Y:S05]  /*25730*/  WARPSYNC.COLLECTIVE R15, `(.L_x_889) ;  /* 0x000000000f087348 */ /* 0x000fea0003c00000 */
[----:B------:R0:W1:Y:S02]  /*25740*/  SHFL.IDX P6, R14, R13, R12, R11 ;  /* 0x0000000c0d0e7389 */ /* 0x00006400000c000b */
[----:B01----:R-:W-:Y:S01]  /*25750*/  ENDCOLLECTIVE ;  /* 0x000000000000791b */ /* 0x003fe20003800000 */
.L_x_889:
[----:B------:R-:W-:-:S04]  /*25760*/  IADD3 R2, P0, R2, R4, RZ ;  /* 0x0000000402027210 */ /* 0x000fc80007f1e0ff */
[----:B------:R-:W-:-:S05]  /*25770*/  IADD3.X R3, RZ, R34, RZ, P0, !PT ;  /* 0x00000022ff037210 */ /* 0x000fca00007fe4ff */
        /* <DEDUP_REMOVED lines=11> */
.L_x_890:
[----:B------:R-:W-:Y:S01]  /*25830*/  IMAD.MOV.U32 R13, RZ, RZ, R6 ;  /* 0x000000ffff0d7224 */ /* 0x000fe200078e0006 */
[----:B------:R-:W-:Y:S01]  /*25840*/  MOV R12, 0x4 ;  /* 0x00000004000c7802 */ /* 0x000fe20000000f00 */
[----:B------:R-:W-:-:S07]  /*25850*/  IMAD.MOV.U32 R2, RZ, RZ, R14 ;  /* 0x000000ffff027224 */ /* 0x000fce00078e000e */
[----:B------:R-:W-:Y:S05]  /*25860*/  WARPSYNC.COLLECTIVE R15, `(.L_x_891) ;  /* 0x000000000f087348 */ /* 0x000fea0003c00000 */
[----:B------:R0:W1:Y:S02]  /*25870*/  SHFL.IDX P6, R14, R13, R12, R11 ;  /* 0x0000000c0d0e7389 */ /* 0x00006400000c000b */
[----:B01----:R-:W-:Y:S01]  /*25880*/  ENDCOLLECTIVE ;  /* 0x000000000000791b */ /* 0x003fe20003800000 */
.L_x_891:
        /* <DEDUP_REMOVED lines=13> */
.L_x_892:
[----:B------:R-:W-:-:S05]  /*25960*/  IMAD.MOV.U32 R2, RZ, RZ, R14 ;  /* 0x000000ffff027224 */ /* 0x000fca00078e000e */
[----:B------:R-:W-:-:S04]  /*25970*/  IADD3 R2, P0, R2, R4, RZ ;  /* 0x0000000402027210 */ /* 0x000fc80007f1e0ff */
[----:B------:R-:W-:-:S05]  /*25980*/  IADD3.X R3, RZ, R34, RZ, P0, !PT ;  /* 0x00000022ff037210 */ /* 0x000fca00007fe4ff */
[----:B------:R-:W-:Y:S01]  /*25990*/  @!PT LDS RZ, [RZ] ;  /* 0x00000000fffff984 */ /* 0x000fe20000000800 */
[----:B------:R-:W-:Y:S01]  /*259a0*/  @!PT LDS RZ, [RZ] ;  /* 0x00000000fffff984 */ /* 0x000fe20000000800 */
[----:B------:R-:W-:Y:S01]  /*259b0*/  @!PT LDS RZ, [RZ] ;  /* 0x00000000fffff984 */ /* 0x000fe20000000800 */
[----:B------:R0:W-:Y:S01]  /*259c0*/  LDGSTS.E.BYPASS.LTC128B.128 [R5+0x20400], desc[UR48][R2.64], !P1 ;  /* 0x2040000002057fae */ /* 0x0001e2000c901d70 */
[----:B------:R-:W-:-:S03]  /*259d0*/  LOP3.LUT P1, RZ, R0, 0x40, RZ, 0xc0, !PT ;  /* 0x0000004000ff7812 */ /* 0x000fc6000782c0ff */
[----:B------:R0:W5:Y:S01]  /*259e0*/  LDL.LU R0, [R1+0x128] ;  /* 0x0001280001007983 */ /* 0x0001620000300800 */
[----:B------:R-:W-:Y:S01]  /*259f0*/  IMAD.MOV.U32 R13, RZ, RZ, R6 ;  /* 0x000000ffff0d7224 */ /* 0x000fe200078e0006 */
[----:B------:R-:W-:Y:S02]  /*25a00*/  MOV R12, 0x5 ;  /* 0x00000005000c7802 */ /* 0x000fe40000000f00 */
[----:B------:R0:W-:Y:S06]  /*25a10*/  LDGSTS.E.BYPASS.LTC128B.128 [R5+0x23400], desc[UR48][R2.64+0x80], !P5 ;  /* 0x2340008002057fae */ /* 0x0001ec000e901d70 */
[----:B0----5:R-:W-:Y:S05]  /*25a20*/  WARPSYNC.COLLECTIVE R15, `(.L_x_893) ;  /* 0x000000000f087348 */ /* 0x021fea0003c00000 */
[----:B------:R1:W2:Y:S02]  /*25a30*/  SHFL.IDX P6, R14, R13, R12, R11 ;  /* 0x0000000c0d0e7389 */ /* 0x0002a400000c000b */
[----:B012--5:R-:W-:Y:S01]  /*25a40*/  ENDCOLLECTIVE ;  /* 0x000000000000791b */ /* 0x027fe20003800000 */
.L_x_893:
[----:B------:R-:W-:Y:S01]  /*25a50*/  @!PT LDS RZ, [RZ] ;  /* 0x00000000fffff984 */ /* 0x000fe20000000800 */
[----:B------:R-:W-:Y:S01]  /*25a60*/  @!PT LDS RZ, [RZ] ;  /* 0x00000000fffff984 */ /* 0x000fe20000000800 */
[----:B------:R-:W-:Y:S01]  /*25a70*/  @!PT LDS RZ, [RZ] ;  /* 0x00000000fffff984 */ /* 0x000fe20000000800 */
[----:B------:R0:W-:Y:S01]  /*25a80*/  LDGSTS.E.BYPASS.LTC128B.128 [R5+0x26400], desc[UR48][R2.64+0x100], !P4 ;  /* 0x2640010002057fae */ /* 0x0001e2000e101d70 */
[----:B------:R-:W-:Y:S01]  /*25a90*/  MOV R13, R8 ;  /* 0x00000008000d7202 */ /* 0x000fe20000000f00 */
[----:B------:R-:W-:-:S07]  /*25aa0*/  IMAD.MOV.U32 R34, RZ, RZ, R14 ;  /* 0x000000ffff227224 */ /* 0x000fce00078e000e */
[----:B0-----:R-:W-:Y:S05]  /*25ab0*/  WARPSYNC.COLLECTIVE R15, `(.L_x_894) ;  /* 0x000000000f087348 */ /* 0x001fea0003c00000 */
[----:B------:R1:W2:Y:S02]  /*25ac0*/  SHFL.IDX P6, R14, R13, R12, R11 ;  /* 0x0000000c0d0e7389 */ /* 0x0002a400000c000b */
[----:B012---:R-:W-:Y:S01]  /*25ad0*/  ENDCOLLECTIVE ;  /* 0x000000000000791b */ /* 0x007fe20003800000 */
.L_x_894:
[----:B------:R-:W-:Y:S01]  /*25ae0*/  IMAD.MOV.U32 R2, RZ, RZ, R14 ;  /* 0x000000ffff027224 */ /* 0x000fe200078e000e */
[----:B------:R-:W-:Y:S06]  /*25af0*/  BRA `(.L_x_895) ;  /* 0xffffffb0006c7947 */ /* 0x000fec000383ffff */
.L_x_757:
[----:B0-----:R0:W2:Y:S02]  /*25b00*/  SYNCS.PHASECHK.TRANS64.TRYWAIT P0, [R6+URZ+0x30860], R2 ;  /* 0x03086002060075a7 */ /* 0x0010a4000800017f */
[----:B--2---:R-:W-:Y:S05]  /*25b10*/  @!P0 NANOSLEEP.SYNCS 0x989680 ;  /* 0x009896800000895d */ /* 0x004fea0003900000 */
[----:B------:R-:W2:Y:S02]  /*25b20*/  @!P0 SYNCS.PHASECHK.TRANS64 P0, [R6+URZ+0x30860], R2 ;  /* 0x03086002060085a7 */ /* 0x000ea4000800007f */
[----:B--2---:R-:W-:Y:S05]  /*25b30*/  @!P0 BRA `(.L_x_757) ;  /* 0xfffffffc00f08947 */ /* 0x004fea000383ffff */
[----:B------:R-:W-:Y:S05]  /*25b40*/  BRA `(.L_x_896) ;  /* 0xffffffb000d47947 */ /* 0x000fea000383ffff */
.L_x_758:
[----:B------:R-:W-:Y:S01]  /*25b50*/  BSSY B1, `(.L_x_897) ;  /* 0x0000008000017945 */ /* 0x000fe20003800000 */
[----:B------:R-:W-:Y:S01]  /*25b60*/  MOV R13, R24 ;  /* 0x00000018000d7202 */ /* 0x000fe20000000f00 */
[----:B------:R-:W-:Y:S01]  /*25b70*/  IMAD.MOV.U32 R12, RZ, RZ, RZ ;  /* 0x000000ffff0c7224 */ /* 0x000fe200078e00ff */
[----:B------:R-:W-:Y:S01]  /*25b80*/  MOV R11, 0x181f ;  /* 0x0000181f000b7802 */ /* 0x000fe20000000f00 */
[----:B------:R-:W-:-:S07]  /*25b90*/  IMAD.MOV.U32 R15, RZ, RZ, -0x1 ;  /* 0xffffffffff0f7424 */ /* 0x000fce00078e00ff */
[----:B0-----:R-:W-:Y:S05]  /*25ba0*/  WARPSYNC.COLLECTIVE R15, `(.L_x_898) ;  /* 0x000000000f087348 */ /* 0x001fea0003c00000 */
[----:B------:R1:W2:Y:S02]  /*25bb0*/  SHFL.IDX P6, R14, R13, R12, R11 ;  /* 0x0000000c0d0e7389 */ /* 0x0002a400000c000b */
[----:B012---:R-:W-:Y:S01]  /*25bc0*/  ENDCOLLECTIVE ;  /* 0x000000000000791b */ /* 0x007fe20003800000 */
.L_x_898:
[----:B------:R-:W-:Y:S05]  /*25bd0*/  BSYNC B1 ;  /* 0x0000000000017941 */ /* 0x000fea0003800000 */
.L_x_897:
[----:B------:R-:W-:Y:S01]  /*25be0*/  IMAD.MOV.U32 R13, RZ, RZ, R23 ;  /* 0x000000ffff0d7224 */ /* 0x000fe200078e0017 */
[----:B------:R-:W-:Y:S01]  /*25bf0*/  MOV R12, RZ ;  /* 0x000000ff000c7202 */ /* 0x000fe20000000f00 */
[----:B------:R-:W-:Y:S01]  /*25c00*/  IMAD.MOV.U32 R11, RZ, RZ, 0x181f ;  /* 0x0000181fff0b7424 */ /* 0x000fe200078e00ff */
[----:B------:R-:W-:Y:S01]  /*25c10*/  MOV R15, 0xffffffff ;  /* 0xffffffff000f7802 */ /* 0x000fe20000000f00 */
[----:B------:R-:W-:Y:S01]  /*25c20*/  IMAD R5, R5, 0x2, R22 ;  /* 0x0000000205057824 */ /* 0x000fe200078e0216 */
[----:B------:R-:W-:-:S07]  /*25c30*/  MOV R3, R14 ;  /* 0x0000000e00037202 */ /* 0x000fce0000000f00 */
[----:B------:R-:W-:Y:S05]  /*25c40*/  WARPSYNC.COLLECTIVE R15, `(.L_x_899) ;  /* 0x000000000f087348 */ /* 0x000fea0003c00000 */
[----:B------:R0:W1:Y:S02]  /*25c50*/  SHFL.IDX P6, R14, R13, R12, R11 ;  /* 0x0000000c0d0e7389 */ /* 0x00006400000c000b */
[----:B01----:R-:W-:Y:S01]  /*25c60*/  ENDCOLLECTIVE ;  /* 0x000000000000791b */ /* 0x003fe20003800000 */
.L_x_899:
[----:B------:R-:W-:Y:S01]  /*25c70*/  MOV R13, R24 ;  /* 0x00000018000d7202 */ /* 0x000fe20000000f00 */
[----:B------:R-:W-:Y:S02]  /*25c80*/  IMAD.MOV.U32 R12, RZ, RZ, 0x1 ;  /* 0x00000001ff0c7424 */ /* 0x000fe400078e00ff */
[----:B------:R-:W-:-:S07]  /*25c90*/  IMAD.MOV.U32 R2, RZ, RZ, R14 ;  /* 0x000000ffff027224 */ /* 0x000fce00078e000e */
[----:B------:R-:W-:Y:S05]  /*25ca0*/  WARPSYNC.COLLECTIVE R15, `(.L_x_900) ;  /* 0x000000000f087348 */ /* 0x000fea0003c00000 */
[----:B------:R0:W1:Y:S02]  /*25cb0*/  SHFL.IDX P6, R14, R13, R12, R11 ;  /* 0x0000000c0d0e7389 */ /* 0x00006400000c000b */
[----:B01----:R-:W-:Y:S01]  /*25cc0*/  ENDCOLLECTIVE ;  /* 0x000000000000791b */ /* 0x003fe20003800000 */
.L_x_900:
        /* <DEDUP_REMOVED lines=16> */
.L_x_901:
[----:B------:R-:W-:Y:S01]  /*25dd0*/  MOV R13, R24 ;  /* 0x00000018000d7202 */ /* 0x000fe20000000f00 */
[----:B------:R-:W-:Y:S01]  /*25de0*/  IMAD.MOV.U32 R12, RZ, RZ, 0x2 ;  /* 0x00000002ff0c7424 */ /* 0x000fe200078e00ff */
[----:B------:R-:W-:-:S07]  /*25df0*/  MOV R2, R14 ;  /* 0x0000000e00027202 */ /* 0x000fce0000000f00 */
[----:B------:R-:W-:Y:S05]  /*25e00*/  WARPSYNC.COLLECTIVE R15, `(.L_x_902) ;  /* 0x000000000f087348 */ /* 0x000fea0003c00000 */
[----:B------:R0:W1:Y:S02]  /*25e10*/  SHFL.IDX P6, R14, R13, R12, R11 ;  /* 0x0000000c0d0e7389 */ /* 0x00006400000c000b */
[----:B01----:R-:W-:Y:S01]  /*25e20*/  ENDCOLLECTIVE ;  /* 0x000000000000791b */ /* 0x003fe20003800000 */
.L_x_902:
        /* <DEDUP_REMOVED lines=16> */
.L_x_903:
[----:B------:R-:W-:Y:S01]  /*25f30*/  MOV R13, R24 ;  /* 0x00000018000d7202 */ /* 0x000fe20000000f00 */
[----:B------:R-:W-:Y:S01]  /*25f40*/  IMAD.MOV.U32 R12, RZ, RZ, 0x3 ;  /* 0x00000003ff0c7424 */ /* 0x000fe200078e00ff */
[----:B------:R-:W-:-:S07]  /*25f50*/  MOV R2, R14 ;  /* 0x0000000e00027202 */ /* 0x000fce0000000f00 */
[----:B------:R-:W-:Y:S05]  /*25f60*/  WARPSYNC.COLLECTIVE R15, `(.L_x_904) ;  /* 0x000000000f087348 */ /* 0x000fea0003c00000 */
[----:B------:R0:W1:Y:S02]  /*25f70*/  SHFL.IDX P6, R14, R13, R12, R11 ;  /* 0x0000000c0d0e7389 */ /* 0x00006400000c000b */
[----:B01----:R-:W-:Y:S01]  /*25f80*/  ENDCOLLECTIVE ;  /* 0x000000000000791b */ /* 0x003fe20003800000 */
.L_x_904:
        /* <DEDUP_REMOVED lines=16> */
.L_x_905:
[----:B------:R-:W-:Y:S01]  /*26090*/  MOV R13, R24 ;  /* 0x00000018000d7202 */ /* 0x000fe20000000f00 */
[----:B------:R-:W-:Y:S01]  /*260a0*/  IMAD.MOV.U32 R12, RZ, RZ, 0x4 ;  /* 0x00000004ff0c7424 */ /* 0x000fe200078e00ff */
[----:B------:R-:W-:-:S07]  /*260b0*/  MOV R2, R14 ;  /* 0x0000000e00027202 */ /* 0x000fce0000000f00 */
[----:B------:R-:W-:Y:S05]  /*260c0*/  WARPSYNC.COLLECTIVE R15, `(.L_x_906) ;  /* 0x000000000f087348 */ /* 0x000fea0003c00000 */
[----:B------:R0:W1:Y:S02]  /*260d0*/  SHFL.IDX P6, R14, R13, R12, R11 ;  /* 0x0000000c0d0e7389 */ /* 0x00006400000c000b */
[----:B01----:R-:W-:Y:S01]  /*260e0*/  ENDCOLLECTIVE ;  /* 0x000000000000791b */ /* 0x003fe20003800000 */
.L_x_906:
        /* <DEDUP_REMOVED lines=16> */
.L_x_907:
[----:B------:R-:W-:Y:S01]  /*261f0*/  MOV R13, R24 ;  /* 0x00000018000d7202 */ /* 0x000fe20000000f00 */
[----:B------:R-:W-:Y:S01]  /*26200*/  IMAD.MOV.U32 R12, RZ, RZ, 0x5 ;  /* 0x00000005ff0c7424 */ /* 0x000fe200078e00ff */
[----:B------:R-:W-:-:S07]  /*26210*/  MOV R2, R14 ;  /* 0x0000000e00027202 */ /* 0x000fce0000000f00 */
[----:B------:R-:W-:Y:S05]  /*26220*/  WARPSYNC.COLLECTIVE R15, `(.L_x_908) ;  /* 0x000000000f087348 */ /* 0x000fea0003c00000 */
[----:B------:R0:W1:Y:S02]  /*26230*/  SHFL.IDX P6, R14, R13, R12, R11 ;  /* 0x0000000c0d0e7389 */ /* 0x00006400000c000b */
[----:B01----:R-:W-:Y:S01]  /*26240*/  ENDCOLLECTIVE ;  /* 0x000000000000791b */ /* 0x003fe20003800000 */
.L_x_908:
        /* <DEDUP_REMOVED lines=13> */
.L_x_909:
[----:B------:R-:W-:Y:S01]  /*26320*/  @!PT LDS RZ, [RZ] ;  /* 0x00000000fffff984 */ /* 0x000fe20000000800 */
[----:B------:R-:W-:Y:S01]  /*26330*/  @!PT LDS RZ, [RZ] ;  /* 0x00000000fffff984 */ /* 0x000fe20000000800 */
[----:B------:R-:W-:Y:S01]  /*26340*/  @!PT LDS RZ, [RZ] ;  /* 0x00000000fffff984 */ /* 0x000fe20000000800 */
[----:B------:R0:W-:Y:S01]  /*26350*/  LDGSTS.E.BYPASS.LTC128B.128 [R5+0x5400], desc[UR48][R2.64+0x80], !P0 ;  /* 0x0540008002057fae */ /* 0x0001e2000c101d70 */
[----:B------:R-:W-:-:S13]  /*26360*/  ISETP.LT.OR P0, PT, R7, 0x41, P1 ;  /* 0x000000410700780c */ /* 0x000fda0000f01670 */
[----:B------:R0:W-:Y:S01]  /*26370*/  LDGSTS.E.BYPASS.LTC128B.128 [R5+0x8400], desc[UR48][R2.64+0x100], !P0 ;  /* 0x0840010002057fae */ /* 0x0001e2000c101d70 */
[----:B------:R-:W-:Y:S05]  /*26380*/  BRA `(.L_x_910) ;  /* 0xffffffac00c07947 */ /* 0x000fea000383ffff */
.L_x_766:
[----:B0-----:R0:W1:Y:S02]  /*26390*/  SYNCS.PHASECHK.TRANS64.TRYWAIT P0, [R0+URZ+0x30860], R3 ;  /* 0x03086003000075a7 */ /* 0x001064000800017f */
[----:B-1----:R-:W-:Y:S05]  /*263a0*/  @!P0 NANOSLEEP.SYNCS 0x989680 ;  /* 0x009896800000895d */ /* 0x002fea0003900000 */
[----:B------:R-:W1:Y:S02]  /*263b0*/  @!P0 SYNCS.PHASECHK.TRANS64 P0, [R0+URZ+0x30860], R3 ;  /* 0x03086003000085a7 */ /* 0x000e64000800007f */
[----:B-1----:R-:W-:Y:S05]  /*263c0*/  @!P0 BRA `(.L_x_766) ;  /* 0xfffffffc00f08947 */ /* 0x002fea000383ffff */
[----:B------:R-:W-:Y:S05]  /*263d0*/  BRA `(.L_x_911) ;  /* 0xffffffb000e47947 */ /* 0x000fea000383ffff */
.L_x_767:
[----:B------:R-:W-:Y:S01]  /*263e0*/  BSSY B0, `(.L_x_912) ;  /* 0x0000008000007945 */ /* 0x000fe20003800000 */
[----:B------:R-:W-:Y:S01]  /*263f0*/  MOV R13, R24 ;  /* 0x00000018000d7202 */ /* 0x000fe20000000f00 */
[----:B------:R-:W-:Y:S01]  /*26400*/  IMAD.MOV.U32 R12, RZ, RZ, RZ ;  /* 0x000000ffff0c7224 */ /* 0x000fe200078e00ff */
[----:B------:R-:W-:Y:S01]  /*26410*/  MOV R11, 0x181f ;  /* 0x0000181f000b7802 */ /* 0x000fe20000000f00 */
[----:B------:R-:W-:-:S07]  /*26420*/  IMAD.MOV.U32 R15, RZ, RZ, -0x1 ;  /* 0xffffffffff0f7424 */ /* 0x000fce00078e00ff */
[----:B0-2---:R-:W-:Y:S05]  /*26430*/  WARPSYNC.COLLECTIVE R15, `(.L_x_913) ;  /* 0x000000000f087348 */ /* 0x005fea0003c00000 */
[----:B--2---:R1:W2:Y:S02]  /*26440*/  SHFL.IDX P6, R14, R13, R12, R11 ;  /* 0x0000000c0d0e7389 */ /* 0x0042a400000c000b */
[----:B012---:R-:W-:Y:S01]  /*26450*/  ENDCOLLECTIVE ;  /* 0x000000000000791b */ /* 0x007fe20003800000 */
.L_x_913:
[----:B------:R-:W-:Y:S05]  /*26460*/  BSYNC B0 ;  /* 0x0000000000007941 */ /* 0x000fea0003800000 */
.L_x_912:
[----:B------:R-:W-:Y:S01]  /*26470*/  IMAD.MOV.U32 R13, RZ, RZ, R23 ;  /* 0x000000ffff0d7224 */ /* 0x000fe200078e0017 */
[----:B------:R-:W-:Y:S01]  /*26480*/  MOV R12, RZ ;  /* 0x000000ff000c7202 */ /* 0x000fe20000000f00 */
[----:B------:R-:W-:Y:S01]  /*26490*/  IMAD.MOV.U32 R11, RZ, RZ, 0x181f ;  /* 0x0000181fff0b7424 */ /* 0x000fe200078e00ff */
[----:B------:R-:W-:Y:S01]  /*264a0*/  MOV R15, 0xffffffff ;  /* 0xffffffff000f7802 */ /* 0x000fe20000000f00 */
[----:B------:R-:W-:Y:S01]  /*264b0*/  IMAD.SHL.U32 R5, R32, 0x2, RZ ;  /* 0x0000000220057824 */ /* 0x000fe200078e00ff */
[----:B------:R-:W-:Y:S01]  /*264c0*/  MOV R3, R14 ;  /* 0x0000000e00037202 */ /* 0x000fe20000000f00 */
[----:B------:R-:W-:-:S07]  /*264d0*/  IMAD R4, R7, 0x2, R22 ;  /* 0x0000000207047824 */ /* 0x000fce00078e0216 */
[----:B------:R-:W-:Y:S05]  /*264e0*/  WARPSYNC.COLLECTIVE R15, `(.L_x_914) ;  /* 0x000000000f087348 */ /* 0x000fea0003c00000 */
[----:B------:R0:W1:Y:S02]  /*264f0*/  SHFL.IDX P6, R14, R13, R12, R11 ;  /* 0x0000000c0d0e7389 */ /* 0x00006400000c000b */
[----:B01----:R-:W-:Y:S01]  /*26500*/  ENDCOLLECTIVE ;  /* 0x000000000000791b */ /* 0x003fe20003800000 */
.L_x_914:
[----:B------:R-:W-:Y:S02]  /*26510*/  ULDC UR4, c[0x0][0x2f4] ;  /* 0x0000bd0000047ab9 */ /* 0x000fe40000000800 */
[----:B------:R-:W-:Y:S02]  /*26520*/  ISETP.GE.AND P2, PT, R32, UR4, PT ;  /* 0x0000000420007c0c */ /* 0x000fe4000bf46270 */
[----:B------:R-:W-:Y:S02]  /*26530*/  ISETP.GE.AND P1, PT, R35, UR4, PT ;  /* 0x0000000423007c0c */ /* 0x000fe4000bf26270 */
[C---:B------:R-:W-:Y:S02]  /*26540*/  ISETP.LT.OR P3, PT, R6.reuse, 0x1, P2 ;  /* 0x000000010600780c */ /* 0x040fe40001761670 */
[----:B------:R-:W-:Y:S02]  /*26550*/  ISETP.LT.OR P4, PT, R6, 0x1, P1 ;  /* 0x000000010600780c */ /* 0x000fe40000f81670 */
[----:B------:R-:W-:Y:S01]  /*26560*/  MOV R13, R24 ;  /* 0x00000018000d7202 */ /* 0x000fe20000000f00 */
[----:B------:R-:W-:Y:S01]  /*26570*/  IMAD.MOV.U32 R12, RZ, RZ, 0x1 ;  /* 0x00000001ff0c7424 */ /* 0x000fe200078e00ff */
[----:B------:R-:W-:-:S04]  /*26580*/  IADD3 R2, P0, R14, R5, RZ ;  /* 0x000000050e027210 */ /* 0x000fc80007f1e0ff */
[----:B------:R-:W-:Y:S02]  /*26590*/  IADD3.X R3, RZ, R3, RZ, P0, !PT ;  /* 0x00000003ff037210 */ /* 0x000fe400007fe4ff */
[----:B------:R-:W-:-:S13]  /*265a0*/  ISETP.GE.AND P0, PT, R33, UR4, PT ;  /* 0x0000000421007c0c */ /* 0x000fda000bf06270 */
[----:B------:R-:W-:Y:S05]  /*265b0*/  WARPSYNC.COLLECTIVE R15, `(.L_x_915) ;  /* 0x000000000f087348 */ /* 0x000fea0003c00000 */
[----:B------:R0:W1:Y:S02]  /*265c0*/  SHFL.IDX P6, R14, R13, R12, R11 ;  /* 0x0000000c0d0e7389 */ /* 0x00006400000c000b */
[----:B01----:R-:W-:Y:S01]  /*265d0*/  ENDCOLLECTIVE ;  /* 0x000000000000791b */ /* 0x003fe20003800000 */
.L_x_915:
        /* <DEDUP_REMOVED lines=8> */
[----:B------:R-:W-:Y:S02]  /*26660*/  ISETP.LT.OR P3, PT, R6, 0x11, P2 ;  /* 0x000000110600780c */ /* 0x000fe40001761670 */
[----:B------:R-:W-:-:S11]  /*26670*/  MOV R7, R14 ;  /* 0x0000000e00077202 */ /* 0x000fd60000000f00 */
[----:B0-----:R-:W-:Y:S05]  /*26680*/  WARPSYNC.COLLECTIVE R15, `(.L_x_916) ;  /* 0x000000000f087348 */ /* 0x001fea0003c00000 */
[----:B------:R1:W2:Y:S02]  /*26690*/  SHFL.IDX P6, R14, R13, R12, R11 ;  /* 0x0000000c0d0e7389 */ /* 0x0002a400000c000b */
[----:B012---:R-:W-:Y:S01]  /*266a0*/  ENDCOLLECTIVE ;  /* 0x000000000000791b */ /* 0x007fe20003800000 */
.L_x_916:
[----:B------:R-:W-:Y:S01]  /*266b0*/  IMAD.MOV.U32 R13, RZ, RZ, R24 ;  /* 0x000000ffff0d7224 */ /* 0x000fe200078e0018 */
[----:B------:R-:W-:Y:S02]  /*266c0*/  MOV R12, 0x2 ;  /* 0x00000002000c7802 */ /* 0x000fe40000000f00 */
[----:B------:R-:W-:-:S13]  /*266d0*/  IADD3 R2, P4, R14, R5, RZ ;  /* 0x000000050e027210 */ /* 0x000fda0007f9e0ff */
[----:B------:R-:W-:Y:S05]  /*266e0*/  WARPSYNC.COLLECTIVE R15, `(.L_x_917) ;  /* 0x000000000f087348 */ /* 0x000fea0003c00000 */
[----:B------:R0:W1:Y:S02]  /*266f0*/  SHFL.IDX P6, R14, R13, R12, R11 ;  /* 0x0000000c0d0e7389 */ /* 0x00006400000c000b */
[----:B01----:R-:W-:Y:S01]  /*26700*/  ENDCOLLECTIVE ;  /* 0x000000000000791b */ /* 0x003fe20003800000 */
.L_x_917:
[----:B------:R-:W-:Y:S02]  /*26710*/  IADD3.X R3, RZ, R7, RZ, P4, !PT ;  /* 0x00000007ff037210 */ /* 0x000fe400027fe4ff */
[----:B------:R-:W-:-:S03]  /*26720*/  ISETP.LT.OR P4, PT, R6, 0x11, P1 ;  /* 0x000000110600780c */ /* 0x000fc60000f81670 */
[----:B------:R-:W-:Y:S01]  /*26730*/  @!PT LDS RZ, [RZ] ;  /* 0x00000000fffff984 */ /* 0x000fe20000000800 */
[----:B------:R-:W-:Y:S01]  /*26740*/  @!PT LDS RZ, [RZ] ;  /* 0x00000000fffff984 */ /* 0x000fe20000000800 */
[----:B------:R-:W-:Y:S01]  /*26750*/  @!PT LDS RZ, [RZ] ;  /* 0x00000000fffff984 */ /* 0x000fe20000000800 */
[----:B------:R0:W-:Y:S01]  /*26760*/  LDGSTS.E.BYPASS.LTC128B.128 [R4+0xc00], desc[UR48][R2.64], !P3 ;  /* 0x00c0000002047fae */ /* 0x0001e2000d901d70 */
[----:B------:R-:W-:Y:S02]  /*26770*/  ISETP.LT.OR P3, PT, R6, 0x11, P0 ;  /* 0x000000110600780c */ /* 0x000fe40000761670 */
[----:B------:R-:W-:-:S07]  /*26780*/  MOV R13, R23 ;  /* 0x00000017000d7202 */ /* 0x000fce0000000f00 */
[----:B------:R0:W-:Y:S04]  /*26790*/  LDGSTS.E.BYPASS.LTC128B.128 [R4+0x3c00], desc[UR48][R2.64+0x80], !P4 ;  /* 0x03c0008002047fae */ /* 0x0001e8000e101d70 */
[----:B------:R0:W-:Y:S01]  /*267a0*/  LDGSTS.E.BYPASS.LTC128B.128 [R4+0x6c00], desc[UR48][R2.64+0x100], !P3 ;  /* 0x06c0010002047fae */ /* 0x0001e2000d901d70 */
[----:B------:R-:W-:Y:S01]  /*267b0*/  ISETP.LT.OR P3, PT, R6, 0x21, P2 ;  /* 0x000000210600780c */ /* 0x000fe20001761670 */
[----:B------:R-:W-:-:S12]  /*267c0*/  IMAD.MOV.U32 R7, RZ, RZ, R14 ;  /* 0x000000ffff077224 */ /* 0x000fd800078e000e */
[----:B0-----:R-:W-:Y:S05]  /*267d0*/  WARPSYNC.COLLECTIVE R15, `(.L_x_918) ;  /* 0x000000000f087348 */ /* 0x001fea0003c00000 */
[----:B------:R1:W2:Y:S02]  /*267e0*/  SHFL.IDX P6, R14, R13, R12, R11 ;  /* 0x0000000c0d0e7389 */ /* 0x0002a400000c000b */
[----:B012---:R-:W-:Y:S01]  /*267f0*/  ENDCOLLECTIVE ;  /* 0x000000000000791b */ /* 0x007fe20003800000 */
.L_x_918:
[----:B------:R-:W-:Y:S01]  /*26800*/  MOV R13, R24 ;  /* 0x00000018000d7202 */ /* 0x000fe20000000f00 */
[----:B------:R-:W-:Y:S01]  /*26810*/  IMAD.MOV.U32 R12, RZ, RZ, 0x3 ;  /* 0x00000003ff0c7424 */ /* 0x000fe200078e00ff */
[----:B------:R-:W-:-:S13]  /*26820*/  IADD3 R2, P4, R14, R5, RZ ;  /* 0x000000050e027210 */ /* 0x000fda0007f9e0ff */
[----:B------:R-:W-:Y:S05]  /*26830*/  WARPSYNC.COLLECTIVE R15, `(.L_x_919) ;  /* 0x000000000f087348 */ /* 0x000fea0003c00000 */
[----:B------:R0:W1:Y:S02]  /*26840*/  SHFL.IDX P6, R14, R13, R12, R11 ;  /* 0x0000000c0d0e7389 */ /* 0x00006400000c000b */
[----:B01----:R-:W-:Y:S01]  /*26850*/  ENDCOLLECTIVE ;  /* 0x000000000000791b */ /* 0x003fe20003800000 */
.L_x_919:
        /* <DEDUP_REMOVED lines=10> */
[----:B------:R-:W-:Y:S02]  /*26900*/  ISETP.LT.OR P3, PT, R6, 0x31, P2 ;  /* 0x000000310600780c */ /* 0x000fe40001761670 */
[----:B------:R-:W-:-:S11]  /*26910*/  MOV R7, R14 ;  /* 0x0000000e00077202 */ /* 0x000fd60000000f00 */
[----:B0-----:R-:W-:Y:S05]  /*26920*/  WARPSYNC.COLLECTIVE R15, `(.L_x_920) ;  /* 0x000000000f087348 */ /* 0x001fea0003c00000 */
[----:B------:R1:W2:Y:S02]  /*26930*/  SHFL.IDX P6, R14, R13, R12, R11 ;  /* 0x0000000c0d0e7389 */ /* 0x0002a400000c000b */
[----:B012---:R-:W-:Y:S01]  /*26940*/  ENDCOLLECTIVE ;  /* 0x000000000000791b */ /* 0x007fe20003800000 */
.L_x_920:
[----:B------:R-:W-:Y:S01]  /*26950*/  IMAD.MOV.U32 R13, RZ, RZ, R24 ;  /* 0x000000ffff0d7224 */ /* 0x000fe200078e0018 */
[----:B------:R-:W-:Y:S02]  /*26960*/  MOV R12, 0x4 ;  /* 0x00000004000c7802 */ /* 0x000fe40000000f00 */
[----:B------:R-:W-:-:S13]  /*26970*/  IADD3 R2, P4, R14, R5, RZ ;  /* 0x000000050e027210 */ /* 0x000fda0007f9e0ff */
[----:B------:R-:W-:Y:S05]  /*26980*/  WARPSYNC.COLLECTIVE R15, `(.L_x_921) ;  /* 0x000000000f087348 */ /* 0x000fea0003c00000 */
[----:B------:R0:W1:Y:S02]  /*26990*/  SHFL.IDX P6, R14, R13, R12, R11 ;  /* 0x0000000c0d0e7389 */ /* 0x00006400000c000b */
[----:B01----:R-:W-:Y:S01]  /*269a0*/  ENDCOLLECTIVE ;  /* 0x000000000000791b */ /* 0x003fe20003800000 */
.L_x_921:
        /* <DEDUP_REMOVED lines=15> */
.L_x_922:
[----:B------:R-:W-:Y:S01]  /*26aa0*/  MOV R13, R24 ;  /* 0x00000018000d7202 */ /* 0x000fe20000000f00 */
[----:B------:R-:W-:Y:S01]  /*26ab0*/  IMAD.MOV.U32 R12, RZ, RZ, 0x5 ;  /* 0x00000005ff0c7424 */ /* 0x000fe200078e00ff */
[----:B------:R-:W-:-:S13]  /*26ac0*/  IADD3 R2, P4, R14, R5, RZ ;  /* 0x000000050e027210 */ /* 0x000fda0007f9e0ff */
[----:B------:R-:W-:Y:S05]  /*26ad0*/  WARPSYNC.COLLECTIVE R15, `(.L_x_923) ;  /* 0x000000000f087348 */ /* 0x000fea0003c00000 */
[----:B------:R0:W1:Y:S02]  /*26ae0*/  SHFL.IDX P6, R14, R13, R12, R11 ;  /* 0x0000000c0d0e7389 */ /* 0x00006400000c000b */
[----:B01----:R-:W-:Y:S01]  /*26af0*/  ENDCOLLECTIVE ;  /* 0x000000000000791b */ /* 0x003fe20003800000 */
.L_x_923:
        /* <DEDUP_REMOVED lines=14> */
.L_x_924:
[----:B------:R-:W-:Y:S05]  /*26be0*/  BRA `(.L_x_925) ;  /* 0xffffffac00e87947 */ /* 0x000fea000383ffff */
.L_x_772:
        /* <DEDUP_REMOVED lines=8> */
.L_x_927:
[----:B------:R-:W-:Y:S05]  /*26c70*/  BSYNC B0 ;  /* 0x0000000000007941 */ /* 0x000fea0003800000 */
.L_x_926:
[----:B------:R-:W-:Y:S01]  /*26c80*/  IMAD.MOV.U32 R13, RZ, RZ, R16 ;  /* 0x000000ffff0d7224 */ /* 0x000fe200078e0010 */
[----:B------:R-:W-:Y:S01]  /*26c90*/  MOV R12, 0x1 ;  /* 0x00000001000c7802 */ /* 0x000fe20000000f00 */
[----:B------:R-:W-:Y:S01]  /*26ca0*/  IMAD.MOV.U32 R11, RZ, RZ, 0x1f ;  /* 0x0000001fff0b7424 */ /* 0x000fe200078e00ff */
[----:B------:R-:W-:Y:S02]  /*26cb0*/  MOV R15, 0xffffffff ;  /* 0xffffffff000f7802 */ /* 0x000fe40000000f00 */
[----:B------:R-:W-:Y:S02]  /*26cc0*/  MOV R0, R14 ;  /* 0x0000000e00007202 */ /* 0x000fe40000000f00 */
[----:B------:R-:W-:-:S07]  /*26cd0*/  IADD3 R7, R19, R9, RZ ;  /* 0x0000000913077210 */ /* 0x000fce0007ffe0ff */
[----:B------:R-:W-:Y:S05]  /*26ce0*/  WARPSYNC.COLLECTIVE R15, `(.L_x_928) ;  /* 0x000000000f087348 */ /* 0x000fea0003c00000 */
[----:B------:R0:W1:Y:S02]  /*26cf0*/  SHFL.IDX P6, R14, R13, R12, R11 ;  /* 0x0000000c0d0e7389 */ /* 0x00006400000c000b */
[----:B01----:R-:W-:Y:S01]  /*26d00*/  ENDCOLLECTIVE ;  /* 0x000000000000791b */ /* 0x003fe20003800000 */
.L_x_928:
[----:B------:R-:W-:Y:S02]  /*26d10*/  ULDC UR4, c[0x0][0xc3c] ;  /* 0x00030f0000047ab9 */ /* 0x000fe40000000800 */
[----:B------:R-:W-:-:S13]  /*26d20*/  ISETP.GE.OR P1, PT, R7, UR4, !P0 ;  /* 0x0000000407007c0c */ /* 0x000fda000c726670 */
[----:B------:R-:W0:Y:S08]  /*26d30*/  @!P1 LDC.64 R2, c[0x0][0xc80] ;  /* 0x00032000ff029b82 */ /* 0x000e300000000a00 */
[----:B------:R-:W1:Y:S01]  /*26d40*/  @!P1 LDC.64 R4, c[0x0][0xc78] ;  /* 0x00031e00ff049b82 */ /* 0x000e620000000a00 */
[----:B------:R-:W-:Y:S02]  /*26d50*/  IMAD.MOV.U32 R11, RZ, RZ, RZ ;  /* 0x000000ffff0b7224 */ /* 0x000fe400078e00ff */
[----:B------:R-:W-:-:S02]  /*26d60*/  IMAD.MOV.U32 R8, RZ, RZ, R14 ;  /* 0x000000ffff087224 */ /* 0x000fc400078e000e */
[----:B0-----:R-:W-:-:S05]  /*26d70*/  @!P1 IMAD.WIDE R2, R7, 0x4, R2 ;  /* 0x0000000407029825 */ /* 0x001fca00078e0202 */
[----:B------:R1:W2:Y:S02]  /*26d80*/  @!P1 LDG.E R6, desc[UR48][R2.64] ;  /* 0x0000003002069981 */ /* 0x0002a4000c1e1900 */
[----:B-1----:R-:W-:-:S05]  /*26d90*/  @!P1 IMAD.WIDE R2, R7, 0x4, R4 ;  /* 0x0000000407029825 */ /* 0x002fca00078e0204 */
[----:B------:R-:W3:Y:S01]  /*26da0*/  @!P1 LDG.E R5, desc[UR48][R2.64] ;  /* 0x0000003002059981 */ /* 0x000ee2000c1e1900 */
[----:B------:R-:W-:Y:S01]  /*26db0*/  IMAD.MOV.U32 R7, RZ, RZ, RZ ;  /* 0x000000ffff077224 */ /* 0x000fe200078e00ff */
[C---:B------:R-:W-:Y:S01]  /*26dc0*/  ISETP.GE.U32.AND P2, PT, R9.reuse, 0x2, PT ;  /* 0x000000020900780c */ /* 0x040fe20003f46070 */
[----:B------:R-:W-:Y:S01]  /*26dd0*/  IMAD.MOV.U32 R4, RZ, RZ, RZ ;  /* 0x000000ffff047224 */ /* 0x000fe200078e00ff */
[C---:B------:R-:W-:Y:S02]  /*26de0*/  ISETP.GE.U32.AND P3, PT, R9.reuse, 0x4, PT ;  /* 0x000000040900780c */ /* 0x040fe40003f66070 */
[C---:B------:R-:W-:Y:S02]  /*26df0*/  ISETP.GE.U32.AND P4, PT, R9.reuse, 0x8, PT ;  /* 0x000000080900780c */ /* 0x040fe40003f86070 */
[----:B------:R-:W-:Y:S02]  /*26e00*/  ISETP.GE.U32.AND P5, PT, R9, 0x10, PT ;  /* 0x000000100900780c */ /* 0x000fe40003fa6070 */
[----:B--2---:R-:W-:-:S02]  /*26e10*/  @!P1 MOV R7, R6 ;  /* 0x0000000600079202 */ /* 0x004fc40000000f00 */
[----:B------:R-:W-:Y:S02]  /*26e20*/  MOV R6, RZ ;  /* 0x000000ff00067202 */ /* 0x000fe40000000f00 */
[----:B---3--:R-:W-:Y:S02]  /*26e30*/  @!P1 MOV R4, R5 ;  /* 0x0000000500049202 */ /* 0x008fe40000000f00 */
[----:B------:R-:W-:-:S03]  /*26e40*/  ISETP.NE.AND P1, PT, R9, RZ, PT ;  /* 0x000000ff0900720c */ /* 0x000fc60003f25270 */
[----:B------:R-:W-:-:S10]  /*26e50*/  IMAD R13, R4, R7, RZ ;  /* 0x00000007040d7224 */ /* 0x000fd400078e02ff */
[----:B------:R-:W-:Y:S05]  /*26e60*/  WARPSYNC.COLLECTIVE R15, `(.L_x_929) ;  /* 0x000000000f087348 */ /* 0x000fea0003c00000 */
[----:B------:R0:W1:Y:S02]  /*26e70*/  SHFL.UP P6, R14, R13, R12, R11 ;  /* 0x0400000c0d0e7389 */ /* 0x00006400000c000b */
[----:B01----:R-:W-:Y:S01]  /*26e80*/  ENDCOLLECTIVE ;  /* 0x000000000000791b */ /* 0x003fe20003800000 */
.L_x_929:
[----:B------:R-:W-:Y:S02]  /*26e90*/  MOV R12, 0x2 ;  /* 0x00000002000c7802 */ /* 0x000fe40000000f00 */
[----:B------:R-:W-:-:S04]  /*26ea0*/  SEL R14, R14, RZ, P1 ;  /* 0x000000ff0e0e7207 */ /* 0x000fc80000800000 */
[----:B------:R-:W-:-:S05]  /*26eb0*/  IADD3 R5, R13, R14, RZ ;  /* 0x0000000e0d057210 */ /* 0x000fca0007ffe0ff */
[----:B------:R-:W-:-:S07]  /*26ec0*/  IMAD.MOV.U32 R13, RZ, RZ, R5 ;  /* 0x000000ffff0d7224 */ /* 0x000fce00078e0005 */
[----:B------:R-:W-:Y:S05]  /*26ed0*/  WARPSYNC.COLLECTIVE R15, `(.L_x_930) ;  /* 0x000000000f087348 */ /* 0x000fea0003c00000 */
[----:B------:R0:W1:Y:S02]  /*26ee0*/  SHFL.UP P6, R14, R13, R12, R11 ;  /* 0x0400000c0d0e7389 */ /* 0x00006400000c000b */
[----:B01----:R-:W-:Y:S01]  /*26ef0*/  ENDCOLLECTIVE ;  /* 0x000000000000791b */ /* 0x003fe20003800000 */
.L_x_930:
[----:B------:R-:W-:Y:S01]  /*26f00*/  IMAD.MOV.U32 R12, RZ, RZ, 0x4 ;  /* 0x00000004ff0c7424 */ /* 0x000fe200078e00ff */
[----:B------:R-:W-:-:S05]  /*26f10*/  SEL R2, R14, RZ, P2 ;  /* 0x000000ff0e027207 */ /* 0x000fca0001000000 */
[----:B------:R-:W-:-:S05]  /*26f20*/  IMAD.IADD R2, R5, 0x1, R2 ;  /* 0x0000000105027824 */ /* 0x000fca00078e0202 */
[----:B------:R-:W-:-:S07]  /*26f30*/  MOV R13, R2 ;  /* 0x00000002000d7202 */ /* 0x000fce0000000f00 */
[----:B------:R-:W-:Y:S05]  /*26f40*/  WARPSYNC.COLLECTIVE R15, `(.L_x_931) ;  /* 0x000000000f087348 */ /* 0x000fea0003c00000 */
[----:B------:R0:W1:Y:S02]  /*26f50*/  SHFL.UP P6, R14, R13, R12, R11 ;  /* 0x0400000c0d0e7389 */ /* 0x00006400000c000b */
[----:B01----:R-:W-:Y:S01]  /*26f60*/  ENDCOLLECTIVE ;  /* 0x000000000000791b */ /* 0x003fe20003800000 */
.L_x_931:
[----:B------:R-:W-:Y:S02]  /*26f70*/  MOV R12, 0x8 ;  /* 0x00000008000c7802 */ /* 0x000fe40000000f00 */
[----:B------:R-:W-:-:S04]  /*26f80*/  SEL R3, R14, RZ, P3 ;  /* 0x000000ff0e037207 */ /* 0x000fc80001800000 */
[----:B------:R-:W-:-:S05]  /*26f90*/  IADD3 R3, R2, R3, RZ ;  /* 0x0000000302037210 */ /* 0x000fca0007ffe0ff */
[----:B------:R-:W-:-:S07]  /*26fa0*/  IMAD.MOV.U32 R13, RZ, RZ, R3 ;  /* 0x000000ffff0d7224 */ /* 0x000fce00078e0003 */
[----:B------:R-:W-:Y:S05]  /*26fb0*/  WARPSYNC.COLLECTIVE R15, `(.L_x_932) ;  /* 0x000000000f087348 */ /* 0x000fea0003c00000 */
[----:B------:R0:W1:Y:S02]  /*26fc0*/  SHFL.UP P6, R14, R13, R12, R11 ;  /* 0x0400000c0d0e7389 */ /* 0x00006400000c000b */
[----:B01----:R-:W-:Y:S01]  /*26fd0*/  ENDCOLLECTIVE ;  /* 0x000000000000791b */ /* 0x003fe20003800000 */
.L_x_932:
[----:B------:R-:W-:Y:S01]  /*26fe0*/  IMAD.MOV.U32 R12, RZ, RZ, 0x10 ;  /* 0x00000010ff0c7424 */ /* 0x000fe200078e00ff */
[----:B------:R-:W-:-:S05]  /*26ff0*/  SEL R14, R14, RZ, P4 ;  /* 0x000000ff0e0e7207 */ /* 0x000fca0002000000 */
[----:B------:R-:W-:-:S05]  /*27000*/  IMAD.IADD R5, R3, 0x1, R14 ;  /* 0x0000000103057824 */ /* 0x000fca00078e020e */
[----:B------:R-:W-:-:S07]  /*27010*/  MOV R13, R5 ;  /* 0x00000005000d7202 */ /* 0x000fce0000000f00 */
[----:B------:R-:W-:Y:S05]  /*27020*/  WARPSYNC.COLLECTIVE R15, `(.L_x_933) ;  /* 0x000000000f087348 */ /* 0x000fea0003c00000 */
[----:B------:R0:W1:Y:S02]  /*27030*/  SHFL.UP P6, R14, R13, R12, R11 ;  /* 0x0400000c0d0e7389 */ /* 0x00006400000c000b */
[----:B01----:R-:W-:Y:S01]  /*27040*/  ENDCOLLECTIVE ;  /* 0x000000000000791b */ /* 0x003fe20003800000 */
.L_x_933:
[----:B------:R-:W-:Y:S01]  /*27050*/  MOV R12, 0x1f ;  /* 0x0000001f000c7802 */ /* 0x000fe20000000f00 */
[----:B------:R-:W-:Y:S01]  /*27060*/  IMAD.MOV.U32 R11, RZ, RZ, 0x1f ;  /* 0x0000001fff0b7424 */ /* 0x000fe200078e00ff */
[----:B------:R-:W-:-:S04]  /*27070*/  SEL R2, R14, RZ, P5 ;  /* 0x000000ff0e027207 */ /* 0x000fc80002800000 */
[----:B------:R-:W-:-:S05]  /*27080*/  IADD3 R2, R5, R2, RZ ;  /* 0x0000000205027210 */ /* 0x000fca0007ffe0ff */
[----:B------:R-:W-:-:S07]  /*27090*/  IMAD.MOV.U32 R13, RZ, RZ, R2 ;  /* 0x000000ffff0d7224 */ /* 0x000fce00078e0002 */
[----:B------:R-:W-:Y:S05]  /*270a0*/  WARPSYNC.COLLECTIVE R15, `(.L_x_934) ;  /* 0x000000000f087348 */ /* 0x000fea0003c00000 */
[----:B------:R0:W1:Y:S02]  /*270b0*/  SHFL.IDX P6, R14, R13, R12, R11 ;  /* 0x0000000c0d0e7389 */ /* 0x00006400000c000b */
[----:B01----:R-:W-:Y:S01]  /*270c0*/  ENDCOLLECTIVE ;  /* 0x000000000000791b */ /* 0x003fe20003800000 */
.L_x_934:
[----:B------:R-:W-:Y:S05]  /*270d0*/  BRA `(.L_x_935) ;  /* 0xffffffb000047947 */ /* 0x000fea000383ffff */
.L_x_775:
[----:B------:R-:W-:Y:S01]  /*270e0*/  BSSY B0, `(.L_x_936) ;  /* 0x0000007000007945 */ /* 0x000fe20003800000 */
[----:B------:R-:W-:Y:S01]  /*270f0*/  IMAD.MOV.U32 R12, RZ, RZ, 0x1 ;  /* 0x00000001ff0c7424 */ /* 0x000fe200078e00ff */
[----:B------:R-:W-:Y:S01]  /*27100*/  MOV R11, RZ ;  /* 0x000000ff000b7202 */ /* 0x000fe20000000f00 */
[----:B------:R-:W-:-:S07]  /*27110*/  IMAD.MOV.U32 R15, RZ, RZ, -0x1 ;  /* 0xffffffffff0f7424 */ /* 0x000fce00078e00ff */
[----:B------:R-:W-:Y:S05]  /*27120*/  WARPSYNC.COLLECTIVE R15, `(.L_x_937) ;  /* 0x000000000f087348 */ /* 0x000fea0003c00000 */
[----:B------:R0:W1:Y:S02]  /*27130*/  SHFL.UP P6, R14, R13, R12, R11 ;  /* 0x0400000c0d0e7389 */ /* 0x00006400000c000b */
[----:B01----:R-:W-:Y:S01]  /*27140*/  ENDCOLLECTIVE ;  /* 0x000000000000791b */ /* 0x003fe20003800000 */
.L_x_937:
[----:B------:R-:W-:Y:S05]  /*27150*/  BSYNC B0 ;  /* 0x0000000000007941 */ /* 0x000fea0003800000 */
.L_x_936:
[----:B------:R-:W-:Y:S01]  /*27160*/  SEL R14, R14, RZ, P1 ;  /* 0x000000ff0e0e7207 */ /* 0x000fe20000800000 */
[----:B------:R-:W-:Y:S01]  /*27170*/  IMAD.MOV.U32 R12, RZ, RZ, 0x2 ;  /* 0x00000002ff0c7424 */ /* 0x000fe200078e00ff */
[----:B------:R-:W-:Y:S01]  /*27180*/  MOV R11, RZ ;  /* 0x000000ff000b7202 */ /* 0x000fe20000000f00 */
[----:B------:R-:W-:Y:S01]  /*27190*/  IMAD.MOV.U32 R15, RZ, RZ, -0x1 ;  /* 0xffffffffff0f7424 */ /* 0x000fe200078e00ff */
[----:B------:R-:W-:-:S07]  /*271a0*/  IADD3 R13, R13, R14, RZ ;  /* 0x0000000e0d0d7210 */ /* 0x000fce0007ffe0ff */
[----:B------:R-:W-:Y:S05]  /*271b0*/  WARPSYNC.COLLECTIVE R15, `(.L_x_938) ;  /* 0x000000000f087348 */ /* 0x000fea0003c00000 */
[----:B------:R0:W1:Y:S02]  /*271c0*/  SHFL.UP P6, R14, R13, R12, R11 ;  /* 0x0400000c0d0e7389 */ /* 0x00006400000c000b */
[----:B01----:R-:W-:Y:S01]  /*271d0*/  ENDCOLLECTIVE ;  /* 0x000000000000791b */ /* 0x003fe20003800000 */
.L_x_938:
[----:B------:R-:W-:Y:S02]  /*271e0*/  MOV R12, 0x4 ;  /* 0x00000004000c7802 */ /* 0x000fe40000000f00 */
[----:B------:R-:W-:-:S04]  /*271f0*/  SEL R2, R14, RZ, P2 ;  /* 0x000000ff0e027207 */ /* 0x000fc80001000000 */
[----:B------:R-:W-:-:S05]  /*27200*/  IADD3 R2, R13, R2, RZ ;  /* 0x000000020d027210 */ /* 0x000fca0007ffe0ff */
[----:B------:R-:W-:-:S07]  /*27210*/  IMAD.MOV.U32 R13, RZ, RZ, R2 ;  /* 0x000000ffff0d7224 */ /* 0x000fce00078e0002 */
[----:B------:R-:W-:Y:S05]  /*27220*/  WARPSYNC.COLLECTIVE R15, `(.L_x_939) ;  /* 0x000000000f087348 */ /* 0x000fea0003c00000 */
[----:B------:R0:W1:Y:S02]  /*27230*/  SHFL.UP P6, R14, R13, R12, R11 ;  /* 0x0400000c0d0e7389 */ /* 0x00006400000c000b */
[----:B01----:R-:W-:Y:S01]  /*27240*/  ENDCOLLECTIVE ;  /* 0x000000000000791b */ /* 0x003fe20003800000 */
.L_x_939:
[----:B------:R-:W-:Y:S01]  /*27250*/  IMAD.MOV.U32 R12, RZ, RZ, 0x8 ;  /* 0x00000008ff0c7424 */ /* 0x000fe200078e00ff */
[----:B------:R-:W-:-:S05]  /*27260*/  SEL R3, R14, RZ, P3 ;  /* 0x000000ff0e037207 */ /* 0x000fca0001800000 */
[----:B------:R-:W-:-:S05]  /*27270*/  IMAD.IADD R3, R2, 0x1, R3 ;  /* 0x0000000102037824 */ /* 0x000fca00078e0203 */
[----:B------:R-:W-:-:S07]  /*27280*/  MOV R13, R3 ;  /* 0x00000003000d7202 */ /* 0x000fce0000000f00 */
[----:B------:R-:W-:Y:S05]  /*27290*/  WARPSYNC.COLLECTIVE R15, `(.L_x_940) ;  /* 0x000000000f087348 */ /* 0x000fea0003c00000 */
[----:B------:R0:W1:Y:S02]  /*272a0*/  SHFL.UP P6, R14, R13, R12, R11 ;  /* 0x0400000c0d0e7389 */ /* 0x00006400000c000b */
[----:B01----:R-:W-:Y:S01]  /*272b0*/  ENDCOLLECTIVE ;  /* 0x000000000000791b */ /* 0x003fe20003800000 */
.L_x_940:
[----:B------:R-:W-:Y:S02]  /*272c0*/  MOV R12, 0x10 ;  /* 0x00000010000c7802 */ /* 0x000fe40000000f00 */
[----:B------:R-:W-:-:S04]  /*272d0*/  SEL R14, R14, RZ, P4 ;  /* 0x000000ff0e0e7207 */ /* 0x000fc80002000000 */
[----:B------:R-:W-:-:S05]  /*272e0*/  IADD3 R5, R3, R14, RZ ;  /* 0x0000000e03057210 */ /* 0x000fca0007ffe0ff */
[----:B------:R-:W-:-:S07]  /*272f0*/  IMAD.MOV.U32 R13, RZ, RZ, R5 ;  /* 0x000000ffff0d7224 */ /* 0x000fce00078e0005 */
[----:B------:R-:W-:Y:S05]  /*27300*/  WARPSYNC.COLLECTIVE R15, `(.L_x_941) ;  /* 0x000000000f087348 */ /* 0x000fea0003c00000 */
[----:B------:R0:W1:Y:S02]  /*27310*/  SHFL.UP P6, R14, R13, R12, R11 ;  /* 0x0400000c0d0e7389 */ /* 0x00006400000c000b */
[----:B01----:R-:W-:Y:S01]  /*27320*/  ENDCOLLECTIVE ;  /* 0x000000000000791b */ /* 0x003fe20003800000 */
.L_x_941:
[----:B------:R-:W-:Y:S01]  /*27330*/  IMAD.MOV.U32 R12, RZ, RZ, 0x1f ;  /* 0x0000001fff0c7424 */ /* 0x000fe200078e00ff */
[----:B------:R-:W-:Y:S02]  /*27340*/  MOV R11, 0x1f ;  /* 0x0000001f000b7802 */ /* 0x000fe40000000f00 */
[----:B------:R-:W-:-:S05]  /*27350*/  SEL R2, R14, RZ, P5 ;  /* 0x000000ff0e027207 */ /* 0x000fca0002800000 */
[----:B------:R-:W-:-:S05]  /*27360*/  IMAD.IADD R2, R5, 0x1, R2 ;  /* 0x0000000105027824 */ /* 0x000fca00078e0202 */
[----:B------:R-:W-:-:S07]  /*27370*/  MOV R13, R2 ;  /* 0x00000002000d7202 */ /* 0x000fce0000000f00 */
[----:B------:R-:W-:Y:S05]  /*27380*/  WARPSYNC.COLLECTIVE R15, `(.L_x_942) ;  /* 0x000000000f087348 */ /* 0x000fea0003c00000 */
[----:B------:R0:W1:Y:S02]  /*27390*/  SHFL.IDX P6, R14, R13, R12, R11 ;  /* 0x0000000c0d0e7389 */ /* 0x00006400000c000b */
[----:B01----:R-:W-:Y:S01]  /*273a0*/  ENDCOLLECTIVE ;  /* 0x000000000000791b */ /* 0x003fe20003800000 */
.L_x_942:
[----:B------:R-:W-:Y:S05]  /*273b0*/  BRA `(.L_x_943) ;  /* 0xffffffac00f07947 */ /* 0x000fea000383ffff */
.L_x_777:
[----:B------:R-:W-:Y:S01]  /*273c0*/  BSSY B0, `(.L_x_944) ;  /* 0x0000006000007945 */ /* 0x000fe20003800000 */
[----:B------:R-:W-:Y:S01]  /*273d0*/  PLOP3.LUT P6, PT, P6, PT, PT, 0x8, 0x0 ;  /* 0x000000000000781c */ /* 0x000fe200037ce170 */
[----:B------:R-:W-:-:S12]  /*273e0*/  IMAD.MOV.U32 R15, RZ, RZ, -0x1 ;  /* 0xffffffffff0f7424 */ /* 0x000fd800078e00ff */
[----:B0-----:R-:W-:Y:S05]  /*273f0*/  WARPSYNC.COLLECTIVE R15, `(.L_x_945) ;  /* 0x000000000f087348 */ /* 0x001fea0003c00000 */
[----:B------:R-:W-:Y:S01]  /*27400*/  VOTE.ANY R14, PT, P6 ;  /* 0x00000000000e7806 */ /* 0x000fe200030e0100 */
[----:B0-----:R-:W-:Y:S06]  /*27410*/  ENDCOLLECTIVE ;  /* 0x000000000000791b */ /* 0x001fec0003800000 */
.L_x_945:
[----:B------:R-:W-:Y:S05]  /*27420*/  BSYNC B0 ;  /* 0x0000000000007941 */ /* 0x000fea0003800000 */
.L_x_944:
[----:B------:R-:W-:Y:S01]  /*27430*/  MOV R3, R14 ;  /* 0x0000000e00037202 */ /* 0x000fe20000000f00 */
[----:B------:R-:W-:Y:S01]  /*27440*/  IMAD.MOV.U32 R13, RZ, RZ, R7 ;  /* 0x000000ffff0d7224 */ /* 0x000fe200078e0007 */
[----:B------:R-:W-:Y:S01]  /*27450*/  MOV R15, 0xffffffff ;  /* 0xffffffff000f7802 */ /* 0x000fe20000000f00 */
[----:B------:R-:W-:Y:S01]  /*27460*/  IMAD.MOV.U32 R11, RZ, RZ, 0x1f ;  /* 0x0000001fff0b7424 */ /* 0x000fe200078e00ff */
[----:B------:R-:W0:Y:S02]  /*27470*/  POPC R8, R3 ;  /* 0x0000000300087309 */ /* 0x000e240000000000 */
[----:B0-----:R-:W-:-:S07]  /*27480*/  MOV R12, R8 ;  /* 0x00000008000c7202 */ /* 0x001fce0000000f00 */
[----:B------:R-:W-:Y:S05]  /*27490*/  WARPSYNC.COLLECTIVE R15, `(.L_x_946) ;  /* 0x000000000f087348 */ /* 0x000fea0003c00000 */
[----:B------:R0:W1:Y:S02]  /*274a0*/  SHFL.IDX P6, R14, R13, R12, R11 ;  /* 0x0000000c0d0e7389 */ /* 0x00006400000c000b */
[----:B01----:R-:W-:Y:S01]  /*274b0*/  ENDCOLLECTIVE ;  /* 0x000000000000791b */ /* 0x003fe20003800000 */
.L_x_946:
[----:B------:R-:W-:Y:S01]  /*274c0*/  MOV R13, R4 ;  /* 0x00000004000d7202 */ /* 0x000fe20000000f00 */
[----:B------:R-:W-:-:S07]  /*274d0*/  IMAD.MOV.U32 R7, RZ, RZ, R14 ;  /* 0x000000ffff077224 */ /* 0x000fce00078e000e */
[----:B------:R-:W-:Y:S05]  /*274e0*/  WARPSYNC.COLLECTIVE R15, `(.L_x_947) ;  /* 0x000000000f087348 */ /* 0x000fea0003c00000 */
[----:B------:R0:W1:Y:S02]  /*274f0*/  SHFL.IDX P6, R14, R13, R12, R11 ;  /* 0x0000000c0d0e7389 */ /* 0x00006400000c000b */
[----:B01----:R-:W-:Y:S01]  /*27500*/  ENDCOLLECTIVE ;  /* 0x000000000000791b */ /* 0x003fe20003800000 */
.L_x_947:
[----:B------:R-:W-:Y:S01]  /*27510*/  IMAD.MOV.U32 R4, RZ, RZ, R14 ;  /* 0x000000ffff047224 */ /* 0x000fe200078e000e */
[----:B------:R-:W-:Y:S06]  /*27520*/  BRA `(.L_x_948) ;  /* 0xffffffac00d07947 */ /* 0x000fec000383ffff */
.L_x_779:
[----:B------:R-:W-:Y:S01]  /*27530*/  BSSY B0, `(.L_x_949) ;  /* 0x0000007000007945 */ /* 0x000fe20003800000 */
[----:B------:R-:W-:Y:S01]  /*27540*/  MOV R13, R2 ;  /* 0x00000002000d7202 */ /* 0x000fe20000000f00 */
[----:B------:R-:W-:Y:S01]  /*27550*/  IMAD.MOV.U32 R11, RZ, RZ, 0x1f ;  /* 0x0000001fff0b7424 */ /* 0x000fe200078e00ff */
[----:B------:R-:W-:-:S07]  /*27560*/  MOV R15, 0xffffffff ;  /* 0xffffffff000f7802 */ /* 0x000fce0000000f00 */
[----:B0123--:R-:W-:Y:S05]  /*27570*/  WARPSYNC.COLLECTIVE R15, `(.L_x_950) ;  /* 0x000000000f087348 */ /* 0x00ffea0003c00000 */
[----:B------:R4:W0:Y:S02]  /*27580*/  SHFL.IDX P6, R14, R13, R12, R11 ;  /* 0x0000000c0d0e7389 */ /* 0x00082400000c000b */
[----:B01234-:R-:W-:Y:S01]  /*27590*/  ENDCOLLECTIVE ;  /* 0x000000000000791b */ /* 0x01ffe20003800000 */
.L_x_950:
[----:B------:R-:W-:Y:S05]  /*275a0*/  BSYNC B0 ;  /* 0x0000000000007941 */ /* 0x000fea0003800000 */
.L_x_949:
[----:B------:R-:W-:Y:S01]  /*275b0*/  IMAD.MOV.U32 R6, RZ, RZ, R14 ;  /* 0x000000ffff067224 */ /* 0x000fe200078e000e */
[----:B------:R-:W-:Y:S06]  /*275c0*/  BRA `(.L_x_778) ;  /* 0xffffffac00c07947 */ /* 0x000fec000383ffff */
.L_x_783:
[----:B0-----:R0:W1:Y:S02]  /*275d0*/  SYNCS.PHASECHK.TRANS64.TRYWAIT P0, [R7+URZ+0x30820], R0 ;  /* 0x03082000070075a7 */ /* 0x001064000800017f */
[----:B-1----:R-:W-:Y:S05]  /*275e0*/  @!P0 NANOSLEEP.SYNCS 0x989680 ;  /* 0x009896800000895d */ /* 0x002fea0003900000 */
[----:B------:R-:W1:Y:S02]  /*275f0*/  @!P0 SYNCS.PHASECHK.TRANS64 P0, [R7+URZ+0x30820], R0 ;  /* 0x03082000070085a7 */ /* 0x000e64000800007f */
[----:B-1----:R-:W-:Y:S05]  /*27600*/  @!P0 BRA `(.L_x_783) ;  /* 0xfffffffc00f08947 */ /* 0x002fea000383ffff */
[----:B------:R-:W-:Y:S05]  /*27610*/  BRA `(.L_x_951) ;  /* 0xffffffb400187947 */ /* 0x000fea000383ffff */
.L_x_784:
        /* <DEDUP_REMOVED lines=8> */
[----:B0-2---:R-:W-:Y:S05]  /*276a0*/  WARPSYNC.COLLECTIVE R15, `(.L_x_953) ;  /* 0x000000000f087348 */ /* 0x005fea0003c00000 */
[----:B------:R1:W3:Y:S02]  /*276b0*/  SHFL.IDX P6, R14, R13, R12, R11 ;  /* 0x0000000c0d0e7389 */ /* 0x0002e400000c000b */
[----:B0123--:R-:W-:Y:S01]  /*276c0*/  ENDCOLLECTIVE ;  /* 0x000000000000791b */ /* 0x00ffe20003800000 */
.L_x_953:
[----:B------:R-:W-:Y:S05]  /*276d0*/  BSYNC B0 ;  /* 0x0000000000007941 */ /* 0x000fea0003800000 */
.L_x_952:
[----:B------:R-:W-:Y:S05]  /*276e0*/  BRA `(.L_x_954) ;  /* 0xffffffb400007947 */ /* 0x000fea000383ffff */
.L_x_785:
[----:B------:R-:W-:Y:S01]  /*276f0*/  BSSY B0, `(.L_x_955) ;  /* 0x0000006000007945 */ /* 0x000fe20003800000 */
[----:B------:R-:W-:-:S07]  /*27700*/  MOV R15, 0xffffffff ;  /* 0xffffffff000f7802 */ /* 0x000fce0000000f00 */
[----:B0-2---:R-:W-:Y:S05]  /*27710*/  WARPSYNC.COLLECTIVE R15, `(.L_x_956) ;  /* 0x000000000f0c7348 */ /* 0x005fea0003c00000 */
[----:B------:R-:W-:Y:S02]  /*27720*/  ELECT P6, UR62, PT ;  /* 0x00000000003e782f */ /* 0x000fe400038c0000 */
[----:B------:R-:W-:Y:S01]  /*27730*/  MOV R14, UR62 ;  /* 0x0000003e000e7c02 */ /* 0x000fe20008000f00 */
[----:B0-2---:R-:W-:Y:S10]  /*27740*/  ENDCOLLECTIVE ;  /* 0x000000000000791b */ /* 0x005ff40003800000 */
.L_x_956:
[----:B------:R-:W-:Y:S05]  /*27750*/  BSYNC B0 ;  /* 0x0000000000007941 */ /* 0x000fea0003800000 */
.L_x_955:
[----:B------:R-:W-:Y:S05]  /*27760*/  BRA `(.L_x_957) ;  /* 0xffffffb000f47947 */ /* 0x000fea000383ffff */
.L_x_787:
[----:B0-----:R0:W1:Y:S02]  /*27770*/  SYNCS.PHASECHK.TRANS64.TRYWAIT P1, [R5+URZ+0x30840], R0 ;  /* 0x03084000050075a7 */ /* 0x001064000802017f */
[----:B-1----:R-:W-:Y:S05]  /*27780*/  @!P1 NANOSLEEP.SYNCS 0x989680 ;  /* 0x009896800000995d */ /* 0x002fea0003900000 */
[----:B------:R-:W1:Y:S02]  /*27790*/  @!P1 SYNCS.PHASECHK.TRANS64 P1, [R5+URZ+0x30840], R0 ;  /* 0x03084000050095a7 */ /* 0x000e64000802007f */
[----:B-1----:R-:W-:Y:S05]  /*277a0*/  @!P1 BRA `(.L_x_787) ;  /* 0xfffffffc00f09947 */ /* 0x002fea000383ffff */
[----:B------:R-:W-:Y:S05]  /*277b0*/  BRA `(.L_x_958) ;  /* 0xffffffb400147947 */ /* 0x000fea000383ffff */
.L_x_789:
[----:B-1----:R1:W3:Y:S02]  /*277c0*/  SYNCS.PHASECHK.TRANS64.TRYWAIT P1, [R3+URZ+0x30840], R2 ;  /* 0x03084002030075a7 */ /* 0x0022e4000802017f */
[----:B---3--:R-:W-:Y:S05]  /*277d0*/  @!P1 NANOSLEEP.SYNCS 0x989680 ;  /* 0x009896800000995d */ /* 0x008fea0003900000 */
[----:B------:R-:W3:Y:S02]  /*277e0*/  @!P1 SYNCS.PHASECHK.TRANS64 P1, [R3+URZ+0x30840], R2 ;  /* 0x03084002030095a7 */ /* 0x000ee4000802007f */
[----:B---3--:R-:W-:Y:S05]  /*277f0*/  @!P1 BRA `(.L_x_789) ;  /* 0xfffffffc00f09947 */ /* 0x008fea000383ffff */
[----:B------:R-:W-:Y:S05]  /*27800*/  BRA `(.L_x_959) ;  /* 0xffffffb400207947 */ /* 0x000fea000383ffff */
.L_x_791:
[----:B---3--:R3:W4:Y:S02]  /*27810*/  SYNCS.PHASECHK.TRANS64.TRYWAIT P1, [R5+URZ+0x30860], R0 ;  /* 0x03086000050075a7 */ /* 0x008724000802017f */
[----:B----4-:R-:W-:Y:S05]  /*27820*/  @!P1 NANOSLEEP.SYNCS 0x989680 ;  /* 0x009896800000995d */ /* 0x010fea0003900000 */
[----:B------:R-:W4:Y:S02]  /*27830*/  @!P1 SYNCS.PHASECHK.TRANS64 P1, [R5+URZ+0x30860], R0 ;  /* 0x03086000050095a7 */ /* 0x000f24000802007f */
[----:B----4-:R-:W-:Y:S05]  /*27840*/  @!P1 BRA `(.L_x_791) ;  /* 0xfffffffc00f09947 */ /* 0x010fea000383ffff */
[----:B------:R-:W-:Y:S05]  /*27850*/  BRA `(.L_x_960) ;  /* 0xffffffb4001c7947 */ /* 0x000fea000383ffff */
.L_x_961:
        /* <DEDUP_REMOVED lines=10> */
.L_x_3213:


//--------------------- .text._ZN7cutlass13device_kernelIN5flash11enable_sm90INS1_16FlashAttnFwdSm90INS1_25CollectiveMainloopFwdSm90ILi2EN4cute5tupleIJNS5_1CILi1EEES8_S8_EEENS6_IJNS7_ILi128EEENS7_ILi96EEENS7_ILi192EEEEEELi192ENS_6half_tEfNS_4arch4Sm90ELb0ELb1ELb1ELb0ELb1ELb0ELb0ELb1ELb1ELb1ELb1ELb0EEENS1_21CollectiveEpilogueFwdINS6_IJSA_SC_SB_EEES9_SE_SG_Li256ELb0ELb1ELb1ELb0EEENS1_19SingleTileSchedulerILb0ELb1ELb1ELi128EEEEEEEEEvNT_6ParamsE --------------------------
	.section	.text._ZN7cutlass13device_kernelIN5flash11enable_sm90INS1_16FlashAttnFwdSm90INS1_25CollectiveMainloopFwdSm90ILi2EN4cute5tupleIJNS5_1CILi1EEES8_S8_EEENS6_IJNS7_ILi128EEENS7_ILi96EEENS7_ILi192EEEEEELi192ENS_6half_tEfNS_4arch4Sm90ELb0ELb1ELb1ELb0ELb1ELb0ELb0ELb1ELb1ELb1ELb1ELb0EEENS1_21CollectiveEpilogueFwdINS6_IJSA_SC_SB_EEES9_SE_SG_Li256ELb0ELb1ELb1ELb0EEENS1_19SingleTileSchedulerILb0ELb1ELb1ELi128EEEEEEEEEvNT_6ParamsE,"ax",@progbits
	.align	128
.text._ZN7cutlass13device_kernelIN5flash11enable_sm90INS1_16FlashAttnFwdSm90INS1_25CollectiveMainloopFwdSm90ILi2EN4cute5tupleIJNS5_1CILi1EEES8_S8_EEENS6_IJNS7_ILi128EEENS7_ILi96EEENS7_ILi192EEEEEELi192ENS_6half_tEfNS_4arch4Sm90ELb0ELb1ELb1ELb0ELb1ELb0ELb0ELb1ELb1ELb1ELb1ELb0EEENS1_21CollectiveEpilogueFwdINS6_IJSA_SC_SB_EEES9_SE_SG_Li256ELb0ELb1ELb1ELb0EEENS1_19SingleTileSchedulerILb0ELb1ELb1ELi128EEEEEEEEEvNT_6ParamsE:
        .type           _ZN7cutlass13device_kernelIN5flash11enable_sm90INS1_16FlashAttnFwdSm90INS1_25CollectiveMainloopFwdSm90ILi2EN4cute5tupleIJNS5_1CILi1EEES8_S8_EEENS6_IJNS7_ILi128EEENS7_ILi96EEENS7_ILi192EEEEEELi192ENS_6half_tEfNS_4arch4Sm90ELb0ELb1ELb1ELb0ELb1ELb0ELb0ELb1ELb1ELb1ELb1ELb0EEENS1_21CollectiveEpilogueFwdINS6_IJSA_SC_SB_EEES9_SE_SG_Li256ELb0ELb1ELb1ELb0EEENS1_19SingleTileSchedulerILb0ELb1ELb1ELi128EEEEEEEEEvNT_6ParamsE,@function
        .size           _ZN7cutlass13device_kernelIN5flash11enable_sm90INS1_16FlashAttnFwdSm90INS1_25CollectiveMainloopFwdSm90ILi2EN4cute5tupleIJNS5_1CILi1EEES8_S8_EEENS6_IJNS7_ILi128EEENS7_ILi96EEENS7_ILi192EEEEEELi192ENS_6half_tEfNS_4arch4Sm90ELb0ELb1ELb1ELb0ELb1ELb0ELb0ELb1ELb1ELb1ELb1ELb0EEENS1_21CollectiveEpilogueFwdINS6_IJSA_SC_SB_EEES9_SE_SG_Li256ELb0ELb1ELb1ELb0EEENS1_19SingleTileSchedulerILb0ELb1ELb1ELi128EEEEEEEEEvNT_6ParamsE,(.L_x_3214 - _ZN7cutlass13device_kernelIN5flash11enable_sm90INS1_16FlashAttnFwdSm90INS1_25CollectiveMainloopFwdSm90ILi2EN4cute5tupleIJNS5_1CILi1EEES8_S8_EEENS6_IJNS7_ILi128EEENS7_ILi96EEENS7_ILi192EEEEEELi192ENS_6half_tEfNS_4arch4Sm90ELb0ELb1ELb1ELb0ELb1ELb0ELb0ELb1ELb1ELb1ELb1ELb0EEENS1_21CollectiveEpilogueFwdINS6_IJSA_SC_SB_EEES9_SE_SG_Li256ELb0ELb1ELb1ELb0EEENS1_19SingleTileSchedulerILb0ELb1ELb1ELi128EEEEEEEEEvNT_6ParamsE)
        .other          _ZN7cutlass13device_kernelIN5flash11enable_sm90INS1_16FlashAttnFwdSm90INS1_25CollectiveMainloopFwdSm90ILi2EN4cute5tupleIJNS5_1CILi1EEES8_S8_EEENS6_IJNS7_ILi128EEENS7_ILi96EEENS7_ILi192EEEEEELi192ENS_6half_tEfNS_4arch4Sm90ELb0ELb1ELb1ELb0ELb1ELb0ELb0ELb1ELb1ELb1ELb1ELb0EEENS1_21CollectiveEpilogueFwdINS6_IJSA_SC_SB_EEES9_SE_SG_Li256ELb0ELb1ELb1ELb0EEENS1_19SingleTileSchedulerILb0ELb1ELb1ELi128EEEEEEEEEvNT_6ParamsE,@"STO_CUDA_ENTRY STV_DEFAULT"
_ZN7cutlass13device_kernelIN5flash11enable_sm90INS1_16FlashAttnFwdSm90INS1_25CollectiveMainloopFwdSm90ILi2EN4cute5tupleIJNS5_1CILi1EEES8_S8_EEENS6_IJNS7_ILi128EEENS7_ILi96EEENS7_ILi192EEEEEELi192ENS_6half_tEfNS_4arch4Sm90ELb0ELb1ELb1ELb0ELb1ELb0ELb0ELb1ELb1ELb1ELb1ELb0EEENS1_21CollectiveEpilogueFwdINS6_IJSA_SC_SB_EEES9_SE_SG_Li256ELb0ELb1ELb1ELb0EEENS1_19SingleTileSchedulerILb0ELb1ELb1ELi128EEEEEEEEEvNT_6ParamsE:
        /* <DEDUP_REMOVED lines=45> */
.L_x_962:
        /* <DEDUP_REMOVED lines=22> */
.L_x_963:
        /* <DEDUP_REMOVED lines=18> */
.L_x_964:
        /* <DEDUP_REMOVED lines=22> */
.L_x_965:
        /* <DEDUP_REMOVED lines=23> */
.L_x_966:
        /* <DEDUP_REMOVED lines=11> */
.L_x_969:
        /* <DEDUP_REMOVED lines=14> */
[----:B------:R-:W-:Y:S01]  /*09b0*/  IMAD.U32 R0, RZ, RZ, UR10 ;  /* 0x0000000aff007e24 */ /* 0x000fe2000f8e00ff */
[----:B--2---:R-:W-:Y:S01]  /*09c0*/  ISETP.LE.AND P0, PT, RZ, UR8, PT ;  /* 0x00000008ff007c0c */ /* 0x004fe2000bf03270 */
[----:B------:R-:W-:-:S03]  /*09d0*/  UIADD3 UR4, -UR10, URZ, URZ ;  /* 0x0000003f0a047290 */ /* 0x000fc6000fffe13f */
[----:B------:R4:W-:Y:S01]  /*09e0*/  STL [R1], R0 ;  /* 0x0000000001007387 */ /* 0x0009e20000100800 */
[----:B------:R-:W-:-:S08]  /*09f0*/  UIMAD UR6, UR7, UR4, UR6 ;  /* 0x00000004070672a4 */ /* 0x000fd0000f8e0206 */
[----:B------:R-:W-:Y:S05]  /*0a00*/  @!P0 BRA `(.L_x_970) ;  /* 0x0000014800d88947 */ /* 0x000fea0003800000 */
[----:B0-----:R-:W0:Y:S01]  /*0a10*/  LDC.64 R2, c[0x0][0x418] ;  /* 0x00010600ff027b82 */ /* 0x001e220000000a00 */
[----:B------:R-:W-:Y:S01]  /*0a20*/  ULDC UR4, c[0x0][0x448] ;  /* 0x0001120000047ab9 */ /* 0x000fe20000000800 */
[----:B------:R-:W-:Y:S01]  /*0a30*/  VIADD R121, R25, 0xffffff80 ;  /* 0xffffff8019797836 */ /* 0x000fe20000000000 */
[----:B------:R-:W-:-:S04]  /*0a40*/  UISETP.NE.AND UP0, UPT, UR4, 0x1, UPT ;  /* 0x000000010400788c */ /* 0x000fc8000bf05270 */
[----:B------:R-:W-:Y:S01]  /*0a50*/  UP2UR UR4, UPR, URZ, 0x1 ;  /* 0x000000013f047883 */ /* 0x000fe20008000000 */
[----:B------:R-:W4:Y:S05]  /*0a60*/  LDC R120, c[0x0][0x288] ;  /* 0x0000a200ff787b82 */ /* 0x000f2a0000000800 */
[----:B------:R-:W-:Y:S01]  /*0a70*/  IMAD.U32 R19, RZ, RZ, UR4 ;  /* 0x00000004ff137e24 */ /* 0x000fe2000f8e00ff */
[----:B------:R-:W-:Y:S01]  /*0a80*/  @UP0 ULDC UR9, c[0x0][0x44c] ;  /* 0x0001130000090ab9 */ /* 0x000fe20000000800 */
[----:B------:R-:W-:Y:S01]  /*0a90*/  @UP0 ULDC UR11, c[0x0][0x450] ;  /* 0x00011400000b0ab9 */ /* 0x000fe20000000800 */
[----:B------:R-:W1:Y:S01]  /*0aa0*/  LDC R17, c[0x0][0x424] ;  /* 0x00010900ff117b82 */ /* 0x000e620000000800 */
[----:B------:R-:W-:-:S07]  /*0ab0*/  ULDC.64 UR4, c[0x0][0x9e0] ;  /* 0x0002780000047ab9 */ /* 0x000fce0000000a00 */
[----:B------:R-:W2:Y:S01]  /*0ac0*/  S2UR UR38, SR_CTAID.X ;  /* 0x00000000002679c3 */ /* 0x000ea20000002500 */
[----:B0-----:R-:W-:-:S04]  /*0ad0*/  ISETP.NE.U32.AND P0, PT, R2, RZ, PT ;  /* 0x000000ff0200720c */ /* 0x001fc80003f05070 */
[----:B------:R-:W-:-:S03]  /*0ae0*/  ISETP.NE.AND.EX P0, PT, R3, RZ, PT, P0 ;  /* 0x000000ff0300720c */ /* 0x000fc60003f05300 */
[----:B------:R-:W0:Y:S01]  /*0af0*/  LDC R4, c[0x0][0x2f0] ;  /* 0x0000bc00ff047b82 */ /* 0x000e220000000800 */
[----:B----4-:R-:W-:Y:S02]  /*0b00*/  IADD3 R0, -R120, 0x1, RZ ;  /* 0x0000000178007810 */ /* 0x010fe40007ffe1ff */
[----:B-1----:R-:W-:Y:S01]  /*0b10*/  SEL R17, R17, 0x1, P0 ;  /* 0x0000000111117807 */ /* 0x002fe20000000000 */
[----:B--2---:R-:W-:-:S04]  /*0b20*/  USHF.L.U32 UR38, UR38, 0x7, URZ ;  /* 0x0000000726267899 */ /* 0x004fc8000800063f */
[----:B------:R-:W-:Y:S02]  /*0b30*/  @UP0 UIADD3 UR8, UR38, 0x7f, URZ ;  /* 0x0000007f26080890 */ /* 0x000fe4000fffe03f */
[----:B------:R-:W-:Y:S01]  /*0b40*/  UIADD3 UR7, UR38, 0x7f, URZ ;  /* 0x0000007f26077890 */ /* 0x000fe2000fffe03f */
[CC--:B0-----:R-:W-:Y:S01]  /*0b50*/  IMAD R0, R17.reuse, R4.reuse, R0 ;  /* 0x0000000411007224 */ /* 0x0c1fe200078e0200 */
[----:B------:R-:W-:Y:S01]  /*0b60*/  UIMAD.WIDE.U32 UR8, UR8, UR9, URZ ;  /* 0x00000009080872a5 */ /* 0x000fe2000f8e003f */
[----:B------:R-:W-:-:S03]  /*0b70*/  IMAD R23, R17, R4, RZ ;  /* 0x0000000411177224 */ /* 0x000fc600078e02ff */
[----:B------:R-:W-:Y:S01]  /*0b80*/  R2UR UR10, R0 ;  /* 0x00000000000a72ca */ /* 0x000fe200000e0000 */
[----:B------:R-:W-:Y:S02]  /*0b90*/  @UP0 USHF.R.U32.HI UR7, URZ, UR11, UR9 ;  /* 0x0000000b3f070299 */ /* 0x000fe40008011609 */
[----:B------:R-:W-:-:S04]  /*0ba0*/  UISETP.GE.AND UP0, UPT, UR5, 0x1, UPT ;  /* 0x000000010500788c */ /* 0x000fc8000bf06270 */
[----:B------:R-:W-:Y:S02]  /*0bb0*/  UP2UR UR8, UPR, URZ, 0x1 ;  /* 0x000000013f087883 */ /* 0x000fe40008000000 */
[----:B------:R-:W-:-:S04]  /*0bc0*/  PLOP3.LUT P0, PT, PT, PT, UP0, 0x40, 0x0 ;  /* 0x000000000000781c */ /* 0x000fc80003f0e808 */
[----:B------:R-:W-:Y:S01]  /*0bd0*/  UIADD3 UR7, UR10, UR7, URZ ;  /* 0x000000070a077290 */ /* 0x000fe2000fffe03f */
[----:B------:R-:W-:-:S03]  /*0be0*/  IMAD.U32 R18, RZ, RZ, UR8 ;  /* 0x00000008ff127e24 */ /* 0x000fc6000f8e00ff */
[----:B------:R-:W-:-:S06]  /*0bf0*/  UIADD3 UR4, UR7, UR4, URZ ;  /* 0x0000000407047290 */ /* 0x000fcc000fffe03f */
[----:B------:R-:W-:Y:S01]  /*0c00*/  IMAD.U32 R0, RZ, RZ, UR4 ;  /* 0x00000004ff007e24 */ /* 0x000fe2000f8e00ff */
[----:B------:R-:W-:Y:S06]  /*0c10*/  @P0 BRA `(.L_x_971) ;  /* 0x0000000000400947 */ /* 0x000fec0003800000 */
[----:B------:R-:W-:Y:S01]  /*0c20*/  ISETP.LT.AND P0, PT, RZ, UR7, PT ;  /* 0x00000007ff007c0c */ /* 0x000fe2000bf01270 */
[----:B------:R-:W-:-:S12]  /*0c30*/  UIADD3 UR4, UR7, -0x1, URZ ;  /* 0xffffffff07047890 */ /* 0x000fd8000fffe03f */
[----:B------:R-:W-:Y:S05]  /*0c40*/  @P0 BRA `(.L_x_972) ;  /* 0x00000000001c0947 */ /* 0x000fea0003800000 */
[----:B------:R-:W-:Y:S02]  /*0c50*/  UISETP.NE.AND UP0, UPT, UR5, 0x1, UPT ;  /* 0x000000010500788c */ /* 0x000fe4000bf05270 */
[----:B------:R-:W-:-:S09]  /*0c60*/  UIADD3 UR4, -UR7, URZ, URZ ;  /* 0x0000003f07047290 */ /* 0x000fd2000fffe13f */
[----:B------:R-:W-:Y:S02]  /*0c70*/  @UP0 ULDC.64 UR10, c[0x0][0x9e8] ;  /* 0x00027a00000a0ab9 */ /* 0x000fe40000000a00 */
[----:B------:R-:W-:-:S04]  /*0c80*/  UIMAD.WIDE.U32 UR8, UR4, UR10, URZ ;  /* 0x0000000a040872a5 */ /* 0x000fc8000f8e003f */
[----:B------:R-:W-:-:S04]  /*0c90*/  @UP0 USHF.R.U32.HI UR4, URZ, UR11, UR9 ;  /* 0x0000000b3f040299 */ /* 0x000fc80008011609 */
[----:B------:R-:W-:Y:S01]  /*0ca0*/  ULOP3.LUT UR4, URZ, UR4, URZ, 0x33, !UPT ;  /* 0x000000043f047292 */ /* 0x000fe2000f8e333f */
[----:B------:R-:W-:Y:S11]  /*0cb0*/  BRA `(.L_x_973) ;  /* 0x0000000000107947 */ /* 0x000ff60003800000 */
.L_x_972:
[----:B------:R-:W-:-:S11]  /*0cc0*/  UISETP.NE.AND UP0, UPT, UR5, 0x1, UPT ;  /* 0x000000010500788c */ /* 0x000fd6000bf05270 */
[----:B------:R-:W-:Y:S02]  /*0cd0*/  @UP0 ULDC.64 UR10, c[0x0][0x9e8] ;  /* 0x00027a00000a0ab9 */ /* 0x000fe40000000a00 */
[----:B------:R-:W-:-:S04]  /*0ce0*/  UIMAD.WIDE.U32 UR8, UR4, UR10, URZ ;  /* 0x0000000a040872a5 */ /* 0x000fc8000f8e003f */
[----:B------:R-:W-:-:S12]  /*0cf0*/  @UP0 USHF.R.U32.HI UR4, URZ, UR11, UR9 ;  /* 0x0000000b3f040299 */ /* 0x000fd80008011609 */
.L_x_973:
[----:B------:R-:W-:-:S06]  /*0d00*/  UIMAD UR4, UR4, UR5, UR5 ;  /* 0x00000005040472a4 */ /* 0x000fcc000f8e0205 */
[----:B------:R-:W-:-:S07]  /*0d10*/  VIMNMX R0, R0, UR4, PT ;  /* 0x0000000400007c48 */ /* 0x000fce000bfe0100 */
.L_x_971:
[----:B------:R-:W-:Y:S01]  /*0d20*/  R2UR UR4, R19 ;  /* 0x00000000130472ca */ /* 0x000fe200000e0000 */
[CC--:B------:R-:W-:Y:S02]  /*0d30*/  IMAD R120, R17.reuse, R4.reuse, -R120 ;  /* 0x0000000411787224 */ /* 0x0c0fe400078e0a78 */
[----:B------:R-:W-:Y:S02]  /*0d40*/  VIADD R2, R0, 0x5f ;  /* 0x0000005f00027836 */ /* 0x000fe40000000000 */
[----:B------:R-:W-:Y:S01]  /*0d50*/  IMAD R0, R17, R4, 0x5f ;  /* 0x0000005f11007424 */ /* 0x000fe200078e0204 */
[----:B------:R-:W-:Y:S01]  /*0d60*/  R2UR UR7, R120 ;  /* 0x00000000780772ca */ /* 0x000fe200000e0000 */
[----:B------:R-:W-:-:S04]  /*0d70*/  IMAD.HI R2, R2, 0x2aaaaaab, RZ ;  /* 0x2aaaaaab02027827 */ /* 0x000fc800078e02ff */
[----:B------:R-:W-:Y:S01]  /*0d80*/  IMAD.HI R0, R0, 0x2aaaaaab, RZ ;  /* 0x2aaaaaab00007827 */ /* 0x000fe200078e02ff */
[----:B------:R-:W-:Y:S01]  /*0d90*/  SHF.R.U32.HI R5, RZ, 0x1f, R2 ;  /* 0x0000001fff057819 */ /* 0x000fe20000011602 */
[----:B------:R-:W-:-:S03]  /*0da0*/  UISETP.NE.AND UP0, UPT, UR4, URZ, UPT ;  /* 0x0000003f0400728c */ /* 0x000fc6000bf05270 */
[----:B------:R-:W-:Y:S01]  /*0db0*/  UMOV UR4, UR38 ;  /* 0x0000002600047c82 */ /* 0x000fe20008000000 */
[----:B------:R-:W-:Y:S02]  /*0dc0*/  SHF.R.U32.HI R3, RZ, 0x1f, R0 ;  /* 0x0000001fff037819 */ /* 0x000fe40000011600 */
[----:B------:R-:W-:Y:S02]  /*0dd0*/  LEA.HI.SX32 R2, R2, R5, 0x1c ;  /* 0x0000000502027211 */ /* 0x000fe400078fe2ff */
[----:B------:R-:W-:-:S03]  /*0de0*/  LEA.HI.SX32 R3, R0, R3, 0x1c ;  /* 0x0000000300037211 */ /* 0x000fc600078fe2ff */
[----:B------:R-:W-:Y:S01]  /*0df0*/  @UP0 ULDC UR8, c[0x0][0x44c] ;  /* 0x0001130000080ab9 */ /* 0x000fe20000000800 */
[----:B------:R-:W-:Y:S01]  /*0e00*/  @UP0 ULDC UR10, c[0x0][0x450] ;  /* 0x00011400000a0ab9 */ /* 0x000fe20000000800 */
[----:B------:R-:W-:Y:S01]  /*0e10*/  UIMAD.WIDE.U32 UR8, UR38, UR8, URZ ;  /* 0x00000008260872a5 */ /* 0x000fe2000f8e003f */
[----:B------:R-:W-:-:S03]  /*0e20*/  VIMNMX R16, R3, R2, PT ;  /* 0x0000000203107248 */ /* 0x000fc60003fe0100 */
[----:B------:R-:W-:Y:S02]  /*0e30*/  @UP0 USHF.R.U32.HI UR4, URZ, UR10, UR9 ;  /* 0x0000000a3f040299 */ /* 0x000fe40008011609 */
[----:B------:R-:W-:Y:S02]  /*0e40*/  UISETP.GE.AND UP0, UPT, UR5, 0x1, UPT ;  /* 0x000000010500788c */ /* 0x000fe4000bf06270 */
[----:B------:R-:W-:-:S03]  /*0e50*/  UIADD3 UR4, UR7, UR4, URZ ;  /* 0x0000000407047290 */ /* 0x000fc6000fffe03f */
[----:B------:R-:W-:Y:S01]  /*0e60*/  ULDC UR7, c[0x0][0x9dc] ;  /* 0x0002770000077ab9 */ /* 0x000fe20000000800 */
[----:B------:R-:W-:Y:S01]  /*0e70*/  PLOP3.LUT P0, PT, PT, PT, UP0, 0x40, 0x0 ;  /* 0x000000000000781c */ /* 0x000fe20003f0e808 */
[----:B------:R-:W-:-:S12]  /*0e80*/  UIADD3 UR7, UR4, -UR7, URZ ;  /* 0x8000000704077290 */ /* 0x000fd8000fffe03f */
[----:B------:R-:W-:Y:S05]  /*0e90*/  @P0 BRA `(.L_x_974) ;  /* 0x0000000000440947 */ /* 0x000fea0003800000 */
[----:B------:R-:W-:-:S06]  /*0ea0*/  UISETP.GT.AND UP0, UPT, UR4, -0x1, UPT ;  /* 0xffffffff0400788c */ /* 0x000fcc000bf04270 */
[----:B------:R-:W-:-:S13]  /*0eb0*/  PLOP3.LUT P0, PT, PT, PT, UP0, 0x80, 0x0 ;  /* 0x000000000000781c */ /* 0x000fda0003f0f008 */
[----:B------:R-:W-:Y:S05]  /*0ec0*/  @P0 BRA `(.L_x_975) ;  /* 0x00000000001c0947 */ /* 0x000fea0003800000 */
[----:B------:R-:W-:Y:S02]  /*0ed0*/  UISETP.NE.AND UP0, UPT, UR5, 0x1, UPT ;  /* 0x000000010500788c */ /* 0x000fe4000bf05270 */
[----:B------:R-:W-:-:S09]  /*0ee0*/  ULOP3.LUT UR4, URZ, UR4, URZ, 0x33, !UPT ;  /* 0x000000043f047292 */ /* 0x000fd2000f8e333f */
[----:B------:R-:W-:Y:S02]  /*0ef0*/  @UP0 ULDC.64 UR10, c[0x0][0x9e8] ;  /* 0x00027a00000a0ab9 */ /* 0x000fe40000000a00 */
[----:B------:R-:W-:-:S04]  /*0f00*/  UIMAD.WIDE.U32 UR8, UR4, UR10, URZ ;  /* 0x0000000a040872a5 */ /* 0x000fc8000f8e003f */
[----:B------:R-:W-:-:S04]  /*0f10*/  @UP0 USHF.R.U32.HI UR4, URZ, UR11, UR9 ;  /* 0x0000000b3f040299 */ /* 0x000fc80008011609 */
[----:B------:R-:W-:Y:S01]  /*0f20*/  ULOP3.LUT UR4, URZ, UR4, URZ, 0x33, !UPT ;  /* 0x000000043f047292 */ /* 0x000fe2000f8e333f */
[----:B------:R-:W-:Y:S11]  /*0f30*/  BRA `(.L_x_976) ;  /* 0x0000000000107947 */ /* 0x000ff60003800000 */
.L_x_975:
[----:B------:R-:W-:-:S11]  /*0f40*/  UISETP.NE.AND UP0, UPT, UR5, 0x1, UPT ;  /* 0x000000010500788c */ /* 0x000fd6000bf05270 */
[----:B------:R-:W-:Y:S02]  /*0f50*/  @UP0 ULDC.64 UR10, c[0x0][0x9e8] ;  /* 0x00027a00000a0ab9 */ /* 0x000fe40000000a00 */
[----:B------:R-:W-:-:S04]  /*0f60*/  UIMAD.WIDE.U32 UR8, UR4, UR10, URZ ;  /* 0x0000000a040872a5 */ /* 0x000fc8000f8e003f */
[----:B------:R-:W-:-:S12]  /*0f70*/  @UP0 USHF.R.U32.HI UR4, URZ, UR11, UR9 ;  /* 0x0000000b3f040299 */ /* 0x000fd80008011609 */
.L_x_976:
[----:B------:R-:W-:-:S04]  /*0f80*/  UIMAD UR4, UR4, UR5, URZ ;  /* 0x00000005040472a4 */ /* 0x000fc8000f8e023f */
[----:B------:R-:W-:-:S04]  /*0f90*/  UISETP.LT.AND UP0, UPT, UR7, UR4, UPT ;  /* 0x000000040700728c */ /* 0x000fc8000bf01270 */
[----:B------:R-:W-:-:S12]  /*0fa0*/  USEL UR7, UR7, UR4, !UP0 ;  /* 0x0000000407077287 */ /* 0x000fd8000c000000 */
.L_x_974:
[----:B------:R-:W-:Y:S02]  /*0fb0*/  UIMAD.WIDE UR4, UR7, 0x2aaaaaab, URZ ;  /* 0x2aaaaaab070478a5 */ /* 0x000fe4000f8e023f */
[----:B------:R-:W-:Y:S02]  /*0fc0*/  USHF.R.U32.HI UR11, URZ, 0x10, UR6 ;  /* 0x000000103f0b7899 */ /* 0x000fe40008011606 */
[----:B------:R-:W-:Y:S02]  /*0fd0*/  USHF.R.U32.HI UR4, URZ, 0x1f, UR5 ;  /* 0x0000001f3f047899 */ /* 0x000fe40008011605 */
[----:B------:R-:W-:Y:S02]  /*0fe0*/  ULOP3.LUT UR7, UR6, 0xffff, URZ, 0xc0, !UPT ;  /* 0x0000ffff06077892 */ /* 0x000fe4000f8ec03f */
[----:B------:R-:W-:-:S04]  /*0ff0*/  ULEA.HI.SX32 UR4, UR5, UR4, 0x1c ;  /* 0x0000000405047291 */ /* 0x000fc8000f8fe23f */
[----:B------:R-:W-:-:S04]  /*1000*/  UISETP.LT.AND UP0, UPT, URZ, UR4, UPT ;  /* 0x000000043f00728c */ /* 0x000fc8000bf01270 */
[----:B------:R-:W-:Y:S02]  /*1010*/  USEL UR10, URZ, UR4, !UP0 ;  /* 0x000000043f0a7287 */ /* 0x000fe4000c000000 */
[----:B------:R-:W-:Y:S01]  /*1020*/  UISETP.NE.AND UP0, UPT, UR11, URZ, UPT ;  /* 0x0000003f0b00728c */ /* 0x000fe2000bf05270 */
[----:B------:R-:W-:-:S03]  /*1030*/  UMOV UR4, URZ ;  /* 0x0000003f00047c82 */ /* 0x000fc60008000000 */
[----:B------:R-:W-:-:S07]  /*1040*/  ISETP.GT.AND P0, PT, R16, UR10, PT ;  /* 0x0000000a10007c0c */ /* 0x000fce000bf04270 */
[----:B------:R-:W-:-:S06]  /*1050*/  @!UP0 ULDC UR11, c[0x0][0x9f0] ;  /* 0x00027c00000b8ab9 */ /* 0x000fcc0000000800 */
[----:B------:R-:W-:Y:S05]  /*1060*/  @!P0 BRA `(.L_x_977) ;  /* 0x00000000008c8947 */ /* 0x000fea0003800000 */
[----:B------:R-:W-:Y:S01]  /*1070*/  IMAD.U32 R5, RZ, RZ, UR11 ;  /* 0x0000000bff057e24 */ /* 0x000fe2000f8e00ff */
[----:B------:R-:W-:-:S04]  /*1080*/  UMOV UR4, URZ ;  /* 0x0000003f00047c82 */ /* 0x000fc80008000000 */
[----:B------:R-:W-:-:S04]  /*1090*/  IABS R0, R5 ;  /* 0x0000000500007213 */ /* 0x000fc80000000000 */
[----:B------:R-:W-:Y:S02]  /*10a0*/  R2UR UR12, R0 ;  /* 0x00000000000c72ca */ /* 0x000fe400000e0000 */
[----:B------:R-:W-:Y:S02]  /*10b0*/  IADD3 R0, R5, -0x1, R16 ;  /* 0xffffffff05007810 */ /* 0x000fe40007ffe010 */
[----:B------:R-:W-:Y:S02]  /*10c0*/  IABS R5, R5 ;  /* 0x0000000500057213 */ /* 0x000fe40000000000 */
[----:B------:R-:W-:Y:S02]  /*10d0*/  R2UR UR6, R0 ;  /* 0x00000000000672ca */ /* 0x000fe400000e0000 */
[----:B------:R-:W-:-:S05]  /*10e0*/  IADD3 R5, RZ, -R5, RZ ;  /* 0x80000005ff057210 */ /* 0x000fca0007ffe0ff */
[----:B------:R-:W0:Y:S06]  /*10f0*/  I2F.RP R2, UR12 ;  /* 0x0000000c00027d06 */ /* 0x000e2c0008209400 */
[----:B------:R-:W-:-:S06]  /*1100*/  UIADD3 UR6, -UR10, UR6, URZ ;  /* 0x000000060a067290 */ /* 0x000fcc000fffe13f */
[----:B------:R-:W-:Y:S01]  /*1110*/  IMAD.U32 R0, RZ, RZ, UR6 ;  /* 0x00000006ff007e24 */ /* 0x000fe2000f8e00ff */
[----:B------:R-:W-:Y:S01]  /*1120*/  ULOP3.LUT UR6, UR6, UR11, URZ, 0x3c, !UPT ;  /* 0x0000000b06067292 */ /* 0x000fe2000f8e3c3f */
[----:B0-----:R-:W0:Y:S03]  /*1130*/  MUFU.RCP R2, R2 ;  /* 0x0000000200027308 */ /* 0x001e260000001000 */
[----:B------:R-:W-:-:S04]  /*1140*/  IABS R0, R0 ;  /* 0x0000000000007213 */ /* 0x000fc80000000000 */
[----:B------:R-:W-:Y:S01]  /*1150*/  R2UR UR9, R0 ;  /* 0x00000000000972ca */ /* 0x000fe200000e0000 */
[----:B------:R-:W-:Y:S02]  /*1160*/  IMAD.MOV.U32 R0, RZ, RZ, R5 ;  /* 0x000000ffff007224 */ /* 0x000fe400078e0005 */
[----:B0-----:R-:W-:-:S06]  /*1170*/  VIADD R3, R2, 0xffffffe ;  /* 0x0ffffffe02037836 */ /* 0x001fcc0000000000 */
        /* <DEDUP_REMOVED lines=18> */
.L_x_977:
[----:B------:R-:W-:Y:S02]  /*12a0*/  UIMAD UR5, UR7, UR4, UR10 ;  /* 0x00000004070572a4 */ /* 0x000fe4000f8e020a */
[----:B------:R-:W-:Y:S01]  /*12b0*/  IMAD.U32 R3, RZ, RZ, UR4 ;  /* 0x00000004ff037e24 */ /* 0x000fe2000f8e00ff */
[----:B------:R-:W-:Y:S01]  /*12c0*/  PLOP3.LUT P0, PT, PT, PT, PT, 0x80, 0x0 ;  /* 0x000000000000781c */ /* 0x000fe20003f0f070 */
[----:B------:R-:W-:Y:S01]  /*12d0*/  IMAD.MOV.U32 R0, RZ, RZ, RZ ;  /* 0x000000ffff007224 */ /* 0x000fe200078e00ff */
[----:B------:R-:W-:Y:S01]  /*12e0*/  CS2R R118, SRZ ;  /* 0x0000000000767805 */ /* 0x000fe2000001ff00 */
[----:B------:R-:W-:Y:S01]  /*12f0*/  IMAD.MOV.U32 R2, RZ, RZ, RZ ;  /* 0x000000ffff027224 */ /* 0x000fe200078e00ff */
[----:B------:R-:W-:Y:S01]  /*1300*/  VIADDMNMX R16, R3, UR5, R16, PT ;  /* 0x0000000503107c46 */ /* 0x000fe2000b800110 */
[----:B------:R-:W-:Y:S01]  /*1310*/  IMAD.U32 R22, RZ, RZ, UR5 ;  /* 0x00000005ff167e24 */ /* 0x000fe2000f8e00ff */
[----:B------:R-:W-:Y:S02]  /*1320*/  CS2R R116, SRZ ;  /* 0x0000000000747805 */ /* 0x000fe4000001ff00 */
[----:B------:R-:W-:-:S02]  /*1330*/  CS2R R114, SRZ ;  /* 0x0000000000727805 */ /* 0x000fc4000001ff00 */
[----:B------:R-:W-:Y:S02]  /*1340*/  ISETP.GT.AND P1, PT, R16, UR5, PT ;  /* 0x0000000510007c0c */ /* 0x000fe4000bf24270 */
        /* <DEDUP_REMOVED lines=44> */
[----:B------:R-:W-:Y:S01]  /*1610*/  CS2R R24, SRZ ;  /* 0x0000000000187805 */ /* 0x000fe2000001ff00 */
[----:B------:R-:W-:Y:S06]  /*1620*/  @!P1 BRA `(.L_x_978) ;  /* 0x000000dc00fc9947 */ /* 0x000fec0003800000 */
[----:B------:R-:W-:Y:S01]  /*1630*/  SHF.R.S32.HI R72, RZ, 0x1f, R121 ;  /* 0x0000001fff487819 */ /* 0x000fe20000011479 */
[----:B------:R-:W0:Y:S01]  /*1640*/  S2UR UR6, SR_CgaCtaId ;  /* 0x00000000000679c3 */ /* 0x000e220000008800 */
[----:B------:R-:W-:Y:S02]  /*1650*/  UMOV UR39, 0x400 ;  /* 0x0000040000277882 */ /* 0x000fe40000000000 */
[----:B------:R-:W-:-:S04]  /*1660*/  LEA.HI R73, R72, R121, RZ, 0x7 ;  /* 0x0000007948497211 */ /* 0x000fc800078f38ff */
[----:B------:R-:W-:-:S05]  /*1670*/  SHF.R.S32.HI R74, RZ, 0x7, R73 ;  /* 0x00000007ff4a7819 */ /* 0x000fca0000011449 */
        /* <DEDUP_REMOVED lines=20> */
[----:B------:R-:W-:Y:S01]  /*17c0*/  IMAD.U32 R10, RZ, RZ, UR6 ;  /* 0x00000006ff0a7e24 */ /* 0x000fe2000f8e00ff */
[----:B------:R-:W-:Y:S01]  /*17d0*/  MOV R8, 0x70 ;  /* 0x0000007000087802 */ /* 0x000fe20000000f00 */
[----:B------:R-:W-:Y:S02]  /*17e0*/  IMAD.U32 R6, RZ, RZ, UR4 ;  /* 0x00000004ff067e24 */ /* 0x000fe4000f8e00ff */
[----:B------:R-:W-:-:S02]  /*17f0*/  IMAD.U32 R7, RZ, RZ, UR5 ;  /* 0x00000005ff077e24 */ /* 0x000fc4000f8e00ff */
[----:B------:R-:W-:Y:S02]  /*1800*/  IMAD.U32 R11, RZ, RZ, UR7 ;  /* 0x00000007ff0b7e24 */ /* 0x000fe4000f8e00ff */
[----:B------:R-:W-:Y:S02]  /*1810*/  IMAD.MOV.U32 R12, RZ, RZ, 0x1 ;  /* 0x00000001ff0c7424 */ /* 0x000fe400078e00ff */
[----:B0-----:R-:W-:-:S07]  /*1820*/  IMAD.MOV.U32 R13, RZ, RZ, RZ ;  /* 0x000000ffff0d7224 */ /* 0x001fce00078e00ff */
[----:B------:R-:W-:-:S07]  /*1830*/  LEPC R20, `(.L_x_979) ;  /* 0x000000001014794e */ /* 0x000fce0000000000 */
[----:B-1----:R-:W-:Y:S05]  /*1840*/  CALL.ABS.NOINC R2 ;  /* 0x0000000002007343 */ /* 0x002fea0003c00000 */
.L_x_979:
[----:B------:R-:W-:-:S04]  /*1850*/  SHF.L.U32 R0, RZ, 0x1f, RZ ;  /* 0x0000001fff007819 */ /* 0x000fc800000006ff */
[----:B------:R-:W0:Y:S02]  /*1860*/  SYNCS.PHASECHK.TRANS64.TRYWAIT P0, [UR39+0x30800], R0 ;  /* 0x03080000ff0075a7 */ /* 0x000e240008000167 */
[----:B0-----:R-:W-:Y:S05]  /*1870*/  @!P0 BRA `(.L_x_980) ;  /* 0x0000013c00448947 */ /* 0x001fea0003800000 */
.L_x_1113:
[----:B------:R-:W2:Y:S02]  /*1880*/  LDL R2, [R1+0x4] ;  /* 0x0000040001027983 */ /* 0x000ea40000100800 */
[----:B--2---:R-:W-:-:S13]  /*1890*/  R2UR UR4, R2 ;  /* 0x00000000020472ca */ /* 0x004fda00000e0000 */
[----:B------:R-:W-:-:S06]  /*18a0*/  ULOP3.LUT UR4, UR4, 0x1, URZ, 0xfc, !UPT ;  /* 0x0000000104047892 */ /* 0x000fcc000f8efc3f */
[----:B------:R-:W-:-:S05]  /*18b0*/  IMAD.U32 R2, RZ, RZ, UR4 ;  /* 0x00000004ff027e24 */ /* 0x000fca000f8e00ff */
[----:B------:R-:W-:-:S13]  /*18c0*/  ISETP.NE.AND P0, PT, R2, 0x3, PT ;  /* 0x000000030200780c */ /* 0x000fda0003f05270 */
[----:B------:R-:W-:Y:S05]  /*18d0*/  @!P0 BRA `(.L_x_981) ;  /* 0x0000000000048947 */ /* 0x000fea0003800000 */
[----:B------:R-:W-:Y:S01]  /*18e0*/  BPT.TRAP 0x1 ;  /* 0x000000040000795c */ /* 0x000fe20000300000 */
.L_x_981:
[----:B------:R1:W2:Y:S01]  /*18f0*/  SYNCS.PHASECHK.TRANS64.TRYWAIT P1, [UR39+0x30830], R0 ;  /* 0x03083000ff0075a7 */ /* 0x0002a20008020167 */
[----:B------:R-:W-:Y:S05]  /*1900*/  @!P0 BRA `(.L_x_982) ;  /* 0x0000000000048947 */ /* 0x000fea0003800000 */
[----:B------:R-:W-:Y:S01]  /*1910*/  BPT.TRAP 0x1 ;  /* 0x000000040000795c */ /* 0x000fe20000300000 */
.L_x_982:
[----:B------:R-:W-:-:S05]  /*1920*/  IMAD.U32 R4, RZ, RZ, UR40 ;  /* 0x00000028ff047e24 */ /* 0x000fca000f8e00ff */
[----:B------:R-:W-:Y:S01]  /*1930*/  LOP3.LUT R4, R4, 0x10000, RZ, 0xfc, !PT ;  /* 0x0001000004047812 */ /* 0x000fe200078efcff */
[----:B--2---:R-:W-:Y:S06]  /*1940*/  @P1 BRA `(.L_x_983) ;  /* 0x0000000000081947 */ /* 0x004fec0003800000 */
[----:B------:R-:W2:Y:S02]  /*1950*/  SYNCS.PHASECHK.TRANS64.TRYWAIT P1, [UR39+0x30830], R0 ;  /* 0x03083000ff0075a7 */ /* 0x000ea40008020167 */
[----:B--2---:R-:W-:Y:S05]  /*1960*/  @!P1 BRA `(.L_x_984) ;  /* 0x0000013c00209947 */ /* 0x004fea0003800000 */
.L_x_983:
[----:B------:R-:W-:Y:S05]  /*1970*/  WARPSYNC.ALL ;  /* 0x0000000000007948 */ /* 0x000fea0003800000 */
[----:B------:R-:W-:Y:S01]  /*1980*/  IMAD.MOV.U32 R5, RZ, RZ, 0x40000040 ;  /* 0x40000040ff057424 */ /* 0x000fe200078e00ff */
[----:B------:R-:W-:Y:S01]  /*1990*/  UIADD3 UR4, UR39, 0x1e400, URZ ;  /* 0x0001e40027047890 */ /* 0x000fe2000fffe03f */
[----:B------:R-:W-:Y:S01]  /*19a0*/  R2UR UR8, R4 ;  /* 0x00000000040872ca */ /* 0x000fe200000e0000 */
[----:B------:R-:W-:Y:S02]  /*19b0*/  WARPGROUP.ARRIVE ;  /* 0x00000000000079c5 */ /* 0x000fe40000000000 */
[----:B------:R-:W-:Y:S01]  /*19c0*/  R2UR UR9, R5 ;  /* 0x00000000050972ca */ /* 0x000fe200000e0000 */
[----:B------:R-:W-:Y:S01]  /*19d0*/  USHF.R.U32.HI UR4, URZ, 0x4, UR4 ;  /* 0x000000043f047899 */ /* 0x000fe20008011604 */
[----:B------:R-:W-:Y:S01]  /*19e0*/  UMOV UR11, 0x40000040 ;  /* 0x40000040000b7882 */ /* 0x000fe20000000000 */
[----:B------:R-:W-:-:S02]  /*19f0*/  UMOV UR7, 0x40000040 ;  /* 0x4000004000077882 */ /* 0x000fc40000000000 */
[----:B------:R-:W-:Y:S01]  /*1a00*/  ULOP3.LUT UR4, UR4, 0x3fff, URZ, 0xc0, !UPT ;  /* 0x00003fff04047892 */ /* 0x000fe2000f8ec03f */
[----:B------:R-:W-:Y:S01]  /*1a10*/  UMOV UR13, 0x40000040 ;  /* 0x40000040000d7882 */ /* 0x000fe20000000000 */
[----:B------:R-:W-:Y:S02]  /*1a20*/  UMOV UR15, 0x40000040 ;  /* 0x40000040000f7882 */ /* 0x000fe40000000000 */
[----:B------:R-:W-:Y:S01]  /*1a30*/  ULOP3.LUT UR30, UR4, 0x10000, URZ, 0xfc, !UPT ;  /* 0x00010000041e7892 */ /* 0x000fe2000f8efc3f */
[----:B------:R-:W-:Y:S01]  /*1a40*/  UMOV UR17, 0x40000040 ;  /* 0x4000004000117882 */ /* 0x000fe20000000000 */
[----:B------:R-:W-:Y:S02]  /*1a50*/  UMOV UR19, 0x40000040 ;  /* 0x4000004000137882 */ /* 0x000fe40000000000 */
[----:B------:R-:W-:Y:S02]  /*1a60*/  UIADD3 UR6, UR30, 0x2, URZ ;  /* 0x000000021e067890 */ /* 0x000fe4000fffe03f */
[----:B------:R-:W-:-:S02]  /*1a70*/  UIADD3 UR14, UR30, 0x4, URZ ;  /* 0x000000041e0e7890 */ /* 0x000fc4000fffe03f */
[----:B------:R-:W-:Y:S01]  /*1a80*/  IMAD.U32 R11, RZ, RZ, UR30 ;  /* 0x0000001eff0b7e24 */ /* 0x000fe2000f8e00ff */
[----:B------:R-:W-:Y:S01]  /*1a90*/  UMOV UR10, UR30 ;  /* 0x0000001e000a7c82 */ /* 0x000fe20008000000 */
[----:B------:R-:W-:Y:S01]  /*1aa0*/  UIADD3 UR18, UR30, 0x6, URZ ;  /* 0x000000061e127890 */ /* 0x000fe2000fffe03f */
[----:B------:R-:W-:Y:S01]  /*1ab0*/  HGMMA.64x96x16.F32 R24, gdesc[UR8], RZ, !UPT, gsb0 ;  /* 0x01600000081879f0 */ /* 0x000fe2000c0008ff */
[----:B------:R-:W-:Y:S01]  /*1ac0*/  R2UR UR10, R4 ;  /* 0x00000000040a72ca */ /* 0x000fe200000e0000 */
[----:B------:R-:W-:Y:S01]  /*1ad0*/  UMOV UR9, 0x40000040 ;  /* 0x4000004000097882 */ /* 0x000fe20000000000 */
[----:B------:R-:W-:Y:S01]  /*1ae0*/  UIADD3 UR22, UR30, 0x300, URZ ;  /* 0x000003001e167890 */ /* 0x000fe2000fffe03f */
[----:B------:R-:W-:Y:S01]  /*1af0*/  UMOV UR5, UR9 ;  /* 0x0000000900057c82 */ /* 0x000fe20008000000 */
[----:B------:R-:W-:Y:S01]  /*1b00*/  UMOV UR21, 0x40000040 ;  /* 0x4000004000157882 */ /* 0x000fe20000000000 */
[----:B------:R-:W-:Y:S01]  /*1b10*/  UMOV UR23, 0x40000040 ;  /* 0x4000004000177882 */ /* 0x000fe20000000000 */
[----:B------:R-:W-:Y:S01]  /*1b20*/  UIADD3 UR26, UR30, 0x302, URZ ;  /* 0x000003021e1a7890 */ /* 0x000fe2000fffe03f */
[----:B------:R-:W-:Y:S01]  /*1b30*/  UMOV UR25, 0x40000040 ;  /* 0x4000004000197882 */ /* 0x000fe20000000000 */
[----:B------:R-:W-:Y:S01]  /*1b40*/  UMOV UR27, 0x40000040 ;  /* 0x40000040001b7882 */ /* 0x000fe20000000000 */
[----:B------:R-:W-:Y:S01]  /*1b50*/  UMOV UR29, 0x40000040 ;  /* 0x40000040001d7882 */ /* 0x000fe20000000000 */
[----:B------:R-:W-:-:S03]  /*1b60*/  UMOV UR33, 0x40000040 ;  /* 0x4000004000217882 */ /* 0x000fc60000000000 */
[----:B------:R-:W-:Y:S02]  /*1b70*/  UIADD3 UR8, UR10, 0x2, URZ ;  /* 0x000000020a087890 */ /* 0x000fe4000fffe03f */
[----:B------:R-:W-:Y:S02]  /*1b80*/  UIADD3 UR12, UR10, 0x4, URZ ;  /* 0x000000040a0c7890 */ /* 0x000fe4000fffe03f */
[----:B------:R-:W-:Y:S02]  /*1b90*/  UIADD3 UR16, UR10, 0x6, URZ ;  /* 0x000000060a107890 */ /* 0x000fe4000fffe03f */
[----:B------:R-:W-:Y:S01]  /*1ba0*/  UIADD3 UR20, UR10, 0x400, URZ ;  /* 0x000004000a147890 */ /* 0x000fe2000fffe03f */
[----:B------:R-:W-:Y:S01]  /*1bb0*/  UMOV UR4, UR8 ;  /* 0x0000000800047c82 */ /* 0x000fe20008000000 */
[----:B------:R-:W-:Y:S02]  /*1bc0*/  UIADD3 UR24, UR10, 0x402, URZ ;  /* 0x000004020a187890 */ /* 0x000fe4000fffe03f */
[----:B------:R-:W-:-:S02]  /*1bd0*/  UIADD3 UR28, UR10, 0x404, URZ ;  /* 0x000004040a1c7890 */ /* 0x000fc4000fffe03f */
[----:B------:R-:W-:Y:S02]  /*1be0*/  UIADD3 UR32, UR10, 0x406, URZ ;  /* 0x000004060a207890 */ /* 0x000fe4000fffe03f */
        /* <DEDUP_REMOVED lines=68> */
.L_x_985:
[----:B------:R-:W-:Y:S01]  /*2030*/  R2UR UR5, R19 ;  /* 0x00000000130572ca */ /* 0x000fe200000e0000 */
[----:B------:R-:W2:Y:S01]  /*2040*/  S2UR UR7, SR_CgaCtaId ;  /* 0x00000000000779c3 */ /* 0x000ea20000008800 */
[----:B------:R-:W-:Y:S01]  /*2050*/  LOP3.LUT R12, R73, 0xffffff80, RZ, 0xc0, !PT ;  /* 0xffffff80490c7812 */ /* 0x000fe200078ec0ff */
[----:B------:R-:W-:Y:S01]  /*2060*/  ULDC UR10, c[0x0][0x288] ;  /* 0x0000a200000a7ab9 */ /* 0x000fe20000000800 */
[----:B------:R-:W-:Y:S02]  /*2070*/  LEA.HI R72, R72, R121, RZ, 0x2 ;  /* 0x0000007948487211 */ /* 0x000fe400078f10ff */
[----:B------:R-:W-:Y:S01]  /*2080*/  R2UR UR4, R18 ;  /* 0x00000000120472ca */ /* 0x000fe200000e0000 */
[----:B------:R-:W-:Y:S01]  /*2090*/  IMAD.IADD R12, R121, 0x1, -R12 ;  /* 0x00000001790c7824 */ /* 0x000fe200078e0a0c */
[----:B------:R-:W-:-:S04]  /*20a0*/  LOP3.LUT R72, R72, 0xfffffffc, RZ, 0xc0, !PT ;  /* 0xfffffffc48487812 */ /* 0x000fc800078ec0ff */
[----:B------:R-:W-:Y:S01]  /*20b0*/  SHF.R.S32.HI R7, RZ, 0x1f, R12 ;  /* 0x0000001fff077819 */ /* 0x000fe2000001140c */
[----:B------:R-:W-:Y:S01]  /*20c0*/  UISETP.NE.AND UP1, UPT, UR5, URZ, UPT ;  /* 0x0000003f0500728c */ /* 0x000fe2000bf25270 */
[----:B------:R-:W-:Y:S02]  /*20d0*/  IMAD.IADD R72, R121, 0x1, -R72 ;  /* 0x0000000179487824 */ /* 0x000fe400078e0a48 */
[----:B------:R-:W-:Y:S01]  /*20e0*/  ULDC UR5, c[0x0][0x9d8] ;  /* 0x0002760000057ab9 */ /* 0x000fe20000000800 */
[CC--:B------:R-:W-:Y:S01]  /*20f0*/  LEA.HI R13, R7.reuse, R12.reuse, RZ, 0x2 ;  /* 0x0000000c070d7211 */ /* 0x0c0fe200078f10ff */
[----:B------:R-:W-:Y:S01]  /*2100*/  FMUL.FTZ R28, R28, UR5 ;  /* 0x000000051c1c7c20 */ /* 0x000fe20008410000 */
[----:B------:R-:W-:Y:S01]  /*2110*/  LEA.HI R14, R7, R12, RZ, 0x5 ;  /* 0x0000000c070e7211 */ /* 0x000fe200078f28ff */
[----:B------:R-:W-:Y:S01]  /*2120*/  FMUL.FTZ R9, R30, UR5 ;  /* 0x000000051e097c20 */ /* 0x000fe20008410000 */
[--C-:B------:R-:W-:Y:S01]  /*2130*/  SHF.R.S32.HI R7, RZ, 0x2, R13.reuse ;  /* 0x00000002ff077819 */ /* 0x100fe2000001140d */
[----:B------:R3:W4:Y:S01]  /*2140*/  MUFU.TANH R76, R28 ;  /* 0x0000001c004c7308 */ /* 0x0007220000002400 */
[----:B------:R-:W-:Y:S01]  /*2150*/  LEA.HI R30, R74, R74, RZ, 0x1 ;  /* 0x0000004a4a1e7211 */ /* 0x000fe200078f08ff */
[----:B------:R-:W-:Y:S01]  /*2160*/  FMUL.FTZ R20, R35, UR5 ;  /* 0x0000000523147c20 */ /* 0x000fe20008410000 */
[----:B------:R-:W-:Y:S01]  /*2170*/  SHF.R.S32.HI R21, RZ, 0x5, R14 ;  /* 0x00000005ff157819 */ /* 0x000fe2000001140e */
[----:B------:R-:W-:Y:S01]  /*2180*/  UISETP.NE.AND UP0, UPT, UR4, URZ, UPT ;  /* 0x0000003f0400728c */ /* 0x000fe2000bf05270 */
[----:B------:R-:W-:Y:S01]  /*2190*/  LOP3.LUT R35, R30, 0x3fffffe, RZ, 0xc0, !PT ;  /* 0x03fffffe1e237812 */ /* 0x000fe200078ec0ff */
[----:B------:R-:W-:Y:S01]  /*21a0*/  FMUL.FTZ R29, R29, UR5 ;  /* 0x000000051d1d7c20 */ /* 0x000fe20008410000 */
[----:B------:R-:W-:Y:S01]  /*21b0*/  LEA R30, R21, UR38, 0x4 ;  /* 0x00000026151e7c11 */ /* 0x000fe2000f8e20ff */
[----:B------:R-:W-:Y:S01]  /*21c0*/  @UP1 ULDC UR4, c[0x0][0x44c] ;  /* 0x0001130000041ab9 */ /* 0x000fe20000000800 */
[----:B---3--:R-:W-:Y:S01]  /*21d0*/  SHF.R.S32.HI R28, RZ, 0x1f, R13 ;  /* 0x0000001fff1c7819 */ /* 0x008fe2000001140d */
[----:B------:R-:W-:Y:S01]  /*21e0*/  IMAD.IADD R35, R74, 0x1, -R35 ;  /* 0x000000014a237824 */ /* 0x000fe200078e0a23 */
[----:B------:R-:W-:Y:S01]  /*21f0*/  LEA.HI R21, R72, R72, RZ, 0x1 ;  /* 0x0000004848157211 */ /* 0x000fe200078f08ff */
[----:B------:R-:W-:Y:S01]  /*2200*/  FMUL.FTZ R15, R34, UR5 ;  /* 0x00000005220f7c20 */ /* 0x000fe20008410000 */
[-C--:B------:R-:W-:Y:S01]  /*2210*/  LEA.HI R28, R28, R7.reuse, RZ, 0x3 ;  /* 0x000000071c1c7211 */ /* 0x080fe200078f18ff */
[----:B------:R-:W-:Y:S01]  /*2220*/  @UP1 ULDC UR6, c[0x0][0x450] ;  /* 0x0001140000061ab9 */ /* 0x000fe20000000800 */
[----:B------:R-:W-:Y:S01]  /*2230*/  PLOP3.LUT P1, PT, PT, PT, UP1, 0x80, 0x0 ;  /* 0x000000000000781c */ /* 0x000fe20003f2f018 */
[----:B------:R-:W-:Y:S01]  /*2240*/  FMUL.FTZ R54, R54, UR5 ;  /* 0x0000000536367c20 */ /* 0x000fe20008410000 */
[----:B------:R-:W-:Y:S01]  /*2250*/  LOP3.LUT R28, R28, 0xfffffff8, RZ, 0xc0, !PT ;  /* 0xfffffff81c1c7812 */ /* 0x000fe200078ec0ff */
[----:B------:R-:W-:Y:S01]  /*2260*/  FMUL.FTZ R37, R37, UR5 ;  /* 0x0000000525257c20 */ /* 0x000fe20008410000 */
[----:B------:R-:W-:Y:S01]  /*2270*/  PLOP3.LUT P2, PT, PT, PT, UP1, 0x80, 0x0 ;  /* 0x000000000000781c */ /* 0x000fe20003f4f018 */
[----:B------:R3:W2:Y:S01]  /*2280*/  MUFU.TANH R77, R29 ;  /* 0x0000001d004d7308 */ /* 0x0006a20000002400 */
[----:B------:R-:W-:Y:S01]  /*2290*/  IADD3 R28, R30, R7, -R28 ;  /* 0x000000071e1c7210 */ /* 0x000fe20007ffe81c */
[----:B------:R-:W-:Y:S01]  /*22a0*/  FMUL.FTZ R25, R25, UR5 ;  /* 0x0000000519197c20 */ /* 0x000fe20008410000 */
[----:B------:R-:W-:Y:S01]  /*22b0*/  LOP3.LUT R7, R21, 0x1ffffffe, RZ, 0xc0, !PT ;  /* 0x1ffffffe15077812 */ /* 0x000fe200078ec0ff */
[----:B------:R-:W-:Y:S01]  /*22c0*/  FMUL.FTZ R33, R33, UR5 ;  /* 0x0000000521217c20 */ /* 0x000fe20008410000 */
[----:B------:R-:W-:Y:S01]  /*22d0*/  LOP3.LUT R13, R13, 0x7ffffffc, RZ, 0xc0, !PT ;  /* 0x7ffffffc0d0d7812 */ /* 0x000fe200078ec0ff */
[----:B------:R-:W-:-:S02]  /*22e0*/  IMAD R28, R35, 0x40, R28 ;  /* 0x00000040231c7824 */ /* 0x000fc400078e021c */
[----:B------:R-:W-:Y:S01]  /*22f0*/  FMUL.FTZ R32, R32, UR5 ;  /* 0x0000000520207c20 */ /* 0x000fe20008410000 */
[----:B------:R-:W-:Y:S02]  /*2300*/  IMAD.IADD R7, R72, 0x1, -R7 ;  /* 0x0000000148077824 */ /* 0x000fe400078e0a07 */
[----:B---3--:R-:W-:Y:S01]  /*2310*/  FMUL.FTZ R29, R43, UR5 ;  /* 0x000000052b1d7c20 */ /* 0x008fe20008410000 */
[----:B------:R3:W2:Y:S01]  /*2320*/  MUFU.TANH R81, R37 ;  /* 0x0000002500517308 */ /* 0x0006a20000002400 */
[----:B------:R-:W-:Y:S01]  /*2330*/  FMUL.FTZ R8, R24, UR5 ;  /* 0x0000000518087c20 */ /* 0x000fe20008410000 */
[----:B01----:R-:W-:Y:S01]  /*2340*/  FMUL.FTZ R0, R26, UR5 ;  /* 0x000000051a007c20 */ /* 0x003fe20008410000 */
[----:B------:R-:W-:Y:S01]  /*2350*/  LEA R7, R7, R28, 0x3 ;  /* 0x0000001c07077211 */ /* 0x000fe200078e18ff */
[----:B------:R-:W-:Y:S01]  /*2360*/  FMUL.FTZ R6, R27, UR5 ;  /* 0x000000051b067c20 */ /* 0x000fe20008410000 */
[----:B------:R-:W-:Y:S01]  /*2370*/  FMUL.FTZ R10, R31, UR5 ;  /* 0x000000051f0a7c20 */ /* 0x000fe20008410000 */
[----:B------:R-:W-:-:S02]  /*2380*/  IMAD.IADD R12, R12, 0x1, -R13 ;  /* 0x000000010c0c7824 */ /* 0x000fc400078e0a0d */
[----:B------:R-:W-:Y:S01]  /*2390*/  FMUL.FTZ R26, R39, UR5 ;  /* 0x00000005271a7c20 */ /* 0x000fe20008410000 */
[----:B------:R-:W-:Y:S01]  /*23a0*/  @P1 IMAD.HI.U32 R28, R7, UR4, RZ ;  /* 0x00000004071c1c27 */ /* 0x000fe2000f8e00ff */
[----:B------:R-:W-:Y:S01]  /*23b0*/  UIADD3 UR4, UR39, 0x30840, URZ ;  /* 0x0003084027047890 */ /* 0x000fe2000fffe03f */
[----:B------:R0:W1:Y:S02]  /*23c0*/  MUFU.TANH R43, R54 ;  /* 0x00000036002b7308 */ /* 0x0000640000002400 */
[----:B------:R-:W-:Y:S01]  /*23d0*/  FMUL.FTZ R40, R40, UR5 ;  /* 0x0000000528287c20 */ /* 0x000fe20008410000 */
[----:B------:R-:W-:Y:S01]  /*23e0*/  IMAD.MOV.U32 R34, RZ, RZ, R7 ;  /* 0x000000ffff227224 */ /* 0x000fe200078e0007 */
[----:B------:R-:W-:Y:S01]  /*23f0*/  @P2 SHF.R.U32.HI R34, RZ, UR6, R28 ;  /* 0x00000006ff222c19 */ /* 0x000fe2000801161c */
[----:B---3--:R-:W-:Y:S01]  /*2400*/  IMAD.MOV.U32 R37, RZ, RZ, -0x60 ;  /* 0xffffffa0ff257424 */ /* 0x008fe200078e00ff */
[----:B--2---:R-:W-:Y:S01]  /*2410*/  UPRMT UR4, UR7, 0x654, UR4 ;  /* 0x0000065407047896 */ /* 0x004fe20008000004 */
[----:B------:R-:W-:Y:S01]  /*2420*/  FMUL.FTZ R41, R41, UR5 ;  /* 0x0000000529297c20 */ /* 0x000fe20008410000 */
[----:B------:R-:W-:Y:S01]  /*2430*/  FMUL.FTZ R27, R42, UR5 ;  /* 0x000000052a1b7c20 */ /* 0x000fe20008410000 */
[----:B------:R2:W3:Y:S01]  /*2440*/  MUFU.TANH R75, R25 ;  /* 0x00000019004b7308 */ /* 0x0004e20000002400 */
[----:B0-----:R-:W0:Y:S01]  /*2450*/  SHFL.IDX PT, R54, R34, RZ, 0x1c1f ;  /* 0x001c1fff22367589 */ /* 0x001e2200000e0000 */
[----:B------:R-:W-:-:S02]  /*2460*/  IMAD R37, R16, R37, 0x61 ;  /* 0x0000006110257424 */ /* 0x000fc400078e0225 */
[----:B------:R-:W-:Y:S01]  /*2470*/  FMUL.FTZ R44, R44, UR5 ;  /* 0x000000052c2c7c20 */ /* 0x000fe20008410000 */
[----:B------:R-:W-:Y:S01]  /*2480*/  FMUL.FTZ R45, R45, UR5 ;  /* 0x000000052d2d7c20 */ /* 0x000fe20008410000 */
[----:B------:R-:W-:Y:S01]  /*2490*/  FMUL.FTZ R31, R46, UR5 ;  /* 0x000000052e1f7c20 */ /* 0x000fe20008410000 */
[----:B------:R-:W-:Y:S01]  /*24a0*/  FMUL.FTZ R48, R48, UR5 ;  /* 0x0000000530307c20 */ /* 0x000fe20008410000 */
[----:B------:R-:W-:Y:S01]  /*24b0*/  FMUL.FTZ R49, R49, UR5 ;  /* 0x0000000531317c20 */ /* 0x000fe20008410000 */
[----:B------:R5:W0:Y:S01]  /*24c0*/  MUFU.TANH R79, R33 ;  /* 0x00000021004f7308 */ /* 0x000a220000002400 */
[----:B--2---:R-:W-:Y:S01]  /*24d0*/  FMUL.FTZ R25, R38, UR5 ;  /* 0x0000000526197c20 */ /* 0x004fe20008410000 */
[----:B------:R-:W-:Y:S01]  /*24e0*/  FMUL.FTZ R51, R51, UR5 ;  /* 0x0000000533337c20 */ /* 0x000fe20008410000 */
[----:B------:R-:W-:Y:S01]  /*24f0*/  FMUL.FTZ R52, R52, UR5 ;  /* 0x0000000534347c20 */ /* 0x000fe20008410000 */
[----:B------:R-:W-:Y:S01]  /*2500*/  FMUL.FTZ R53, R53, UR5 ;  /* 0x0000000535357c20 */ /* 0x000fe20008410000 */
[----:B------:R-:W-:Y:S01]  /*2510*/  FMUL.FTZ R55, R55, UR5 ;  /* 0x0000000537377c20 */ /* 0x000fe20008410000 */
[----:B------:R-:W-:Y:S01]  /*2520*/  FMUL.FTZ R56, R56, UR5 ;  /* 0x0000000538387c20 */ /* 0x000fe20008410000 */
[----:B------:R-:W-:Y:S01]  /*2530*/  FMUL.FTZ R57, R57, UR5 ;  /* 0x0000000539397c20 */ /* 0x000fe20008410000 */
[----:B------:R-:W-:Y:S01]  /*2540*/  FMUL.FTZ R24, R59, UR5 ;  /* 0x000000053b187c20 */ /* 0x000fe20008410000 */
[----:B-----5:R-:W-:Y:S01]  /*2550*/  FMUL.FTZ R33, R47, UR5 ;  /* 0x000000052f217c20 */ /* 0x020fe20008410000 */
[----:B------:R-:W-:Y:S01]  /*2560*/  FMUL.FTZ R60, R60, UR5 ;  /* 0x000000053c3c7c20 */ /* 0x000fe20008410000 */
        /* <DEDUP_REMOVED lines=11> */
[----:B------:R2:W0:Y:S01]  /*2620*/  MUFU.TANH R78, R32 ;  /* 0x00000020004e7308 */ /* 0x0004220000002400 */
[----:B------:R-:W-:Y:S01]  /*2630*/  FMUL.FTZ R58, R58, UR5 ;  /* 0x000000053a3a7c20 */ /* 0x000fe20008410000 */
[----:B------:R-:W-:Y:S01]  /*2640*/  FMUL.FTZ R36, R36, UR5 ;  /* 0x0000000524247c20 */ /* 0x000fe20008410000 */
[----:B------:R-:W-:Y:S01]  /*2650*/  PLOP3.LUT P1, PT, PT, PT, UP0, 0x40, 0x0 ;  /* 0x000000000000781c */ /* 0x000fe20003f2e808 */
[----:B------:R-:W-:Y:S01]  /*2660*/  SYNCS.ARRIVE.TRANS64.RED.A1T0 RZ, [UR4], RZ ;  /* 0x000000ffffff79a7 */ /* 0x000fe20008100404 */
[----:B------:R-:W-:Y:S01]  /*2670*/  IMAD R13, R16, -0x60, R23 ;  /* 0xffffffa0100d7824 */ /* 0x000fe200078e0217 */
[----:B------:R-:W-:Y:S01]  /*2680*/  ULDC UR4, c[0x0][0x9dc] ;  /* 0x0002770000047ab9 */ /* 0x000fe20000000800 */
[----:B------:R-:W-:Y:S01]  /*2690*/  ULDC UR6, c[0x0][0x9e0] ;  /* 0x0002780000067ab9 */ /* 0x000fe20000000800 */
[----:B------:R-:W0:Y:S01]  /*26a0*/  MUFU.TANH R8, R8 ;  /* 0x0000000800087308 */ /* 0x000e220000002400 */
[----:B--2---:R-:W-:Y:S01]  /*26b0*/  IMAD R32, R12, -0x2, R37 ;  /* 0xfffffffe0c207824 */ /* 0x004fe200078e0225 */
[----:B------:R-:W-:Y:S01]  /*26c0*/  ULOP3.LUT UR7, URZ, UR4, URZ, 0x33, !UPT ;  /* 0x000000043f077292 */ /* 0x000fe2000f8e333f */
[----:B------:R-:W-:-:S02]  /*26d0*/  VIADD R35, R13, 0x60 ;  /* 0x000000600d237836 */ /* 0x000fc40000000000 */
[----:B------:R-:W-:Y:S01]  /*26e0*/  FMUL.FTZ R50, R50, UR5 ;  /* 0x0000000532327c20 */ /* 0x000fe20008410000 */
[----:B------:R-:W-:Y:S02]  /*26f0*/  VIADD R46, R37, 0xffffffff ;  /* 0xffffffff252e7836 */ /* 0x000fe40000000000 */
[----:B------:R-:W-:Y:S01]  /*2700*/  IMAD R38, R12, -0x2, R35 ;  /* 0xfffffffe0c267824 */ /* 0x000fe200078e0223 */
[----:B------:R-:W2:Y:S01]  /*2710*/  MUFU.TANH R0, R0 ;  /* 0x0000000000007308 */ /* 0x000ea20000002400 */
[----:B------:R-:W-:-:S07]  /*2720*/  IMAD.U32 R13, RZ, RZ, UR7 ;  /* 0x00000007ff0d7e24 */ /* 0x000fce000f8e00ff */
[----:B------:R-:W0:Y:S08]  /*2730*/  MUFU.TANH R6, R6 ;  /* 0x0000000600067308 */ /* 0x000e300000002400 */
        /* <DEDUP_REMOVED lines=36> */
[----:B------:R5:W0:Y:S08]  /*2980*/  MUFU.TANH R80, R36 ;  /* 0x0000002400507308 */ /* 0x000a300000002400 */
[----:B------:R4:W1:Y:S01]  /*2990*/  MUFU.TANH R39, R50 ;  /* 0x0000003200277308 */ /* 0x0008620000002400 */
[----:B-----5:R-:W-:-:S05]  /*29a0*/  IADD3 R36, R32, -UR10, R23 ;  /* 0x8000000a20247c10 */ /* 0x020fca000fffe017 */
[C---:B------:R-:W-:Y:S02]  /*29b0*/  VIADD R59, R36.reuse, UR6 ;  /* 0x00000006243b7c36 */ /* 0x040fe40008000000 */
[----:B------:R-:W-:Y:S02]  /*29c0*/  VIADD R42, R36, UR7 ;  /* 0x00000007242a7c36 */ /* 0x000fe40008000000 */
[----:B----4-:R-:W-:Y:S01]  /*29d0*/  VIADD R50, R32, 0xffffffff ;  /* 0xffffffff20327836 */ /* 0x010fe20000000000 */
[----:B0-----:R-:W-:Y:S01]  /*29e0*/  VIADDMNMX R35, R54, R59, R38, PT ;  /* 0x0000003b36237246 */ /* 0x001fe20003800126 */
[----:B------:R-:W-:Y:S01]  /*29f0*/  IMAD.IADD R36, R42, 0x1, R54 ;  /* 0x000000012a247824 */ /* 0x000fe200078e0236 */
[----:B--23--:R-:W-:Y:S06]  /*2a00*/  @P1 BRA `(.L_x_986) ;  /* 0x00000000005c1947 */ /* 0x00cfec0003800000 */
[----:B------:R-:W-:Y:S01]  /*2a10*/  IADD3 R37, R23, -UR10, R54 ;  /* 0x8000000a17257c10 */ /* 0x000fe2000fffe036 */
[----:B------:R-:W-:Y:S03]  /*2a20*/  BSSY B0, `(.L_x_987) ;  /* 0x0000012000007945 */ /* 0x000fe60003800000 */
[----:B------:R-:W-:-:S13]  /*2a30*/  ISETP.GT.AND P1, PT, R37, -0x1, PT ;  /* 0xffffffff2500780c */ /* 0x000fda0003f24270 */
[----:B------:R-:W-:Y:S05]  /*2a40*/  @P1 BRA `(.L_x_988) ;  /* 0x0000000000241947 */ /* 0x000fea0003800000 */
[----:B------:R-:W-:Y:S01]  /*2a50*/  ULDC UR4, c[0x0][0x9e4] ;  /* 0x0002790000047ab9 */ /* 0x000fe20000000800 */
[----:B------:R-:W-:Y:S01]  /*2a60*/  LOP3.LUT R37, RZ, R37, RZ, 0x33, !PT ;  /* 0x00000025ff257212 */ /* 0x000fe200078e33ff */
[----:B------:R-:W-:-:S05]  /*2a70*/  IMAD.U32 R54, RZ, RZ, UR4 ;  /* 0x00000004ff367e24 */ /* 0x000fca000f8e00ff */
[----:B------:R-:W-:-:S13]  /*2a80*/  ISETP.NE.AND P1, PT, R54, 0x1, PT ;  /* 0x000000013600780c */ /* 0x000fda0003f25270 */
[----:B------:R-:W0:Y:S02]  /*2a90*/  @P1 LDC.64 R62, c[0x0][0x9e8] ;  /* 0x00027a00ff3e1b82 */ /* 0x000e240000000a00 */
[----:B0-----:R-:W-:-:S05]  /*2aa0*/  @P1 IMAD.HI.U32 R32, R37, R62, RZ ;  /* 0x0000003e25201227 */ /* 0x001fca00078e00ff */
[----:B------:R-:W-:-:S04]  /*2ab0*/  @P1 SHF.R.U32.HI R37, RZ, R63, R32 ;  /* 0x0000003fff251219 */ /* 0x000fc80000011620 */
[----:B------:R-:W-:Y:S01]  /*2ac0*/  LOP3.LUT R37, RZ, R37, RZ, 0x33, !PT ;  /* 0x00000025ff257212 */ /* 0x000fe200078e33ff */
[----:B------:R-:W-:Y:S06]  /*2ad0*/  BRA `(.L_x_989) ;  /* 0x0000000000187947 */ /* 0x000fec0003800000 */
.L_x_988:
[----:B------:R-:W-:Y:S02]  /*2ae0*/  ULDC UR4, c[0x0][0x9e4] ;  /* 0x0002790000047ab9 */ /* 0x000fe40000000800 */
[----:B------:R-:W-:-:S04]  /*2af0*/  MOV R54, UR4 ;  /* 0x0000000400367c02 */ /* 0x000fc80008000f00 */
[----:B------:R-:W-:-:S13]  /*2b00*/  ISETP.NE.AND P1, PT, R54, 0x1, PT ;  /* 0x000000013600780c */ /* 0x000fda0003f25270 */
[----:B------:R-:W0:Y:S02]  /*2b10*/  @P1 LDC.64 R62, c[0x0][0x9e8] ;  /* 0x00027a00ff3e1b82 */ /* 0x000e240000000a00 */
[----:B0-----:R-:W-:-:S05]  /*2b20*/  @P1 IMAD.HI.U32 R32, R37, R62, RZ ;  /* 0x0000003e25201227 */ /* 0x001fca00078e00ff */
[----:B------:R-:W-:-:S07]  /*2b30*/  @P1 SHF.R.U32.HI R37, RZ, R63, R32 ;  /* 0x0000003fff251219 */ /* 0x000fce0000011620 */
.L_x_989:
[----:B------:R-:W-:Y:S05]  /*2b40*/  BSYNC B0 ;  /* 0x0000000000007941 */ /* 0x000fea0003800000 */
.L_x_987:
[----:B------:R-:W-:-:S05]  /*2b50*/  IMAD R37, R37, R54, R50 ;  /* 0x0000003625257224 */ /* 0x000fca00078e0232 */
[----:B------:R-:W-:Y:S02]  /*2b60*/  VIADDMNMX R35, R37, R54, R35, PT ;  /* 0x0000003625237246 */ /* 0x000fe40003800123 */
[----:B------:R-:W-:-:S07]  /*2b70*/  VIMNMX R36, R36, R37, !PT ;  /* 0x0000002524247248 */ /* 0x000fce0007fe0100 */
.L_x_986:
[C---:B------:R-:W-:Y:S01]  /*2b80*/  ISETP.GE.AND P2, PT, R46.reuse, 0x9, PT ;  /* 0x000000092e00780c */ /* 0x040fe20003f46270 */
[----:B------:R-:W0:Y:S01]  /*2b90*/  SHFL.IDX PT, R37, R34, 0x1, 0x1c1f ;  /* 0x003c1f0022257f89 */ /* 0x000e2200000e0000 */
[----:B------:R-:W-:Y:S02]  /*2ba0*/  ISETP.GE.AND P1, PT, R46, 0x2, PT ;  /* 0x000000022e00780c */ /* 0x000fe40003f26270 */
[C---:B------:R-:W-:Y:S02]  /*2bb0*/  ISETP.GT.AND P3, PT, R36.reuse, 0x8, !P2 ;  /* 0x000000082400780c */ /* 0x040fe40005764270 */
[----:B------:R-:W-:Y:S02]  /*2bc0*/  ISETP.GT.AND P4, PT, R36, 0x1, !P1 ;  /* 0x000000012400780c */ /* 0x000fe40004f84270 */
[----:B------:R-:W-:Y:S02]  /*2bd0*/  ISETP.LT.OR P3, PT, R35, 0x9, P3 ;  /* 0x000000092300780c */ /* 0x000fe40001f61670 */
[----:B------:R-:W-:-:S02]  /*2be0*/  ISETP.GE.AND P5, PT, R46, 0x11, PT ;  /* 0x000000112e00780c */ /* 0x000fc40003fa6270 */
[----:B------:R-:W-:Y:S02]  /*2bf0*/  FSEL R63, R76, -INF , !P3 ;  /* 0xff8000004c3f7808 */ /* 0x000fe40005800000 */
[----:B------:R-:W-:Y:S02]  /*2c00*/  ISETP.LT.OR P4, PT, R35, 0x2, P4 ;  /* 0x000000022300780c */ /* 0x000fe40002781670 */
[----:B------:R-:W-:Y:S02]  /*2c10*/  ISETP.GT.AND P3, PT, R36, 0x10, !P5 ;  /* 0x000000102400780c */ /* 0x000fe40006f64270 */
[----:B------:R-:W-:Y:S02]  /*2c20*/  ISETP.GE.AND P6, PT, R46, 0xa, PT ;  /* 0x0000000a2e00780c */ /* 0x000fe40003fc6270 */
[----:B------:R-:W-:Y:S02]  /*2c30*/  FSEL R75, R75, -INF , !P4 ;  /* 0xff8000004b4b7808 */ /* 0x000fe40006000000 */
[----:B------:R-:W-:-:S02]  /*2c40*/  P2R R62, PR, RZ, 0x20 ;  /* 0x00000020ff3e7803 */ /* 0x000fc40000000000 */
[C---:B------:R-:W-:Y:S02]  /*2c50*/  ISETP.LT.OR P3, PT, R35.reuse, 0x11, P3 ;  /* 0x000000112300780c */ /* 0x040fe40001f61670 */
[----:B------:R-:W-:Y:S02]  /*2c60*/  ISETP.GT.AND P4, PT, R36, 0x9, !P6 ;  /* 0x000000092400780c */ /* 0x000fe40007784270 */
[----:B------:R-:W-:Y:S02]  /*2c70*/  ISETP.GE.AND P5, PT, R46, 0x12, PT ;  /* 0x000000122e00780c */ /* 0x000fe40003fa6270 */
[----:B------:R-:W-:Y:S02]  /*2c80*/  FSEL R67, R78, -INF , !P3 ;  /* 0xff8000004e437808 */ /* 0x000fe40005800000 */
[----:B------:R-:W-:Y:S02]  /*2c90*/  ISETP.LT.OR P4, PT, R35, 0xa, P4 ;  /* 0x0000000a2300780c */ /* 0x000fe40002781670 */
[----:B------:R-:W-:-:S02]  /*2ca0*/  ISETP.GT.AND P3, PT, R36, 0x11, !P5 ;  /* 0x000000112400780c */ /* 0x000fc40006f64270 */
[----:B------:R-:W-:Y:S02]  /*2cb0*/  FSEL R77, R77, -INF , !P4 ;  /* 0xff8000004d4d7808 */ /* 0x000fe40006000000 */
[----:B------:R-:W-:Y:S02]  /*2cc0*/  ISETP.LT.OR P3, PT, R35, 0x12, P3 ;  /* 0x000000122300780c */ /* 0x000fe40001f61670 */
[----:B------:R-:W-:Y:S02]  /*2cd0*/  ISETP.GE.AND P4, PT, R46, 0x19, PT ;  /* 0x000000192e00780c */ /* 0x000fe40003f86270 */
[----:B------:R-:W-:Y:S02]  /*2ce0*/  FSEL R79, R79, -INF , !P3 ;  /* 0xff8000004f4f7808 */ /* 0x000fe40005800000 */
[----:B------:R-:W-:Y:S02]  /*2cf0*/  ISETP.GT.AND P3, PT, R36, 0x18, !P4 ;  /* 0x000000182400780c */ /* 0x000fe40006764270 */
[----:B------:R-:W-:-:S02]  /*2d00*/  P2R R70, PR, RZ, 0x10 ;  /* 0x00000010ff467803 */ /* 0x000fc40000000000 */
[C---:B------:R-:W-:Y:S02]  /*2d10*/  ISETP.LT.OR P3, PT, R35.reuse, 0x19, P3 ;  /* 0x000000192300780c */ /* 0x040fe40001f61670 */
[----:B------:R-:W-:Y:S02]  /*2d20*/  ISETP.GE.AND P4, PT, R46, 0x1a, PT ;  /* 0x0000001a2e00780c */ /* 0x000fe40003f86270 */
[----:B------:R-:W-:Y:S02]  /*2d30*/  FSEL R71, R80, -INF , !P3 ;  /* 0xff80000050477808 */ /* 0x000fe40005800000 */
[----:B------:R-:W-:Y:S02]  /*2d40*/  ISETP.GT.AND P3, PT, R36, 0x19, !P4 ;  /* 0x000000192400780c */ /* 0x000fe40006764270 */
[----:B------:R-:W-:Y:S02]  /*2d50*/  P2R R72, PR, RZ, 0x10 ;  /* 0x00000010ff487803 */ /* 0x000fe40000000000 */
[----:B------:R-:W-:-:S02]  /*2d60*/  ISETP.LT.OR P3, PT, R35, 0x1a, P3 ;  /* 0x0000001a2300780c */ /* 0x000fc40001f61670 */
[----:B------:R-:W-:Y:S02]  /*2d70*/  ISETP.GE.AND P4, PT, R46, 0x21, PT ;  /* 0x000000212e00780c */ /* 0x000fe40003f86270 */
[----:B------:R-:W-:Y:S02]  /*2d80*/  FSEL R81, R81, -INF , !P3 ;  /* 0xff80000051517808 */ /* 0x000fe40005800000 */
[----:B------:R-:W-:Y:S02]  /*2d90*/  ISETP.GT.AND P3, PT, R36, 0x20, !P4 ;  /* 0x000000202400780c */ /* 0x000fe40006764270 */
[----:B------:R-:W-:Y:S02]  /*2da0*/  P2R R74, PR, RZ, 0x10 ;  /* 0x00000010ff4a7803 */ /* 0x000fe40000000000 */
[----:B------:R-:W-:Y:S02]  /*2db0*/  ISETP.LT.OR P3, PT, R35, 0x21, P3 ;  /* 0x000000212300780c */ /* 0x000fe40001f61670 */
[----:B------:R-:W-:-:S02]  /*2dc0*/  ISETP.GE.AND P4, PT, R46, 0x22, PT ;  /* 0x000000222e00780c */ /* 0x000fc40003f86270 */
[----:B------:R-:W-:Y:S02]  /*2dd0*/  FSEL R73, R40, -INF , !P3 ;  /* 0xff80000028497808 */ /* 0x000fe40005800000 */
[----:B------:R-:W-:Y:S02]  /*2de0*/  ISETP.GT.AND P3, PT, R36, 0x21, !P4 ;  /* 0x000000212400780c */ /* 0x000fe40006764270 */
[----:B------:R-:W-:Y:S02]  /*2df0*/  P2R R76, PR, RZ, 0x10 ;  /* 0x00000010ff4c7803 */ /* 0x000fe40000000000 */
[----:B------:R-:W-:Y:S02]  /*2e00*/  ISETP.LT.OR P3, PT, R35, 0x22, P3 ;  /* 0x000000222300780c */ /* 0x000fe40001f61670 */
[----:B------:R-:W-:Y:S02]  /*2e10*/  ISETP.GE.AND P4, PT, R46, 0x29, PT ;  /* 0x000000292e00780c */ /* 0x000fe40003f86270 */
[----:B------:R-:W-:-:S02]  /*2e20*/  FSEL R83, R41, -INF , !P3 ;  /* 0xff80000029537808 */ /* 0x000fc40005800000 */
[----:B------:R-:W-:Y:S02]  /*2e30*/  ISETP.GT.AND P3, PT, R36, 0x28, !P4 ;  /* 0x000000282400780c */ /* 0x000fe40006764270 */
[----:B------:R-:W-:Y:S02]  /*2e40*/  P2R R78, PR, RZ, 0x10 ;  /* 0x00000010ff4e7803 */ /* 0x000fe40000000000 */
[----:B------:R-:W-:Y:S02]  /*2e50*/  ISETP.LT.OR P3, PT, R35, 0x29, P3 ;  /* 0x000000292300780c */ /* 0x000fe40001f61670 */
[----:B------:R-:W-:Y:S02]  /*2e60*/  ISETP.GE.AND P4, PT, R46, 0x2a, PT ;  /* 0x0000002a2e00780c */ /* 0x000fe40003f86270 */
[----:B------:R-:W-:Y:S02]  /*2e70*/  FSEL R85, R44, -INF , !P3 ;  /* 0xff8000002c557808 */ /* 0x000fe40005800000 */
[----:B------:R-:W-:-:S02]  /*2e80*/  ISETP.GT.AND P3, PT, R36, 0x29, !P4 ;  /* 0x000000292400780c */ /* 0x000fc40006764270 */
[----:B------:R-:W-:Y:S02]  /*2e90*/  P2R R80, PR, RZ, 0x10 ;  /* 0x00000010ff507803 */ /* 0x000fe40000000000 */
        /* <DEDUP_REMOVED lines=41> */
[----:B------:R-:W-:Y:S02]  /*3130*/  P2R R66, PR, RZ, 0x20 ;  /* 0x00000020ff427803 */ /* 0x000fe40000000000 */
[----:B------:R-:W-:Y:S02]  /*3140*/  FSEL R61, R61, -INF , !P3 ;  /* 0xff8000003d3d7808 */ /* 0x000fe40005800000 */
[----:B------:R-:W-:Y:S02]  /*3150*/  ISETP.GE.AND P3, PT, R46, 0x51, PT ;  /* 0x000000512e00780c */ /* 0x000fe40003f66270 */
[----:B------:R-:W-:Y:S02]  /*3160*/  P2R R54, PR, RZ, 0x40 ;  /* 0x00000040ff367803 */ /* 0x000fe40000000000 */
[----:B------:R-:W-:Y:S02]  /*3170*/  ISETP.GT.AND P4, PT, R36, 0x50, !P3 ;  /* 0x000000502400780c */ /* 0x000fe40005f84270 */
[----:B------:R-:W-:-:S02]  /*3180*/  R2UR UR4, R18 ;  /* 0x00000000120472ca */ /* 0x000fc400000e0000 */
[----:B------:R-:W-:-:S04]  /*3190*/  ISETP.LT.OR P4, PT, R35, 0x51, P4 ;  /* 0x000000512300780c */ /* 0x000fc80002781670 */
[----:B------:R-:W-:Y:S02]  /*31a0*/  FSEL R95, R64, -INF , !P4 ;  /* 0xff800000405f7808 */ /* 0x000fe40006000000 */
[----:B------:R-:W-:-:S04]  /*31b0*/  ISETP.GE.AND P4, PT, R46, 0x52, PT ;  /* 0x000000522e00780c */ /* 0x000fc80003f86270 */
[----:B------:R-:W-:Y:S01]  /*31c0*/  ISETP.GT.AND P5, PT, R36, 0x51, !P4 ;  /* 0x000000512400780c */ /* 0x000fe200067a4270 */
[----:B------:R-:W-:-:S03]  /*31d0*/  UISETP.NE.AND UP0, UPT, UR4, URZ, UPT ;  /* 0x0000003f0400728c */ /* 0x000fc6000bf05270 */
[----:B------:R-:W-:-:S04]  /*31e0*/  ISETP.LT.OR P5, PT, R35, 0x52, P5 ;  /* 0x000000522300780c */ /* 0x000fc80002fa1670 */
[----:B------:R-:W-:Y:S02]  /*31f0*/  FSEL R65, R65, -INF , !P5 ;  /* 0xff80000041417808 */ /* 0x000fe40006800000 */
[----:B------:R-:W-:-:S04]  /*3200*/  ISETP.GE.AND P5, PT, R46, 0x59, PT ;  /* 0x000000592e00780c */ /* 0x000fc80003fa6270 */
[----:B------:R-:W-:-:S04]  /*3210*/  ISETP.GT.AND P6, PT, R36, 0x58, !P5 ;  /* 0x000000582400780c */ /* 0x000fc80006fc4270 */
[----:B------:R-:W-:-:S04]  /*3220*/  ISETP.LT.OR P6, PT, R35, 0x59, P6 ;  /* 0x000000592300780c */ /* 0x000fc800037c1670 */
[----:B------:R-:W-:Y:S02]  /*3230*/  FSEL R32, R68, -INF , !P6 ;  /* 0xff80000044207808 */ /* 0x000fe40007000000 */
[----:B------:R-:W-:-:S04]  /*3240*/  ISETP.GE.AND P6, PT, R46, 0x1, PT ;  /* 0x000000012e00780c */ /* 0x000fc80003fc6270 */
[----:B------:R-:W-:Y:S02]  /*3250*/  P2R R44, PR, RZ, 0x40 ;  /* 0x00000040ff2c7803 */ /* 0x000fe40000000000 */
[----:B------:R-:W-:-:S04]  /*3260*/  ISETP.GT.AND P6, PT, R36, RZ, !P6 ;  /* 0x000000ff2400720c */ /* 0x000fc800077c4270 */
[----:B------:R-:W-:-:S04]  /*3270*/  ISETP.LT.OR P6, PT, R35, 0x1, P6 ;  /* 0x000000012300780c */ /* 0x000fc800037c1670 */
[----:B------:R-:W-:Y:S02]  /*3280*/  FSEL R41, R8, -INF , !P6 ;  /* 0xff80000008297808 */ /* 0x000fe40007000000 */
[----:B------:R-:W-:-:S04]  /*3290*/  ISETP.GE.AND P6, PT, R46, 0x5a, PT ;  /* 0x0000005a2e00780c */ /* 0x000fc80003fc6270 */
[----:B------:R-:W-:Y:S02]  /*32a0*/  P2R R68, PR, RZ, 0x40 ;  /* 0x00000040ff447803 */ /* 0x000fe40000000000 */
[----:B------:R-:W-:Y:S01]  /*32b0*/  ISETP.GT.AND P6, PT, R36, 0x59, !P6 ;  /* 0x000000592400780c */ /* 0x000fe200077c4270 */
[----:B0-----:R-:W-:-:S03]  /*32c0*/  IMAD.IADD R36, R42, 0x1, R37 ;  /* 0x000000012a247824 */ /* 0x001fc600078e0225 */
[----:B------:R-:W-:Y:S02]  /*32d0*/  ISETP.LT.OR P6, PT, R35, 0x5a, P6 ;  /* 0x0000005a2300780c */ /* 0x000fe400037c1670 */
[----:B------:R-:W-:Y:S02]  /*32e0*/  VIADDMNMX R35, R37, R59, R38, PT ;  /* 0x0000003b25237246 */ /* 0x000fe40003800126 */
[----:B------:R-:W-:Y:S02]  /*32f0*/  FSEL R69, R69, -INF , !P6 ;  /* 0xff80000045457808 */ /* 0x000fe40007000000 */
[----:B------:R-:W-:-:S13]  /*3300*/  PLOP3.LUT P6, PT, PT, PT, UP0, 0x40, 0x0 ;  /* 0x000000000000781c */ /* 0x000fda0003fce808 */
[----:B------:R-:W-:Y:S05]  /*3310*/  @P6 BRA `(.L_x_990) ;  /* 0x00000000005c6947 */ /* 0x000fea0003800000 */
        /* <DEDUP_REMOVED lines=13> */
.L_x_992:
[----:B------:R-:W-:Y:S02]  /*33f0*/  ULDC UR4, c[0x0][0x9e4] ;  /* 0x0002790000047ab9 */ /* 0x000fe40000000800 */
[----:B------:R-:W-:-:S05]  /*3400*/  IMAD.U32 R34, RZ, RZ, UR4 ;  /* 0x00000004ff227e24 */ /* 0x000fca000f8e00ff */
[----:B------:R-:W-:-:S13]  /*3410*/  ISETP.NE.AND P6, PT, R34, 0x1, PT ;  /* 0x000000012200780c */ /* 0x000fda0003fc5270 */
[----:B------:R-:W0:Y:S02]  /*3420*/  @P6 LDC.64 R58, c[0x0][0x9e8] ;  /* 0x00027a00ff3a6b82 */ /* 0x000e240000000a00 */
[----:B0-----:R-:W-:-:S05]  /*3430*/  @P6 IMAD.HI.U32 R8, R37, R58, RZ ;  /* 0x0000003a25086227 */ /* 0x001fca00078e00ff */
[----:B------:R-:W-:-:S07]  /*3440*/  @P6 SHF.R.U32.HI R37, RZ, R59, R8 ;  /* 0x0000003bff256219 */ /* 0x000fce0000011608 */
.L_x_993:
[----:B------:R-:W-:Y:S05]  /*3450*/  BSYNC B0 ;  /* 0x0000000000007941 */ /* 0x000fea0003800000 */
.L_x_991:
[----:B------:R-:W-:-:S05]  /*3460*/  IMAD R37, R37, R34, R50 ;  /* 0x0000002225257224 */ /* 0x000fca00078e0232 */
[----:B------:R-:W-:Y:S02]  /*3470*/  VIADDMNMX R35, R37, R34, R35, PT ;  /* 0x0000002225237246 */ /* 0x000fe40003800123 */
[----:B------:R-:W-:-:S07]  /*3480*/  VIMNMX R36, R36, R37, !PT ;  /* 0x0000002524247248 */ /* 0x000fce0007fe0100 */
.L_x_990:
[C---:B------:R-:W-:Y:S02]  /*3490*/  ISETP.GT.AND P1, PT, R36.reuse, 0x1, !P1 ;  /* 0x000000012400780c */ /* 0x040fe40004f24270 */
[----:B------:R-:W-:Y:S02]  /*34a0*/  ISETP.GT.AND P2, PT, R36, 0x8, !P2 ;  /* 0x000000082400780c */ /* 0x000fe40005744270 */
[C---:B------:R-:W-:Y:S02]  /*34b0*/  ISETP.LT.OR P1, PT, R35.reuse, 0x2, P1 ;  /* 0x000000022300780c */ /* 0x040fe40000f21670 */
[----:B------:R-:W-:Y:S02]  /*34c0*/  ISETP.LT.OR P2, PT, R35, 0x9, P2 ;  /* 0x000000092300780c */ /* 0x000fe40001741670 */
[----:B------:R-:W-:Y:S02]  /*34d0*/  FSEL R6, R6, -INF , !P1 ;  /* 0xff80000006067808 */ /* 0x000fe40004800000 */
[----:B------:R-:W-:-:S02]  /*34e0*/  ISETP.NE.AND P1, PT, R54, RZ, PT ;  /* 0x000000ff3600720c */ /* 0x000fc40003f25270 */
[----:B------:R-:W-:Y:S02]  /*34f0*/  FSEL R34, R9, -INF , !P2 ;  /* 0xff80000009227808 */ /* 0x000fe40005000000 */
[----:B------:R-:W-:Y:S02]  /*3500*/  ISETP.GT.AND P1, PT, R36, 0x9, !P1 ;  /* 0x000000092400780c */ /* 0x000fe40004f24270 */
[----:B------:R-:W-:Y:S02]  /*3510*/  ISETP.NE.AND P2, PT, R66, RZ, PT ;  /* 0x000000ff4200720c */ /* 0x000fe40003f45270 */
[----:B------:R-:W-:Y:S02]  /*3520*/  ISETP.LT.OR P1, PT, R35, 0xa, P1 ;  /* 0x0000000a2300780c */ /* 0x000fe40000f21670 */
[----:B------:R-:W-:Y:S02]  /*3530*/  FMNMX.FTZ R8, R41, R75, !PT ;  /* 0x0000004b29087209 */ /* 0x000fe40007810000 */
[----:B------:R-:W-:-:S02]  /*3540*/  FSEL R38, R10, -INF , !P1 ;  /* 0xff8000000a267808 */ /* 0x000fc40004800000 */
[----:B------:R-:W-:Y:S02]  /*3550*/  ISETP.NE.AND P1, PT, R62, RZ, PT ;  /* 0x000000ff3e00720c */ /* 0x000fe40003f25270 */
[----:B------:R-:W-:Y:S02]  /*3560*/  ISETP.NE.AND P6, PT, R70, RZ, PT ;  /* 0x000000ff4600720c */ /* 0x000fe40003fc5270 */
[----:B------:R-:W-:Y:S02]  /*3570*/  ISETP.GT.AND P1, PT, R36, 0x10, !P1 ;  /* 0x000000102400780c */ /* 0x000fe40004f24270 */
[----:B------:R-:W-:Y:S02]  /*3580*/  FMNMX.FTZ R8, R63, R8, !PT ;  /* 0x000000083f087209 */ /* 0x000fe40007810000 */
[----:B------:R-:W-:Y:S02]  /*3590*/  ISETP.LT.OR P1, PT, R35, 0x11, P1 ;  /* 0x000000112300780c */ /* 0x000fe40000f21670 */
[----:B------:R-:W-:-:S02]  /*35a0*/  FMNMX.FTZ R8, R77, R8, !PT ;  /* 0x000000084d087209 */ /* 0x000fc40007810000 */
[----:B------:R-:W-:Y:S02]  /*35b0*/  FSEL R40, R15, -INF , !P1 ;  /* 0xff8000000f287808 */ /* 0x000fe40004800000 */
[----:B------:R-:W-:Y:S02]  /*35c0*/  ISETP.GT.AND P1, PT, R36, 0x11, !P2 ;  /* 0x000000112400780c */ /* 0x000fe40005724270 */
[----:B------:R-:W-:Y:S02]  /*35d0*/  FMNMX.FTZ R8, R67, R8, !PT ;  /* 0x0000000843087209 */ /* 0x000fe40007810000 */
[----:B------:R-:W-:Y:S02]  /*35e0*/  ISETP.LT.OR P1, PT, R35, 0x12, P1 ;  /* 0x000000122300780c */ /* 0x000fe40000f21670 */
[----:B------:R-:W-:Y:S02]  /*35f0*/  FMNMX.FTZ R8, R79, R8, !PT ;  /* 0x000000084f087209 */ /* 0x000fe40007810000 */
[----:B------:R-:W-:-:S02]  /*3600*/  FSEL R20, R20, -INF , !P1 ;  /* 0xff80000014147808 */ /* 0x000fc40004800000 */
[----:B------:R-:W-:Y:S02]  /*3610*/  ISETP.GT.AND P1, PT, R36, 0x18, !P6 ;  /* 0x000000182400780c */ /* 0x000fe40007724270 */
[----:B------:R-:W-:Y:S02]  /*3620*/  FMNMX.FTZ R8, R71, R8, !PT ;  /* 0x0000000847087209 */ /* 0x000fe40007810000 */
[----:B------:R-:W-:Y:S02]  /*3630*/  ISETP.LT.OR P1, PT, R35, 0x19, P1 ;  /* 0x000000192300780c */ /* 0x000fe40000f21670 */
[----:B------:R-:W-:Y:S02]  /*3640*/  FMNMX.FTZ R8, R81, R8, !PT ;  /* 0x0000000851087209 */ /* 0x000fe40007810000 */
[----:B------:R-:W-:Y:S02]  /*3650*/  FSEL R42, R25, -INF , !P1 ;  /* 0xff800000192a7808 */ /* 0x000fe40004800000 */
[----:B------:R-:W-:-:S02]  /*3660*/  ISETP.NE.AND P1, PT, R72, RZ, PT ;  /* 0x000000ff4800720c */ /* 0x000fc40003f25270 */
[----:B------:R-:W-:Y:S02]  /*3670*/  FMNMX.FTZ R8, R73, R8, !PT ;  /* 0x0000000849087209 */ /* 0x000fe40007810000 */
[----:B------:R-:W-:Y:S02]  /*3680*/  ISETP.GT.AND P1, PT, R36, 0x19, !P1 ;  /* 0x000000192400780c */ /* 0x000fe40004f24270 */
[----:B------:R-:W-:Y:S02]  /*3690*/  FMNMX.FTZ R8, R83, R8, !PT ;  /* 0x0000000853087209 */ /* 0x000fe40007810000 */
[----:B------:R-:W-:Y:S02]  /*36a0*/  ISETP.LT.OR P1, PT, R35, 0x1a, P1 ;  /* 0x0000001a2300780c */ /* 0x000fe40000f21670 */
[----:B------:R-:W-:Y:S02]  /*36b0*/  FMNMX.FTZ R8, R85, R8, !PT ;  /* 0x0000000855087209 */ /* 0x000fe40007810000 */
[----:B------:R-:W-:-:S02]  /*36c0*/  FSEL R26, R26, -INF , !P1 ;  /* 0xff8000001a1a7808 */ /* 0x000fc40004800000 */
[----:B------:R-:W-:Y:S02]  /*36d0*/  ISETP.NE.AND P1, PT, R74, RZ, PT ;  /* 0x000000ff4a00720c */ /* 0x000fe40003f25270 */
[----:B------:R-:W-:Y:S02]  /*36e0*/  FMNMX.FTZ R8, R45, R8, !PT ;  /* 0x000000082d087209 */ /* 0x000fe40007810000 */
[----:B------:R-:W-:Y:S02]  /*36f0*/  ISETP.GT.AND P1, PT, R36, 0x20, !P1 ;  /* 0x000000202400780c */ /* 0x000fe40004f24270 */
[----:B------:R-:W-:Y:S02]  /*3700*/  ISETP.NE.AND P6, PT, R44, RZ, PT ;  /* 0x000000ff2c00720c */ /* 0x000fe40003fc5270 */
[----:B------:R-:W-:Y:S02]  /*3710*/  ISETP.LT.OR P1, PT, R35, 0x21, P1 ;  /* 0x000000212300780c */ /* 0x000fe40000f21670 */
[----:B------:R-:W-:-:S02]  /*3720*/  FMNMX.FTZ R8, R87, R8, !PT ;  /* 0x0000000857087209 */ /* 0x000fc40007810000 */
[----:B------:R-:W-:Y:S02]  /*3730*/  FSEL R44, R27, -INF , !P1 ;  /* 0xff8000001b2c7808 */ /* 0x000fe40004800000 */
[----:B------:R-:W-:Y:S02]  /*3740*/  ISETP.NE.AND P1, PT, R76, RZ, PT ;  /* 0x000000ff4c00720c */ /* 0x000fe40003f25270 */
[----:B------:R-:W-:Y:S02]  /*3750*/  FMNMX.FTZ R8, R49, R8, !PT ;  /* 0x0000000831087209 */ /* 0x000fe40007810000 */
[----:B------:R-:W-:Y:S02]  /*3760*/  ISETP.GT.AND P1, PT, R36, 0x21, !P1 ;  /* 0x000000212400780c */ /* 0x000fe40004f24270 */
[----:B------:R-:W-:Y:S02]  /*3770*/  FMNMX.FTZ R8, R89, R8, !PT ;  /* 0x0000000859087209 */ /* 0x000fe40007810000 */
[----:B------:R-:W-:-:S02]  /*3780*/  ISETP.LT.OR P1, PT, R35, 0x22, P1 ;  /* 0x000000222300780c */ /* 0x000fc40000f21670 */
[----:B------:R-:W-:Y:S02]  /*3790*/  FMNMX.FTZ R8, R53, R8, !PT ;  /* 0x0000000835087209 */ /* 0x000fe40007810000 */
[----:B------:R-:W-:Y:S02]  /*37a0*/  FSEL R46, R29, -INF , !P1 ;  /* 0xff8000001d2e7808 */ /* 0x000fe40004800000 */
[----:B------:R-:W-:Y:S02]  /*37b0*/  ISETP.NE.AND P1, PT, R78, RZ, PT ;  /* 0x000000ff4e00720c */ /* 0x000fe40003f25270 */
[----:B------:R-:W-:Y:S02]  /*37c0*/  FMNMX.FTZ R8, R91, R8, !PT ;  /* 0x000000085b087209 */ /* 0x000fe40007810000 */
[----:B------:R-:W-:Y:S02]  /*37d0*/  ISETP.GT.AND P1, PT, R36, 0x28, !P1 ;  /* 0x000000282400780c */ /* 0x000fe40004f24270 */
[----:B------:R-:W-:-:S02]  /*37e0*/  FMNMX.FTZ R8, R57, R8, !PT ;  /* 0x0000000839087209 */ /* 0x000fc40007810000 */
[----:B------:R-:W-:Y:S02]  /*37f0*/  ISETP.LT.OR P1, PT, R35, 0x29, P1 ;  /* 0x000000292300780c */ /* 0x000fe40000f21670 */
[----:B------:R-:W-:Y:S02]  /*3800*/  ISETP.NE.AND P2, PT, R48, RZ, PT ;  /* 0x000000ff3000720c */ /* 0x000fe40003f45270 */
[----:B------:R-:W-:Y:S02]  /*3810*/  FSEL R48, R31, -INF , !P1 ;  /* 0xff8000001f307808 */ /* 0x000fe40004800000 */
[----:B------:R-:W-:Y:S02]  /*3820*/  FMNMX.FTZ R8, R93, R8, !PT ;  /* 0x000000085d087209 */ /* 0x000fe40007810000 */
[----:B------:R-:W-:Y:S02]  /*3830*/  ISETP.NE.AND P1, PT, R80, RZ, PT ;  /* 0x000000ff5000720c */ /* 0x000fe40003f25270 */
[----:B------:R-:W-:-:S02]  /*3840*/  FMNMX.FTZ R8, R61, R8, !PT ;  /* 0x000000083d087209 */ /* 0x000fc40007810000 */
        /* <DEDUP_REMOVED lines=10> */
[----:B------:R-:W-:Y:S01]  /*38f0*/  R2UR UR4, R18 ;  /* 0x00000000120472ca */ /* 0x000fe200000e0000 */
[----:B------:R-:W0:Y:S01]  /*3900*/  SHFL.BFLY PT, R9, R10, 0x2, 0x1f ;  /* 0x0c401f000a097f89 */ /* 0x000e2200000e0000 */
[----:B-1----:R-:W-:-:S02]  /*3910*/  FSEL R52, R39, -INF , !P1 ;  /* 0xff80000027347808 */ /* 0x002fc40004800000 */
[----:B------:R-:W-:Y:S02]  /*3920*/  ISETP.NE.AND P1, PT, R84, RZ, PT ;  /* 0x000000ff5400720c */ /* 0x000fe40003f25270 */
[C---:B------:R-:W-:Y:S02]  /*3930*/  ISETP.GT.AND P3, PT, R36.reuse, 0x50, !P3 ;  /* 0x000000502400780c */ /* 0x040fe40005f64270 */
[C---:B------:R-:W-:Y:S02]  /*3940*/  ISETP.GT.AND P1, PT, R36.reuse, 0x31, !P1 ;  /* 0x000000312400780c */ /* 0x040fe40004f24270 */
[C---:B------:R-:W-:Y:S02]  /*3950*/  ISETP.GT.AND P4, PT, R36.reuse, 0x51, !P4 ;  /* 0x000000512400780c */ /* 0x040fe40006784270 */
[----:B------:R-:W-:Y:S01]  /*3960*/  ISETP.LT.OR P1, PT, R35, 0x32, P1 ;  /* 0x000000322300780c */ /* 0x000fe20000f21670 */
[----:B------:R-:W-:Y:S01]  /*3970*/  UISETP.NE.AND UP0, UPT, UR4, URZ, UPT ;  /* 0x0000003f0400728c */ /* 0x000fe2000bf05270 */
[----:B------:R-:W-:-:S02]  /*3980*/  ISETP.GT.AND P5, PT, R36, 0x58, !P5 ;  /* 0x000000582400780c */ /* 0x000fc40006fa4270 */
[----:B------:R-:W-:Y:S01]  /*3990*/  FSEL R54, R51, -INF , !P1 ;  /* 0xff80000033367808 */ /* 0x000fe20004800000 */
[----:B------:R-:W-:Y:S01]  /*39a0*/  ULDC UR4, c[0x0][0x988] ;  /* 0x0002620000047ab9 */ /* 0x000fe20000000800 */
[----:B------:R-:W-:Y:S02]  /*39b0*/  ISETP.NE.AND P1, PT, R86, RZ, PT ;  /* 0x000000ff5600720c */ /* 0x000fe40003f25270 */
[C---:B------:R-:W-:Y:S02]  /*39c0*/  ISETP.LT.OR P3, PT, R35.reuse, 0x51, P3 ;  /* 0x000000512300780c */ /* 0x040fe40001f61670 */
[----:B------:R-:W-:Y:S02]  /*39d0*/  ISETP.GT.AND P1, PT, R36, 0x38, !P1 ;  /* 0x000000382400780c */ /* 0x000fe40004f24270 */
[C---:B------:R-:W-:Y:S02]  /*39e0*/  ISETP.LT.OR P4, PT, R35.reuse, 0x52, P4 ;  /* 0x000000522300780c */ /* 0x040fe40002781670 */
[----:B------:R-:W-:-:S02]  /*39f0*/  ISETP.LT.OR P1, PT, R35, 0x39, P1 ;  /* 0x000000392300780c */ /* 0x000fc40000f21670 */
[----:B0-----:R-:W-:Y:S01]  /*3a00*/  FMNMX.FTZ R25, R10, R9, !PT ;  /* 0x000000090a197209 */ /* 0x001fe20007810000 */
[----:B------:R-:W-:Y:S01]  /*3a10*/  IMAD.U32 R9, RZ, RZ, UR4 ;  /* 0x00000004ff097e24 */ /* 0x000fe2000f8e00ff */
[----:B------:R-:W-:Y:S02]  /*3a20*/  FSEL R56, R43, -INF , !P1 ;  /* 0xff8000002b387808 */ /* 0x000fe40004800000 */
[----:B------:R-:W-:Y:S01]  /*3a30*/  ISETP.NE.AND P1, PT, R88, RZ, PT ;  /* 0x000000ff5800720c */ /* 0x000fe20003f25270 */
[----:B------:R-:W0:Y:S01]  /*3a40*/  SHFL.BFLY PT, R8, R25, 0x1, 0x1f ;  /* 0x0c201f0019087f89 */ /* 0x000e2200000e0000 */
[----:B------:R-:W-:Y:S02]  /*3a50*/  FSEL R14, R14, -INF , !P3 ;  /* 0xff8000000e0e7808 */ /* 0x000fe40005800000 */
[----:B------:R-:W-:Y:S02]  /*3a60*/  ISETP.GT.AND P1, PT, R36, 0x39, !P1 ;  /* 0x000000392400780c */ /* 0x000fe40004f24270 */
[----:B------:R-:W-:-:S02]  /*3a70*/  ISETP.LT.OR P5, PT, R35, 0x59, P5 ;  /* 0x000000592300780c */ /* 0x000fc40002fa1670 */
[----:B------:R-:W-:Y:S02]  /*3a80*/  ISETP.LT.OR P1, PT, R35, 0x3a, P1 ;  /* 0x0000003a2300780c */ /* 0x000fe40000f21670 */
[----:B------:R-:W-:Y:S02]  /*3a90*/  FSEL R62, R21, -INF , !P4 ;  /* 0xff800000153e7808 */ /* 0x000fe40006000000 */
[----:B------:R-:W-:Y:S02]  /*3aa0*/  FSEL R58, R55, -INF , !P1 ;  /* 0xff800000373a7808 */ /* 0x000fe40004800000 */
[----:B------:R-:W-:Y:S02]  /*3ab0*/  ISETP.GT.AND P1, PT, R36, 0x40, !P2 ;  /* 0x000000402400780c */ /* 0x000fe40005724270 */
[----:B------:R-:W-:Y:S02]  /*3ac0*/  ISETP.NE.AND P2, PT, R94, RZ, PT ;  /* 0x000000ff5e00720c */ /* 0x000fe40003f45270 */
[----:B------:R-:W-:-:S02]  /*3ad0*/  ISETP.LT.OR P1, PT, R35, 0x41, P1 ;  /* 0x000000412300780c */ /* 0x000fc40000f21670 */
[C---:B------:R-:W-:Y:S02]  /*3ae0*/  ISETP.GT.AND P2, PT, R36.reuse, 0x49, !P2 ;  /* 0x000000492400780c */ /* 0x040fe40005744270 */
[----:B------:R-:W-:Y:S02]  /*3af0*/  FSEL R60, R47, -INF , !P1 ;  /* 0xff8000002f3c7808 */ /* 0x000fe40004800000 */
[----:B------:R-:W-:Y:S02]  /*3b00*/  ISETP.GT.AND P1, PT, R36, RZ, !P6 ;  /* 0x000000ff2400720c */ /* 0x000fe40007724270 */
[----:B0-----:R-:W-:Y:S02]  /*3b10*/  FMNMX.FTZ R8, R25, R8, !PT ;  /* 0x0000000819087209 */ /* 0x001fe40007810000 */
[----:B------:R-:W-:Y:S02]  /*3b20*/  ISETP.LT.OR P1, PT, R35, 0x1, P1 ;  /* 0x000000012300780c */ /* 0x000fe40000f21670 */
[----:B------:R-:W-:Y:S01]  /*3b30*/  ISETP.NE.AND P6, PT, R90, RZ, PT ;  /* 0x000000ff5a00720c */ /* 0x000fe20003fc5270 */
[----:B------:R-:W-:Y:S01]  /*3b40*/  FMUL.FTZ R15, R8, R9 ;  /* 0x00000009080f7220 */ /* 0x000fe20000410000 */
[----:B------:R-:W-:-:S02]  /*3b50*/  FSEL R0, R0, -INF , !P1 ;  /* 0xff80000000007808 */ /* 0x000fc40004800000 */
[----:B------:R-:W-:Y:S02]  /*3b60*/  FSETP.NEU.FTZ.AND P1, PT, R8, -INF , PT ;  /* 0xff8000000800780b */ /* 0x000fe40003f3d000 */
[----:B------:R-:W-:Y:S02]  /*3b70*/  ISETP.LT.OR P2, PT, R35, 0x4a, P2 ;  /* 0x0000004a2300780c */ /* 0x000fe40001741670 */
[----:B------:R-:W-:Y:S02]  /*3b80*/  FSEL R64, R15, RZ, P1 ;  /* 0x000000ff0f407208 */ /* 0x000fe40000800000 */
[----:B------:R-:W-:Y:S02]  /*3b90*/  FMNMX.FTZ R15, R0, R6, !PT ;  /* 0x00000006000f7209 */ /* 0x000fe40007810000 */
[----:B------:R-:W-:Y:S01]  /*3ba0*/  ISETP.GT.AND P1, PT, R36, 0x41, !P6 ;  /* 0x000000412400780c */ /* 0x000fe20007724270 */
[--C-:B------:R-:W-:Y:S01]  /*3bb0*/  FFMA.FTZ R10, R41, R9, -R64.reuse ;  /* 0x00000009290a7223 */ /* 0x100fe20000010840 */
[----:B------:R-:W-:Y:S01]  /*3bc0*/  FMNMX.FTZ R15, R34, R15, !PT ;  /* 0x0000000f220f7209 */ /* 0x000fe20007810000 */
[--C-:B------:R-:W-:Y:S01]  /*3bd0*/  FFMA.FTZ R25, R75, R9, -R64.reuse ;  /* 0x000000094b197223 */ /* 0x100fe20000010840 */
[----:B------:R-:W-:Y:S01]  /*3be0*/  ISETP.LT.OR P1, PT, R35, 0x42, P1 ;  /* 0x000000422300780c */ /* 0x000fe20000f21670 */
[----:B------:R0:W-:Y:S01]  /*3bf0*/  MUFU.EX2 R188, R10 ;  /* 0x0000000a00bc7308 */ /* 0x0001e20000000800 */
[----:B------:R-:W-:Y:S01]  /*3c00*/  FMNMX.FTZ R15, R38, R15, !PT ;  /* 0x0000000f260f7209 */ /* 0x000fe20007810000 */
[-CC-:B------:R-:W-:Y:S01]  /*3c10*/  FFMA.FTZ R27, R63, R9.reuse, -R64.reuse ;  /* 0x000000093f1b7223 */ /* 0x180fe20000010840 */
[----:B------:R-:W-:Y:S01]  /*3c20*/  FSEL R24, R24, -INF , !P1 ;  /* 0xff80000018187808 */ /* 0x000fe20004800000 */
[--C-:B------:R-:W-:Y:S01]  /*3c30*/  FFMA.FTZ R29, R77, R9, -R64.reuse ;  /* 0x000000094d1d7223 */ /* 0x100fe20000010840 */
[----:B------:R-:W-:Y:S01]  /*3c40*/  FMNMX.FTZ R15, R40, R15, !PT ;  /* 0x0000000f280f7209 */ /* 0x000fe20007810000 */
[--C-:B------:R-:W-:Y:S01]  /*3c50*/  FFMA.FTZ R31, R79, R9, -R64.reuse ;  /* 0x000000094f1f7223 */ /* 0x100fe20000010840 */
[----:B------:R-:W-:Y:S01]  /*3c60*/  ISETP.NE.AND P1, PT, R92, RZ, PT ;  /* 0x000000ff5c00720c */ /* 0x000fe20003f25270 */
[----:B------:R-:W1:Y:S01]  /*3c70*/  MUFU.EX2 R25, R25 ;  /* 0x0000001900197308 */ /* 0x000e620000000800 */
[----:B------:R-:W-:Y:S01]  /*3c80*/  FMNMX.FTZ R15, R20, R15, !PT ;  /* 0x0000000f140f7209 */ /* 0x000fe20007810000 */
[-CC-:B0-----:R-:W-:Y:S01]  /*3c90*/  FFMA.FTZ R10, R67, R9.reuse, -R64.reuse ;  /* 0x00000009430a7223 */ /* 0x181fe20000010840 */
[----:B------:R-:W-:Y:S01]  /*3ca0*/  ISETP.GT.AND P1, PT, R36, 0x48, !P1 ;  /* 0x000000482400780c */ /* 0x000fe20004f24270 */
[--C-:B------:R-:W-:Y:S01]  /*3cb0*/  FFMA.FTZ R33, R45, R9, -R64.reuse ;  /* 0x000000092d217223 */ /* 0x100fe20000010840 */
[----:B------:R-:W-:Y:S01]  /*3cc0*/  FMNMX.FTZ R15, R42, R15, !PT ;  /* 0x0000000f2a0f7209 */ /* 0x000fe20007810000 */
[--C-:B------:R-:W-:Y:S01]  /*3cd0*/  FFMA.FTZ R45, R61, R9, -R64.reuse ;  /* 0x000000093d2d7223 */ /* 0x100fe20000010840 */
[----:B------:R-:W-:Y:S01]  /*3ce0*/  ISETP.NE.AND P6, PT, R68, RZ, PT ;  /* 0x000000ff4400720c */ /* 0x000fe20003fc5270 */
[----:B------:R0:W-:Y:S01]  /*3cf0*/  MUFU.EX2 R184, R10 ;  /* 0x0000000a00b87308 */ /* 0x0001e20000000800 */
[----:B------:R-:W-:Y:S01]  /*3d00*/  FMNMX.FTZ R15, R26, R15, !PT ;  /* 0x0000000f1a0f7209 */ /* 0x000fe20007810000 */
[-CC-:B------:R-:W-:Y:S01]  /*3d10*/  FFMA.FTZ R21, R83, R9.reuse, -R64.reuse ;  /* 0x0000000953157223 */ /* 0x180fe20000010840 */
[----:B------:R-:W-:Y:S01]  /*3d20*/  ISETP.LT.OR P1, PT, R35, 0x49, P1 ;  /* 0x000000492300780c */ /* 0x000fe20000f21670 */
[--C-:B------:R-:W-:Y:S01]  /*3d30*/  FFMA.FTZ R47, R65, R9, -R64.reuse ;  /* 0x00000009412f7223 */ /* 0x100fe20000010840 */
[----:B------:R-:W-:Y:S01]  /*3d40*/  FMNMX.FTZ R15, R44, R15, !PT ;  /* 0x0000000f2c0f7209 */ /* 0x000fe20007810000 */
[--C-:B------:R-:W-:Y:S01]  /*3d50*/  FFMA.FTZ R37, R49, R9, -R64.reuse ;  /* 0x0000000931257223 */ /* 0x100fe20000010840 */
[----:B------:R-:W-:Y:S01]  /*3d60*/  ISETP.GT.AND P6, PT, R36, 0x59, !P6 ;  /* 0x000000592400780c */ /* 0x000fe200077c4270 */
[----:B------:R-:W2:Y:S01]  /*3d70*/  MUFU.EX2 R27, R27 ;  /* 0x0000001b001b7308 */ /* 0x000ea20000000800 */
[----:B------:R-:W-:Y:S01]  /*3d80*/  FMNMX.FTZ R15, R46, R15, !PT ;  /* 0x0000000f2e0f7209 */ /* 0x000fe20007810000 */
[-CC-:B0-----:R-:W-:Y:S01]  /*3d90*/  FFMA.FTZ R10, R81, R9.reuse, -R64.reuse ;  /* 0x00000009510a7223 */ /* 0x181fe20000010840 */
[----:B------:R-:W-:Y:S01]  /*3da0*/  FSEL R36, R3, -INF , !P1 ;  /* 0xff80000003247808 */ /* 0x000fe20004800000 */
[--C-:B------:R-:W-:Y:S01]  /*3db0*/  FFMA.FTZ R3, R73, R9, -R64.reuse ;  /* 0x0000000949037223 */ /* 0x100fe20000010840 */
[----:B------:R-:W-:Y:S01]  /*3dc0*/  FMNMX.FTZ R15, R48, R15, !PT ;  /* 0x0000000f300f7209 */ /* 0x000fe20007810000 */
[--C-:B------:R-:W-:Y:S01]  /*3dd0*/  FFMA.FTZ R39, R89, R9, -R64.reuse ;  /* 0x0000000959277223 */ /* 0x100fe20000010840 */
[----:B------:R-:W-:Y:S01]  /*3de0*/  FSEL R2, R2, -INF , !P2 ;  /* 0xff80000002027808 */ /* 0x000fe20005000000 */
[----:B------:R-:W-:Y:S01]  /*3df0*/  MUFU.EX2 R186, R10 ;  /* 0x0000000a00ba7308 */ /* 0x000fe20000000800 */
[----:B------:R-:W-:Y:S01]  /*3e00*/  FMNMX.FTZ R15, R50, R15, !PT ;  /* 0x0000000f320f7209 */ /* 0x000fe20007810000 */
[-CC-:B------:R-:W-:Y:S01]  /*3e10*/  FFMA.FTZ R41, R53, R9.reuse, -R64.reuse ;  /* 0x0000000935297223 */ /* 0x180fe20000010840 */
[----:B------:R-:W-:Y:S01]  /*3e20*/  ISETP.LT.OR P6, PT, R35, 0x5a, P6 ;  /* 0x0000005a2300780c */ /* 0x000fe200037c1670 */
[--C-:B------:R-:W-:Y:S01]  /*3e30*/  FFMA.FTZ R35, R87, R9, -R64.reuse ;  /* 0x0000000957237223 */ /* 0x100fe20000010840 */
[----:B------:R-:W-:Y:S01]  /*3e40*/  FMNMX.FTZ R15, R52, R15, !PT ;  /* 0x0000000f340f7209 */ /* 0x000fe20007810000 */
[--C-:B------:R-:W-:Y:S01]  /*3e50*/  FFMA.FTZ R43, R91, R9, -R64.reuse ;  /* 0x000000095b2b7223 */ /* 0x100fe20000010840 */
[----:B------:R-:W-:Y:S01]  /*3e60*/  FSEL R30, R30, -INF , !P5 ;  /* 0xff8000001e1e7808 */ /* 0x000fe20006800000 */
[----:B------:R0:W-:Y:S01]  /*3e70*/  MUFU.EX2 R180, R3 ;  /* 0x0000000300b47308 */ /* 0x0001e20000000800 */
[----:B------:R-:W-:Y:S01]  /*3e80*/  FMNMX.FTZ R15, R54, R15, !PT ;  /* 0x0000000f360f7209 */ /* 0x000fe20007810000 */
[----:B------:R-:W-:Y:S01]  /*3e90*/  FFMA.FTZ R32, R32, R9, -R64 ;  /* 0x0000000920207223 */ /* 0x000fe20000010840 */
[----:B------:R-:W-:-:S02]  /*3ea0*/  FSEL R28, R28, -INF , !P6 ;  /* 0xff8000001c1c7808 */ /* 0x000fc40007000000 */
[----:B------:R-:W-:Y:S02]  /*3eb0*/  FMNMX.FTZ R15, R56, R15, !PT ;  /* 0x0000000f380f7209 */ /* 0x000fe40007810000 */
[----:B------:R-:W-:Y:S01]  /*3ec0*/  R2UR UR5, R19 ;  /* 0x00000000130572ca */ /* 0x000fe200000e0000 */
[----:B------:R3:W4:Y:S01]  /*3ed0*/  MUFU.EX2 R190, R29 ;  /* 0x0000001d00be7308 */ /* 0x0007220000000800 */
[----:B------:R-:W-:Y:S01]  /*3ee0*/  FMNMX.FTZ R15, R58, R15, !PT ;  /* 0x0000000f3a0f7209 */ /* 0x000fe20007810000 */
[----:B0-----:R-:W-:Y:S01]  /*3ef0*/  FFMA.FTZ R3, R85, R9, -R64 ;  /* 0x0000000955037223 */ /* 0x001fe20000010840 */
[----:B------:R-:W-:Y:S02]  /*3f00*/  R2UR UR7, R120 ;  /* 0x00000000780772ca */ /* 0x000fe400000e0000 */
[----:B------:R-:W-:-:S03]  /*3f10*/  FMNMX.FTZ R15, R60, R15, !PT ;  /* 0x0000000f3c0f7209 */ /* 0x000fc60007810000 */
[----:B------:R0:W-:Y:S01]  /*3f20*/  MUFU.EX2 R182, R3 ;  /* 0x0000000300b67308 */ /* 0x0001e20000000800 */
[----:B------:R-:W-:Y:S01]  /*3f30*/  FMNMX.FTZ R15, R24, R15, !PT ;  /* 0x0000000f180f7209 */ /* 0x000fe20007810000 */
[----:B---3--:R-:W-:Y:S02]  /*3f40*/  FFMA.FTZ R29, R71, R9, -R64 ;  /* 0x00000009471d7223 */ /* 0x008fe40000010840 */
[----:B------:R-:W-:Y:S01]  /*3f50*/  UISETP.NE.AND UP1, UPT, UR5, URZ, UPT ;  /* 0x0000003f0500728c */ /* 0x000fe2000bf25270 */
[----:B------:R-:W-:-:S03]  /*3f60*/  FMNMX.FTZ R15, R36, R15, !PT ;  /* 0x0000000f240f7209 */ /* 0x000fc60007810000 */
[----:B------:R-:W3:Y:S01]  /*3f70*/  MUFU.EX2 R31, R31 ;  /* 0x0000001f001f7308 */ /* 0x000ee20000000800 */
[----:B------:R-:W-:-:S04]  /*3f80*/  FMNMX.FTZ R15, R2, R15, !PT ;  /* 0x0000000f020f7209 */ /* 0x000fc80007810000 */
[----:B------:R-:W-:Y:S02]  /*3f90*/  FMNMX.FTZ R15, R14, R15, !PT ;  /* 0x0000000f0e0f7209 */ /* 0x000fe40007810000 */
[----:B------:R-:W-:Y:S01]  /*3fa0*/  @UP1 ULDC UR4, c[0x0][0x44c] ;  /* 0x0001130000041ab9 */ /* 0x000fe20000000800 */
[----:B------:R-:W5:Y:S01]  /*3fb0*/  MUFU.EX2 R29, R29 ;  /* 0x0000001d001d7308 */ /* 0x000f620000000800 */
[----:B------:R-:W-:Y:S01]  /*3fc0*/  FMNMX.FTZ R15, R62, R15, !PT ;  /* 0x0000000f3e0f7209 */ /* 0x000fe20007810000 */
[----:B------:R-:W-:Y:S01]  /*3fd0*/  UIMAD.WIDE.U32 UR4, UR38, UR4, URZ ;  /* 0x00000004260472a5 */ /* 0x000fe2000f8e003f */
[----:B------:R-:W-:Y:S02]  /*3fe0*/  @UP1 ULDC UR11, c[0x0][0x450] ;  /* 0x00011400000b1ab9 */ /* 0x000fe40000000800 */
[----:B------:R-:W-:Y:S01]  /*3ff0*/  FMNMX.FTZ R15, R30, R15, !PT ;  /* 0x0000000f1e0f7209 */ /* 0x000fe20007810000 */
[----:B------:R-:W-:Y:S02]  /*4000*/  @UP1 USHF.R.U32.HI UR38, URZ, UR11, UR5 ;  /* 0x0000000b3f261299 */ /* 0x000fe40008011605 */
[----:B------:R-:W-:Y:S01]  /*4010*/  MUFU.EX2 R174, R45 ;  /* 0x0000002d00ae7308 */ /* 0x000fe20000000800 */
[----:B------:R-:W-:Y:S01]  /*4020*/  FMNMX.FTZ R15, R28, R15, !PT ;  /* 0x0000000f1c0f7209 */ /* 0x000fe20007810000 */
[----:B------:R-:W-:-:S04]  /*4030*/  UIADD3 UR38, UR7, UR38, URZ ;  /* 0x0000002607267290 */ /* 0x000fc8000fffe03f */
[----:B------:R-:W0:Y:S01]  /*4040*/  SHFL.BFLY PT, R10, R15, 0x2, 0x1f ;  /* 0x0c401f000f0a7f89 */ /* 0x000e2200000e0000 */
[----:B------:R-:W-:Y:S01]  /*4050*/  UIADD3 UR6, UR38, UR6, URZ ;  /* 0x0000000626067290 */ /* 0x000fe2000fffe03f */
[----:B------:R-:W-:Y:S08]  /*4060*/  MUFU.EX2 R21, R21 ;  /* 0x0000001500157308 */ /* 0x000ff00000000800 */
[----:B------:R-:W-:Y:S08]  /*4070*/  MUFU.EX2 R33, R33 ;  /* 0x0000002100217308 */ /* 0x000ff00000000800 */
[----:B------:R-:W-:Y:S01]  /*4080*/  MUFU.EX2 R35, R35 ;  /* 0x0000002300237308 */ /* 0x000fe20000000800 */
[----:B0-----:R-:W-:Y:S01]  /*4090*/  FMNMX.FTZ R3, R15, R10, !PT ;  /* 0x0000000a0f037209 */ /* 0x001fe20007810000 */
[----:B------:R-:W-:-:S06]  /*40a0*/  FFMA.FTZ R15, R57, R9, -R64 ;  /* 0x00000009390f7223 */ /* 0x000fcc0000010840 */
[----:B------:R-:W-:Y:S01]  /*40b0*/  MUFU.EX2 R168, R47 ;  /* 0x0000002f00a87308 */ /* 0x000fe20000000800 */
[----:B------:R-:W0:Y:S07]  /*40c0*/  SHFL.BFLY PT, R10, R3, 0x1, 0x1f ;  /* 0x0c201f00030a7f89 */ /* 0x000e2e00000e0000 */
[----:B------:R-:W-:Y:S08]  /*40d0*/  MUFU.EX2 R172, R15 ;  /* 0x0000000f00ac7308 */ /* 0x000ff00000000800 */
[----:B------:R1:W-:Y:S08]  /*40e0*/  MUFU.EX2 R176, R37 ;  /* 0x0000002500b07308 */ /* 0x0003f00000000800 */
[----:B------:R-:W-:Y:S01]  /*40f0*/  MUFU.EX2 R39, R39 ;  /* 0x0000002700277308 */ /* 0x000fe20000000800 */
[----:B-1----:R-:W-:Y:S01]  /*4100*/  FFMA.FTZ R37, R93, R9, -R64 ;  /* 0x000000095d257223 */ /* 0x002fe20000010840 */
[----:B0-----:R-:W-:-:S04]  /*4110*/  FMNMX.FTZ R10, R3, R10, !PT ;  /* 0x0000000a030a7209 */ /* 0x001fc80007810000 */
[C---:B------:R-:W-:Y:S01]  /*4120*/  FSETP.NEU.FTZ.AND P1, PT, R10.reuse, -INF , PT ;  /* 0xff8000000a00780b */ /* 0x040fe20003f3d000 */
[-C--:B------:R-:W-:Y:S01]  /*4130*/  FMUL.FTZ R3, R10, R9.reuse ;  /* 0x000000090a037220 */ /* 0x080fe20000410000 */
[----:B------:R-:W-:Y:S04]  /*4140*/  MUFU.EX2 R178, R41 ;  /* 0x0000002900b27308 */ /* 0x000fe80000000800 */
        /* <DEDUP_REMOVED lines=17> */
[-C--:B------:R-:W-:Y:S01]  /*4260*/  FFMA.FTZ R54, R54, R9.reuse, -R15 ;  /* 0x0000000936367223 */ /* 0x080fe2000001080f */
[----:B------:R-:W1:Y:S01]  /*4270*/  MUFU.EX2 R0, R0 ;  /* 0x0000000000007308 */ /* 0x000e620000000800 */
[----:B0-----:R-:W-:Y:S01]  /*4280*/  FADD.FTZ R6, R188, R25 ;  /* 0x00000019bc067221 */ /* 0x001fe20000010000 */
[-C--:B------:R-:W-:Y:S01]  /*4290*/  FFMA.FTZ R41, R95, R9.reuse, -R64 ;  /* 0x000000095f297223 */ /* 0x080fe20000010840 */
[-CC-:B------:R-:W-:Y:S01]  /*42a0*/  FFMA.FTZ R56, R56, R9.reuse, -R15.reuse ;  /* 0x0000000938387223 */ /* 0x180fe2000001080f */
[----:B------:R-:W-:Y:S01]  /*42b0*/  F2FP.F16.F32.PACK_AB R188, R25, R188 ;  /* 0x000000bc19bc723e */ /* 0x000fe200000000ff */
[----:B--2---:R-:W-:Y:S01]  /*42c0*/  FADD.FTZ R45, R27, R6 ;  /* 0x000000061b2d7221 */ /* 0x004fe20000010000 */
[-CC-:B------:R-:W-:Y:S01]  /*42d0*/  FFMA.FTZ R58, R58, R9.reuse, -R15.reuse ;  /* 0x000000093a3a7223 */ /* 0x180fe2000001080f */
[-C--:B------:R-:W-:Y:S01]  /*42e0*/  FFMA.FTZ R60, R60, R9.reuse, -R15 ;  /* 0x000000093c3c7223 */ /* 0x080fe2000001080f */
[----:B------:R-:W0:Y:S01]  /*42f0*/  MUFU.EX2 R34, R34 ;  /* 0x0000002200227308 */ /* 0x000e220000000800 */
[C---:B----4-:R-:W-:Y:S01]  /*4300*/  FADD.FTZ R45, R190.reuse, R45 ;  /* 0x0000002dbe2d7221 */ /* 0x050fe20000010000 */
[----:B------:R-:W-:Y:S01]  /*4310*/  FFMA.FTZ R64, R69, R9, -R64 ;  /* 0x0000000945407223 */ /* 0x000fe20000010840 */
[----:B------:R-:W-:Y:S01]  /*4320*/  F2FP.F16.F32.PACK_AB R190, R190, R27 ;  /* 0x0000001bbebe723e */ /* 0x000fe200000000ff */
[-C--:B------:R-:W-:Y:S01]  /*4330*/  FFMA.FTZ R24, R24, R9.reuse, -R15 ;  /* 0x0000000918187223 */ /* 0x080fe2000001080f */
[----:B------:R-:W-:Y:S01]  /*4340*/  FADD.FTZ R6, R184, R45 ;  /* 0x0000002db8067221 */ /* 0x000fe20000010000 */
[-CC-:B------:R-:W-:Y:S01]  /*4350*/  FFMA.FTZ R36, R36, R9.reuse, -R15.reuse ;  /* 0x0000000924247223 */ /* 0x180fe2000001080f */
[-CC-:B------:R-:W-:Y:S01]  /*4360*/  FFMA.FTZ R2, R2, R9.reuse, -R15.reuse ;  /* 0x0000000902027223 */ /* 0x180fe2000001080f */
[----:B------:R-:W2:Y:S01]  /*4370*/  MUFU.EX2 R191, R38 ;  /* 0x0000002600bf7308 */ /* 0x000ea20000000800 */
[----:B---3--:R-:W-:Y:S01]  /*4380*/  FADD.FTZ R6, R31, R6 ;  /* 0x000000061f067221 */ /* 0x008fe20000010000 */
[-CC-:B------:R-:W-:Y:S01]  /*4390*/  FFMA.FTZ R14, R14, R9.reuse, -R15.reuse ;  /* 0x000000090e0e7223 */ /* 0x180fe2000001080f */
[-CC-:B------:R-:W-:Y:S01]  /*43a0*/  FFMA.FTZ R62, R62, R9.reuse, -R15.reuse ;  /* 0x000000093e3e7223 */ /* 0x180fe2000001080f */
[-CC-:B------:R-:W-:Y:S01]  /*43b0*/  FFMA.FTZ R30, R30, R9.reuse, -R15.reuse ;  /* 0x000000091e1e7223 */ /* 0x180fe2000001080f */
[----:B-----5:R-:W-:Y:S01]  /*43c0*/  FADD.FTZ R45, R29, R6 ;  /* 0x000000061d2d7221 */ /* 0x020fe20000010000 */
[----:B------:R-:W-:Y:S01]  /*43d0*/  FFMA.FTZ R15, R28, R9, -R15 ;  /* 0x000000091c0f7223 */ /* 0x000fe2000001080f */
[----:B------:R-:W-:Y:S01]  /*43e0*/  F2FP.F16.F32.PACK_AB R184, R31, R184 ;  /* 0x000000b81fb8723e */ /* 0x000fe200000000ff */
[----:B------:R-:W3:Y:S01]  /*43f0*/  MUFU.EX2 R40, R40 ;  /* 0x0000002800287308 */ /* 0x000ee20000000800 */
[C---:B------:R-:W-:Y:S01]  /*4400*/  FADD.FTZ R45, R186.reuse, R45 ;  /* 0x0000002dba2d7221 */ /* 0x040fe20000010000 */
[----:B------:R-:W-:-:S03]  /*4410*/  F2FP.F16.F32.PACK_AB R186, R186, R29 ;  /* 0x0000001dbaba723e */ /* 0x000fc600000000ff */
[----:B------:R-:W-:Y:S01]  /*4420*/  FADD.FTZ R6, R180, R45 ;  /* 0x0000002db4067221 */ /* 0x000fe20000010000 */
[----:B-1----:R-:W-:Y:S01]  /*4430*/  FADD.FTZ R45, R0, R189 ;  /* 0x000000bd002d7221 */ /* 0x002fe20000010000 */
[C---:B------:R-:W-:Y:S01]  /*4440*/  F2FP.F16.F32.PACK_AB R180, R21.reuse, R180 ;  /* 0x000000b415b4723e */ /* 0x040fe200000000ff */
[----:B------:R1:W4:Y:S01]  /*4450*/  MUFU.EX2 R185, R20 ;  /* 0x0000001400b97308 */ /* 0x0003220000000800 */
[----:B------:R-:W-:Y:S01]  /*4460*/  FADD.FTZ R47, R21, R6 ;  /* 0x00000006152f7221 */ /* 0x000fe20000010000 */
[----:B0-----:R-:W-:Y:S01]  /*4470*/  FADD.FTZ R6, R34, R45 ;  /* 0x0000002d22067221 */ /* 0x001fe20000010000 */
[----:B------:R-:W-:-:S03]  /*4480*/  F2FP.F16.F32.PACK_AB R189, R189, R0 ;  /* 0x00000000bdbd723e */ /* 0x000fc600000000ff */
[C---:B--2---:R-:W-:Y:S01]  /*4490*/  FADD.FTZ R45, R191.reuse, R6 ;  /* 0x00000006bf2d7221 */ /* 0x044fe20000010000 */
[----:B------:R-:W-:Y:S01]  /*44a0*/  F2FP.F16.F32.PACK_AB R191, R191, R34 ;  /* 0x00000022bfbf723e */ /* 0x000fe200000000ff */
[----:B------:R-:W0:Y:S01]  /*44b0*/  MUFU.EX2 R42, R42 ;  /* 0x0000002a002a7308 */ /* 0x000e220000000800 */
[----:B-1----:R-:W-:Y:S01]  /*44c0*/  FADD.FTZ R20, R182, R47 ;  /* 0x0000002fb6147221 */ /* 0x002fe20000010000 */
[----:B---3--:R-:W-:Y:S01]  /*44d0*/  FADD.FTZ R6, R40, R45 ;  /* 0x0000002d28067221 */ /* 0x008fe20000010000 */
[C---:B------:R-:W-:Y:S02]  /*44e0*/  F2FP.F16.F32.PACK_AB R182, R33.reuse, R182 ;  /* 0x000000b621b6723e */ /* 0x040fe400000000ff */
[----:B------:R-:W-:-:S03]  /*44f0*/  FADD.FTZ R20, R33, R20 ;  /* 0x0000001421147221 */ /* 0x000fc60000010000 */
[----:B------:R-:W1:Y:S01]  /*4500*/  MUFU.EX2 R187, R26 ;  /* 0x0000001a00bb7308 */ /* 0x000e620000000800 */
[----:B----4-:R-:W-:Y:S01]  /*4510*/  FADD.FTZ R45, R185, R6 ;  /* 0x00000006b92d7221 */ /* 0x010fe20000010000 */
[----:B------:R-:W-:Y:S01]  /*4520*/  FADD.FTZ R47, R35, R20 ;  /* 0x00000014232f7221 */ /* 0x000fe20000010000 */
[----:B------:R-:W-:-:S03]  /*4530*/  F2FP.F16.F32.PACK_AB R185, R185, R40 ;  /* 0x00000028b9b9723e */ /* 0x000fc600000000ff */
[C---:B------:R-:W-:Y:S01]  /*4540*/  FADD.FTZ R20, R176.reuse, R47 ;  /* 0x0000002fb0147221 */ /* 0x040fe20000010000 */
[----:B------:R-:W-:Y:S01]  /*4550*/  F2FP.F16.F32.PACK_AB R176, R176, R35 ;  /* 0x00000023b0b0723e */ /* 0x000fe200000000ff */
[----:B------:R-:W2:Y:S01]  /*4560*/  MUFU.EX2 R44, R44 ;  /* 0x0000002c002c7308 */ /* 0x000ea20000000800 */
[----:B0-----:R-:W-:Y:S01]  /*4570*/  FADD.FTZ R6, R42, R45 ;  /* 0x0000002d2a067221 */ /* 0x001fe20000010000 */
[----:B------:R-:W-:-:S04]  /*4580*/  FADD.FTZ R47, R39, R20 ;  /* 0x00000014272f7221 */ /* 0x000fc80000010000 */
[C---:B------:R-:W-:Y:S01]  /*4590*/  FADD.FTZ R20, R178.reuse, R47 ;  /* 0x0000002fb2147221 */ /* 0x040fe20000010000 */
[----:B------:R-:W-:Y:S01]  /*45a0*/  F2FP.F16.F32.PACK_AB R178, R178, R39 ;  /* 0x00000027b2b2723e */ /* 0x000fe200000000ff */
[----:B------:R-:W0:Y:S01]  /*45b0*/  MUFU.EX2 R181, R46 ;  /* 0x0000002e00b57308 */ /* 0x000e220000000800 */
[C---:B-1----:R-:W-:Y:S01]  /*45c0*/  FADD.FTZ R45, R187.reuse, R6 ;  /* 0x00000006bb2d7221 */ /* 0x042fe20000010000 */
[----:B------:R-:W-:-:S06]  /*45d0*/  F2FP.F16.F32.PACK_AB R187, R187, R42 ;  /* 0x0000002abbbb723e */ /* 0x000fcc00000000ff */
[----:B------:R-:W1:Y:S01]  /*45e0*/  MUFU.EX2 R48, R48 ;  /* 0x0000003000307308 */ /* 0x000e620000000800 */
[----:B--2---:R-:W-:Y:S01]  /*45f0*/  FADD.FTZ R6, R44, R45 ;  /* 0x0000002d2c067221 */ /* 0x004fe20000010000 */
[----:B------:R-:W-:-:S04]  /*4600*/  FADD.FTZ R45, R43, R20 ;  /* 0x000000142b2d7221 */ /* 0x000fc80000010000 */
[C---:B------:R-:W-:Y:S01]  /*4610*/  FADD.FTZ R20, R172.reuse, R45 ;  /* 0x0000002dac147221 */ /* 0x040fe20000010000 */
[----:B------:R-:W-:Y:S01]  /*4620*/  F2FP.F16.F32.PACK_AB R172, R172, R43 ;  /* 0x0000002bacac723e */ /* 0x000fe200000000ff */
[----:B------:R-:W2:Y:S01]  /*4630*/  MUFU.EX2 R183, R50 ;  /* 0x0000003200b77308 */ /* 0x000ea20000000800 */
[C---:B0-----:R-:W-:Y:S01]  /*4640*/  FADD.FTZ R25, R181.reuse, R6 ;  /* 0x00000006b5197221 */ /* 0x041fe20000010000 */
[----:B------:R-:W-:-:S06]  /*4650*/  F2FP.F16.F32.PACK_AB R181, R181, R44 ;  /* 0x0000002cb5b5723e */ /* 0x000fcc00000000ff */
[----:B------:R-:W0:Y:S01]  /*4660*/  MUFU.EX2 R37, R37 ;  /* 0x0000002500257308 */ /* 0x000e220000000800 */
[----:B-1----:R-:W-:-:S07]  /*4670*/  FADD.FTZ R6, R48, R25 ;  /* 0x0000001930067221 */ /* 0x002fce0000010000 */
[----:B------:R-:W1:Y:S01]  /*4680*/  MUFU.EX2 R52, R52 ;  /* 0x0000003400347308 */ /* 0x000e620000000800 */
[C---:B--2---:R-:W-:Y:S01]  /*4690*/  FADD.FTZ R25, R183.reuse, R6 ;  /* 0x00000006b7197221 */ /* 0x044fe20000010000 */
[----:B------:R-:W-:-:S06]  /*46a0*/  F2FP.F16.F32.PACK_AB R183, R183, R48 ;  /* 0x00000030b7b7723e */ /* 0x000fcc00000000ff */
[----:B------:R-:W2:Y:S01]  /*46b0*/  MUFU.EX2 R177, R54 ;  /* 0x0000003600b17308 */ /* 0x000ea20000000800 */
[----:B0-----:R-:W-:-:S04]  /*46c0*/  FADD.FTZ R27, R37, R20 ;  /* 0x00000014251b7221 */ /* 0x001fc80000010000 */
[C---:B------:R-:W-:Y:S01]  /*46d0*/  FADD.FTZ R20, R174.reuse, R27 ;  /* 0x0000001bae147221 */ /* 0x040fe20000010000 */
[----:B------:R-:W-:Y:S02]  /*46e0*/  F2FP.F16.F32.PACK_AB R174, R174, R37 ;  /* 0x00000025aeae723e */ /* 0x000fe400000000ff */
[----:B------:R-:W0:Y:S01]  /*46f0*/  MUFU.EX2 R41, R41 ;  /* 0x0000002900297308 */ /* 0x000e220000000800 */
[----:B-1----:R-:W-:-:S07]  /*4700*/  FADD.FTZ R6, R52, R25 ;  /* 0x0000001934067221 */ /* 0x002fce0000010000 */
[----:B------:R-:W-:Y:S01]  /*4710*/  MUFU.EX2 R56, R56 ;  /* 0x0000003800387308 */ /* 0x000fe20000000800 */
[C---:B--2---:R-:W-:Y:S01]  /*4720*/  FADD.FTZ R21, R177.reuse, R6 ;  /* 0x00000006b1157221 */ /* 0x044fe20000010000 */
[----:B------:R-:W-:-:S06]  /*4730*/  F2FP.F16.F32.PACK_AB R177, R177, R52 ;  /* 0x00000034b1b1723e */ /* 0x000fcc00000000ff */
[----:B------:R-:W-:Y:S01]  /*4740*/  MUFU.EX2 R179, R58 ;  /* 0x0000003a00b37308 */ /* 0x000fe20000000800 */
[----:B0-----:R-:W-:Y:S01]  /*4750*/  FADD.FTZ R25, R41, R20 ;  /* 0x0000001429197221 */ /* 0x001fe20000010000 */
[----:B------:R-:W-:-:S03]  /*4760*/  VIADD R20, R16, 0xfffffffe ;  /* 0xfffffffe10147836 */ /* 0x000fc60000000000 */
[C---:B------:R-:W-:Y:S01]  /*4770*/  FADD.FTZ R25, R168.reuse, R25 ;  /* 0x00000019a8197221 */ /* 0x040fe20000010000 */
[----:B------:R-:W-:Y:S02]  /*4780*/  F2FP.F16.F32.PACK_AB R168, R168, R41 ;  /* 0x00000029a8a8723e */ /* 0x000fe400000000ff */
[----:B------:R-:W0:Y:S08]  /*4790*/  MUFU.EX2 R32, R32 ;  /* 0x0000002000207308 */ /* 0x000e300000000800 */
[----:B------:R-:W-:Y:S08]  /*47a0*/  MUFU.EX2 R60, R60 ;  /* 0x0000003c003c7308 */ /* 0x000ff00000000800 */
[----:B------:R-:W1:Y:S01]  /*47b0*/  MUFU.EX2 R3, R64 ;  /* 0x0000004000037308 */ /* 0x000e620000000800 */
[----:B0-----:R-:W-:-:S07]  /*47c0*/  FADD.FTZ R6, R32, R25 ;  /* 0x0000001920067221 */ /* 0x001fce0000010000 */
[----:B------:R-:W0:Y:S08]  /*47d0*/  MUFU.EX2 R173, R24 ;  /* 0x0000001800ad7308 */ /* 0x000e300000000800 */
[----:B------:R-:W2:Y:S01]  /*47e0*/  MUFU.EX2 R36, R36 ;  /* 0x0000002400247308 */ /* 0x000ea20000000800 */
[C---:B-1----:R-:W-:Y:S01]  /*47f0*/  FADD.FTZ R6, R3.reuse, R6 ;  /* 0x0000000603067221 */ /* 0x042fe20000010000 */
[----:B------:R-:W-:-:S06]  /*4800*/  F2FP.F16.F32.PACK_AB R170, R3, R32 ;  /* 0x0000002003aa723e */ /* 0x000fcc00000000ff */
[----:B------:R1:W3:Y:S08]  /*4810*/  MUFU.EX2 R175, R2 ;  /* 0x0000000200af7308 */ /* 0x0002f00000000800 */
[----:B------:R-:W4:Y:S01]  /*4820*/  MUFU.EX2 R14, R14 ;  /* 0x0000000e000e7308 */ /* 0x000f220000000800 */
[----:B-1----:R-:W-:-:S04]  /*4830*/  FADD.FTZ R2, R56, R21 ;  /* 0x0000001538027221 */ /* 0x002fc80000010000 */
[C---:B------:R-:W-:Y:S01]  /*4840*/  FADD.FTZ R21, R179.reuse, R2 ;  /* 0x00000002b3157221 */ /* 0x040fe20000010000 */
[----:B------:R-:W-:Y:S02]  /*4850*/  F2FP.F16.F32.PACK_AB R179, R179, R56 ;  /* 0x00000038b3b3723e */ /* 0x000fe400000000ff */
[----:B------:R-:W1:Y:S01]  /*4860*/  MUFU.EX2 R169, R62 ;  /* 0x0000003e00a97308 */ /* 0x000e620000000800 */
[----:B------:R-:W-:-:S04]  /*4870*/  FADD.FTZ R2, R60, R21 ;  /* 0x000000153c027221 */ /* 0x000fc80000010000 */
[C---:B0-----:R-:W-:Y:S01]  /*4880*/  FADD.FTZ R3, R173.reuse, R2 ;  /* 0x00000002ad037221 */ /* 0x041fe20000010000 */
[----:B------:R-:W-:Y:S02]  /*4890*/  F2FP.F16.F32.PACK_AB R173, R173, R60 ;  /* 0x0000003cadad723e */ /* 0x000fe400000000ff */
[----:B------:R-:W0:Y:S01]  /*48a0*/  MUFU.EX2 R30, R30 ;  /* 0x0000001e001e7308 */ /* 0x000e220000000800 */
[----:B--2---:R-:W-:-:S04]  /*48b0*/  FADD.FTZ R0, R36, R3 ;  /* 0x0000000324007221 */ /* 0x004fc80000010000 */
[C---:B---3--:R-:W-:Y:S01]  /*48c0*/  FADD.FTZ R3, R175.reuse, R0 ;  /* 0x00000000af037221 */ /* 0x048fe20000010000 */
[----:B------:R-:W-:Y:S02]  /*48d0*/  F2FP.F16.F32.PACK_AB R175, R175, R36 ;  /* 0x00000024afaf723e */ /* 0x000fe400000000ff */
[----:B------:R-:W2:Y:S01]  /*48e0*/  MUFU.EX2 R15, R15 ;  /* 0x0000000f000f7308 */ /* 0x000ea20000000800 */
[----:B----4-:R-:W-:-:S04]  /*48f0*/  FADD.FTZ R0, R14, R3 ;  /* 0x000000030e007221 */ /* 0x010fc80000010000 */
[C---:B-1----:R-:W-:Y:S01]  /*4900*/  FADD.FTZ R3, R169.reuse, R0 ;  /* 0x00000000a9037221 */ /* 0x042fe20000010000 */
[----:B------:R-:W-:-:S03]  /*4910*/  F2FP.F16.F32.PACK_AB R169, R169, R14 ;  /* 0x0000000ea9a9723e */ /* 0x000fc600000000ff */
[----:B0-----:R-:W-:-:S04]  /*4920*/  FADD.FTZ R0, R30, R3 ;  /* 0x000000031e007221 */ /* 0x001fc80000010000 */
[C---:B--2---:R-:W-:Y:S01]  /*4930*/  FADD.FTZ R3, R15.reuse, R0 ;  /* 0x000000000f037221 */ /* 0x044fe20000010000 */
[----:B------:R-:W-:Y:S01]  /*4940*/  F2FP.F16.F32.PACK_AB R171, R15, R30 ;  /* 0x0000001e0fab723e */ /* 0x000fe200000000ff */
[----:B------:R-:W-:Y:S06]  /*4950*/  @P1 BRA `(.L_x_994) ;  /* 0x00000000004c1947 */ /* 0x000fec0003800000 */
[----:B------:R-:W-:Y:S01]  /*4960*/  ISETP.LT.AND P1, PT, RZ, UR38, PT ;  /* 0x00000026ff007c0c */ /* 0x000fe2000bf21270 */
[----:B------:R-:W-:-:S12]  /*4970*/  UIADD3 UR7, UR38, -0x1, URZ ;  /* 0xffffffff26077890 */ /* 0x000fd8000fffe03f */
[----:B------:R-:W-:Y:S05]  /*4980*/  @P1 BRA `(.L_x_995) ;  /* 0x0000000000201947 */ /* 0x000fea0003800000 */
[----:B------:R-:W-:Y:S01]  /*4990*/  ULDC UR11, c[0x0][0x9e4] ;  /* 0x00027900000b7ab9 */ /* 0x000fe20000000800 */
[----:B------:R-:W-:Y:S02]  /*49a0*/  UIADD3 UR7, -UR38, URZ, URZ ;  /* 0x0000003f26077290 */ /* 0x000fe4000fffe13f */
[----:B------:R-:W-:-:S11]  /*49b0*/  UISETP.NE.AND UP0, UPT, UR11, 0x1, UPT ;  /* 0x000000010b00788c */ /* 0x000fd6000bf05270 */
[----:B------:R-:W-:Y:S02]  /*49c0*/  @UP0 ULDC.64 UR14, c[0x0][0x9e8] ;  /* 0x00027a00000e0ab9 */ /* 0x000fe40000000a00 */
[----:B------:R-:W-:-:S04]  /*49d0*/  UIMAD.WIDE.U32 UR4, UR7, UR14, URZ ;  /* 0x0000000e070472a5 */ /* 0x000fc8000f8e003f */
[----:B------:R-:W-:-:S04]  /*49e0*/  @UP0 USHF.R.U32.HI UR7, URZ, UR15, UR5 ;  /* 0x0000000f3f070299 */ /* 0x000fc80008011605 */
[----:B------:R-:W-:Y:S01]  /*49f0*/  ULOP3.LUT UR7, URZ, UR7, URZ, 0x33, !UPT ;  /* 0x000000073f077292 */ /* 0x000fe2000f8e333f */
[----:B------:R-:W-:Y:S11]  /*4a00*/  BRA `(.L_x_996) ;  /* 0x0000000000147947 */ /* 0x000ff60003800000 */
.L_x_995:
[----:B------:R-:W-:Y:S02]  /*4a10*/  ULDC UR11, c[0x0][0x9e4] ;  /* 0x00027900000b7ab9 */ /* 0x000fe40000000800 */
[----:B------:R-:W-:-:S11]  /*4a20*/  UISETP.NE.AND UP0, UPT, UR11, 0x1, UPT ;  /* 0x000000010b00788c */ /* 0x000fd6000bf05270 */
[----:B------:R-:W-:Y:S02]  /*4a30*/  @UP0 ULDC.64 UR14, c[0x0][0x9e8] ;  /* 0x00027a00000e0ab9 */ /* 0x000fe40000000a00 */
[----:B------:R-:W-:-:S04]  /*4a40*/  UIMAD.WIDE.U32 UR4, UR7, UR14, URZ ;  /* 0x0000000e070472a5 */ /* 0x000fc8000f8e003f */
[----:B------:R-:W-:-:S12]  /*4a50*/  @UP0 USHF.R.U32.HI UR7, URZ, UR15, UR5 ;  /* 0x0000000f3f070299 */ /* 0x000fd80008011605 */
.L_x_996:
[----:B------:R-:W-:-:S04]  /*4a60*/  UIMAD UR7, UR7, UR11, UR11 ;  /* 0x0000000b070772a4 */ /* 0x000fc8000f8e020b */
[----:B------:R-:W-:-:S04]  /*4a70*/  UISETP.LT.AND UP0, UPT, UR6, UR7, UPT ;  /* 0x000000070600728c */ /* 0x000fc8000bf01270 */
[----:B------:R-:W-:-:S12]  /*4a80*/  USEL UR6, UR6, UR7, UP0 ;  /* 0x0000000706067287 */ /* 0x000fd80008000000 */
.L_x_994:
[----:B------:R-:W-:Y:S01]  /*4a90*/  R2UR UR7, R22 ;  /* 0x00000000160772ca */ /* 0x000fe200000e0000 */
[----:B------:R-:W-:Y:S01]  /*4aa0*/  UIMAD.WIDE UR4, UR6, 0x2aaaaaab, URZ ;  /* 0x2aaaaaab060478a5 */ /* 0x000fe2000f8e023f */
[----:B------:R-:W-:Y:S01]  /*4ab0*/  IMAD.MOV.U32 R2, RZ, RZ, 0x3f800000 ;  /* 0x3f800000ff027424 */ /* 0x000fe200078e00ff */
[----:B------:R-:W-:Y:S01]  /*4ac0*/  CS2R R118, SRZ ;  /* 0x0000000000767805 */ /* 0x000fe2000001ff00 */
[----:B------:R-:W-:Y:S01]  /*4ad0*/  IMAD.MOV.U32 R0, RZ, RZ, 0x3f800000 ;  /* 0x3f800000ff007424 */ /* 0x000fe200078e00ff */
[----:B------:R-:W-:Y:S01]  /*4ae0*/  USHF.R.U32.HI UR4, URZ, 0x1f, UR5 ;  /* 0x0000001f3f047899 */ /* 0x000fe20008011605 */
[----:B------:R-:W-:Y:S02]  /*4af0*/  CS2R R116, SRZ ;  /* 0x0000000000747805 */ /* 0x000fe4000001ff00 */
[----:B------:R-:W-:Y:S02]  /*4b00*/  CS2R R114, SRZ ;  /* 0x0000000000727805 */ /* 0x000fe4000001ff00 */
[----:B------:R-:W-:Y:S01]  /*4b10*/  CS2R R112, SRZ ;  /* 0x0000000000707805 */ /* 0x000fe2000001ff00 */
[----:B------:R-:W-:Y:S01]  /*4b20*/  ULEA.HI.SX32 UR4, UR5, UR4, 0x1c ;  /* 0x0000000405047291 */ /* 0x000fe2000f8fe23f */
[----:B------:R-:W-:-:S02]  /*4b30*/  CS2R R110, SRZ ;  /* 0x00000000006e7805 */ /* 0x000fc4000001ff00 */
[----:B------:R-:W-:Y:S02]  /*4b40*/  CS2R R108, SRZ ;  /* 0x00000000006c7805 */ /* 0x000fe4000001ff00 */
[----:B------:R-:W-:Y:S01]  /*4b50*/  CS2R R106, SRZ ;  /* 0x00000000006a7805 */ /* 0x000fe2000001ff00 */
[----:B------:R-:W-:Y:S01]  /*4b60*/  UISETP.LT.AND UP0, UPT, UR7, UR4, UPT ;  /* 0x000000040700728c */ /* 0x000fe2000bf01270 */
[----:B------:R-:W-:Y:S02]  /*4b70*/  CS2R R104, SRZ ;  /* 0x0000000000687805 */ /* 0x000fe4000001ff00 */
[----:B------:R-:W-:Y:S02]  /*4b80*/  CS2R R102, SRZ ;  /* 0x0000000000667805 */ /* 0x000fe4000001ff00 */
[----:B------:R-:W-:Y:S01]  /*4b90*/  CS2R R100, SRZ ;  /* 0x0000000000647805 */ /* 0x000fe2000001ff00 */
[----:B------:R-:W-:Y:S01]  /*4ba0*/  USEL UR61, UR7, UR4, !UP0 ;  /* 0x00000004073d7287 */ /* 0x000fe2000c000000 */
[----:B------:R-:W-:-:S02]  /*4bb0*/  CS2R R98, SRZ ;  /* 0x0000000000627805 */ /* 0x000fc4000001ff00 */
[----:B------:R-:W-:Y:S01]  /*4bc0*/  CS2R R96, SRZ ;  /* 0x0000000000607805 */ /* 0x000fe2000001ff00 */
[----:B------:R-:W-:Y:S01]  /*4bd0*/  UMOV UR4, URZ ;  /* 0x0000003f00047c82 */ /* 0x000fe20008000000 */
[----:B------:R-:W-:Y:S01]  /*4be0*/  UMOV UR7, URZ ;  /* 0x0000003f00077c82 */ /* 0x000fe20008000000 */
[----:B------:R-:W-:Y:S02]  /*4bf0*/  CS2R R94, SRZ ;  /* 0x00000000005e7805 */ /* 0x000fe4000001ff00 */
[----:B------:R-:W-:Y:S02]  /*4c00*/  ISETP.GE.AND P1, PT, R20, UR61, PT ;  /* 0x0000003d14007c0c */ /* 0x000fe4000bf26270 */
        /* <DEDUP_REMOVED lines=35> */
[----:B------:R-:W-:Y:S06]  /*4e40*/  @!P1 BRA `(.L_x_997) ;  /* 0x0000003400f89947 */ /* 0x000fec0003800000 */
[----:B------:R-:W-:Y:S01]  /*4e50*/  IMAD.MOV.U32 R15, RZ, RZ, R10 ;  /* 0x000000ffff0f7224 */ /* 0x000fe200078e000a */
[----:B------:R-:W-:Y:S01]  /*4e60*/  UMOV UR5, URZ ;  /* 0x0000003f00057c82 */ /* 0x000fe20008000000 */
[----:B------:R-:W-:Y:S01]  /*4e70*/  IMAD.MOV.U32 R14, RZ, RZ, R8 ;  /* 0x000000ffff0e7224 */ /* 0x000fe200078e0008 */
[----:B------:R-:W-:Y:S01]  /*4e80*/  UMOV UR6, URZ ;  /* 0x0000003f00067c82 */ /* 0x000fe20008000000 */
[----:B------:R-:W-:Y:S01]  /*4e90*/  IMAD.MOV.U32 R2, RZ, RZ, 0x3f800000 ;  /* 0x3f800000ff027424 */ /* 0x000fe200078e00ff */
[----:B------:R-:W-:Y:S01]  /*4ea0*/  ULDC UR38, c[0x0][0x9d8] ;  /* 0x0002760000267ab9 */ /* 0x000fe20000000800 */
[----:B------:R-:W-:-:S07]  /*4eb0*/  IMAD.MOV.U32 R119, RZ, RZ, RZ ;  /* 0x000000ffff777224 */ /* 0x000fce00078e00ff */
.L_x_1016:
[----:B------:R-:W-:-:S04]  /*4ec0*/  UISETP.NE.AND UP0, UPT, UR6, 0x1, UPT ;  /* 0x000000010600788c */ /* 0x000fc8000bf05270 */
[----:B------:R-:W-:-:S04]  /*4ed0*/  USEL UR7, URZ, 0x1, UP0 ;  /* 0x000000013f077887 */ /* 0x000fc80008000000 */
[----:B------:R-:W-:Y:S01]  /*4ee0*/  ULOP3.LUT UR7, UR5, UR7, URZ, 0x3c, !UPT ;  /* 0x0000000705077292 */ /* 0x000fe2000f8e3c3f */
[----:B------:R-:W-:Y:S11]  /*4ef0*/  @!P0 BRA `(.L_x_998) ;  /* 0x0000000000048947 */ /* 0x000ff60003800000 */
[----:B------:R-:W-:Y:S01]  /*4f00*/  BPT.TRAP 0x1 ;  /* 0x000000040000795c */ /* 0x000fe20000300000 */
.L_x_998:
[----:B------:R-:W-:Y:S01]  /*4f10*/  UIADD3 UR4, UR6, 0x1, URZ ;  /* 0x0000000106047890 */ /* 0x000fe2000fffe03f */
[----:B------:R-:W-:-:S03]  /*4f20*/  MOV R8, UR7 ;  /* 0x0000000700087c02 */ /* 0x000fc60008000f00 */
[----:B------:R-:W-:Y:S01]  /*4f30*/  UISETP.NE.AND UP0, UPT, UR4, 0x2, UPT ;  /* 0x000000020400788c */ /* 0x000fe2000bf05270 */
[----:B------:R-:W-:-:S03]  /*4f40*/  SHF.L.U32 R8, R8, 0x1f, RZ ;  /* 0x0000001f08087819 */ /* 0x000fc600000006ff */
[----:B------:R-:W-:-:S04]  /*4f50*/  USEL UR4, UR4, URZ, UP0 ;  /* 0x0000003f04047287 */ /* 0x000fc80008000000 */
[----:B------:R-:W-:-:S09]  /*4f60*/  ULEA UR60, UR4, UR39, 0x3 ;  /* 0x00000027043c7291 */ /* 0x000fd2000f8e183f */
[----:B------:R0:W1:Y:S01]  /*4f70*/  SYNCS.PHASECHK.TRANS64.TRYWAIT P1, [UR60+0x30830], R8 ;  /* 0x03083008ff0075a7 */ /* 0x000062000802017c */
[----:B------:R-:W-:Y:S05]  /*4f80*/  @!P0 BRA `(.L_x_999) ;  /* 0x0000000000048947 */ /* 0x000fea0003800000 */
[----:B------:R-:W-:Y:S01]  /*4f90*/  BPT.TRAP 0x1 ;  /* 0x000000040000795c */ /* 0x000fe20000300000 */
.L_x_999:
[----:B-1----:R-:W-:Y:S05]  /*4fa0*/  @P1 BRA `(.L_x_1000) ;  /* 0x0000000000081947 */ /* 0x002fea0003800000 */
[----:B------:R-:W1:Y:S02]  /*4fb0*/  SYNCS.PHASECHK.TRANS64.TRYWAIT P1, [UR60+0x30830], R8 ;  /* 0x03083008ff0075a7 */ /* 0x000e64000802017c */
[----:B-1----:R-:W-:Y:S05]  /*4fc0*/  @!P1 BRA `(.L_x_1001) ;  /* 0x0000010400a09947 */ /* 0x002fea0003800000 */
.L_x_1000:
        /* <DEDUP_REMOVED lines=20> */
[-C--:B------:R-:W-:Y:S01]  /*5110*/  FMUL.FTZ R28, R28, R0.reuse ;  /* 0x000000001c1c7220 */ /* 0x080fe20000410000 */
[----:B------:R-:W-:Y:S01]  /*5120*/  UMOV UR58, UR54 ;  /* 0x00000036003a7c82 */ /* 0x000fe20008000000 */
[----:B------:R-:W-:Y:S01]  /*5130*/  UIADD3 UR18, UR54, 0x6, URZ ;  /* 0x0000000636127890 */ /* 0x000fe2000fffe03f */
        /* <DEDUP_REMOVED lines=139> */
.L_x_1002:
[----:B------:R-:W-:Y:S01]  /*59f0*/  ULEA UR14, UR6, UR39, 0x3 ;  /* 0x00000027060e7291 */ /* 0x000fe2000f8e183f */
[----:B------:R-:W-:-:S05]  /*5a00*/  IMAD.U32 R0, RZ, RZ, UR5 ;  /* 0x00000005ff007e24 */ /* 0x000fca000f8e00ff */
[----:B------:R-:W-:-:S04]  /*5a10*/  SHF.L.U32 R0, R0, 0x1f, RZ ;  /* 0x0000001f00007819 */ /* 0x000fc800000006ff */
[----:B------:R2:W3:Y:S01]  /*5a20*/  SYNCS.PHASECHK.TRANS64.TRYWAIT P1, [UR14+0x30850], R0 ;  /* 0x03085000ff0075a7 */ /* 0x0004e2000802014e */
[----:B------:R-:W-:Y:S05]  /*5a30*/  @!P0 BRA `(.L_x_1003) ;  /* 0x0000000000048947 */ /* 0x000fea0003800000 */
[----:B------:R-:W-:Y:S01]  /*5a40*/  BPT.TRAP 0x1 ;  /* 0x000000040000795c */ /* 0x000fe20000300000 */
.L_x_1003:
[----:B---3--:R-:W-:Y:S05]  /*5a50*/  @P1 BRA `(.L_x_1004) ;  /* 0x0000000000081947 */ /* 0x008fea0003800000 */
[----:B------:R-:W3:Y:S02]  /*5a60*/  SYNCS.PHASECHK.TRANS64.TRYWAIT P1, [UR14+0x30850], R0 ;  /* 0x03085000ff0075a7 */ /* 0x000ee4000802014e */
[----:B---3--:R-:W-:Y:S05]  /*5a70*/  @!P1 BRA `(.L_x_1005) ;  /* 0x000000fc000c9947 */ /* 0x008fea0003800000 */
.L_x_1004:
[----:B------:R-:W-:Y:S01]  /*5a80*/  UIADD3 UR5, UR39, 0x400, URZ ;  /* 0x0000040027057890 */ /* 0x000fe2000fffe03f */
[----:B------:R-:W-:Y:S01]  /*5a90*/  WARPGROUP.ARRIVE ;  /* 0x00000000000079c5 */ /* 0x000fe20000000000 */
[----:B------:R-:W-:Y:S02]  /*5aa0*/  UMOV UR11, 0x40000040 ;  /* 0x40000040000b7882 */ /* 0x000fe40000000000 */
[----:B------:R-:W-:-:S04]  /*5ab0*/  USHF.R.U32.HI UR5, URZ, 0x4, UR5 ;  /* 0x000000043f057899 */ /* 0x000fc80008011605 */
[----:B------:R-:W-:-:S04]  /*5ac0*/  ULOP3.LUT UR5, UR5, 0x3fff, URZ, 0xc0, !UPT ;  /* 0x00003fff05057892 */ /* 0x000fc8000f8ec03f */
[----:B------:R-:W-:-:S04]  /*5ad0*/  ULOP3.LUT UR5, UR5, 0x3000000, URZ, 0xfc, !UPT ;  /* 0x0300000005057892 */ /* 0x000fc8000f8efc3f */
[----:B------:R-:W-:-:S07]  /*5ae0*/  UIMAD UR5, UR6, 0x900, UR5 ;  /* 0x00000900060578a4 */ /* 0x000fce000f8e0205 */
        /* <DEDUP_REMOVED lines=30> */
.L_x_1006:
[----:B------:R-:W-:Y:S01]  /*5cd0*/  R2UR UR6, R19 ;  /* 0x00000000130672ca */ /* 0x000fe200000e0000 */
[----:B------:R-:W-:Y:S01]  /*5ce0*/  FMUL.FTZ R168, R124, UR38 ;  /* 0x000000267ca87c20 */ /* 0x000fe20008410000 */
[----:B------:R-:W-:Y:S01]  /*5cf0*/  R2UR UR5, R18 ;  /* 0x00000000120572ca */ /* 0x000fe200000e0000 */
[----:B------:R-:W3:Y:S01]  /*5d00*/  S2UR UR10, SR_CgaCtaId ;  /* 0x00000000000a79c3 */ /* 0x000ee20000008800 */
[----:B------:R-:W-:Y:S01]  /*5d10*/  FMUL.FTZ R124, R138, UR38 ;  /* 0x000000268a7c7c20 */ /* 0x000fe20008410000 */
[----:B01----:R-:W-:Y:S01]  /*5d20*/  FMUL.FTZ R8, R120, UR38 ;  /* 0x0000002678087c20 */ /* 0x003fe20008410000 */
[----:B------:R-:W-:Y:S01]  /*5d30*/  FMUL.FTZ R120, R131, UR38 ;  /* 0x0000002683787c20 */ /* 0x000fe20008410000 */
[----:B------:R-:W-:Y:S01]  /*5d40*/  FMUL.FTZ R131, R151, UR38 ;  /* 0x0000002697837c20 */ /* 0x000fe20008410000 */
[----:B------:R-:W-:Y:S02]  /*5d50*/  IMAD.MOV.U32 R151, RZ, RZ, R7 ;  /* 0x000000ffff977224 */ /* 0x000fe400078e0007 */
[----:B------:R-:W-:Y:S01]  /*5d60*/  FMUL.FTZ R2, R123, UR38 ;  /* 0x000000267b027c20 */ /* 0x000fe20008410000 */
[----:B------:R-:W-:-:S02]  /*5d70*/  IMAD R176, R20, -0x60, RZ ;  /* 0xffffffa014b07824 */ /* 0x000fc400078e02ff */
[----:B------:R-:W-:Y:S01]  /*5d80*/  FMUL.FTZ R123, R135, UR38 ;  /* 0x00000026877b7c20 */ /* 0x000fe20008410000 */
[----:B------:R-:W-:Y:S01]  /*5d90*/  FMUL.FTZ R169, R125, UR38 ;  /* 0x000000267da97c20 */ /* 0x000fe20008410000 */
[----:B------:R-:W-:Y:S01]  /*5da0*/  UISETP.NE.AND UP1, UPT, UR6, URZ, UPT ;  /* 0x0000003f0600728c */ /* 0x000fe2000bf25270 */
[----:B------:R-:W-:Y:S01]  /*5db0*/  FMUL.FTZ R135, R154, UR38 ;  /* 0x000000269a877c20 */ /* 0x000fe20008410000 */
[----:B------:R-:W-:Y:S01]  /*5dc0*/  UISETP.NE.AND UP0, UPT, UR5, URZ, UPT ;  /* 0x0000003f0500728c */ /* 0x000fe2000bf05270 */
[----:B------:R-:W-:Y:S01]  /*5dd0*/  FMUL.FTZ R125, R139, UR38 ;  /* 0x000000268b7d7c20 */ /* 0x000fe20008410000 */
[----:B------:R-:W-:Y:S02]  /*5de0*/  VIADD R139, R176, 0x1 ;  /* 0x00000001b08b7836 */ /* 0x000fe40000000000 */
[----:B------:R-:W-:Y:S01]  /*5df0*/  FMUL.FTZ R21, R126, UR38 ;  /* 0x000000267e157c20 */ /* 0x000fe20008410000 */
[----:B------:R-:W-:Y:S01]  /*5e00*/  PLOP3.LUT P1, PT, PT, PT, UP1, 0x80, 0x0 ;  /* 0x000000000000781c */ /* 0x000fe20003f2f018 */
[----:B------:R-:W-:Y:S01]  /*5e10*/  FMUL.FTZ R170, R128, UR38 ;  /* 0x0000002680aa7c20 */ /* 0x000fe20008410000 */
[----:B------:R-:W-:Y:S01]  /*5e20*/  PLOP3.LUT P2, PT, PT, PT, UP1, 0x80, 0x0 ;  /* 0x000000000000781c */ /* 0x000fe20003f4f018 */
[----:B------:R-:W-:Y:S01]  /*5e30*/  FMUL.FTZ R171, R129, UR38 ;  /* 0x0000002681ab7c20 */ /* 0x000fe20008410000 */
[----:B------:R-:W-:Y:S01]  /*5e40*/  FMUL.FTZ R126, R142, UR38 ;  /* 0x000000268e7e7c20 */ /* 0x000fe20008410000 */
[----:B------:R-:W-:Y:S01]  /*5e50*/  @UP1 ULDC UR5, c[0x0][0x44c] ;  /* 0x0001130000051ab9 */ /* 0x000fe20000000800 */
[----:B------:R-:W-:Y:S01]  /*5e60*/  FMUL.FTZ R9, R121, UR38 ;  /* 0x0000002679097c20 */ /* 0x000fe20008410000 */
[----:B--2---:R-:W-:Y:S01]  /*5e70*/  FMUL.FTZ R0, R122, UR38 ;  /* 0x000000267a007c20 */ /* 0x004fe20008410000 */
[----:B------:R-:W-:Y:S01]  /*5e80*/  FMUL.FTZ R10, R127, UR38 ;  /* 0x000000267f0a7c20 */ /* 0x000fe20008410000 */
[----:B------:R-:W-:Y:S01]  /*5e90*/  FMUL.FTZ R142, R144, UR38 ;  /* 0x00000026908e7c20 */ /* 0x000fe20008410000 */
[----:B------:R-:W-:Y:S01]  /*5ea0*/  FMUL.FTZ R128, R146, UR38 ;  /* 0x0000002692807c20 */ /* 0x000fe20008410000 */
[----:B------:R-:W-:Y:S01]  /*5eb0*/  FMUL.FTZ R129, R147, UR38 ;  /* 0x0000002693817c20 */ /* 0x000fe20008410000 */
[----:B------:R-:W-:Y:S01]  /*5ec0*/  FMUL.FTZ R121, R130, UR38 ;  /* 0x0000002682797c20 */ /* 0x000fe20008410000 */
[----:B------:R-:W-:Y:S01]  /*5ed0*/  @P1 IMAD.HI.U32 R138, R7, UR5, RZ ;  /* 0x00000005078a1c27 */ /* 0x000fe2000f8e00ff */
[----:B------:R-:W-:-:S03]  /*5ee0*/  @UP1 ULDC UR5, c[0x0][0x450] ;  /* 0x0001140000051ab9 */ /* 0x000fc60000000800 */
[----:B------:R-:W-:Y:S01]  /*5ef0*/  FMUL.FTZ R172, R132, UR38 ;  /* 0x0000002684ac7c20 */ /* 0x000fe20008410000 */
[----:B------:R-:W-:Y:S01]  /*5f00*/  FMUL.FTZ R122, R134, UR38 ;  /* 0x00000026867a7c20 */ /* 0x000fe20008410000 */
[----:B------:R-:W-:Y:S01]  /*5f10*/  FMUL.FTZ R173, R136, UR38 ;  /* 0x0000002688ad7c20 */ /* 0x000fe20008410000 */
[----:B------:R-:W-:Y:S01]  /*5f20*/  @P2 SHF.R.U32.HI R151, RZ, UR5, R138 ;  /* 0x00000005ff972c19 */ /* 0x000fe2000801168a */
[----:B------:R-:W-:Y:S01]  /*5f30*/  FMUL.FTZ R174, R137, UR38 ;  /* 0x0000002689ae7c20 */ /* 0x000fe20008410000 */
[----:B------:R-:W-:Y:S01]  /*5f40*/  FMUL.FTZ R175, R140, UR38 ;  /* 0x000000268caf7c20 */ /* 0x000fe20008410000 */
[----:B------:R-:W-:Y:S01]  /*5f50*/  FMUL.FTZ R127, R143, UR38 ;  /* 0x000000268f7f7c20 */ /* 0x000fe20008410000 */
[----:B------:R-:W-:Y:S01]  /*5f60*/  FMUL.FTZ R146, R148, UR38 ;  /* 0x0000002694927c20 */ /* 0x000fe20008410000 */
[----:B------:R-:W0:Y:S01]  /*5f70*/  SHFL.IDX PT, R154, R151, RZ, 0x1c1f ;  /* 0x001c1fff979a7589 */ /* 0x000e2200000e0000 */
[----:B------:R-:W-:Y:S01]  /*5f80*/  FMUL.FTZ R147, R149, UR38 ;  /* 0x0000002695937c20 */ /* 0x000fe20008410000 */
[----:B------:R-:W-:-:S02]  /*5f90*/  IMAD R144, R12, -0x2, R139 ;  /* 0xfffffffe0c907824 */ /* 0x000fc400078e028b */
        /* <DEDUP_REMOVED lines=15> */
[----:B------:R-:W-:Y:S01]  /*6090*/  R2UR UR6, R13 ;  /* 0x000000000d0672ca */ /* 0x000fe200000e0000 */
[----:B------:R-:W-:Y:S01]  /*60a0*/  FMUL.FTZ R156, R156, UR38 ;  /* 0x000000269c9c7c20 */ /* 0x000fe20008410000 */
[----:B------:R-:W-:Y:S01]  /*60b0*/  FMUL.FTZ R157, R157, UR38 ;  /* 0x000000269d9d7c20 */ /* 0x000fe20008410000 */
[----:B------:R-:W-:Y:S01]  /*60c0*/  FMUL.FTZ R160, R160, UR38 ;  /* 0x00000026a0a07c20 */ /* 0x000fe20008410000 */
[----:B------:R-:W-:Y:S01]  /*60d0*/  FMUL.FTZ R164, R164, UR38 ;  /* 0x00000026a4a47c20 */ /* 0x000fe20008410000 */
[----:B------:R-:W-:Y:S01]  /*60e0*/  UIADD3 UR60, UR60, 0x30840, URZ ;  /* 0x000308403c3c7890 */ /* 0x000fe2000fffe03f */
[----:B------:R-:W-:Y:S01]  /*60f0*/  PLOP3.LUT P1, PT, PT, PT, UP0, 0x40, 0x0 ;  /* 0x000000000000781c */ /* 0x000fe20003f2e808 */
[----:B------:R-:W-:Y:S01]  /*6100*/  ULDC UR11, c[0x0][0x2f0] ;  /* 0x0000bc00000b7ab9 */ /* 0x000fe20000000800 */
[----:B------:R-:W1:Y:S01]  /*6110*/  MUFU.TANH R8, R8 ;  /* 0x0000000800087308 */ /* 0x000e620000002400 */
[----:B---3--:R-:W-:Y:S01]  /*6120*/  UPRMT UR60, UR10, 0x654, UR60 ;  /* 0x000006540a3c7896 */ /* 0x008fe2000800003c */
[----:B------:R-:W-:Y:S01]  /*6130*/  IMAD R145, R17, UR11, R144 ;  /* 0x0000000b11917c24 */ /* 0x000fe2000f8e0290 */
[----:B------:R-:W-:Y:S01]  /*6140*/  ULDC UR11, c[0x0][0x9e0] ;  /* 0x00027800000b7ab9 */ /* 0x000fe20000000800 */
[----:B------:R-:W-:Y:S01]  /*6150*/  ULDC UR10, c[0x0][0x288] ;  /* 0x0000a200000a7ab9 */ /* 0x000fe20000000800 */
[----:B------:R-:W-:-:S02]  /*6160*/  VIADD R178, R144, 0xffffffff ;  /* 0xffffffff90b27836 */ /* 0x000fc40000000000 */
[----:B------:R-:W-:Y:S01]  /*6170*/  VIADD R145, R145, -UR10 ;  /* 0x8000000a91917c36 */ /* 0x000fe20008000000 */
[----:B------:R-:W2:Y:S02]  /*6180*/  MUFU.TANH R9, R9 ;  /* 0x0000000900097308 */ /* 0x000ea40000002400 */
[----:B------:R-:W-:Y:S01]  /*6190*/  SYNCS.ARRIVE.TRANS64.RED.A1T0 RZ, [UR60], RZ ;  /* 0x000000ffffff79a7 */ /* 0x000fe2000810043c */
[C---:B------:R-:W-:Y:S02]  /*61a0*/  VIADD R167, R145.reuse, UR11 ;  /* 0x0000000b91a77c36 */ /* 0x040fe40008000000 */
[----:B------:R-:W-:Y:S02]  /*61b0*/  VIADD R177, R145, UR6 ;  /* 0x0000000691b17c36 */ /* 0x000fe40008000000 */
[--C-:B0-----:R-:W-:Y:S01]  /*61c0*/  IMAD.IADD R153, R167, 0x1, R154.reuse ;  /* 0x00000001a7997824 */ /* 0x101fe200078e029a */
[----:B------:R-:W0:Y:S01]  /*61d0*/  MUFU.TANH R0, R0 ;  /* 0x0000000000007308 */ /* 0x000e220000002400 */
[----:B------:R-:W-:-:S07]  /*61e0*/  IMAD.IADD R155, R177, 0x1, R154 ;  /* 0x00000001b19b7824 */ /* 0x000fce00078e029a */
[----:B------:R-:W3:Y:S08]  /*61f0*/  MUFU.TANH R2, R2 ;  /* 0x0000000200027308 */ /* 0x000ef00000002400 */
[----:B------:R-:W4:Y:S08]  /*6200*/  MUFU.TANH R168, R168 ;  /* 0x000000a800a87308 */ /* 0x000f300000002400 */
        /* <DEDUP_REMOVED lines=32> */
[----:B------:R0:W0:Y:S08]  /*6410*/  MUFU.TANH R150, R157 ;  /* 0x0000009d00967308 */ /* 0x0000300000002400 */
[----:B------:R-:W0:Y:S08]  /*6420*/  MUFU.TANH R140, R140 ;  /* 0x0000008c008c7308 */ /* 0x000e300000002400 */
[----:B------:R-:W0:Y:S08]  /*6430*/  MUFU.TANH R132, R132 ;  /* 0x0000008400847308 */ /* 0x000e300000002400 */
[----:B------:R0:W0:Y:S08]  /*6440*/  MUFU.TANH R159, R160 ;  /* 0x000000a0009f7308 */ /* 0x0000300000002400 */
[----:B------:R-:W0:Y:S08]  /*6450*/  MUFU.TANH R161, R161 ;  /* 0x000000a100a17308 */ /* 0x000e300000002400 */
[----:B------:R-:W0:Y:S08]  /*6460*/  MUFU.TANH R134, R134 ;  /* 0x0000008600867308 */ /* 0x000e300000002400 */
[----:B------:R-:W0:Y:S08]  /*6470*/  MUFU.TANH R136, R136 ;  /* 0x0000008800887308 */ /* 0x000e300000002400 */
[----:B------:R0:W0:Y:S08]  /*6480*/  MUFU.TANH R163, R164 ;  /* 0x000000a400a37308 */ /* 0x0000300000002400 */
[----:B------:R-:W0:Y:S08]  /*6490*/  MUFU.TANH R165, R165 ;  /* 0x000000a500a57308 */ /* 0x000e300000002400 */
[----:B------:R-:W0:Y:S08]  /*64a0*/  MUFU.TANH R138, R138 ;  /* 0x0000008a008a7308 */ /* 0x000e300000002400 */
[----:B------:R-:W0:Y:S01]  /*64b0*/  MUFU.TANH R139, R139 ;  /* 0x0000008b008b7308 */ /* 0x000e220000002400 */
[----:B-1234-:R-:W-:Y:S05]  /*64c0*/  @P1 BRA `(.L_x_1007) ;  /* 0x0000000000641947 */ /* 0x01efea0003800000 */
[----:B------:R-:W-:Y:S01]  /*64d0*/  ULDC UR5, c[0x0][0x2f0] ;  /* 0x0000bc0000057ab9 */ /* 0x000fe20000000800 */
[----:B------:R-:W-:Y:S01]  /*64e0*/  BSSY B0, `(.L_x_1008) ;  /* 0x0000014000007945 */ /* 0x000fe20003800000 */
[----:B------:R-:W-:-:S04]  /*64f0*/  IMAD R144, R17, UR5, R154 ;  /* 0x0000000511907c24 */ /* 0x000fc8000f8e029a */
[----:B0-----:R-:W-:-:S05]  /*6500*/  VIADD R157, R144, -UR10 ;  /* 0x8000000a909d7c36 */ /* 0x001fca0008000000 */
        /* <DEDUP_REMOVED lines=11> */
.L_x_1009:
[----:B------:R-:W-:Y:S02]  /*65c0*/  ULDC UR5, c[0x0][0x9e4] ;  /* 0x0002790000057ab9 */ /* 0x000fe40000000800 */
[----:B------:R-:W-:-:S04]  /*65d0*/  MOV R154, UR5 ;  /* 0x00000005009a7c02 */ /* 0x000fc80008000f00 */
[----:B------:R-:W-:-:S13]  /*65e0*/  ISETP.NE.AND P1, PT, R154, 0x1, PT ;  /* 0x000000019a00780c */ /* 0x000fda0003f25270 */
[----:B------:R-:W0:Y:S02]  /*65f0*/  @P1 LDC.64 R144, c[0x0][0x9e8] ;  /* 0x00027a00ff901b82 */ /* 0x000e240000000a00 */
[----:B0-----:R-:W-:-:S05]  /*6600*/  @P1 IMAD.HI.U32 R144, R157, R144, RZ ;  /* 0x000000909d901227 */ /* 0x001fca00078e00ff */
[----:B------:R-:W-:-:S07]  /*6610*/  @P1 SHF.R.U32.HI R157, RZ, R145, R144 ;  /* 0x00000091ff9d1219 */ /* 0x000fce0000011690 */
.L_x_1010:
[----:B------:R-:W-:Y:S05]  /*6620*/  BSYNC B0 ;  /* 0x0000000000007941 */ /* 0x000fea0003800000 */
.L_x_1008:
[----:B------:R-:W-:-:S05]  /*6630*/  IMAD R144, R157, R154, R178 ;  /* 0x0000009a9d907224 */ /* 0x000fca00078e02b2 */
[----:B------:R-:W-:Y:S02]  /*6640*/  VIADDMNMX R153, R144, R154, R153, PT ;  /* 0x0000009a90997246 */ /* 0x000fe40003800199 */
[----:B------:R-:W-:-:S07]  /*6650*/  VIMNMX R155, R155, R144, !PT ;  /* 0x000000909b9b7248 */ /* 0x000fce0007fe0100 */
.L_x_1007:
[C---:B------:R-:W-:Y:S02]  /*6660*/  ISETP.GE.AND P6, PT, R176.reuse, 0xa, PT ;  /* 0x0000000ab000780c */ /* 0x040fe40003fc6270 */
[C---:B------:R-:W-:Y:S02]  /*6670*/  ISETP.GE.AND P1, PT, R176.reuse, 0x2, PT ;  /* 0x00000002b000780c */ /* 0x040fe40003f26270 */
[C---:B------:R-:W-:Y:S02]  /*6680*/  ISETP.GE.AND P2, PT, R176.reuse, 0x9, PT ;  /* 0x00000009b000780c */ /* 0x040fe40003f46270 */
[----:B------:R-:W-:Y:S02]  /*6690*/  ISETP.GE.AND P5, PT, R176, 0x11, PT ;  /* 0x00000011b000780c */ /* 0x000fe40003fa6270 */
[----:B------:R-:W-:Y:S02]  /*66a0*/  LOP3.LUT R16, R16, 0xfffffffb, RZ, 0xc0, !PT ;  /* 0xfffffffb10107812 */ /* 0x000fe400078ec0ff */
[----:B------:R-:W-:-:S02]  /*66b0*/  ISETP.GT.AND P4, PT, R155, 0x1, !P1 ;  /* 0x000000019b00780c */ /* 0x000fc40004f84270 */
[----:B------:R-:W-:Y:S02]  /*66c0*/  ISETP.GT.AND P3, PT, R155, 0x8, !P2 ;  /* 0x000000089b00780c */ /* 0x000fe40005764270 */
[----:B------:R-:W-:Y:S02]  /*66d0*/  @P6 LOP3.LUT R16, R16, 0x4, RZ, 0xfc, !PT ;  /* 0x0000000410106812 */ /* 0x000fe400078efcff */
[C---:B------:R-:W-:Y:S02]  /*66e0*/  ISETP.LT.OR P4, PT, R153.reuse, 0x2, P4 ;  /* 0x000000029900780c */ /* 0x040fe40002781670 */
[----:B------:R-:W-:Y:S02]  /*66f0*/  ISETP.LT.OR P3, PT, R153, 0x9, P3 ;  /* 0x000000099900780c */ /* 0x000fe40001f61670 */
[----:B------:R-:W-:Y:S02]  /*6700*/  LOP3.LUT R16, R16, 0xfffffff7, RZ, 0xc0, !PT ;  /* 0xfffffff710107812 */ /* 0x000fe400078ec0ff */
[----:B------:R-:W-:-:S02]  /*6710*/  FSEL R206, R9, -INF , !P4 ;  /* 0xff80000009ce7808 */ /* 0x000fc40006000000 */
[----:B------:R-:W-:Y:S02]  /*6720*/  FSEL R204, R168, -INF , !P3 ;  /* 0xff800000a8cc7808 */ /* 0x000fe40005800000 */
[C---:B------:R-:W-:Y:S02]  /*6730*/  ISETP.GT.AND P4, PT, R155.reuse, 0x9, !P6 ;  /* 0x000000099b00780c */ /* 0x040fe40007784270 */
[----:B------:R-:W-:Y:S02]  /*6740*/  @P5 LOP3.LUT R16, R16, 0x8, RZ, 0xfc, !PT ;  /* 0x0000000810105812 */ /* 0x000fe400078efcff */
[----:B------:R-:W-:Y:S02]  /*6750*/  ISETP.GT.AND P3, PT, R155, 0x10, !P5 ;  /* 0x000000109b00780c */ /* 0x000fe40006f64270 */
[----:B------:R-:W-:Y:S02]  /*6760*/  ISETP.GE.AND P5, PT, R176, 0x12, PT ;  /* 0x00000012b000780c */ /* 0x000fe40003fa6270 */
[----:B------:R-:W-:-:S02]  /*6770*/  ISETP.LT.OR P4, PT, R153, 0xa, P4 ;  /* 0x0000000a9900780c */ /* 0x000fc40002781670 */
[----:B------:R-:W-:Y:S02]  /*6780*/  ISETP.LT.OR P3, PT, R153, 0x11, P3 ;  /* 0x000000119900780c */ /* 0x000fe40001f61670 */
[----:B0-----:R-:W-:Y:S02]  /*6790*/  FSEL R192, R169, -INF , !P4 ;  /* 0xff800000a9c07808 */ /* 0x001fe40006000000 */
[----:B------:R-:W-:Y:S02]  /*67a0*/  ISETP.GE.AND P4, PT, R176, 0x19, PT ;  /* 0x00000019b000780c */ /* 0x000fe40003f86270 */
[----:B------:R-:W-:Y:S02]  /*67b0*/  LOP3.LUT R16, R16, 0xffffffef, RZ, 0xc0, !PT ;  /* 0xffffffef10107812 */ /* 0x000fe400078ec0ff */
[----:B------:R-:W-:Y:S02]  /*67c0*/  FSEL R194, R170, -INF , !P3 ;  /* 0xff800000aac27808 */ /* 0x000fe40005800000 */
[----:B------:R-:W-:-:S02]  /*67d0*/  ISETP.GT.AND P3, PT, R155, 0x11, !P5 ;  /* 0x000000119b00780c */ /* 0x000fc40006f64270 */
[----:B------:R-:W-:Y:S02]  /*67e0*/  @P5 LOP3.LUT R16, R16, 0x10, RZ, 0xfc, !PT ;  /* 0x0000001010105812 */ /* 0x000fe400078efcff */
[----:B------:R-:W-:Y:S02]  /*67f0*/  ISETP.LT.OR P3, PT, R153, 0x12, P3 ;  /* 0x000000129900780c */ /* 0x000fe40001f61670 */
[----:B------:R-:W-:Y:S02]  /*6800*/  LOP3.LUT R16, R16, 0xfffbffff, RZ, 0xc0, !PT ;  /* 0xfffbffff10107812 */ /* 0x000fe400078ec0ff */
[----:B------:R-:W-:Y:S02]  /*6810*/  FSEL R196, R171, -INF , !P3 ;  /* 0xff800000abc47808 */ /* 0x000fe40005800000 */
[----:B------:R-:W-:Y:S02]  /*6820*/  @P4 LOP3.LUT R16, R16, 0x40000, RZ, 0xfc, !PT ;  /* 0x0004000010104812 */ /* 0x000fe400078efcff */
[----:B------:R-:W-:-:S02]  /*6830*/  ISETP.GT.AND P3, PT, R155, 0x18, !P4 ;  /* 0x000000189b00780c */ /* 0x000fc40006764270 */
[----:B------:R-:W-:Y:S02]  /*6840*/  ISETP.GE.AND P4, PT, R176, 0x1a, PT ;  /* 0x0000001ab000780c */ /* 0x000fe40003f86270 */
[----:B------:R-:W-:Y:S02]  /*6850*/  ISETP.LT.OR P3, PT, R153, 0x19, P3 ;  /* 0x000000199900780c */ /* 0x000fe40001f61670 */
[----:B------:R-:W-:Y:S02]  /*6860*/  LOP3.LUT R16, R16, 0xfffdffff, RZ, 0xc0, !PT ;  /* 0xfffdffff10107812 */ /* 0x000fe400078ec0ff */
[----:B------:R-:W-:Y:S02]  /*6870*/  FSEL R198, R172, -INF , !P3 ;  /* 0xff800000acc67808 */ /* 0x000fe40005800000 */
[----:B------:R-:W-:Y:S02]  /*6880*/  ISETP.GT.AND P3, PT, R155, 0x19, !P4 ;  /* 0x000000199b00780c */ /* 0x000fe40006764270 */
[----:B------:R-:W-:-:S02]  /*6890*/  R2UR UR5, R18 ;  /* 0x00000000120572ca */ /* 0x000fc400000e0000 */
[----:B------:R-:W-:Y:S02]  /*68a0*/  ISETP.LT.OR P3, PT, R153, 0x1a, P3 ;  /* 0x0000001a9900780c */ /* 0x000fe40001f61670 */
[----:B------:R-:W-:Y:S02]  /*68b0*/  @P4 LOP3.LUT R16, R16, 0x20000, RZ, 0xfc, !PT ;  /* 0x0002000010104812 */ /* 0x000fe400078efcff */
[----:B------:R-:W-:Y:S02]  /*68c0*/  ISETP.GE.AND P4, PT, R176, 0x21, PT ;  /* 0x00000021b000780c */ /* 0x000fe40003f86270 */
[----:B------:R-:W-:Y:S02]  /*68d0*/  LOP3.LUT R16, R16, 0xfffeffff, RZ, 0xc0, !PT ;  /* 0xfffeffff10107812 */ /* 0x000fe400078ec0ff */
[----:B------:R-:W-:Y:S02]  /*68e0*/  FSEL R200, R133, -INF , !P3 ;  /* 0xff80000085c87808 */ /* 0x000fe40005800000 */
[----:B------:R-:W-:Y:S01]  /*68f0*/  ISETP.GT.AND P3, PT, R155, 0x20, !P4 ;  /* 0x000000209b00780c */ /* 0x000fe20006764270 */
[----:B------:R-:W-:-:S03]  /*6900*/  UISETP.NE.AND UP0, UPT, UR5, URZ, UPT ;  /* 0x0000003f0500728c */ /* 0x000fc6000bf05270 */
[----:B------:R-:W-:-:S03]  /*6910*/  ISETP.LT.OR P3, PT, R153, 0x21, P3 ;  /* 0x000000219900780c */ /* 0x000fc60001f61670 */
[----:B------:R-:W-:Y:S02]  /*6920*/  @P4 LOP3.LUT R16, R16, 0x10000, RZ, 0xfc, !PT ;  /* 0x0001000010104812 */ /* 0x000fe400078efcff */
[----:B------:R-:W-:Y:S02]  /*6930*/  ISETP.GE.AND P4, PT, R176, 0x22, PT ;  /* 0x00000022b000780c */ /* 0x000fe40003f86270 */
[----:B------:R-:W-:Y:S02]  /*6940*/  LOP3.LUT R16, R16, 0xffff7fff, RZ, 0xc0, !PT ;  /* 0xffff7fff10107812 */ /* 0x000fe400078ec0ff */
[----:B------:R-:W-:Y:S02]  /*6950*/  FSEL R202, R173, -INF , !P3 ;  /* 0xff800000adca7808 */ /* 0x000fe40005800000 */
[----:B------:R-:W-:-:S04]  /*6960*/  ISETP.GT.AND P3, PT, R155, 0x21, !P4 ;  /* 0x000000219b00780c */ /* 0x000fc80006764270 */
        /* <DEDUP_REMOVED lines=51> */
[----:B------:R-:W-:Y:S02]  /*6ca0*/  FSEL R166, R149, -INF , !P3 ;  /* 0xff80000095a67808 */ /* 0x000fe40005800000 */
[----:B------:R-:W-:Y:S02]  /*6cb0*/  LOP3.LUT R16, R16, 0xffffffbf, RZ, 0xc0, !PT ;  /* 0xffffffbf10107812 */ /* 0x000fe400078ec0ff */
[----:B------:R-:W-:-:S04]  /*6cc0*/  ISETP.GT.AND P3, PT, R155, 0x48, !P4 ;  /* 0x000000489b00780c */ /* 0x000fc80006764270 */
[----:B------:R-:W-:-:S03]  /*6cd0*/  ISETP.LT.OR P3, PT, R153, 0x49, P3 ;  /* 0x000000499900780c */ /* 0x000fc60001f61670 */
[----:B------:R-:W-:Y:S02]  /*6ce0*/  @P4 LOP3.LUT R16, R16, 0x40, RZ, 0xfc, !PT ;  /* 0x0000004010104812 */ /* 0x000fe400078efcff */
[----:B------:R-:W-:Y:S02]  /*6cf0*/  ISETP.GE.AND P4, PT, R176, 0x4a, PT ;  /* 0x0000004ab000780c */ /* 0x000fe40003f86270 */
[----:B------:R-:W-:Y:S02]  /*6d00*/  FSEL R152, R152, -INF , !P3 ;  /* 0xff80000098987808 */ /* 0x000fe40005800000 */
[----:B------:R-:W-:Y:S02]  /*6d10*/  ISETP.GT.AND P3, PT, R155, 0x49, !P4 ;  /* 0x000000499b00780c */ /* 0x000fe40006764270 */
[----:B------:R-:W-:Y:S02]  /*6d20*/  LOP3.LUT R16, R16, 0xffffffdf, RZ, 0xc0, !PT ;  /* 0xffffffdf10107812 */ /* 0x000fe400078ec0ff */
[----:B------:R-:W-:-:S04]  /*6d30*/  ISETP.LT.OR P3, PT, R153, 0x4a, P3 ;  /* 0x0000004a9900780c */ /* 0x000fc80001f61670 */
[----:B------:R-:W-:Y:S02]  /*6d40*/  FSEL R150, R150, -INF , !P3 ;  /* 0xff80000096967808 */ /* 0x000fe40005800000 */
[----:B------:R-:W-:Y:S02]  /*6d50*/  ISETP.GE.AND P3, PT, R176, 0x51, PT ;  /* 0x00000051b000780c */ /* 0x000fe40003f66270 */
[----:B------:R-:W-:Y:S02]  /*6d60*/  @P4 LOP3.LUT R16, R16, 0x20, RZ, 0xfc, !PT ;  /* 0x0000002010104812 */ /* 0x000fe400078efcff */
[----:B------:R-:W-:Y:S02]  /*6d70*/  ISETP.GT.AND P4, PT, R155, 0x50, !P3 ;  /* 0x000000509b00780c */ /* 0x000fe40005f84270 */
[----:B------:R-:W-:Y:S02]  /*6d80*/  LOP3.LUT R16, R16, 0xfffffffd, RZ, 0xc0, !PT ;  /* 0xfffffffd10107812 */ /* 0x000fe400078ec0ff */
[----:B------:R-:W-:-:S04]  /*6d90*/  ISETP.LT.OR P4, PT, R153, 0x51, P4 ;  /* 0x000000519900780c */ /* 0x000fc80002781670 */
[----:B------:R-:W-:Y:S02]  /*6da0*/  FSEL R148, R159, -INF , !P4 ;  /* 0xff8000009f947808 */ /* 0x000fe40006000000 */
[----:B------:R-:W-:-:S04]  /*6db0*/  ISETP.GE.AND P4, PT, R176, 0x52, PT ;  /* 0x00000052b000780c */ /* 0x000fc80003f86270 */
[----:B------:R-:W-:-:S04]  /*6dc0*/  ISETP.GT.AND P5, PT, R155, 0x51, !P4 ;  /* 0x000000519b00780c */ /* 0x000fc800067a4270 */
[----:B------:R-:W-:-:S04]  /*6dd0*/  ISETP.LT.OR P5, PT, R153, 0x52, P5 ;  /* 0x000000529900780c */ /* 0x000fc80002fa1670 */
[----:B------:R-:W-:Y:S02]  /*6de0*/  FSEL R146, R161, -INF , !P5 ;  /* 0xff800000a1927808 */ /* 0x000fe40006800000 */
[----:B------:R-:W-:-:S04]  /*6df0*/  ISETP.GE.AND P5, PT, R176, 0x59, PT ;  /* 0x00000059b000780c */ /* 0x000fc80003fa6270 */
[----:B------:R-:W-:-:S04]  /*6e00*/  ISETP.GT.AND P6, PT, R155, 0x58, !P5 ;  /* 0x000000589b00780c */ /* 0x000fc80006fc4270 */
[----:B------:R-:W-:-:S04]  /*6e10*/  ISETP.LT.OR P6, PT, R153, 0x59, P6 ;  /* 0x000000599900780c */ /* 0x000fc800037c1670 */
[----:B------:R-:W-:Y:S02]  /*6e20*/  FSEL R142, R163, -INF , !P6 ;  /* 0xff800000a38e7808 */ /* 0x000fe40007000000 */
[----:B------:R-:W-:-:S13]  /*6e30*/  ISETP.GE.AND P6, PT, R176, 0x1, PT ;  /* 0x00000001b000780c */ /* 0x000fda0003fc6270 */
[----:B------:R-:W-:Y:S02]  /*6e40*/  @P6 LOP3.LUT R16, R16, 0x2, RZ, 0xfc, !PT ;  /* 0x0000000210106812 */ /* 0x000fe400078efcff */
[----:B------:R-:W-:Y:S02]  /*6e50*/  ISETP.GT.AND P6, PT, R155, RZ, !P6 ;  /* 0x000000ff9b00720c */ /* 0x000fe400077c4270 */
[----:B------:R-:W-:Y:S02]  /*6e60*/  LOP3.LUT R16, R16, 0xfffffffe, RZ, 0xc0, !PT ;  /* 0xfffffffe10107812 */ /* 0x000fe400078ec0ff */
[----:B------:R-:W-:-:S04]  /*6e70*/  ISETP.LT.OR P6, PT, R153, 0x1, P6 ;  /* 0x000000019900780c */ /* 0x000fc800037c1670 */
[----:B------:R-:W-:Y:S02]  /*6e80*/  FSEL R210, R8, -INF , !P6 ;  /* 0xff80000008d27808 */ /* 0x000fe40007000000 */
[----:B------:R-:W-:Y:S01]  /*6e90*/  ISETP.GE.AND P6, PT, R176, 0x5a, PT ;  /* 0x0000005ab000780c */ /* 0x000fe20003fc6270 */
[----:B------:R-:W0:-:S12]  /*6ea0*/  SHFL.IDX PT, R8, R151, 0x1, 0x1c1f ;  /* 0x003c1f0097087f89 */ /* 0x000e1800000e0000 */
[----:B------:R-:W-:Y:S02]  /*6eb0*/  @P6 LOP3.LUT R16, R16, 0x1, RZ, 0xfc, !PT ;  /* 0x0000000110106812 */ /* 0x000fe400078efcff */
[----:B------:R-:W-:-:S04]  /*6ec0*/  ISETP.GT.AND P6, PT, R155, 0x59, !P6 ;  /* 0x000000599b00780c */ /* 0x000fc800077c4270 */
[----:B------:R-:W-:-:S04]  /*6ed0*/  ISETP.LT.OR P6, PT, R153, 0x5a, P6 ;  /* 0x0000005a9900780c */ /* 0x000fc800037c1670 */
[----:B------:R-:W-:Y:S02]  /*6ee0*/  FSEL R144, R165, -INF , !P6 ;  /* 0xff800000a5907808 */ /* 0x000fe40007000000 */
[----:B------:R-:W-:Y:S01]  /*6ef0*/  PLOP3.LUT P6, PT, PT, PT, UP0, 0x40, 0x0 ;  /* 0x000000000000781c */ /* 0x000fe20003fce808 */
[--C-:B0-----:R-:W-:Y:S02]  /*6f00*/  IMAD.IADD R133, R167, 0x1, R8.reuse ;  /* 0x00000001a7857824 */ /* 0x101fe400078e0208 */
[----:B------:R-:W-:-:S10]  /*6f10*/  IMAD.IADD R141, R177, 0x1, R8 ;  /* 0x00000001b18d7824 */ /* 0x000fd400078e0208 */
[----:B------:R-:W-:Y:S05]  /*6f20*/  @P6 BRA `(.L_x_1011) ;  /* 0x0000000000646947 */ /* 0x000fea0003800000 */
[----:B------:R-:W-:Y:S01]  /*6f30*/  ULDC UR5, c[0x0][0x2f0] ;  /* 0x0000bc0000057ab9 */ /* 0x000fe20000000800 */
[----:B------:R-:W-:Y:S01]  /*6f40*/  BSSY B0, `(.L_x_1012) ;  /* 0x0000014000007945 */ /* 0x000fe20003800000 */
[----:B------:R-:W-:-:S04]  /*6f50*/  IMAD R8, R17, UR5, R8 ;  /* 0x0000000511087c24 */ /* 0x000fc8000f8e0208 */
[----:B------:R-:W-:-:S05]  /*6f60*/  VIADD R143, R8, -UR10 ;  /* 0x8000000a088f7c36 */ /* 0x000fca0008000000 */
        /* <DEDUP_REMOVED lines=11> */
.L_x_1013:
[----:B------:R-:W-:Y:S02]  /*7020*/  ULDC UR5, c[0x0][0x9e4] ;  /* 0x0002790000057ab9 */ /* 0x000fe40000000800 */
[----:B------:R-:W-:-:S05]  /*7030*/  IMAD.U32 R145, RZ, RZ, UR5 ;  /* 0x00000005ff917e24 */ /* 0x000fca000f8e00ff */
[----:B------:R-:W-:-:S13]  /*7040*/  ISETP.NE.AND P6, PT, R145, 0x1, PT ;  /* 0x000000019100780c */ /* 0x000fda0003fc5270 */
[----:B------:R-:W0:Y:S02]  /*7050*/  @P6 LDC.64 R8, c[0x0][0x9e8] ;  /* 0x00027a00ff086b82 */ /* 0x000e240000000a00 */
[----:B0-----:R-:W-:-:S05]  /*7060*/  @P6 IMAD.HI.U32 R8, R143, R8, RZ ;  /* 0x000000088f086227 */ /* 0x001fca00078e00ff */
[----:B------:R-:W-:-:S07]  /*7070*/  @P6 SHF.R.U32.HI R143, RZ, R9, R8 ;  /* 0x00000009ff8f6219 */ /* 0x000fce0000011608 */
.L_x_1014:
[----:B------:R-:W-:Y:S05]  /*7080*/  BSYNC B0 ;  /* 0x0000000000007941 */ /* 0x000fea0003800000 */
.L_x_1012:
[----:B------:R-:W-:-:S05]  /*7090*/  IMAD R8, R143, R145, R178 ;  /* 0x000000918f087224 */ /* 0x000fca00078e02b2 */
[----:B------:R-:W-:Y:S02]  /*70a0*/  VIADDMNMX R133, R8, R145, R133, PT ;  /* 0x0000009108857246 */ /* 0x000fe40003800185 */
[----:B------:R-:W-:-:S07]  /*70b0*/  VIMNMX R141, R141, R8, !PT ;  /* 0x000000088d8d7248 */ /* 0x000fce0007fe0100 */
.L_x_1011:
[C---:B------:R-:W-:Y:S02]  /*70c0*/  ISETP.GT.AND P1, PT, R141.reuse, 0x1, !P1 ;  /* 0x000000018d00780c */ /* 0x040fe40004f24270 */
[----:B------:R-:W-:Y:S02]  /*70d0*/  ISETP.GT.AND P2, PT, R141, 0x8, !P2 ;  /* 0x000000088d00780c */ /* 0x000fe40005744270 */
[C---:B------:R-:W-:Y:S02]  /*70e0*/  ISETP.LT.OR P1, PT, R133.reuse, 0x2, P1 ;  /* 0x000000028500780c */ /* 0x040fe40000f21670 */
[----:B------:R-:W-:Y:S02]  /*70f0*/  ISETP.LT.OR P2, PT, R133, 0x9, P2 ;  /* 0x000000098500780c */ /* 0x000fe40001741670 */
[----:B------:R-:W-:Y:S02]  /*7100*/  FSEL R2, R2, -INF , !P1 ;  /* 0xff80000002027808 */ /* 0x000fe40004800000 */
[----:B------:R-:W-:-:S02]  /*7110*/  LOP3.LUT P1, RZ, R16, 0x4, RZ, 0xc0, !PT ;  /* 0x0000000410ff7812 */ /* 0x000fc4000782c0ff */
[----:B------:R-:W-:Y:S02]  /*7120*/  FSEL R172, R21, -INF , !P2 ;  /* 0xff80000015ac7808 */ /* 0x000fe40005000000 */
[----:B------:R-:W-:Y:S02]  /*7130*/  ISETP.GT.AND P1, PT, R141, 0x9, !P1 ;  /* 0x000000098d00780c */ /* 0x000fe40004f24270 */
[C---:B------:R-:W-:Y:S02]  /*7140*/  LOP3.LUT P2, RZ, R16.reuse, 0x40000, RZ, 0xc0, !PT ;  /* 0x0004000010ff7812 */ /* 0x040fe4000784c0ff */
[----:B------:R-:W-:Y:S02]  /*7150*/  ISETP.LT.OR P1, PT, R133, 0xa, P1 ;  /* 0x0000000a8500780c */ /* 0x000fe40000f21670 */
[----:B------:R-:W-:Y:S02]  /*7160*/  LOP3.LUT P6, RZ, R16, 0x20000, RZ, 0xc0, !PT ;  /* 0x0002000010ff7812 */ /* 0x000fe400078cc0ff */
[----:B------:R-:W-:-:S02]  /*7170*/  FSEL R176, R10, -INF , !P1 ;  /* 0xff8000000ab07808 */ /* 0x000fc40004800000 */
[----:B------:R-:W-:Y:S02]  /*7180*/  LOP3.LUT P1, RZ, R16, 0x8, RZ, 0xc0, !PT ;  /* 0x0000000810ff7812 */ /* 0x000fe4000782c0ff */
[----:B------:R-:W-:Y:S02]  /*7190*/  FMNMX.FTZ R9, R210, R14, !PT ;  /* 0x0000000ed2097209 */ /* 0x000fe40007810000 */
[----:B------:R-:W-:Y:S02]  /*71a0*/  ISETP.GT.AND P1, PT, R141, 0x10, !P1 ;  /* 0x000000108d00780c */ /* 0x000fe40004f24270 */
[----:B------:R-:W-:Y:S02]  /*71b0*/  FMNMX.FTZ R9, R206, R9, !PT ;  /* 0x00000009ce097209 */ /* 0x000fe40007810000 */
[----:B------:R-:W-:Y:S02]  /*71c0*/  ISETP.LT.OR P1, PT, R133, 0x11, P1 ;  /* 0x000000118500780c */ /* 0x000fe40000f21670 */
[----:B------:R-:W-:-:S02]  /*71d0*/  FMNMX.FTZ R9, R204, R9, !PT ;  /* 0x00000009cc097209 */ /* 0x000fc40007810000 */
[----:B------:R-:W-:Y:S02]  /*71e0*/  FSEL R178, R121, -INF , !P1 ;  /* 0xff80000079b27808 */ /* 0x000fe40004800000 */
[----:B------:R-:W-:Y:S02]  /*71f0*/  LOP3.LUT P1, RZ, R16, 0x10, RZ, 0xc0, !PT ;  /* 0x0000001010ff7812 */ /* 0x000fe4000782c0ff */
[----:B------:R-:W-:Y:S02]  /*7200*/  FMNMX.FTZ R9, R192, R9, !PT ;  /* 0x00000009c0097209 */ /* 0x000fe40007810000 */
[----:B------:R-:W-:Y:S02]  /*7210*/  ISETP.GT.AND P1, PT, R141, 0x11, !P1 ;  /* 0x000000118d00780c */ /* 0x000fe40004f24270 */
[----:B------:R-:W-:Y:S02]  /*7220*/  FMNMX.FTZ R9, R194, R9, !PT ;  /* 0x00000009c2097209 */ /* 0x000fe40007810000 */
[----:B------:R-:W-:-:S02]  /*7230*/  ISETP.LT.OR P1, PT, R133, 0x12, P1 ;  /* 0x000000128500780c */ /* 0x000fc40000f21670 */
[----:B------:R-:W-:Y:S02]  /*7240*/  FMNMX.FTZ R9, R196, R9, !PT ;  /* 0x00000009c4097209 */ /* 0x000fe40007810000 */
[----:B------:R-:W-:Y:S02]  /*7250*/  FSEL R180, R120, -INF , !P1 ;  /* 0xff80000078b47808 */ /* 0x000fe40004800000 */
        /* <DEDUP_REMOVED lines=24> */
[----:B------:R-:W-:Y:S02]  /*73e0*/  LOP3.LUT P1, RZ, R16, 0x4000, RZ, 0xc0, !PT ;  /* 0x0000400010ff7812 */ /* 0x000fe4000782c0ff */
[----:B------:R-:W-:Y:S02]  /*73f0*/  FMNMX.FTZ R9, R162, R9, !PT ;  /* 0x00000009a2097209 */ /* 0x000fe40007810000 */
[----:B------:R-:W-:Y:S02]  /*7400*/  ISETP.GT.AND P1, PT, R141, 0x28, !P1 ;  /* 0x000000288d00780c */ /* 0x000fe40004f24270 */
[----:B------:R-:W-:-:S02]  /*7410*/  FMNMX.FTZ R9, R166, R9, !PT ;  /* 0x00000009a6097209 */ /* 0x000fc40007810000 */
[----:B------:R-:W-:Y:S02]  /*7420*/  ISETP.LT.OR P1, PT, R133, 0x29, P1 ;  /* 0x000000298500780c */ /* 0x000fe40000f21670 */
[----:B------:R-:W-:Y:S02]  /*7430*/  FMNMX.FTZ R9, R152, R9, !PT ;  /* 0x0000000998097209 */ /* 0x000fe40007810000 */
[----:B------:R-:W-:Y:S02]  /*7440*/  FSEL R190, R126, -INF , !P1 ;  /* 0xff8000007ebe7808 */ /* 0x000fe40004800000 */
[----:B------:R-:W-:Y:S02]  /*7450*/  LOP3.LUT P1, RZ, R16, 0x2000, RZ, 0xc0, !PT ;  /* 0x0000200010ff7812 */ /* 0x000fe4000782c0ff */
[----:B------:R-:W-:Y:S02]  /*7460*/  FMNMX.FTZ R9, R150, R9, !PT ;  /* 0x0000000996097209 */ /* 0x000fe40007810000 */
[----:B------:R-:W-:-:S02]  /*7470*/  ISETP.GT.AND P1, PT, R141, 0x29, !P1 ;  /* 0x000000298d00780c */ /* 0x000fc40004f24270 */
[----:B------:R-:W-:Y:S02]  /*7480*/  FMNMX.FTZ R9, R148, R9, !PT ;  /* 0x0000000994097209 */ /* 0x000fe40007810000 */
[----:B------:R-:W-:Y:S02]  /*7490*/  ISETP.LT.OR P1, PT, R133, 0x2a, P1 ;  /* 0x0000002a8500780c */ /* 0x000fe40000f21670 */
[----:B------:R-:W-:Y:S02]  /*74a0*/  FMNMX.FTZ R9, R146, R9, !PT ;  /* 0x0000000992097209 */ /* 0x000fe40007810000 */
[----:B------:R-:W-:Y:S02]  /*74b0*/  FSEL R120, R127, -INF , !P1 ;  /* 0xff8000007f787808 */ /* 0x000fe40004800000 */
[----:B------:R-:W-:Y:S02]  /*74c0*/  LOP3.LUT P1, RZ, R16, 0x1000, RZ, 0xc0, !PT ;  /* 0x0000100010ff7812 */ /* 0x000fe4000782c0ff */
[----:B------:R-:W-:-:S02]  /*74d0*/  FMNMX.FTZ R9, R142, R9, !PT ;  /* 0x000000098e097209 */ /* 0x000fc40007810000 */
[----:B------:R-:W-:Y:S02]  /*74e0*/  ISETP.GT.AND P1, PT, R141, 0x30, !P1 ;  /* 0x000000308d00780c */ /* 0x000fe40004f24270 */
[----:B------:R-:W-:Y:S02]  /*74f0*/  FMNMX.FTZ R10, R144, R9, !PT ;  /* 0x00000009900a7209 */ /* 0x000fe40007810000 */
[----:B------:R-:W-:Y:S02]  /*7500*/  ISETP.LT.OR P1, PT, R133, 0x31, P1 ;  /* 0x000000318500780c */ /* 0x000fe40000f21670 */
[----:B------:R-:W-:Y:S01]  /*7510*/  LOP3.LUT P2, RZ, R16, 0x80, RZ, 0xc0, !PT ;  /* 0x0000008010ff7812 */ /* 0x000fe2000784c0ff */
[----:B------:R-:W0:Y:S01]  /*7520*/  SHFL.BFLY PT, R9, R10, 0x2, 0x1f ;  /* 0x0c401f000a097f89 */ /* 0x000e2200000e0000 */
[----:B------:R-:W-:Y:S02]  /*7530*/  FSEL R128, R128, -INF , !P1 ;  /* 0xff80000080807808 */ /* 0x000fe40004800000 */
[----:B------:R-:W-:-:S02]  /*7540*/  LOP3.LUT P1, RZ, R16, 0x800, RZ, 0xc0, !PT ;  /* 0x0000080010ff7812 */ /* 0x000fc4000782c0ff */
[----:B------:R-:W-:Y:S02]  /*7550*/  LOP3.LUT P6, RZ, R16, 0x40, RZ, 0xc0, !PT ;  /* 0x0000004010ff7812 */ /* 0x000fe400078cc0ff */
[C---:B------:R-:W-:Y:S02]  /*7560*/  ISETP.GT.AND P1, PT, R141.reuse, 0x31, !P1 ;  /* 0x000000318d00780c */ /* 0x040fe40004f24270 */
[----:B------:R-:W-:Y:S02]  /*7570*/  ISETP.GT.AND P3, PT, R141, 0x50, !P3 ;  /* 0x000000508d00780c */ /* 0x000fe40005f64270 */
[----:B------:R-:W-:Y:S02]  /*7580*/  ISETP.LT.OR P1, PT, R133, 0x32, P1 ;  /* 0x000000328500780c */ /* 0x000fe40000f21670 */
[----:B------:R-:W-:Y:S02]  /*7590*/  ISETP.GT.AND P4, PT, R141, 0x51, !P4 ;  /* 0x000000518d00780c */ /* 0x000fe40006784270 */
[----:B------:R-:W-:-:S02]  /*75a0*/  FSEL R122, R129, -INF , !P1 ;  /* 0xff800000817a7808 */ /* 0x000fc40004800000 */
[----:B------:R-:W-:Y:S02]  /*75b0*/  LOP3.LUT P1, RZ, R16, 0x400, RZ, 0xc0, !PT ;  /* 0x0000040010ff7812 */ /* 0x000fe4000782c0ff */
[----:B------:R-:W-:Y:S02]  /*75c0*/  ISETP.LT.OR P3, PT, R133, 0x51, P3 ;  /* 0x000000518500780c */ /* 0x000fe40001f61670 */
[C---:B------:R-:W-:Y:S02]  /*75d0*/  ISETP.GT.AND P1, PT, R141.reuse, 0x38, !P1 ;  /* 0x000000388d00780c */ /* 0x040fe40004f24270 */
[----:B------:R-:W-:Y:S02]  /*75e0*/  ISETP.GT.AND P5, PT, R141, 0x58, !P5 ;  /* 0x000000588d00780c */ /* 0x000fe40006fa4270 */
[----:B------:R-:W-:Y:S02]  /*75f0*/  ISETP.LT.OR P1, PT, R133, 0x39, P1 ;  /* 0x000000398500780c */ /* 0x000fe40000f21670 */
[----:B0-----:R-:W-:-:S02]  /*7600*/  FMNMX.FTZ R121, R10, R9, !PT ;  /* 0x000000090a797209 */ /* 0x001fc40007810000 */
[----:B------:R-:W-:Y:S01]  /*7610*/  FSEL R130, R130, -INF , !P1 ;  /* 0xff80000082827808 */ /* 0x000fe20004800000 */
[----:B------:R-:W0:Y:S01]  /*7620*/  LDC R9, c[0x0][0x988] ;  /* 0x00026200ff097b82 */ /* 0x000e220000000800 */
[----:B------:R-:W-:Y:S01]  /*7630*/  LOP3.LUT P1, RZ, R16, 0x200, RZ, 0xc0, !PT ;  /* 0x0000020010ff7812 */ /* 0x000fe2000782c0ff */
[----:B------:R-:W1:Y:S01]  /*7640*/  SHFL.BFLY PT, R8, R121, 0x1, 0x1f ;  /* 0x0c201f0079087f89 */ /* 0x000e6200000e0000 */
[----:B------:R-:W-:Y:S02]  /*7650*/  ISETP.LT.OR P4, PT, R133, 0x52, P4 ;  /* 0x000000528500780c */ /* 0x000fe40002781670 */
[----:B------:R-:W-:Y:S02]  /*7660*/  ISETP.GT.AND P1, PT, R141, 0x39, !P1 ;  /* 0x000000398d00780c */ /* 0x000fe40004f24270 */
[----:B------:R-:W-:Y:S02]  /*7670*/  FSEL R134, R134, -INF , !P3 ;  /* 0xff80000086867808 */ /* 0x000fe40005800000 */
[----:B------:R-:W-:-:S02]  /*7680*/  ISETP.LT.OR P1, PT, R133, 0x3a, P1 ;  /* 0x0000003a8500780c */ /* 0x000fc40000f21670 */
[----:B------:R-:W-:Y:S02]  /*7690*/  ISETP.LT.OR P5, PT, R133, 0x59, P5 ;  /* 0x000000598500780c */ /* 0x000fe40002fa1670 */
[----:B------:R-:W-:Y:S02]  /*76a0*/  FSEL R124, R131, -INF , !P1 ;  /* 0xff800000837c7808 */ /* 0x000fe40004800000 */
[----:B------:R-:W-:Y:S02]  /*76b0*/  LOP3.LUT P1, RZ, R16, 0x100, RZ, 0xc0, !PT ;  /* 0x0000010010ff7812 */ /* 0x000fe4000782c0ff */
[----:B------:R-:W-:Y:S02]  /*76c0*/  FSEL R136, R136, -INF , !P4 ;  /* 0xff80000088887808 */ /* 0x000fe40006000000 */
[----:B------:R-:W-:-:S04]  /*76d0*/  ISETP.GT.AND P1, PT, R141, 0x40, !P1 ;  /* 0x000000408d00780c */ /* 0x000fc80004f24270 */
[----:B------:R-:W-:Y:S02]  /*76e0*/  ISETP.LT.OR P1, PT, R133, 0x41, P1 ;  /* 0x000000418500780c */ /* 0x000fe40000f21670 */
[----:B-1----:R-:W-:Y:S02]  /*76f0*/  FMNMX.FTZ R8, R121, R8, !PT ;  /* 0x0000000879087209 */ /* 0x002fe40007810000 */
[----:B------:R-:W-:Y:S02]  /*7700*/  FSEL R126, R135, -INF , !P1 ;  /* 0xff800000877e7808 */ /* 0x000fe40004800000 */
[----:B------:R-:W-:Y:S01]  /*7710*/  ISETP.GT.AND P1, PT, R141, 0x41, !P2 ;  /* 0x000000418d00780c */ /* 0x000fe20005724270 */
[----:B0-----:R-:W-:Y:S01]  /*7720*/  FMUL.FTZ R129, R8, R9 ;  /* 0x0000000908817220 */ /* 0x001fe20000410000 */
[----:B------:R-:W-:Y:S02]  /*7730*/  LOP3.LUT P2, RZ, R16, 0x20, RZ, 0xc0, !PT ;  /* 0x0000002010ff7812 */ /* 0x000fe4000784c0ff */
[----:B------:R-:W-:-:S02]  /*7740*/  ISETP.LT.OR P1, PT, R133, 0x42, P1 ;  /* 0x000000428500780c */ /* 0x000fc40000f21670 */
[----:B------:R-:W-:Y:S02]  /*7750*/  ISETP.GT.AND P2, PT, R141, 0x49, !P2 ;  /* 0x000000498d00780c */ /* 0x000fe40005744270 */
[----:B------:R-:W-:Y:S02]  /*7760*/  FSEL R170, R137, -INF , !P1 ;  /* 0xff80000089aa7808 */ /* 0x000fe40004800000 */
[----:B------:R-:W-:Y:S02]  /*7770*/  ISETP.GT.AND P1, PT, R141, 0x48, !P6 ;  /* 0x000000488d00780c */ /* 0x000fe40007724270 */
[----:B------:R-:W-:Y:S02]  /*7780*/  LOP3.LUT P6, RZ, R16, 0x2, RZ, 0xc0, !PT ;  /* 0x0000000210ff7812 */ /* 0x000fe400078cc0ff */
[C---:B------:R-:W-:Y:S02]  /*7790*/  ISETP.LT.OR P1, PT, R133.reuse, 0x49, P1 ;  /* 0x000000498500780c */ /* 0x040fe40000f21670 */
[----:B------:R-:W-:-:S02]  /*77a0*/  ISETP.LT.OR P2, PT, R133, 0x4a, P2 ;  /* 0x0000004a8500780c */ /* 0x000fc40001741670 */
[----:B------:R-:W-:Y:S02]  /*77b0*/  FSEL R140, R140, -INF , !P1 ;  /* 0xff8000008c8c7808 */ /* 0x000fe40004800000 */
[----:B------:R-:W-:Y:S02]  /*77c0*/  ISETP.GT.AND P1, PT, R141, RZ, !P6 ;  /* 0x000000ff8d00720c */ /* 0x000fe40007724270 */
[----:B------:R-:W-:Y:S02]  /*77d0*/  LOP3.LUT P6, RZ, R16, 0x1, RZ, 0xc0, !PT ;  /* 0x0000000110ff7812 */ /* 0x000fe400078cc0ff */
[----:B------:R-:W-:Y:S02]  /*77e0*/  ISETP.LT.OR P1, PT, R133, 0x1, P1 ;  /* 0x000000018500780c */ /* 0x000fe40000f21670 */
[----:B------:R-:W-:Y:S02]  /*77f0*/  ISETP.GT.AND P6, PT, R141, 0x59, !P6 ;  /* 0x000000598d00780c */ /* 0x000fe400077c4270 */
[----:B------:R-:W-:-:S02]  /*7800*/  FSEL R208, R0, -INF , !P1 ;  /* 0xff80000000d07808 */ /* 0x000fc40004800000 */
[----:B------:R-:W-:Y:S02]  /*7810*/  FSETP.NEU.FTZ.AND P1, PT, R8, -INF , PT ;  /* 0xff8000000800780b */ /* 0x000fe40003f3d000 */
[----:B------:R-:W-:Y:S02]  /*7820*/  FMNMX.FTZ R21, R208, R15, !PT ;  /* 0x0000000fd0157209 */ /* 0x000fe40007810000 */
[----:B------:R-:W-:Y:S02]  /*7830*/  FSEL R129, R129, RZ, P1 ;  /* 0x000000ff81817208 */ /* 0x000fe40000800000 */
[----:B------:R-:W-:Y:S02]  /*7840*/  FMNMX.FTZ R121, R2, R21, !PT ;  /* 0x0000001502797209 */ /* 0x000fe40007810000 */
[----:B------:R-:W-:Y:S01]  /*7850*/  ISETP.LT.OR P6, PT, R133, 0x5a, P6 ;  /* 0x0000005a8500780c */ /* 0x000fe200037c1670 */
[--C-:B------:R-:W-:Y:S01]  /*7860*/  FFMA.FTZ R198, R198, R9, -R129.reuse ;  /* 0x00000009c6c67223 */ /* 0x100fe20000010881 */
[----:B------:R-:W-:Y:S01]  /*7870*/  FMNMX.FTZ R121, R172, R121, !PT ;  /* 0x00000079ac797209 */ /* 0x000fe20007810000 */
[-CC-:B------:R-:W-:Y:S01]  /*7880*/  FFMA.FTZ R0, R194, R9.reuse, -R129.reuse ;  /* 0x00000009c2007223 */ /* 0x180fe20000010881 */
[-CC-:B------:R-:W-:Y:S01]  /*7890*/  FFMA.FTZ R10, R168, R9.reuse, -R129.reuse ;  /* 0x00000009a80a7223 */ /* 0x180fe20000010881 */
[----:B------:R-:W-:Y:S01]  /*78a0*/  FSEL R168, R139, -INF , !P6 ;  /* 0xff8000008ba87808 */ /* 0x000fe20007000000 */
[--C-:B------:R-:W-:Y:S01]  /*78b0*/  FFMA.FTZ R210, R210, R9, -R129.reuse ;  /* 0x00000009d2d27223 */ /* 0x100fe20000010881 */
[----:B------:R-:W-:Y:S01]  /*78c0*/  FMNMX.FTZ R121, R176, R121, !PT ;  /* 0x00000079b0797209 */ /* 0x000fe20007810000 */
[--C-:B------:R-:W-:Y:S01]  /*78d0*/  FFMA.FTZ R206, R206, R9, -R129.reuse ;  /* 0x00000009cece7223 */ /* 0x100fe20000010881 */
[----:B------:R-:W-:Y:S01]  /*78e0*/  FSEL R145, R8, RZ, P1 ;  /* 0x000000ff08917208 */ /* 0x000fe20000800000 */
[----:B------:R-:W-:Y:S01]  /*78f0*/  MUFU.EX2 R21, R210 ;  /* 0x000000d200157308 */ /* 0x000fe20000000800 */
[----:B------:R-:W-:Y:S01]  /*7900*/  FMNMX.FTZ R121, R178, R121, !PT ;  /* 0x00000079b2797209 */ /* 0x000fe20007810000 */
[-CC-:B------:R-:W-:Y:S01]  /*7910*/  FFMA.FTZ R194, R196, R9.reuse, -R129.reuse ;  /* 0x00000009c4c27223 */ /* 0x180fe20000010881 */
[-CC-:B------:R-:W-:Y:S01]  /*7920*/  FFMA.FTZ R135, R158, R9.reuse, -R129.reuse ;  /* 0x000000099e877223 */ /* 0x180fe20000010881 */
[--C-:B------:R-:W-:Y:S01]  /*7930*/  FFMA.FTZ R204, R204, R9, -R129.reuse ;  /* 0x00000009cccc7223 */ /* 0x100fe20000010881 */
[----:B------:R-:W-:Y:S01]  /*7940*/  FMNMX.FTZ R123, R180, R121, !PT ;  /* 0x00000079b47b7209 */ /* 0x000fe20007810000 */
[-CC-:B------:R-:W-:Y:S01]  /*7950*/  FFMA.FTZ R192, R192, R9.reuse, -R129.reuse ;  /* 0x00000009c0c07223 */ /* 0x180fe20000010881 */
[--C-:B------:R-:W-:Y:S01]  /*7960*/  FFMA.FTZ R196, R200, R9, -R129.reuse ;  /* 0x00000009c8c47223 */ /* 0x100fe20000010881 */
[----:B------:R-:W-:Y:S01]  /*7970*/  MUFU.EX2 R206, R206 ;  /* 0x000000ce00ce7308 */ /* 0x000fe20000000800 */
[----:B------:R-:W-:Y:S01]  /*7980*/  FMNMX.FTZ R123, R182, R123, !PT ;  /* 0x0000007bb67b7209 */ /* 0x000fe20007810000 */
[-CC-:B------:R-:W-:Y:S01]  /*7990*/  FFMA.FTZ R202, R202, R9.reuse, -R129.reuse ;  /* 0x00000009caca7223 */ /* 0x180fe20000010881 */
[-CC-:B------:R-:W-:Y:S01]  /*79a0*/  FFMA.FTZ R137, R162, R9.reuse, -R129.reuse ;  /* 0x00000009a2897223 */ /* 0x180fe20000010881 */
[--C-:B------:R-:W-:Y:S01]  /*79b0*/  FFMA.FTZ R158, R166, R9, -R129.reuse ;  /* 0x00000009a69e7223 */ /* 0x100fe20000010881 */
[----:B------:R-:W-:Y:S01]  /*79c0*/  FMNMX.FTZ R123, R184, R123, !PT ;  /* 0x0000007bb87b7209 */ /* 0x000fe20007810000 */
[-CC-:B------:R-:W-:Y:S01]  /*79d0*/  FFMA.FTZ R150, R150, R9.reuse, -R129.reuse ;  /* 0x0000000996967223 */ /* 0x180fe20000010881 */
[-CC-:B------:R-:W-:Y:S01]  /*79e0*/  FFMA.FTZ R141, R148, R9.reuse, -R129.reuse ;  /* 0x00000009948d7223 */ /* 0x180fe20000010881 */
[--C-:B------:R-:W-:Y:S01]  /*79f0*/  FFMA.FTZ R146, R146, R9, -R129.reuse ;  /* 0x0000000992927223 */ /* 0x100fe20000010881 */
[----:B------:R-:W-:Y:S01]  /*7a00*/  FMNMX.FTZ R123, R186, R123, !PT ;  /* 0x0000007bba7b7209 */ /* 0x000fe20007810000 */
[----:B------:R-:W-:Y:S01]  /*7a10*/  FFMA.FTZ R142, R142, R9, -R129 ;  /* 0x000000098e8e7223 */ /* 0x000fe20000010881 */
[----:B------:R-:W-:Y:S02]  /*7a20*/  MUFU.EX2 R121, R204 ;  /* 0x000000cc00797308 */ /* 0x000fe40000000800 */
[----:B------:R-:W-:-:S04]  /*7a30*/  FMNMX.FTZ R125, R188, R123, !PT ;  /* 0x0000007bbc7d7209 */ /* 0x000fc80007810000 */
[----:B------:R-:W-:Y:S02]  /*7a40*/  FMNMX.FTZ R125, R190, R125, !PT ;  /* 0x0000007dbe7d7209 */ /* 0x000fe40007810000 */
[----:B------:R-:W-:Y:S02]  /*7a50*/  MUFU.EX2 R123, R0 ;  /* 0x00000000007b7308 */ /* 0x000fe40000000800 */
[----:B------:R-:W-:-:S04]  /*7a60*/  FMNMX.FTZ R125, R120, R125, !PT ;  /* 0x0000007d787d7209 */ /* 0x000fc80007810000 */
[----:B------:R-:W-:Y:S02]  /*7a70*/  FMNMX.FTZ R125, R128, R125, !PT ;  /* 0x0000007d807d7209 */ /* 0x000fe40007810000 */
[----:B------:R-:W-:Y:S02]  /*7a80*/  MUFU.EX2 R192, R192 ;  /* 0x000000c000c07308 */ /* 0x000fe40000000800 */
[----:B------:R-:W-:-:S04]  /*7a90*/  FMNMX.FTZ R127, R122, R125, !PT ;  /* 0x0000007d7a7f7209 */ /* 0x000fc80007810000 */
[----:B------:R-:W-:Y:S02]  /*7aa0*/  FMNMX.FTZ R127, R130, R127, !PT ;  /* 0x0000007f827f7209 */ /* 0x000fe40007810000 */
[----:B------:R0:W-:Y:S02]  /*7ab0*/  MUFU.EX2 R125, R198 ;  /* 0x000000c6007d7308 */ /* 0x0001e40000000800 */
[----:B------:R-:W-:-:S04]  /*7ac0*/  FMNMX.FTZ R127, R124, R127, !PT ;  /* 0x0000007f7c7f7209 */ /* 0x000fc80007810000 */
[----:B------:R-:W-:Y:S02]  /*7ad0*/  FMNMX.FTZ R127, R126, R127, !PT ;  /* 0x0000007f7e7f7209 */ /* 0x000fe40007810000 */
[----:B------:R-:W-:Y:S01]  /*7ae0*/  MUFU.EX2 R194, R194 ;  /* 0x000000c200c27308 */ /* 0x000fe20000000800 */
[----:B0-----:R-:W-:Y:S01]  /*7af0*/  FSEL R198, R132, -INF , !P2 ;  /* 0xff80000084c67808 */ /* 0x001fe20005000000 */
[--C-:B------:R-:W-:Y:S01]  /*7b00*/  FFMA.FTZ R132, R174, R9, -R129.reuse ;  /* 0x00000009ae847223 */ /* 0x100fe20000010881 */
[----:B------:R-:W-:Y:S02]  /*7b10*/  FMNMX.FTZ R131, R170, R127, !PT ;  /* 0x0000007faa837209 */ /* 0x000fe40007810000 */
[----:B------:R-:W-:Y:S01]  /*7b20*/  FSEL R174, R138, -INF , !P5 ;  /* 0xff8000008aae7808 */ /* 0x000fe20006800000 */
[----:B------:R-:W-:Y:S01]  /*7b30*/  FFMA.FTZ R138, R164, R9, -R129 ;  /* 0x00000009a48a7223 */ /* 0x000fe20000010881 */
[----:B------:R-:W-:Y:S01]  /*7b40*/  FMNMX.FTZ R131, R140, R131, !PT ;  /* 0x000000838c837209 */ /* 0x000fe20007810000 */
[----:B------:R-:W-:Y:S03]  /*7b50*/  MUFU.EX2 R196, R196 ;  /* 0x000000c400c47308 */ /* 0x000fe60000000800 */
[----:B------:R-:W-:-:S04]  /*7b60*/  FMNMX.FTZ R131, R198, R131, !PT ;  /* 0x00000083c6837209 */ /* 0x000fc80007810000 */
[----:B------:R-:W-:Y:S01]  /*7b70*/  FMNMX.FTZ R131, R134, R131, !PT ;  /* 0x0000008386837209 */ /* 0x000fe20007810000 */
[----:B------:R-:W-:Y:S03]  /*7b80*/  MUFU.EX2 R127, R202 ;  /* 0x000000ca007f7308 */ /* 0x000fe60000000800 */
[----:B------:R-:W-:-:S04]  /*7b90*/  FMNMX.FTZ R133, R136, R131, !PT ;  /* 0x0000008388857209 */ /* 0x000fc80007810000 */
[----:B------:R-:W-:Y:S01]  /*7ba0*/  FMNMX.FTZ R133, R174, R133, !PT ;  /* 0x00000085ae857209 */ /* 0x000fe20007810000 */
[----:B------:R0:W-:Y:S03]  /*7bb0*/  MUFU.EX2 R131, R10 ;  /* 0x0000000a00837308 */ /* 0x0001e60000000800 */
[----:B------:R-:W-:Y:S01]  /*7bc0*/  FMNMX.FTZ R0, R168, R133, !PT ;  /* 0x00000085a8007209 */ /* 0x000fe20007810000 */
[-CC-:B------:R-:W-:Y:S01]  /*7bd0*/  FFMA.FTZ R133, R154, R9.reuse, -R129.reuse ;  /* 0x000000099a857223 */ /* 0x180fe20000010881 */
[-CC-:B------:R-:W-:Y:S01]  /*7be0*/  FFMA.FTZ R154, R156, R9.reuse, -R129.reuse ;  /* 0x000000099c9a7223 */ /* 0x180fe20000010881 */
[--C-:B------:R-:W-:Y:S02]  /*7bf0*/  FFMA.FTZ R156, R160, R9, -R129.reuse ;  /* 0x00000009a09c7223 */ /* 0x100fe40000010881 */
[----:B------:R-:W0:Y:S01]  /*7c00*/  SHFL.BFLY PT, R139, R0, 0x2, 0x1f ;  /* 0x0c401f00008b7f89 */ /* 0x000e2200000e0000 */
[----:B------:R-:W-:Y:S08]  /*7c10*/  MUFU.EX2 R132, R132 ;  /* 0x0000008400847308 */ /* 0x000ff00000000800 */
[----:B------:R-:W-:Y:S08]  /*7c20*/  MUFU.EX2 R138, R138 ;  /* 0x0000008a008a7308 */ /* 0x000ff00000000800 */
[----:B------:R-:W-:Y:S01]  /*7c30*/  MUFU.EX2 R133, R133 ;  /* 0x0000008500857308 */ /* 0x000fe20000000800 */
[----:B0-----:R-:W-:Y:S01]  /*7c40*/  FMNMX.FTZ R10, R0, R139, !PT ;  /* 0x0000008b000a7209 */ /* 0x001fe20007810000 */
[----:B------:R-:W-:Y:S01]  /*7c50*/  FADD.FTZ R0, -R145, R14 ;  /* 0x0000000e91007221 */ /* 0x000fe20000010100 */
[-CC-:B------:R-:W-:Y:S01]  /*7c60*/  FFMA.FTZ R139, R152, R9.reuse, -R129.reuse ;  /* 0x00000009988b7223 */ /* 0x180fe20000010881 */
[----:B------:R-:W-:-:S04]  /*7c70*/  FFMA.FTZ R129, R144, R9, -R129 ;  /* 0x0000000990817223 */ /* 0x000fc80000010881 */
[----:B------:R-:W-:Y:S01]  /*7c80*/  MUFU.EX2 R154, R154 ;  /* 0x0000009a009a7308 */ /* 0x000fe20000000800 */
[----:B------:R-:W0:Y:S01]  /*7c90*/  SHFL.BFLY PT, R143, R10, 0x1, 0x1f ;  /* 0x0c201f000a8f7f89 */ /* 0x000e2200000e0000 */
[----:B------:R-:W-:-:S06]  /*7ca0*/  FMUL.FTZ R0, R0, R9 ;  /* 0x0000000900007220 */ /* 0x000fcc0000410000 */
[----:B------:R-:W1:Y:S08]  /*7cb0*/  MUFU.EX2 R0, R0 ;  /* 0x0000000000007308 */ /* 0x000e700000000800 */
        /* <DEDUP_REMOVED lines=8> */
[----:B------:R-:W-:Y:S01]  /*7d40*/  FSEL R2, R10, RZ, P1 ;  /* 0x000000ff0a027208 */ /* 0x000fe20000800000 */
[-CC-:B------:R-:W-:Y:S01]  /*7d50*/  FFMA.FTZ R189, R208, R9.reuse, -R143.reuse ;  /* 0x00000009d0bd7223 */ /* 0x180fe2000001088f */
[-CC-:B------:R-:W-:Y:S01]  /*7d60*/  FFMA.FTZ R191, R172, R9.reuse, -R143.reuse ;  /* 0x00000009acbf7223 */ /* 0x180fe2000001088f */
[-CC-:B------:R-:W-:Y:S01]  /*7d70*/  FFMA.FTZ R144, R176, R9.reuse, -R143.reuse ;  /* 0x00000009b0907223 */ /* 0x180fe2000001088f */
[-C--:B------:R-:W-:Y:S01]  /*7d80*/  FFMA.FTZ R185, R178, R9.reuse, -R143 ;  /* 0x00000009b2b97223 */ /* 0x080fe2000001088f */
[----:B------:R-:W-:Y:S01]  /*7d90*/  FADD.FTZ R2, -R2, R15 ;  /* 0x0000000f02027221 */ /* 0x000fe20000010100 */
[----:B------:R-:W-:Y:S01]  /*7da0*/  MUFU.EX2 R14, R14 ;  /* 0x0000000e000e7308 */ /* 0x000fe20000000800 */
[-C--:B------:R-:W-:Y:S01]  /*7db0*/  FFMA.FTZ R148, R180, R9.reuse, -R143 ;  /* 0x00000009b4947223 */ /* 0x080fe2000001088f */
[----:B-1----:R-:W-:Y:S01]  /*7dc0*/  FFMA.FTZ R15, R0, R6, R21 ;  /* 0x00000006000f7223 */ /* 0x002fe20000010015 */
[-C--:B------:R-:W-:Y:S01]  /*7dd0*/  FMUL.FTZ R2, R2, R9.reuse ;  /* 0x0000000902027220 */ /* 0x080fe20000410000 */
[-CC-:B------:R-:W-:Y:S01]  /*7de0*/  FFMA.FTZ R187, R182, R9.reuse, -R143.reuse ;  /* 0x00000009b6bb7223 */ /* 0x180fe2000001088f */
[-C--:B------:R-:W-:Y:S01]  /*7df0*/  FFMA.FTZ R177, R128, R9.reuse, -R143 ;  /* 0x0000000980b17223 */ /* 0x080fe2000001088f */
[----:B------:R-:W-:Y:S01]  /*7e00*/  FADD.FTZ R6, R206, R15 ;  /* 0x0000000fce067221 */ /* 0x000fe20000010000 */
        /* <DEDUP_REMOVED lines=17> */
[----:B------:R-:W1:Y:S01]  /*7f20*/  MUFU.EX2 R191, R191 ;  /* 0x000000bf00bf7308 */ /* 0x000e620000000800 */
[----:B------:R-:W-:-:S07]  /*7f30*/  FFMA.FTZ R143, R168, R9, -R143 ;  /* 0x00000009a88f7223 */ /* 0x000fce000001088f */
[----:B------:R-:W2:Y:S01]  /*7f40*/  MUFU.EX2 R144, R144 ;  /* 0x0000009000907308 */ /* 0x000ea20000000800 */
[----:B0-----:R-:W-:-:S04]  /*7f50*/  FFMA.FTZ R3, R2, R3, R189 ;  /* 0x0000000302037223 */ /* 0x001fc800000100bd */
[----:B------:R-:W-:Y:S01]  /*7f60*/  FADD.FTZ R128, R14, R3 ;  /* 0x000000030e807221 */ /* 0x000fe20000010000 */
[----:B------:R-:W-:Y:S02]  /*7f70*/  FADD.FTZ R3, R121, R6 ;  /* 0x0000000679037221 */ /* 0x000fe40000010000 */
[----:B------:R-:W0:Y:S01]  /*7f80*/  MUFU.EX2 R185, R185 ;  /* 0x000000b900b97308 */ /* 0x000e220000000800 */
[----:B-1----:R-:W-:Y:S01]  /*7f90*/  FADD.FTZ R15, R191, R128 ;  /* 0x00000080bf0f7221 */ /* 0x002fe20000010000 */
[----:B------:R-:W-:-:S04]  /*7fa0*/  FADD.FTZ R6, R192, R3 ;  /* 0x00000003c0067221 */ /* 0x000fc80000010000 */
[----:B------:R-:W-:Y:S02]  /*7fb0*/  FADD.FTZ R3, R123, R6 ;  /* 0x000000067b037221 */ /* 0x000fe40000010000 */
[----:B------:R-:W1:Y:S01]  /*7fc0*/  MUFU.EX2 R148, R148 ;  /* 0x0000009400947308 */ /* 0x000e620000000800 */
[----:B--2---:R-:W-:Y:S01]  /*7fd0*/  FADD.FTZ R128, R144, R15 ;  /* 0x0000000f90807221 */ /* 0x004fe20000010000 */
[----:B------:R-:W-:-:S04]  /*7fe0*/  FADD.FTZ R6, R194, R3 ;  /* 0x00000003c2067221 */ /* 0x000fc80000010000 */
[----:B------:R-:W-:Y:S02]  /*7ff0*/  FADD.FTZ R3, R125, R6 ;  /* 0x000000067d037221 */ /* 0x000fe40000010000 */
[----:B------:R-:W2:Y:S01]  /*8000*/  MUFU.EX2 R187, R187 ;  /* 0x000000bb00bb7308 */ /* 0x000ea20000000800 */
[----:B0-----:R-:W-:Y:S01]  /*8010*/  FADD.FTZ R15, R185, R128 ;  /* 0x00000080b90f7221 */ /* 0x001fe20000010000 */
[----:B------:R-:W-:-:S04]  /*8020*/  FADD.FTZ R6, R196, R3 ;  /* 0x00000003c4067221 */ /* 0x000fc80000010000 */
        /* <DEDUP_REMOVED lines=61> */
.L_x_1015:
[----:B------:R-:W0:Y:S01]  /*8400*/  S2UR UR5, SR_CgaCtaId ;  /* 0x00000000000579c3 */ /* 0x000e220000008800 */
[----:B------:R-:W-:Y:S01]  /*8410*/  UIADD3 UR14, UR14, 0x30860, URZ ;  /* 0x000308600e0e7890 */ /* 0x000fe2000fffe03f */
[----:B------:R-:W-:Y:S01]  /*8420*/  ISETP.GT.AND P1, PT, R20, UR61, PT ;  /* 0x0000003d14007c0c */ /* 0x000fe2000bf24270 */
[----:B------:R-:W-:Y:S01]  /*8430*/  UMOV UR6, UR4 ;  /* 0x0000000400067c82 */ /* 0x000fe20008000000 */
[----:B------:R-:W-:Y:S01]  /*8440*/  F2FP.F16.F32.PACK_AB R189, R14, R189 ;  /* 0x000000bd0ebd723e */ /* 0x000fe200000000ff */
[----:B------:R-:W-:Y:S01]  /*8450*/  VIADD R20, R20, 0xffffffff ;  /* 0xffffffff14147836 */ /* 0x000fe20000000000 */
        /* <DEDUP_REMOVED lines=10> */
[----:B------:R-:W-:Y:S01]  /*8500*/  F2FP.F16.F32.PACK_AB R181, R160, R181 ;  /* 0x000000b5a0b5723e */ /* 0x000fe200000000ff */
[----:B0-----:R-:W-:Y:S01]  /*8510*/  UPRMT UR14, UR5, 0x654, UR14 ;  /* 0x00000654050e7896 */ /* 0x001fe2000800000e */
        /* <DEDUP_REMOVED lines=15> */
[----:B------:R-:W-:Y:S01]  /*8610*/  F2FP.F16.F32.PACK_AB R171, R143, R128 ;  /* 0x000000808fab723e */ /* 0x000fe200000000ff */
[----:B------:R-:W-:Y:S06]  /*8620*/  @P1 BRA `(.L_x_1016) ;  /* 0xffffffc800241947 */ /* 0x000fec000383ffff */
.L_x_997:
[----:B------:R-:W-:Y:S01]  /*8630*/  R2UR UR5, R18 ;  /* 0x00000000120572ca */ /* 0x000fe200000e0000 */
[----:B------:R-:W0:Y:S01]  /*8640*/  LDC R14, c[0x0][0x2f0] ;  /* 0x0000bc00ff0e7b82 */ /* 0x000e220000000800 */
[----:B------:R-:W-:Y:S01]  /*8650*/  R2UR UR6, R19 ;  /* 0x00000000130672ca */ /* 0x000fe200000e0000 */
[----:B------:R-:W-:-:S10]  /*8660*/  UIADD3 UR10, -UR10, 0x1, URZ ;  /* 0x000000010a0a7890 */ /* 0x000fd4000fffe13f */
[----:B------:R-:W-:Y:S01]  /*8670*/  UISETP.NE.AND UP0, UPT, UR5, URZ, UPT ;  /* 0x0000003f0500728c */ /* 0x000fe2000bf05270 */
[----:B------:R-:W1:Y:S01]  /*8680*/  S2UR UR5, SR_CTAID.X ;  /* 0x00000000000579c3 */ /* 0x000e620000002500 */
[----:B------:R-:W-:-:S04]  /*8690*/  UISETP.NE.AND UP1, UPT, UR6, URZ, UPT ;  /* 0x0000003f0600728c */ /* 0x000fc8000bf25270 */
[----:B------:R-:W-:Y:S01]  /*86a0*/  PLOP3.LUT P1, PT, PT, PT, UP0, 0x40, 0x0 ;  /* 0x000000000000781c */ /* 0x000fe20003f2e808 */
[----:B0-----:R-:W-:-:S06]  /*86b0*/  IMAD R14, R17, R14, UR10 ;  /* 0x0000000a110e7e24 */ /* 0x001fcc000f8e020e */
[----:B------:R-:W-:Y:S01]  /*86c0*/  @UP1 ULDC UR10, c[0x0][0x44c] ;  /* 0x00011300000a1ab9 */ /* 0x000fe20000000800 */
[----:B------:R-:W-:Y:S01]  /*86d0*/  @UP1 ULDC UR14, c[0x0][0x450] ;  /* 0x00011400000e1ab9 */ /* 0x000fe20000000800 */
[----:B------:R-:W-:Y:S01]  /*86e0*/  R2UR UR6, R14 ;  /* 0x000000000e0672ca */ /* 0x000fe200000e0000 */
[----:B-1----:R-:W-:-:S04]  /*86f0*/  ULEA UR5, UR5, 0x7f, 0x7 ;  /* 0x0000007f05057891 */ /* 0x002fc8000f8e383f */
[----:B------:R-:W-:-:S04]  /*8700*/  UIMAD.WIDE.U32 UR10, UR5, UR10, URZ ;  /* 0x0000000a050a72a5 */ /* 0x000fc8000f8e003f */
[----:B------:R-:W-:-:S04]  /*8710*/  @UP1 USHF.R.U32.HI UR5, URZ, UR14, UR11 ;  /* 0x0000000e3f051299 */ /* 0x000fc8000801160b */
[----:B------:R-:W-:-:S03]  /*8720*/  UIADD3 UR5, UR6, UR5, URZ ;  /* 0x0000000506057290 */ /* 0x000fc6000fffe03f */
[----:B------:R-:W-:Y:S02]  /*8730*/  ULDC UR6, c[0x0][0x9dc] ;  /* 0x0002770000067ab9 */ /* 0x000fe40000000800 */
[----:B------:R-:W-:Y:S01]  /*8740*/  UIADD3 UR6, UR5, -UR6, URZ ;  /* 0x8000000605067290 */ /* 0x000fe2000fffe03f */
[----:B------:R-:W-:Y:S11]  /*8750*/  @P1 BRA `(.L_x_1017) ;  /* 0x00000000004c1947 */ /* 0x000ff60003800000 */
[----:B------:R-:W-:-:S06]  /*8760*/  UISETP.GT.AND UP0, UPT, UR5, -0x1, UPT ;  /* 0xffffffff0500788c */ /* 0x000fcc000bf04270 */
[----:B------:R-:W-:-:S13]  /*8770*/  PLOP3.LUT P1, PT, PT, PT, UP0, 0x80, 0x0 ;  /* 0x000000000000781c */ /* 0x000fda0003f2f008 */
[----:B------:R-:W-:Y:S05]  /*8780*/  @P1 BRA `(.L_x_1018) ;  /* 0x0000000000201947 */ /* 0x000fea0003800000 */
[----:B------:R-:W-:Y:S01]  /*8790*/  ULDC UR14, c[0x0][0x9e4] ;  /* 0x00027900000e7ab9 */ /* 0x000fe20000000800 */
[----:B------:R-:W-:Y:S02]  /*87a0*/  ULOP3.LUT UR5, URZ, UR5, URZ, 0x33, !UPT ;  /* 0x000000053f057292 */ /* 0x000fe4000f8e333f */
[----:B------:R-:W-:-:S11]  /*87b0*/  UISETP.NE.AND UP0, UPT, UR14, 0x1, UPT ;  /* 0x000000010e00788c */ /* 0x000fd6000bf05270 */
[----:B------:R-:W-:Y:S02]  /*87c0*/  @UP0 ULDC.64 UR18, c[0x0][0x9e8] ;  /* 0x00027a0000120ab9 */ /* 0x000fe40000000a00 */
[----:B------:R-:W-:-:S04]  /*87d0*/  UIMAD.WIDE.U32 UR10, UR5, UR18, URZ ;  /* 0x00000012050a72a5 */ /* 0x000fc8000f8e003f */
[----:B------:R-:W-:-:S04]  /*87e0*/  @UP0 USHF.R.U32.HI UR5, URZ, UR19, UR11 ;  /* 0x000000133f050299 */ /* 0x000fc8000801160b */
[----:B------:R-:W-:Y:S01]  /*87f0*/  ULOP3.LUT UR5, URZ, UR5, URZ, 0x33, !UPT ;  /* 0x000000053f057292 */ /* 0x000fe2000f8e333f */
[----:B------:R-:W-:Y:S11]  /*8800*/  BRA `(.L_x_1019) ;  /* 0x0000000000147947 */ /* 0x000ff60003800000 */
.L_x_1018:
[----:B------:R-:W-:Y:S02]  /*8810*/  ULDC UR14, c[0x0][0x9e4] ;  /* 0x00027900000e7ab9 */ /* 0x000fe40000000800 */
[----:B------:R-:W-:-:S11]  /*8820*/  UISETP.NE.AND UP0, UPT, UR14, 0x1, UPT ;  /* 0x000000010e00788c */ /* 0x000fd6000bf05270 */
[----:B------:R-:W-:Y:S02]  /*8830*/  @UP0 ULDC.64 UR18, c[0x0][0x9e8] ;  /* 0x00027a0000120ab9 */ /* 0x000fe40000000a00 */
[----:B------:R-:W-:-:S04]  /*8840*/  UIMAD.WIDE.U32 UR10, UR5, UR18, URZ ;  /* 0x00000012050a72a5 */ /* 0x000fc8000f8e003f */
[----:B------:R-:W-:-:S12]  /*8850*/  @UP0 USHF.R.U32.HI UR5, URZ, UR19, UR11 ;  /* 0x000000133f050299 */ /* 0x000fd8000801160b */
.L_x_1019:
[----:B------:R-:W-:-:S04]  /*8860*/  UIMAD UR5, UR5, UR14, URZ ;  /* 0x0000000e050572a4 */ /* 0x000fc8000f8e023f */
[----:B------:R-:W-:-:S04]  /*8870*/  UISETP.LT.AND UP0, UPT, UR6, UR5, UPT ;  /* 0x000000050600728c */ /* 0x000fc8000bf01270 */
[----:B------:R-:W-:-:S12]  /*8880*/  USEL UR6, UR6, UR5, !UP0 ;  /* 0x0000000506067287 */ /* 0x000fd8000c000000 */
.L_x_1017:
[----:B------:R-:W-:Y:S01]  /*8890*/  UIADD3 UR10, UR6, 0x5f, URZ ;  /* 0x0000005f060a7890 */ /* 0x000fe2000fffe03f */
[----:B------:R-:W-:-:S03]  /*88a0*/  R2UR UR14, R22 ;  /* 0x00000000160e72ca */ /* 0x000fc600000e0000 */
[----:B------:R-:W-:-:S04]  /*88b0*/  UIMAD.WIDE UR10, UR10, 0x2aaaaaab, URZ ;  /* 0x2aaaaaab0a0a78a5 */ /* 0x000fc8000f8e023f */
[----:B------:R-:W-:-:S04]  /*88c0*/  USHF.R.U32.HI UR5, URZ, 0x1f, UR11 ;  /* 0x0000001f3f057899 */ /* 0x000fc8000801160b */
[----:B------:R-:W-:-:S04]  /*88d0*/  ULEA.HI.SX32 UR5, UR11, UR5, 0x1c ;  /* 0x000000050b057291 */ /* 0x000fc8000f8fe23f */
[----:B------:R-:W-:-:S04]  /*88e0*/  UISETP.LT.AND UP0, UPT, UR14, UR5, UPT ;  /* 0x000000050e00728c */ /* 0x000fc8000bf01270 */
[----:B------:R-:W-:-:S06]  /*88f0*/  USEL UR61, UR14, UR5, !UP0 ;  /* 0x000000050e3d7287 */ /* 0x000fcc000c000000 */
[----:B------:R-:W-:-:S13]  /*8900*/  ISETP.GE.AND P1, PT, R20, UR61, PT ;  /* 0x0000003d14007c0c */ /* 0x000fda000bf26270 */
[----:B------:R-:W-:Y:S05]  /*8910*/  @!P1 BRA `(.L_x_1020) ;  /* 0x0000002400089947 */ /* 0x000fea0003800000 */
[----:B------:R-:W-:Y:S01]  /*8920*/  IMAD.MOV.U32 R21, RZ, RZ, R10 ;  /* 0x000000ffff157224 */ /* 0x000fe200078e000a */
[----:B------:R-:W-:Y:S01]  /*8930*/  UMOV UR60, UR7 ;  /* 0x00000007003c7c82 */ /* 0x000fe20008000000 */
[----:B------:R-:W-:Y:S01]  /*8940*/  IMAD.MOV.U32 R15, RZ, RZ, R8 ;  /* 0x000000ffff0f7224 */ /* 0x000fe200078e0008 */
[----:B------:R-:W-:Y:S01]  /*8950*/  UMOV UR38, UR4 ;  /* 0x0000000400267c82 */ /* 0x000fe20008000000 */
[----:B------:R-:W-:Y:S01]  /*8960*/  IMAD.MOV.U32 R14, RZ, RZ, R20 ;  /* 0x000000ffff0e7224 */ /* 0x000fe200078e0014 */
[----:B------:R-:W-:-:S06]  /*8970*/  ULDC UR6, c[0x0][0x9d8] ;  /* 0x0002760000067ab9 */ /* 0x000fcc0000000800 */
.L_x_1031:
[----:B------:R-:W-:-:S04]  /*8980*/  UIADD3 UR4, UR38, 0x1, URZ ;  /* 0x0000000126047890 */ /* 0x000fc8000fffe03f */
[----:B------:R-:W-:-:S04]  /*8990*/  UISETP.NE.AND UP0, UPT, UR4, 0x2, UPT ;  /* 0x000000020400788c */ /* 0x000fc8000bf05270 */
[----:B------:R-:W-:Y:S02]  /*89a0*/  USEL UR7, URZ, 0x1, UP0 ;  /* 0x000000013f077887 */ /* 0x000fe40008000000 */
[----:B------:R-:W-:Y:S02]  /*89b0*/  USEL UR4, UR4, URZ, UP0 ;  /* 0x0000003f04047287 */ /* 0x000fe40008000000 */
[----:B------:R-:W-:Y:S01]  /*89c0*/  ULOP3.LUT UR7, UR60, UR7, URZ, 0x3c, !UPT ;  /* 0x000000073c077292 */ /* 0x000fe2000f8e3c3f */
[----:B------:R-:W-:Y:S11]  /*89d0*/  @!P0 BRA `(.L_x_1021) ;  /* 0x0000000000048947 */ /* 0x000ff60003800000 */
[----:B------:R-:W-:Y:S01]  /*89e0*/  BPT.TRAP 0x1 ;  /* 0x000000040000795c */ /* 0x000fe20000300000 */
.L_x_1021:
[----:B------:R-:W-:Y:S01]  /*89f0*/  ULEA UR5, UR4, UR39, 0x3 ;  /* 0x0000002704057291 */ /* 0x000fe2000f8e183f */
[----:B------:R-:W-:-:S04]  /*8a00*/  MOV R8, UR7 ;  /* 0x0000000700087c02 */ /* 0x000fc80008000f00 */
[----:B------:R-:W-:-:S04]  /*8a10*/  SHF.L.U32 R8, R8, 0x1f, RZ ;  /* 0x0000001f08087819 */ /* 0x000fc800000006ff */
[----:B------:R0:W1:Y:S01]  /*8a20*/  SYNCS.PHASECHK.TRANS64.TRYWAIT P1, [UR5+0x30830], R8 ;  /* 0x03083008ff0075a7 */ /* 0x0000620008020145 */
[----:B------:R-:W-:Y:S05]  /*8a30*/  @!P0 BRA `(.L_x_1022) ;  /* 0x0000000000048947 */ /* 0x000fea0003800000 */
[----:B------:R-:W-:Y:S01]  /*8a40*/  BPT.TRAP 0x1 ;  /* 0x000000040000795c */ /* 0x000fe20000300000 */
.L_x_1022:
[----:B-1----:R-:W-:Y:S05]  /*8a50*/  @P1 BRA `(.L_x_1023) ;  /* 0x0000000000081947 */ /* 0x002fea0003800000 */
[----:B------:R-:W1:Y:S02]  /*8a60*/  SYNCS.PHASECHK.TRANS64.TRYWAIT P1, [UR5+0x30830], R8 ;  /* 0x03083008ff0075a7 */ /* 0x000e640008020145 */
[----:B-1----:R-:W-:Y:S05]  /*8a70*/  @!P1 BRA `(.L_x_1024) ;  /* 0x000000cc00249947 */ /* 0x002fea0003800000 */
.L_x_1023:
        /* <DEDUP_REMOVED lines=162> */
.L_x_1025:
[----:B------:R-:W-:Y:S01]  /*94a0*/  ULEA UR5, UR38, UR39, 0x3 ;  /* 0x0000002726057291 */ /* 0x000fe2000f8e183f */
[----:B------:R-:W-:-:S05]  /*94b0*/  IMAD.U32 R0, RZ, RZ, UR60 ;  /* 0x0000003cff007e24 */ /* 0x000fca000f8e00ff */
[----:B------:R-:W-:-:S04]  /*94c0*/  SHF.L.U32 R0, R0, 0x1f, RZ ;  /* 0x0000001f00007819 */ /* 0x000fc800000006ff */
[----:B------:R2:W3:Y:S01]  /*94d0*/  SYNCS.PHASECHK.TRANS64.TRYWAIT P1, [UR5+0x30850], R0 ;  /* 0x03085000ff0075a7 */ /* 0x0004e20008020145 */
[----:B------:R-:W-:Y:S05]  /*94e0*/  @!P0 BRA `(.L_x_1026) ;  /* 0x0000000000048947 */ /* 0x000fea0003800000 */
[----:B------:R-:W-:Y:S01]  /*94f0*/  BPT.TRAP 0x1 ;  /* 0x000000040000795c */ /* 0x000fe20000300000 */
.L_x_1026:
[----:B---3--:R-:W-:Y:S05]  /*9500*/  @P1 BRA `(.L_x_1027) ;  /* 0x0000000000081947 */ /* 0x008fea0003800000 */
[----:B------:R-:W3:Y:S02]  /*9510*/  SYNCS.PHASECHK.TRANS64.TRYWAIT P1, [UR5+0x30850], R0 ;  /* 0x03085000ff0075a7 */ /* 0x000ee40008020145 */
[----:B---3--:R-:W-:Y:S05]  /*9520*/  @!P1 BRA `(.L_x_1028) ;  /* 0x000000c000909947 */ /* 0x008fea0003800000 */
.L_x_1027:
        /* <DEDUP_REMOVED lines=37> */
.L_x_1029:
        /* <DEDUP_REMOVED lines=39> */
[----:B----4-:R-:W-:Y:S01]  /*99f0*/  FMNMX.FTZ R121, R20, R21, !PT ;  /* 0x0000001514797209 */ /* 0x010fe20007810000 */
        /* <DEDUP_REMOVED lines=20> */
[----:B------:R-:W3:Y:S01]  /*9b40*/  S2UR UR11, SR_CgaCtaId ;  /* 0x00000000000b79c3 */ /* 0x000ee20000008800 */
[----:B------:R-:W-:Y:S01]  /*9b50*/  ULEA UR10, UR4, UR39, 0x3 ;  /* 0x00000027040a7291 */ /* 0x000fe2000f8e183f */
[----:B------:R-:W5:Y:S01]  /*9b60*/  MUFU.TANH R176, R176 ;  /* 0x000000b000b07308 */ /* 0x000f620000002400 */
[----:B----4-:R-:W-:-:S02]  /*9b70*/  FMNMX.FTZ R9, R174, R9, !PT ;  /* 0x00000009ae097209 */ /* 0x010fc40007810000 */
[----:B------:R-:W-:-:S05]  /*9b80*/  UIADD3 UR10, UR10, 0x30840, URZ ;  /* 0x000308400a0a7890 */ /* 0x000fca000fffe03f */
[----:B------:R-:W4:Y:S01]  /*9b90*/  MUFU.TANH R124, R124 ;  /* 0x0000007c007c7308 */ /* 0x000f220000002400 */
[----:B-1----:R-:W-:-:S07]  /*9ba0*/  FMNMX.FTZ R121, R122, R121, !PT ;  /* 0x000000797a797209 */ /* 0x002fce0007810000 */
[----:B------:R-:W1:Y:S01]  /*9bb0*/  MUFU.TANH R178, R178 ;  /* 0x000000b200b27308 */ /* 0x000e620000002400 */
[----:B-----5:R-:W-:Y:S01]  /*9bc0*/  FMNMX.FTZ R9, R176, R9, !PT ;  /* 0x00000009b0097209 */ /* 0x020fe20007810000 */
[----:B---3--:R-:W-:-:S06]  /*9bd0*/  UPRMT UR10, UR11, 0x654, UR10 ;  /* 0x000006540b0a7896 */ /* 0x008fcc000800000a */
[----:B------:R-:W3:Y:S01]  /*9be0*/  MUFU.TANH R126, R126 ;  /* 0x0000007e007e7308 */ /* 0x000ee20000002400 */
[----:B----4-:R-:W-:Y:S02]  /*9bf0*/  FMNMX.FTZ R121, R124, R121, !PT ;  /* 0x000000797c797209 */ /* 0x010fe40007810000 */
[----:B------:R-:W-:Y:S05]  /*9c00*/  SYNCS.ARRIVE.TRANS64.RED.A1T0 RZ, [UR10], RZ ;  /* 0x000000ffffff79a7 */ /* 0x000fea000810040a */
[----:B------:R-:W4:Y:S01]  /*9c10*/  MUFU.TANH R180, R180 ;  /* 0x000000b400b47308 */ /* 0x000f220000002400 */
[----:B-1----:R-:W-:-:S07]  /*9c20*/  FMNMX.FTZ R9, R178, R9, !PT ;  /* 0x00000009b2097209 */ /* 0x002fce0007810000 */
[----:B------:R-:W1:Y:S01]  /*9c30*/  MUFU.TANH R128, R128 ;  /* 0x0000008000807308 */ /* 0x000e620000002400 */
[----:B---3--:R-:W-:-:S07]  /*9c40*/  FMNMX.FTZ R121, R126, R121, !PT ;  /* 0x000000797e797209 */ /* 0x008fce0007810000 */
[----:B------:R-:W3:Y:S01]  /*9c50*/  MUFU.TANH R182, R182 ;  /* 0x000000b600b67308 */ /* 0x000ee20000002400 */
[----:B----4-:R-:W-:-:S07]  /*9c60*/  FMNMX.FTZ R9, R180, R9, !PT ;  /* 0x00000009b4097209 */ /* 0x010fce0007810000 */
        /* <DEDUP_REMOVED lines=62> */
[----:B------:R-:W2:Y:S01]  /*a050*/  MUFU.TANH R214, R214 ;  /* 0x000000d600d67308 */ /* 0x000ea20000002400 */
[----:B---3--:R-:W-:-:S07]  /*a060*/  FMNMX.FTZ R9, R212, R9, !PT ;  /* 0x00000009d4097209 */ /* 0x008fce0007810000 */
[----:B------:R-:W1:Y:S01]  /*a070*/  MUFU.TANH R162, R162 ;  /* 0x000000a200a27308 */ /* 0x000e620000002400 */
[----:B----4-:R-:W-:-:S07]  /*a080*/  FMNMX.FTZ R121, R160, R121, !PT ;  /* 0x00000079a0797209 */ /* 0x010fce0007810000 */
[----:B------:R-:W3:Y:S01]  /*a090*/  MUFU.TANH R164, R164 ;  /* 0x000000a400a47308 */ /* 0x000ee20000002400 */
[----:B--2---:R-:W-:-:S05]  /*a0a0*/  FMNMX.FTZ R0, R214, R9, !PT ;  /* 0x00000009d6007209 */ /* 0x004fca0007810000 */
[----:B------:R-:W2:Y:S01]  /*a0b0*/  SHFL.BFLY PT, R9, R0, 0x2, 0x1f ;  /* 0x0c401f0000097f89 */ /* 0x000ea200000e0000 */
[----:B-1----:R-:W-:-:S04]  /*a0c0*/  FMNMX.FTZ R121, R162, R121, !PT ;  /* 0x00000079a2797209 */ /* 0x002fc80007810000 */
[----:B---3--:R-:W-:-:S05]  /*a0d0*/  FMNMX.FTZ R121, R164, R121, !PT ;  /* 0x00000079a4797209 */ /* 0x008fca0007810000 */
[----:B0-----:R-:W0:Y:S01]  /*a0e0*/  SHFL.BFLY PT, R8, R121, 0x2, 0x1f ;  /* 0x0c401f0079087f89 */ /* 0x001e2200000e0000 */
[----:B--2---:R-:W-:Y:S02]  /*a0f0*/  FMNMX.FTZ R2, R0, R9, !PT ;  /* 0x0000000900027209 */ /* 0x004fe40007810000 */
[----:B------:R-:W1:Y:S03]  /*a100*/  LDC R9, c[0x0][0x988] ;  /* 0x00026200ff097b82 */ /* 0x000e660000000800 */
[----:B------:R-:W2:Y:S01]  /*a110*/  SHFL.BFLY PT, R123, R2, 0x1, 0x1f ;  /* 0x0c201f00027b7f89 */ /* 0x000ea200000e0000 */
[----:B0-----:R-:W-:-:S05]  /*a120*/  FMNMX.FTZ R125, R121, R8, !PT ;  /* 0x00000008797d7209 */ /* 0x001fca0007810000 */
[----:B------:R-:W0:Y:S01]  /*a130*/  SHFL.BFLY PT, R10, R125, 0x1, 0x1f ;  /* 0x0c201f007d0a7f89 */ /* 0x000e2200000e0000 */
[----:B--2---:R-:W-:-:S05]  /*a140*/  FMNMX.FTZ R8, R2, R123, !PT ;  /* 0x0000007b02087209 */ /* 0x004fca0007810000 */
[C---:B------:R-:W-:Y:S01]  /*a150*/  FADD.FTZ R166, -R8.reuse, R15 ;  /* 0x0000000f08a67221 */ /* 0x040fe20000010100 */
[----:B-1----:R-:W-:-:S03]  /*a160*/  FMUL.FTZ R141, R8, R9 ;  /* 0x00000009088d7220 */ /* 0x002fc60000410000 */
[-C--:B------:R-:W-:Y:S01]  /*a170*/  FMUL.FTZ R123, R166, R9.reuse ;  /* 0x00000009a67b7220 */ /* 0x080fe20000410000 */
[-CC-:B------:R-:W-:Y:S01]  /*a180*/  FFMA.FTZ R15, R168, R9.reuse, -R141.reuse ;  /* 0x00000009a80f7223 */ /* 0x180fe2000001088d */
[-CC-:B------:R-:W-:Y:S01]  /*a190*/  FFMA.FTZ R121, R176, R9.reuse, -R141.reuse ;  /* 0x00000009b0797223 */ /* 0x180fe2000001088d */
[-CC-:B------:R-:W-:Y:S01]  /*a1a0*/  FFMA.FTZ R168, R174, R9.reuse, -R141.reuse ;  /* 0x00000009aea87223 */ /* 0x180fe2000001088d */
[----:B------:R1:W-:Y:S01]  /*a1b0*/  MUFU.EX2 R0, R123 ;  /* 0x0000007b00007308 */ /* 0x0003e20000000800 */
[-CC-:B------:R-:W-:Y:S01]  /*a1c0*/  FFMA.FTZ R176, R192, R9.reuse, -R141.reuse ;  /* 0x00000009c0b07223 */ /* 0x180fe2000001088d */
[-CC-:B------:R-:W-:Y:S01]  /*a1d0*/  FFMA.FTZ R129, R194, R9.reuse, -R141.reuse ;  /* 0x00000009c2817223 */ /* 0x180fe2000001088d */
[----:B0-----:R-:W-:Y:S01]  /*a1e0*/  FMNMX.FTZ R10, R125, R10, !PT ;  /* 0x0000000a7d0a7209 */ /* 0x001fe20007810000 */
[-CC-:B------:R-:W-:Y:S01]  /*a1f0*/  FFMA.FTZ R125, R186, R9.reuse, -R141.reuse ;  /* 0x00000009ba7d7223 */ /* 0x180fe2000001088d */
[-CC-:B------:R-:W-:Y:S01]  /*a200*/  FFMA.FTZ R131, R198, R9.reuse, -R141.reuse ;  /* 0x00000009c6837223 */ /* 0x180fe2000001088d */
[-CC-:B------:R-:W-:Y:S01]  /*a210*/  FFMA.FTZ R133, R200, R9.reuse, -R141.reuse ;  /* 0x00000009c8857223 */ /* 0x180fe2000001088d */
[-C--:B------:R-:W-:Y:S01]  /*a220*/  FFMA.FTZ R174, R202, R9.reuse, -R141 ;  /* 0x00000009caae7223 */ /* 0x080fe2000001088d */
[----:B------:R-:W-:Y:S01]  /*a230*/  FADD.FTZ R166, -R10, R21 ;  /* 0x000000150aa67221 */ /* 0x000fe20000010100 */
[-CC-:B------:R-:W-:Y:S01]  /*a240*/  FFMA.FTZ R21, R172, R9.reuse, -R141.reuse ;  /* 0x00000009ac157223 */ /* 0x180fe2000001088d */
[-CC-:B-1----:R-:W-:Y:S01]  /*a250*/  FFMA.FTZ R123, R180, R9.reuse, -R141.reuse ;  /* 0x00000009b47b7223 */ /* 0x182fe2000001088d */
[-CC-:B------:R-:W-:Y:S01]  /*a260*/  FFMA.FTZ R172, R182, R9.reuse, -R141.reuse ;  /* 0x00000009b6ac7223 */ /* 0x180fe2000001088d */
[-C--:B------:R-:W-:Y:S01]  /*a270*/  FMUL.FTZ R127, R166, R9.reuse ;  /* 0x00000009a67f7220 */ /* 0x080fe20000410000 */
        /* <DEDUP_REMOVED lines=12> */
[-C--:B0-----:R-:W-:Y:S01]  /*a340*/  FFMA.FTZ R127, R190, R9.reuse, -R141 ;  /* 0x00000009be7f7223 */ /* 0x081fe2000001088d */
[-C--:B------:R-:W-:Y:S01]  /*a350*/  FMUL.FTZ R141, R10, R9.reuse ;  /* 0x000000090a8d7220 */ /* 0x080fe20000410000 */
[----:B------:R-:W0:Y:S03]  /*a360*/  MUFU.EX2 R15, R15 ;  /* 0x0000000f000f7308 */ /* 0x000e260000000800 */
[-CC-:B------:R-:W-:Y:S01]  /*a370*/  FFMA.FTZ R189, R20, R9.reuse, -R141.reuse ;  /* 0x0000000914bd7223 */ /* 0x180fe2000001088d */
[-CC-:B------:R-:W-:Y:S01]  /*a380*/  FFMA.FTZ R20, R120, R9.reuse, -R141.reuse ;  /* 0x0000000978147223 */ /* 0x180fe2000001088d */
        /* <DEDUP_REMOVED lines=10> */
[-C--:B------:R-:W-:Y:S01]  /*a430*/  FFMA.FTZ R128, R140, R9.reuse, -R141 ;  /* 0x000000098c807223 */ /* 0x080fe2000001088d */
[----:B------:R-:W2:Y:S01]  /*a440*/  MUFU.EX2 R189, R189 ;  /* 0x000000bd00bd7308 */ /* 0x000ea20000000800 */
[----:B0-----:R-:W-:Y:S01]  /*a450*/  FFMA.FTZ R143, R0, R6, R15 ;  /* 0x00000006008f7223 */ /* 0x001fe2000001000f */
[-CC-:B------:R-:W-:Y:S01]  /*a460*/  FFMA.FTZ R177, R142, R9.reuse, -R141.reuse ;  /* 0x000000098eb17223 */ /* 0x180fe2000001088d */
[-CC-:B------:R-:W-:Y:S01]  /*a470*/  FFMA.FTZ R130, R144, R9.reuse, -R141.reuse ;  /* 0x0000000990827223 */ /* 0x180fe2000001088d */
[-CC-:B------:R-:W-:Y:S01]  /*a480*/  FFMA.FTZ R179, R146, R9.reuse, -R141.reuse ;  /* 0x0000000992b37223 */ /* 0x180fe2000001088d */
[-CC-:B------:R-:W-:Y:S01]  /*a490*/  FFMA.FTZ R132, R148, R9.reuse, -R141.reuse ;  /* 0x0000000994847223 */ /* 0x180fe2000001088d */
[-CC-:B------:R-:W-:Y:S01]  /*a4a0*/  FFMA.FTZ R173, R150, R9.reuse, -R141.reuse ;  /* 0x0000000996ad7223 */ /* 0x180fe2000001088d */
[-C--:B------:R-:W-:Y:S01]  /*a4b0*/  FFMA.FTZ R154, R154, R9.reuse, -R141 ;  /* 0x000000099a9a7223 */ /* 0x080fe2000001088d */
[----:B------:R-:W0:Y:S01]  /*a4c0*/  MUFU.EX2 R20, R20 ;  /* 0x0000001400147308 */ /* 0x000e220000000800 */
[----:B-1----:R-:W-:Y:S01]  /*a4d0*/  FADD.FTZ R6, R166, R143 ;  /* 0x0000008fa6067221 */ /* 0x002fe20000010000 */
[-CC-:B------:R-:W-:Y:S01]  /*a4e0*/  FFMA.FTZ R156, R156, R9.reuse, -R141.reuse ;  /* 0x000000099c9c7223 */ /* 0x180fe2000001088d */
[-CC-:B------:R-:W-:Y:S01]  /*a4f0*/  FFMA.FTZ R158, R158, R9.reuse, -R141.reuse ;  /* 0x000000099e9e7223 */ /* 0x180fe2000001088d */
[-CC-:B------:R-:W-:Y:S01]  /*a500*/  FFMA.FTZ R160, R160, R9.reuse, -R141.reuse ;  /* 0x00000009a0a07223 */ /* 0x180fe2000001088d */
[----:B------:R-:W-:-:S03]  /*a510*/  FFMA.FTZ R162, R162, R9, -R141 ;  /* 0x00000009a2a27223 */ /* 0x000fc6000001088d */
[----:B------:R-:W1:Y:S01]  /*a520*/  MUFU.EX2 R21, R21 ;  /* 0x0000001500157308 */ /* 0x000e620000000800 */
[----:B--2---:R-:W-:-:S07]  /*a530*/  FFMA.FTZ R3, R2, R3, R189 ;  /* 0x0000000302037223 */ /* 0x004fce00000100bd */
        /* <DEDUP_REMOVED lines=14> */
[-CC-:B------:R-:W-:Y:S01]  /*a620*/  FFMA.FTZ R134, R152, R9.reuse, -R141.reuse ;  /* 0x0000000998867223 */ /* 0x180fe2000001088d */
[----:B------:R-:W-:-:S05]  /*a630*/  FFMA.FTZ R141, R164, R9, -R141 ;  /* 0x00000009a48d7223 */ /* 0x000fca000001088d */
        /* <DEDUP_REMOVED lines=76> */
.L_x_1030:
[----:B------:R-:W0:Y:S01]  /*ab00*/  S2UR UR10, SR_CgaCtaId ;  /* 0x00000000000a79c3 */ /* 0x000e220000008800 */
[----:B------:R-:W-:Y:S01]  /*ab10*/  UIADD3 UR5, UR5, 0x30860, URZ ;  /* 0x0003086005057890 */ /* 0x000fe2000fffe03f */
[----:B------:R-:W-:Y:S01]  /*ab20*/  ISETP.GT.AND P1, PT, R14, UR61, PT ;  /* 0x0000003d0e007c0c */ /* 0x000fe2000bf24270 */
[----:B------:R-:W-:Y:S01]  /*ab30*/  UMOV UR60, UR7 ;  /* 0x00000007003c7c82 */ /* 0x000fe20008000000 */
        /* <DEDUP_REMOVED lines=31> */
[----:B------:R-:W-:-:S07]  /*ad30*/  IMAD.MOV.U32 R20, RZ, RZ, R14 ;  /* 0x000000ffff147224 */ /* 0x000fce00078e000e */
.L_x_1020:
[----:B------:R-:W-:-:S13]  /*ad40*/  R2UR UR5, R22 ;  /* 0x00000000160572ca */ /* 0x000fda00000e0000 */
[----:B------:R-:W-:-:S13]  /*ad50*/  ISETP.GE.AND P1, PT, R20, UR5, PT ;  /* 0x0000000514007c0c */ /* 0x000fda000bf26270 */
[----:B------:R-:W-:Y:S05]  /*ad60*/  @!P1 BRA `(.L_x_1032) ;  /* 0x0000003400f09947 */ /* 0x000fea0003800000 */
[----:B------:R-:W-:Y:S01]  /*ad70*/  IMAD.MOV.U32 R15, RZ, RZ, R10 ;  /* 0x000000ffff0f7224 */ /* 0x000fe200078e000a */
[----:B------:R-:W-:Y:S01]  /*ad80*/  UMOV UR61, UR7 ;  /* 0x00000007003d7c82 */ /* 0x000fe20008000000 */
[----:B------:R-:W-:Y:S01]  /*ad90*/  IMAD.MOV.U32 R14, RZ, RZ, R8 ;  /* 0x000000ffff0e7224 */ /* 0x000fe200078e0008 */
[----:B------:R-:W-:Y:S01]  /*ada0*/  UMOV UR38, UR4 ;  /* 0x0000000400267c82 */ /* 0x000fe20008000000 */
[----:B------:R-:W-:-:S05]  /*adb0*/  ULDC UR6, c[0x0][0x9d8] ;  /* 0x0002760000067ab9 */ /* 0x000fca0000000800 */
.L_x_1051:
[----:B------:R-:W-:-:S04]  /*adc0*/  UIADD3 UR4, UR38, 0x1, URZ ;  /* 0x0000000126047890 */ /* 0x000fc8000fffe03f */
[----:B------:R-:W-:-:S04]  /*add0*/  UISETP.NE.AND UP0, UPT, UR4, 0x2, UPT ;  /* 0x000000020400788c */ /* 0x000fc8000bf05270 */
[----:B------:R-:W-:Y:S02]  /*ade0*/  USEL UR7, URZ, 0x1, UP0 ;  /* 0x000000013f077887 */ /* 0x000fe40008000000 */
[----:B------:R-:W-:Y:S02]  /*adf0*/  USEL UR4, UR4, URZ, UP0 ;  /* 0x0000003f04047287 */ /* 0x000fe40008000000 */
[----:B------:R-:W-:Y:S01]  /*ae00*/  ULOP3.LUT UR7, UR61, UR7, URZ, 0x3c, !UPT ;  /* 0x000000073d077292 */ /* 0x000fe2000f8e3c3f */
[----:B------:R-:W-:Y:S11]  /*ae10*/  @!P0 BRA `(.L_x_1033) ;  /* 0x0000000000048947 */ /* 0x000ff60003800000 */
[----:B------:R-:W-:Y:S01]  /*ae20*/  BPT.TRAP 0x1 ;  /* 0x000000040000795c */ /* 0x000fe20000300000 */
.L_x_1033:
[----:B------:R-:W-:Y:S01]  /*ae30*/  ULEA UR60, UR4, UR39, 0x3 ;  /* 0x00000027043c7291 */ /* 0x000fe2000f8e183f */
[----:B------:R-:W-:-:S05]  /*ae40*/  IMAD.U32 R8, RZ, RZ, UR7 ;  /* 0x00000007ff087e24 */ /* 0x000fca000f8e00ff */
[----:B------:R-:W-:-:S04]  /*ae50*/  SHF.L.U32 R8, R8, 0x1f, RZ ;  /* 0x0000001f08087819 */ /* 0x000fc800000006ff */
[----:B------:R0:W1:Y:S01]  /*ae60*/  SYNCS.PHASECHK.TRANS64.TRYWAIT P1, [UR60+0x30830], R8 ;  /* 0x03083008ff0075a7 */ /* 0x000062000802017c */
[----:B------:R-:W-:Y:S05]  /*ae70*/  @!P0 BRA `(.L_x_1034) ;  /* 0x0000000000048947 */ /* 0x000fea0003800000 */
[----:B------:R-:W-:Y:S01]  /*ae80*/  BPT.TRAP 0x1 ;  /* 0x000000040000795c */ /* 0x000fe20000300000 */
.L_x_1034:
[----:B-1----:R-:W-:Y:S05]  /*ae90*/  @P1 BRA `(.L_x_1035) ;  /* 0x0000000000081947 */ /* 0x002fea0003800000 */
[----:B------:R-:W1:Y:S02]  /*aea0*/  SYNCS.PHASECHK.TRANS64.TRYWAIT P1, [UR60+0x30830], R8 ;  /* 0x03083008ff0075a7 */ /* 0x000e64000802017c */
[----:B-1----:R-:W-:Y:S05]  /*aeb0*/  @!P1 BRA `(.L_x_1036) ;  /* 0x000000a800449947 */ /* 0x002fea0003800000 */
.L_x_1035:
        /* <DEDUP_REMOVED lines=162> */
.L_x_1037:
[----:B------:R-:W-:Y:S01]  /*b8e0*/  ULEA UR5, UR38, UR39, 0x3 ;  /* 0x0000002726057291 */ /* 0x000fe2000f8e183f */
[----:B------:R-:W-:-:S05]  /*b8f0*/  IMAD.U32 R0, RZ, RZ, UR61 ;  /* 0x0000003dff007e24 */ /* 0x000fca000f8e00ff */
[----:B------:R-:W-:-:S04]  /*b900*/  SHF.L.U32 R0, R0, 0x1f, RZ ;  /* 0x0000001f00007819 */ /* 0x000fc800000006ff */
[----:B------:R2:W3:Y:S01]  /*b910*/  SYNCS.PHASECHK.TRANS64.TRYWAIT P1, [UR5+0x30850], R0 ;  /* 0x03085000ff0075a7 */ /* 0x0004e20008020145 */
[----:B------:R-:W-:Y:S05]  /*b920*/  @!P0 BRA `(.L_x_1038) ;  /* 0x0000000000048947 */ /* 0x000fea0003800000 */
[----:B------:R-:W-:Y:S01]  /*b930*/  BPT.TRAP 0x1 ;  /* 0x000000040000795c */ /* 0x000fe20000300000 */
.L_x_1038:
[----:B---3--:R-:W-:Y:S05]  /*b940*/  @P1 BRA `(.L_x_1039) ;  /* 0x0000000000081947 */ /* 0x008fea0003800000 */
[----:B------:R-:W3:Y:S02]  /*b950*/  SYNCS.PHASECHK.TRANS64.TRYWAIT P1, [UR5+0x30850], R0 ;  /* 0x03085000ff0075a7 */ /* 0x000ee40008020145 */
[----:B---3--:R-:W-:Y:S05]  /*b960*/  @!P1 BRA `(.L_x_1040) ;  /* 0x0000009c00b09947 */ /* 0x008fea0003800000 */
.L_x_1039:
        /* <DEDUP_REMOVED lines=37> */
.L_x_1041:
        /* <DEDUP_REMOVED lines=10> */
[----:B------:R-:W-:Y:S01]  /*bc60*/  FMUL.FTZ R123, R135, UR6 ;  /* 0x00000006877b7c20 */ /* 0x000fe20008410000 */
[----:B------:R-:W-:Y:S01]  /*bc70*/  FMUL.FTZ R135, R154, UR6 ;  /* 0x000000069a877c20 */ /* 0x000fe20008410000 */
[----:B------:R-:W-:Y:S01]  /*bc80*/  IMAD R176, R20, -0x60, RZ ;  /* 0xffffffa014b07824 */ /* 0x000fe200078e02ff */
[----:B------:R-:W-:Y:S01]  /*bc90*/  UISETP.NE.AND UP1, UPT, UR11, URZ, UPT ;  /* 0x0000003f0b00728c */ /* 0x000fe2000bf25270 */
[----:B------:R-:W-:Y:S01]  /*bca0*/  FMUL.FTZ R170, R128, UR6 ;  /* 0x0000000680aa7c20 */ /* 0x000fe20008410000 */
[----:B------:R-:W-:Y:S01]  /*bcb0*/  UISETP.NE.AND UP0, UPT, UR10, URZ, UPT ;  /* 0x0000003f0a00728c */ /* 0x000fe2000bf05270 */
[----:B------:R-:W-:Y:S01]  /*bcc0*/  FMUL.FTZ R171, R129, UR6 ;  /* 0x0000000681ab7c20 */ /* 0x000fe20008410000 */
[----:B------:R-:W-:Y:S01]  /*bcd0*/  FMUL.FTZ R9, R121, UR6 ;  /* 0x0000000679097c20 */ /* 0x000fe20008410000 */
[----:B--2---:R-:W-:Y:S01]  /*bce0*/  FMUL.FTZ R0, R122, UR6 ;  /* 0x000000067a007c20 */ /* 0x004fe20008410000 */
[----:B------:R-:W-:Y:S01]  /*bcf0*/  PLOP3.LUT P1, PT, PT, PT, UP1, 0x80, 0x0 ;  /* 0x000000000000781c */ /* 0x000fe20003f2f018 */
[----:B------:R-:W-:Y:S01]  /*bd00*/  FMUL.FTZ R169, R125, UR6 ;  /* 0x000000067da97c20 */ /* 0x000fe20008410000 */
[----:B------:R-:W-:Y:S01]  /*bd10*/  PLOP3.LUT P2, PT, PT, PT, UP1, 0x80, 0x0 ;  /* 0x000000000000781c */ /* 0x000fe20003f4f018 */
[----:B------:R-:W-:Y:S01]  /*bd20*/  FMUL.FTZ R10, R127, UR6 ;  /* 0x000000067f0a7c20 */ /* 0x000fe20008410000 */
[----:B------:R-:W-:Y:S01]  /*bd30*/  FMUL.FTZ R128, R146, UR6 ;  /* 0x0000000692807c20 */ /* 0x000fe20008410000 */
[----:B------:R-:W-:Y:S01]  /*bd40*/  @UP1 ULDC UR10, c[0x0][0x44c] ;  /* 0x00011300000a1ab9 */ /* 0x000fe20000000800 */
[----:B------:R-:W-:Y:S01]  /*bd50*/  FMUL.FTZ R129, R147, UR6 ;  /* 0x0000000693817c20 */ /* 0x000fe20008410000 */
[----:B------:R-:W-:Y:S01]  /*bd60*/  FMUL.FTZ R21, R126, UR6 ;  /* 0x000000067e157c20 */ /* 0x000fe20008410000 */
        /* <DEDUP_REMOVED lines=30> */
[----:B------:R-:W-:-:S02]  /*bf50*/  VIADD R143, R176, 0x1 ;  /* 0x00000001b08f7836 */ /* 0x000fc40000000000 */
        /* <DEDUP_REMOVED lines=8> */
[----:B------:R-:W-:Y:S01]  /*bfe0*/  IMAD R142, R12, -0x2, R143 ;  /* 0xfffffffe0c8e7824 */ /* 0x000fe200078e028f */
[----:B------:R-:W1:Y:S01]  /*bff0*/  MUFU.TANH R8, R8 ;  /* 0x0000000800087308 */ /* 0x000e620000002400 */
[----:B---3--:R-:W-:Y:S01]  /*c000*/  UPRMT UR60, UR14, 0x654, UR60 ;  /* 0x000006540e3c7896 */ /* 0x008fe2000800003c */
[----:B------:R-:W-:-:S02]  /*c010*/  ULDC UR15, c[0x0][0x288] ;  /* 0x0000a200000f7ab9 */ /* 0x000fc40000000800 */
[----:B------:R-:W-:Y:S01]  /*c020*/  ULDC UR14, c[0x0][0x9e0] ;  /* 0x00027800000e7ab9 */ /* 0x000fe20000000800 */
[C---:B------:R-:W-:Y:S01]  /*c030*/  IADD3 R143, R142.reuse, -UR15, R23 ;  /* 0x8000000f8e8f7c10 */ /* 0x040fe2000fffe017 */
[----:B------:R-:W-:Y:S02]  /*c040*/  VIADD R178, R142, 0xffffffff ;  /* 0xffffffff8eb27836 */ /* 0x000fe40000000000 */
[----:B------:R-:W2:Y:S01]  /*c050*/  MUFU.TANH R9, R9 ;  /* 0x0000000900097308 */ /* 0x000ea20000002400 */
[C---:B------:R-:W-:Y:S01]  /*c060*/  IADD3 R167, R143.reuse, UR14, RZ ;  /* 0x0000000e8fa77c10 */ /* 0x040fe2000fffe0ff */
[----:B------:R-:W-:Y:S01]  /*c070*/  VIADD R177, R143, UR11 ;  /* 0x0000000b8fb17c36 */ /* 0x000fe20008000000 */
[----:B------:R-:W-:Y:S03]  /*c080*/  SYNCS.ARRIVE.TRANS64.RED.A1T0 RZ, [UR60], RZ ;  /* 0x000000ffffff79a7 */ /* 0x000fe6000810043c */
[----:B0-----:R-:W-:-:S02]  /*c090*/  IMAD.IADD R153, R167, 0x1, R154 ;  /* 0x00000001a7997824 */ /* 0x001fc400078e029a */
        /* <DEDUP_REMOVED lines=49> */
[----:B------:R-:W-:Y:S01]  /*c3b0*/  ULDC UR10, c[0x0][0x288] ;  /* 0x0000a200000a7ab9 */ /* 0x000fe20000000800 */
[----:B------:R-:W-:Y:S01]  /*c3c0*/  IMAD R142, R17, UR11, R154 ;  /* 0x0000000b118e7c24 */ /* 0x000fe2000f8e029a */
[----:B------:R-:W-:Y:S03]  /*c3d0*/  BSSY B0, `(.L_x_1043) ;  /* 0x0000013000007945 */ /* 0x000fe60003800000 */
        /* <DEDUP_REMOVED lines=12> */
.L_x_1044:
[----:B------:R-:W-:Y:S02]  /*c4a0*/  ULDC UR10, c[0x0][0x9e4] ;  /* 0x00027900000a7ab9 */ /* 0x000fe40000000800 */
[----:B------:R-:W-:-:S05]  /*c4b0*/  IMAD.U32 R154, RZ, RZ, UR10 ;  /* 0x0000000aff9a7e24 */ /* 0x000fca000f8e00ff */
[----:B------:R-:W-:-:S13]  /*c4c0*/  ISETP.NE.AND P1, PT, R154, 0x1, PT ;  /* 0x000000019a00780c */ /* 0x000fda0003f25270 */
[----:B------:R-:W0:Y:S02]  /*c4d0*/  @P1 LDC.64 R142, c[0x0][0x9e8] ;  /* 0x00027a00ff8e1b82 */ /* 0x000e240000000a00 */
[----:B0-----:R-:W-:-:S05]  /*c4e0*/  @P1 IMAD.HI.U32 R142, R157, R142, RZ ;  /* 0x0000008e9d8e1227 */ /* 0x001fca00078e00ff */
[----:B------:R-:W-:-:S07]  /*c4f0*/  @P1 SHF.R.U32.HI R157, RZ, R143, R142 ;  /* 0x0000008fff9d1219 */ /* 0x000fce000001168e */
.L_x_1045:
[----:B------:R-:W-:Y:S05]  /*c500*/  BSYNC B0 ;  /* 0x0000000000007941 */ /* 0x000fea0003800000 */
.L_x_1043:
[----:B------:R-:W-:-:S05]  /*c510*/  IMAD R142, R157, R154, R178 ;  /* 0x0000009a9d8e7224 */ /* 0x000fca00078e02b2 */
[----:B------:R-:W-:Y:S02]  /*c520*/  VIADDMNMX R153, R142, R154, R153, PT ;  /* 0x0000009a8e997246 */ /* 0x000fe40003800199 */
[----:B------:R-:W-:-:S07]  /*c530*/  VIMNMX R155, R155, R142, !PT ;  /* 0x0000008e9b9b7248 */ /* 0x000fce0007fe0100 */
.L_x_1042:
        /* <DEDUP_REMOVED lines=142> */
[----:B------:R-:W-:Y:S01]  /*ce20*/  ULDC UR10, c[0x0][0x288] ;  /* 0x0000a200000a7ab9 */ /* 0x000fe20000000800 */
[----:B------:R-:W-:Y:S01]  /*ce30*/  IMAD R8, R17, UR11, R8 ;  /* 0x0000000b11087c24 */ /* 0x000fe2000f8e0208 */
[----:B------:R-:W-:Y:S03]  /*ce40*/  BSSY B0, `(.L_x_1047) ;  /* 0x0000013000007945 */ /* 0x000fe60003800000 */
        /* <DEDUP_REMOVED lines=12> */
.L_x_1048:
[----:B------:R-:W-:Y:S02]  /*cf10*/  ULDC UR10, c[0x0][0x9e4] ;  /* 0x00027900000a7ab9 */ /* 0x000fe40000000800 */
[----:B------:R-:W-:-:S04]  /*cf20*/  MOV R145, UR10 ;  /* 0x0000000a00917c02 */ /* 0x000fc80008000f00 */
[----:B------:R-:W-:-:S13]  /*cf30*/  ISETP.NE.AND P6, PT, R145, 0x1, PT ;  /* 0x000000019100780c */ /* 0x000fda0003fc5270 */
[----:B------:R-:W0:Y:S02]  /*cf40*/  @P6 LDC.64 R8, c[0x0][0x9e8] ;  /* 0x00027a00ff086b82 */ /* 0x000e240000000a00 */
[----:B0-----:R-:W-:-:S05]  /*cf50*/  @P6 IMAD.HI.U32 R8, R143, R8, RZ ;  /* 0x000000088f086227 */ /* 0x001fca00078e00ff */
[----:B------:R-:W-:-:S07]  /*cf60*/  @P6 SHF.R.U32.HI R143, RZ, R9, R8 ;  /* 0x00000009ff8f6219 */ /* 0x000fce0000011608 */
.L_x_1049:
[----:B------:R-:W-:Y:S05]  /*cf70*/  BSYNC B0 ;  /* 0x0000000000007941 */ /* 0x000fea0003800000 */
.L_x_1047:
[----:B------:R-:W-:-:S05]  /*cf80*/  IMAD R8, R143, R145, R178 ;  /* 0x000000918f087224 */ /* 0x000fca00078e02b2 */
[----:B------:R-:W-:Y:S02]  /*cf90*/  VIADDMNMX R133, R8, R145, R133, PT ;  /* 0x0000009108857246 */ /* 0x000fe40003800185 */
[----:B------:R-:W-:-:S07]  /*cfa0*/  VIMNMX R141, R141, R8, !PT ;  /* 0x000000088d8d7248 */ /* 0x000fce0007fe0100 */
.L_x_1046:
        /* <DEDUP_REMOVED lines=149> */
[-CC-:B------:R-:W-:Y:S01]  /*d900*/  FFMA.FTZ R146, R146, R9.reuse, -R129.reuse ;  /* 0x0000000992927223 */ /* 0x180fe20000010881 */
[----:B------:R-:W-:Y:S01]  /*d910*/  FFMA.FTZ R142, R142, R9, -R129 ;  /* 0x000000098e8e7223 */ /* 0x000fe20000010881 */
[----:B------:R-:W-:Y:S01]  /*d920*/  MUFU.EX2 R121, R206 ;  /* 0x000000ce00797308 */ /* 0x000fe20000000800 */
[----:B------:R-:W-:-:S04]  /*d930*/  FMNMX.FTZ R125, R190, R123, !PT ;  /* 0x0000007bbe7d7209 */ /* 0x000fc80007810000 */
[----:B------:R-:W-:-:S03]  /*d940*/  FMNMX.FTZ R125, R192, R125, !PT ;  /* 0x0000007dc07d7209 */ /* 0x000fc60007810000 */
[----:B------:R-:W-:Y:S01]  /*d950*/  MUFU.EX2 R123, R0 ;  /* 0x00000000007b7308 */ /* 0x000fe20000000800 */
[----:B------:R-:W-:-:S04]  /*d960*/  FMNMX.FTZ R125, R120, R125, !PT ;  /* 0x0000007d787d7209 */ /* 0x000fc80007810000 */
[----:B------:R-:W-:-:S03]  /*d970*/  FMNMX.FTZ R125, R128, R125, !PT ;  /* 0x0000007d807d7209 */ /* 0x000fc60007810000 */
[----:B------:R-:W-:Y:S01]  /*d980*/  MUFU.EX2 R194, R194 ;  /* 0x000000c200c27308 */ /* 0x000fe20000000800 */
[----:B------:R-:W-:-:S04]  /*d990*/  FMNMX.FTZ R127, R122, R125, !PT ;  /* 0x0000007d7a7f7209 */ /* 0x000fc80007810000 */
[----:B------:R-:W-:-:S03]  /*d9a0*/  FMNMX.FTZ R127, R130, R127, !PT ;  /* 0x0000007f827f7209 */ /* 0x000fc60007810000 */
[----:B------:R0:W-:Y:S01]  /*d9b0*/  MUFU.EX2 R125, R200 ;  /* 0x000000c8007d7308 */ /* 0x0001e20000000800 */
[----:B------:R-:W-:-:S04]  /*d9c0*/  FMNMX.FTZ R127, R124, R127, !PT ;  /* 0x0000007f7c7f7209 */ /* 0x000fc80007810000 */
[----:B------:R-:W-:-:S03]  /*d9d0*/  FMNMX.FTZ R127, R126, R127, !PT ;  /* 0x0000007f7e7f7209 */ /* 0x000fc60007810000 */
[----:B------:R-:W-:Y:S01]  /*d9e0*/  MUFU.EX2 R196, R196 ;  /* 0x000000c400c47308 */ /* 0x000fe20000000800 */
[----:B------:R-:W-:Y:S02]  /*d9f0*/  FMNMX.FTZ R131, R170, R127, !PT ;  /* 0x0000007faa837209 */ /* 0x000fe40007810000 */
        /* <DEDUP_REMOVED lines=12> */
[----:B------:R0:W-:Y:S01]  /*dac0*/  MUFU.EX2 R131, R10 ;  /* 0x0000000a00837308 */ /* 0x0001e20000000800 */
[-CC-:B------:R-:W-:Y:S01]  /*dad0*/  FFMA.FTZ R133, R154, R9.reuse, -R129.reuse ;  /* 0x000000099a857223 */ /* 0x180fe20000010881 */
[--C-:B------:R-:W-:Y:S02]  /*dae0*/  FFMA.FTZ R154, R160, R9, -R129.reuse ;  /* 0x00000009a09a7223 */ /* 0x100fe40000010881 */
[----:B------:R-:W0:Y:S04]  /*daf0*/  SHFL.BFLY PT, R139, R0, 0x2, 0x1f ;  /* 0x0c401f00008b7f89 */ /* 0x000e2800000e0000 */
        /* <DEDUP_REMOVED lines=127> */
.L_x_1050:
[----:B------:R-:W0:Y:S01]  /*e2f0*/  S2UR UR11, SR_CgaCtaId ;  /* 0x00000000000b79c3 */ /* 0x000e220000008800 */
[----:B------:R-:W-:Y:S01]  /*e300*/  R2UR UR10, R22 ;  /* 0x00000000160a72ca */ /* 0x000fe200000e0000 */
[----:B------:R-:W-:Y:S01]  /*e310*/  UIADD3 UR5, UR5, 0x30860, URZ ;  /* 0x0003086005057890 */ /* 0x000fe2000fffe03f */
[----:B------:R-:W-:Y:S01]  /*e320*/  F2FP.F16.F32.PACK_AB R189, R14, R189 ;  /* 0x000000bd0ebd723e */ /* 0x000fe200000000ff */
[----:B------:R-:W-:Y:S01]  /*e330*/  UMOV UR61, UR7 ;  /* 0x00000007003d7c82 */ /* 0x000fe20008000000 */
[----:B------:R-:W-:Y:S01]  /*e340*/  UMOV UR38, UR4 ;  /* 0x0000000400267c82 */ /* 0x000fe20008000000 */
[----:B------:R-:W-:Y:S01]  /*e350*/  F2FP.F16.F32.PACK_AB R188, R208, R21 ;  /* 0x00000015d0bc723e */ /* 0x000fe200000000ff */
[----:B------:R-:W-:Y:S01]  /*e360*/  IMAD.MOV.U32 R15, RZ, RZ, R10 ;  /* 0x000000ffff0f7224 */ /* 0x000fe200078e000a */
[----:B------:R-:W-:Y:S01]  /*e370*/  F2FP.F16.F32.PACK_AB R190, R194, R121 ;  /* 0x00000079c2be723e */ /* 0x000fe200000000ff */
[----:B------:R-:W-:Y:S01]  /*e380*/  IMAD.MOV.U32 R14, RZ, RZ, R8 ;  /* 0x000000ffff0e7224 */ /* 0x000fe200078e0008 */
[----:B------:R-:W-:-:S02]  /*e390*/  F2FP.F16.F32.PACK_AB R191, R144, R191 ;  /* 0x000000bf90bf723e */ /* 0x000fc400000000ff */
[----:B------:R-:W-:Y:S02]  /*e3a0*/  F2FP.F16.F32.PACK_AB R184, R196, R123 ;  /* 0x0000007bc4b8723e */ /* 0x000fe400000000ff */
[C---:B------:R-:W-:Y:S01]  /*e3b0*/  ISETP.GT.AND P1, PT, R20.reuse, UR10, PT ;  /* 0x0000000a14007c0c */ /* 0x040fe2000bf24270 */
[----:B------:R-:W-:Y:S01]  /*e3c0*/  VIADD R20, R20, 0xffffffff ;  /* 0xffffffff14147836 */ /* 0x000fe20000000000 */
        /* <DEDUP_REMOVED lines=20> */
[----:B------:R-:W-:Y:S01]  /*e510*/  F2FP.F16.F32.PACK_AB R171, R143, R128 ;  /* 0x000000808fab723e */ /* 0x000fe200000000ff */
[----:B------:R-:W-:Y:S06]  /*e520*/  @P1 BRA `(.L_x_1051) ;  /* 0xffffffc800241947 */ /* 0x000fec000383ffff */
.L_x_1032:
        /* <DEDUP_REMOVED lines=99> */
.L_x_1052:
[----:B------:R-:W-:Y:S01]  /*eb60*/  ULEA UR5, UR4, UR39, 0x3 ;  /* 0x0000002704057291 */ /* 0x000fe2000f8e183f */
[----:B------:R-:W-:-:S05]  /*eb70*/  IMAD.U32 R0, RZ, RZ, UR7 ;  /* 0x00000007ff007e24 */ /* 0x000fca000f8e00ff */
[----:B------:R-:W-:-:S04]  /*eb80*/  SHF.L.U32 R0, R0, 0x1f, RZ ;  /* 0x0000001f00007819 */ /* 0x000fc800000006ff */
[----:B------:R0:W1:Y:S01]  /*eb90*/  SYNCS.PHASECHK.TRANS64.TRYWAIT P1, [UR5+0x30850], R0 ;  /* 0x03085000ff0075a7 */ /* 0x0000620008020145 */
[----:B------:R-:W-:Y:S05]  /*eba0*/  @!P0 BRA `(.L_x_1053) ;  /* 0x0000000000048947 */ /* 0x000fea0003800000 */
[----:B------:R-:W-:Y:S01]  /*ebb0*/  BPT.TRAP 0x1 ;  /* 0x000000040000795c */ /* 0x000fe20000300000 */
.L_x_1053:
[----:B-1----:R-:W-:Y:S05]  /*ebc0*/  @P1 BRA `(.L_x_1054) ;  /* 0x0000000000081947 */ /* 0x002fea0003800000 */
[----:B------:R-:W1:Y:S02]  /*ebd0*/  SYNCS.PHASECHK.TRANS64.TRYWAIT P1, [UR5+0x30850], R0 ;  /* 0x03085000ff0075a7 */ /* 0x000e640008020145 */
[----:B-1----:R-:W-:Y:S05]  /*ebe0*/  @!P1 BRA `(.L_x_1055) ;  /* 0x0000006c00289947 */ /* 0x002fea0003800000 */
.L_x_1054:
[----:B------:R-:W-:Y:S01]  /*ebf0*/  UIADD3 UR39, UR39, 0x400, URZ ;  /* 0x0000040027277890 */ /* 0x000fe2000fffe03f */
[----:B------:R-:W-:Y:S01]  /*ec00*/  WARPGROUP.ARRIVE ;  /* 0x00000000000079c5 */ /* 0x000fe20000000000 */
[----:B------:R-:W-:Y:S01]  /*ec10*/  UMOV UR7, 0x40000040 ;  /* 0x4000004000077882 */ /* 0x000fe20000000000 */
[----:B-1----:R-:W1:Y:S01]  /*ec20*/  SHFL.BFLY PT, R5, R6, 0x2, 0x1f ;  /* 0x0c401f0006057f89 */ /* 0x002e6200000e0000 */
[----:B------:R-:W-:-:S03]  /*ec30*/  USHF.R.U32.HI UR39, URZ, 0x4, UR39 ;  /* 0x000000043f277899 */ /* 0x000fc60008011627 */
[----:B0-----:R-:W0:Y:S01]  /*ec40*/  SHFL.BFLY PT, R0, R3, 0x2, 0x1f ;  /* 0x0c401f0003007f89 */ /* 0x001e2200000e0000 */
[----:B------:R-:W-:-:S04]  /*ec50*/  ULOP3.LUT UR39, UR39, 0x3fff, URZ, 0xc0, !UPT ;  /* 0x00003fff27277892 */ /* 0x000fc8000f8ec03f */
[----:B------:R-:W-:-:S04]  /*ec60*/  ULOP3.LUT UR39, UR39, 0x3000000, URZ, 0xfc, !UPT ;  /* 0x0300000027277892 */ /* 0x000fc8000f8efc3f */
[----:B------:R-:W-:-:S07]  /*ec70*/  UIMAD UR4, UR4, 0x900, UR39 ;  /* 0x00000900040478a4 */ /* 0x000fce000f8e0227 */
[----:B------:R-:W-:Y:S02]  /*ec80*/  UMOV UR6, UR4 ;  /* 0x0000000400067c82 */ /* 0x000fe40008000000 */
[----:B------:R-:W-:Y:S01]  /*ec90*/  HGMMA.64x192x16.F32 R24, R188, gdesc[UR4].tnspB, R24, gsb0 ;  /* 0x42e00004bc187df0 */ /* 0x000fe20008000818 */
[----:B------:R-:W-:Y:S01]  /*eca0*/  UIADD3 UR6, UR4, 0x80, URZ ;  /* 0x0000008004067890 */ /* 0x000fe2000fffe03f */
[----:B-1----:R-:W-:Y:S01]  /*ecb0*/  FADD.FTZ R5, R5, R6 ;  /* 0x0000000605057221 */ /* 0x002fe20000010000 */
[----:B------:R-:W-:Y:S01]  /*ecc0*/  UMOV UR7, 0x40000040 ;  /* 0x4000004000077882 */ /* 0x000fe20000000000 */
[----:B------:R-:W-:Y:S02]  /*ecd0*/  IMAD.MOV.U32 R6, RZ, RZ, RZ ;  /* 0x000000ffff067224 */ /* 0x000fe400078e00ff */
[----:B0-----:R-:W-:Y:S01]  /*ece0*/  FADD.FTZ R2, R0, R3 ;  /* 0x0000000300027221 */ /* 0x001fe20000010000 */
[----:B------:R-:W-:Y:S01]  /*ecf0*/  IMAD.MOV.U32 R3, RZ, RZ, RZ ;  /* 0x000000ffff037224 */ /* 0x000fe200078e00ff */
[----:B------:R-:W0:Y:S04]  /*ed00*/  SHFL.BFLY PT, R0, R5, 0x1, 0x1f ;  /* 0x0c201f0005007f89 */ /* 0x000e2800000e0000 */
[----:B------:R-:W1:Y:S01]  /*ed10*/  SHFL.BFLY PT, R7, R2, 0x1, 0x1f ;  /* 0x0c201f0002077f89 */ /* 0x000e6200000e0000 */
[----:B0-----:R-:W-:Y:S01]  /*ed20*/  FADD.FTZ R11, R5, R0 ;  /* 0x00000000050b7221 */ /* 0x001fe20000010000 */
[----:B------:R-:W-:-:S02]  /*ed30*/  IMAD.MOV.U32 R0, RZ, RZ, -0x800000 ;  /* 0xff800000ff007424 */ /* 0x000fc400078e00ff */
[----:B-1----:R-:W-:Y:S02]  /*ed40*/  FADD.FTZ R12, R2, R7 ;  /* 0x00000007020c7221 */ /* 0x002fe40000010000 */
[----:B------:R-:W-:Y:S01]  /*ed50*/  FSETP.NE.FTZ.AND P1, PT, R11, RZ, PT ;  /* 0x000000ff0b00720b */ /* 0x000fe20003f35000 */
[----:B------:R-:W-:Y:S02]  /*ed60*/  IMAD.MOV.U32 R2, RZ, RZ, -0x800000 ;  /* 0xff800000ff027424 */ /* 0x000fe400078e00ff */
[----:B------:R-:W-:-:S10]  /*ed70*/  FSETP.NE.FTZ.AND P2, PT, R12, RZ, PT ;  /* 0x000000ff0c00720b */ /* 0x000fd40003f55000 */
[----:B------:R-:W0:Y:S01]  /*ed80*/  @P1 MUFU.LG2 R4, R11 ;  /* 0x0000000b00041308 */ /* 0x000e220000000c00 */
[C---:B------:R-:W-:Y:S02]  /*ed90*/  @P1 FMUL.FTZ R5, R9.reuse, 0.69314718246459960938 ;  /* 0x3f31721809051820 */ /* 0x040fe40000410000 */
[----:B------:R-:W-:-:S05]  /*eda0*/  @P2 FMUL.FTZ R14, R9, 0.69314718246459960938 ;  /* 0x3f317218090e2820 */ /* 0x000fca0000410000 */
        /* <DEDUP_REMOVED lines=34> */
.L_x_1056:
        /* <DEDUP_REMOVED lines=101> */
.L_x_978:
[----:B------:R-:W-:Y:S05]  /*f620*/  @P0 BRA `(.L_x_1057) ;  /* 0x0000001800d40947 */ /* 0x000fea0003800000 */
[----:B------:R-:W2:Y:S01]  /*f630*/  LDL R3, [R1] ;  /* 0x0000000001037983 */ /* 0x000ea20000100800 */
[----:B------:R-:W0:Y:S01]  /*f640*/  LDC R17, c[0x0][0xbe8] ;  /* 0x0002fa00ff117b82 */ /* 0x000e220000000800 */
[----:B------:R-:W-:Y:S01]  /*f650*/  ULDC.64 UR8, c[0x0][0xbd0] ;  /* 0x0002f40000087ab9 */ /* 0x000fe20000000a00 */
[----:B------:R-:W-:Y:S01]  /*f660*/  BSSY B0, `(.L_x_1058) ;  /* 0x000011d000007945 */ /* 0x000fe20003800000 */
[----:B------:R-:W1:Y:S05]  /*f670*/  S2R R18, SR_CTAID.X ;  /* 0x0000000000127919 */ /* 0x000e6a0000002500 */
[----:B------:R-:W3:Y:S08]  /*f680*/  S2UR UR12, SR_CTAID.Z ;  /* 0x00000000000c79c3 */ /* 0x000ef00000002700 */
[----:B------:R-:W4:Y:S08]  /*f690*/  S2UR UR11, SR_CTAID.Y ;  /* 0x00000000000b79c3 */ /* 0x000f300000002600 */
[----:B------:R-:W-:Y:S01]  /*f6a0*/  BAR.SYNC.DEFER_BLOCKING 0x1, 0x100 ;  /* 0x0044000000007b1d */ /* 0x000fe20000010000 */
[----:B0-----:R-:W-:-:S07]  /*f6b0*/  ISETP.NE.AND P0, PT, R17, 0x1, PT ;  /* 0x000000011100780c */ /* 0x001fce0003f05270 */
[----:B------:R-:W4:Y:S01]  /*f6c0*/  LDC R19, c[0x0][0xc50] ;  /* 0x00031400ff137b82 */ /* 0x000f220000000800 */
[----:B---3--:R-:W-:-:S07]  /*f6d0*/  USHF.R.S32.HI UR10, URZ, 0x1f, UR12 ;  /* 0x0000001f3f0a7899 */ /* 0x008fce000801140c */
[----:B------:R-:W0:Y:S08]  /*f6e0*/  LDC.64 R14, c[0x0][0xb40] ;  /* 0x0002d000ff0e7b82 */ /* 0x000e300000000a00 */
[----:B------:R-:W3:Y:S08]  /*f6f0*/  @P0 LDC R13, c[0x0][0xbf0] ;  /* 0x0002fc00ff0d0b82 */ /* 0x000ef00000000800 */
[----:B------:R-:W5:Y:S08]  /*f700*/  @P0 LDC R23, c[0x0][0xbec] ;  /* 0x0002fb00ff170b82 */ /* 0x000f700000000800 */
[----:B------:R-:W5:Y:S01]  /*f710*/  @P0 LDC R22, c[0x0][0xbf0] ;  /* 0x0002fc00ff160b82 */ /* 0x000f620000000800 */
[----:B--2---:R-:W-:-:S02]  /*f720*/  R2UR UR13, R3 ;  /* 0x00000000030d72ca */ /* 0x004fc400000e0000 */
[----:B------:R-:W2:Y:S11]  /*f730*/  S2R R3, SR_TID.X ;  /* 0x0000000000037919 */ /* 0x000eb60000002100 */
[----:B------:R-:W-:-:S02]  /*f740*/  USHF.R.S32.HI UR7, URZ, 0x1f, UR13 ;  /* 0x0000001f3f077899 */ /* 0x000fc4000801140d */
[----:B------:R-:W-:Y:S01]  /*f750*/  IMAD R16, RZ, RZ, -UR13 ;  /* 0x8000000dff107e24 */ /* 0x000fe2000f8e02ff */
[----:B------:R-:W-:Y:S02]  /*f760*/  UIMAD.WIDE.U32 UR4, UR13, UR8, URZ ;  /* 0x000000080d0472a5 */ /* 0x000fe4000f8e003f */
[----:B------:R-:W-:Y:S01]  /*f770*/  UIMAD UR6, UR7, UR8, URZ ;  /* 0x00000008070672a4 */ /* 0x000fe2000f8e023f */
[----:B----4-:R-:W-:-:S03]  /*f780*/  IMAD R19, R19, R16, UR11 ;  /* 0x0000000b13137e24 */ /* 0x010fc6000f8e0210 */
[----:B------:R-:W-:-:S03]  /*f790*/  UIMAD UR6, UR13, UR9, UR6 ;  /* 0x000000090d0672a4 */ /* 0x000fc6000f8e0206 */
[----:B------:R-:W-:Y:S01]  /*f7a0*/  ULDC.64 UR8, c[0x0][0xb38] ;  /* 0x0002ce0000087ab9 */ /* 0x000fe20000000a00 */
[----:B------:R-:W-:Y:S02]  /*f7b0*/  UIADD3 UR6, UR5, UR6, URZ ;  /* 0x0000000605067290 */ /* 0x000fe4000fffe03f */
[----:B------:R-:W-:Y:S01]  /*f7c0*/  UIMAD UR7, UR7, UR8, URZ ;  /* 0x00000008070772a4 */ /* 0x000fe2000f8e023f */
[----:B--2---:R-:W-:-:S05]  /*f7d0*/  VIADD R4, R3, 0xffffff80 ;  /* 0xffffff8003047836 */ /* 0x004fca0000000000 */
[----:B------:R-:W-:-:S04]  /*f7e0*/  SHF.R.S32.HI R3, RZ, 0x1f, R4 ;  /* 0x0000001fff037819 */ /* 0x000fc80000011404 */
[CC--:B------:R-:W-:Y:S02]  /*f7f0*/  LEA.HI R5, R3.reuse, R4.reuse, RZ, 0x7 ;  /* 0x0000000403057211 */ /* 0x0c0fe400078f38ff */
[----:B------:R-:W-:Y:S02]  /*f800*/  LEA.HI R10, R3, R4, RZ, 0x2 ;  /* 0x00000004030a7211 */ /* 0x000fe400078f10ff */
[----:B------:R-:W-:Y:S02]  /*f810*/  LOP3.LUT R7, R5, 0xffffff80, RZ, 0xc0, !PT ;  /* 0xffffff8005077812 */ /* 0x000fe400078ec0ff */
[----:B------:R-:W-:-:S03]  /*f820*/  SHF.R.S32.HI R6, RZ, 0x7, R5 ;  /* 0x00000007ff067819 */ /* 0x000fc60000011405 */
[----:B------:R-:W-:Y:S01]  /*f830*/  IMAD.IADD R20, R4, 0x1, -R7 ;  /* 0x0000000104147824 */ /* 0x000fe200078e0a07 */
[----:B------:R-:W-:Y:S02]  /*f840*/  LEA.HI R3, R5, R6, RZ, 0x1 ;  /* 0x0000000605037211 */ /* 0x000fe400078f08ff */
[----:B------:R-:W-:Y:S02]  /*f850*/  LOP3.LUT R5, R10, 0xfffffffc, RZ, 0xc0, !PT ;  /* 0xfffffffc0a057812 */ /* 0x000fe400078ec0ff */
[----:B------:R-:W-:Y:S01]  /*f860*/  SHF.R.S32.HI R7, RZ, 0x1f, R20 ;  /* 0x0000001fff077819 */ /* 0x000fe20000011414 */
[----:B------:R-:W2:Y:S01]  /*f870*/  LDC.64 R10, c[0x0][0xbd8] ;  /* 0x0002f600ff0a7b82 */ /* 0x000ea20000000a00 */
[----:B------:R-:W-:Y:S01]  /*f880*/  LOP3.LUT R3, R3, 0x3fffffe, RZ, 0xc0, !PT ;  /* 0x03fffffe03037812 */ /* 0x000fe200078ec0ff */
[----:B------:R-:W-:Y:S01]  /*f890*/  IMAD.IADD R5, R4, 0x1, -R5 ;  /* 0x0000000104057824 */ /* 0x000fe200078e0a05 */
[----:B------:R-:W-:Y:S02]  /*f8a0*/  LEA.HI R21, R7, R20, RZ, 0x2 ;  /* 0x0000001407157211 */ /* 0x000fe400078f10ff */
[----:B------:R-:W-:-:S02]  /*f8b0*/  IADD3 R3, R6, -R3, RZ ;  /* 0x8000000306037210 */ /* 0x000fc40007ffe0ff */
[--C-:B------:R-:W-:Y:S02]  /*f8c0*/  SHF.R.S32.HI R8, RZ, 0x2, R21.reuse ;  /* 0x00000002ff087819 */ /* 0x100fe40000011415 */
[----:B------:R-:W-:Y:S02]  /*f8d0*/  SHF.R.S32.HI R9, RZ, 0x1f, R21 ;  /* 0x0000001fff097819 */ /* 0x000fe40000011415 */
[----:B------:R-:W-:Y:S02]  /*f8e0*/  LEA.HI R6, R5, R5, RZ, 0x1 ;  /* 0x0000000505067211 */ /* 0x000fe400078f08ff */
[----:B------:R-:W-:Y:S02]  /*f8f0*/  LEA.HI R9, R9, R8, RZ, 0x3 ;  /* 0x0000000809097211 */ /* 0x000fe400078f18ff */
[----:B------:R-:W-:Y:S02]  /*f900*/  LEA.HI R7, R7, R20, RZ, 0x5 ;  /* 0x0000001407077211 */ /* 0x000fe400078f28ff */
[----:B------:R-:W-:-:S02]  /*f910*/  LOP3.LUT R9, R9, 0xfffffff8, RZ, 0xc0, !PT ;  /* 0xfffffff809097812 */ /* 0x000fc400078ec0ff */
[----:B------:R-:W-:Y:S02]  /*f920*/  LOP3.LUT R6, R6, 0x1ffffffe, RZ, 0xc0, !PT ;  /* 0x1ffffffe06067812 */ /* 0x000fe400078ec0ff */
[----:B------:R-:W-:Y:S01]  /*f930*/  SHF.R.S32.HI R7, RZ, 0x5, R7 ;  /* 0x00000005ff077819 */ /* 0x000fe20000011407 */
[----:B------:R-:W-:Y:S01]  /*f940*/  IMAD.IADD R4, R8, 0x1, -R9 ;  /* 0x0000000108047824 */ /* 0x000fe200078e0a09 */
[----:B------:R-:W-:Y:S01]  /*f950*/  LOP3.LUT R21, R21, 0x7ffffffc, RZ, 0xc0, !PT ;  /* 0x7ffffffc15157812 */ /* 0x000fe200078ec0ff */
[----:B------:R-:W4:Y:S01]  /*f960*/  @P0 LDC R9, c[0x0][0xbec] ;  /* 0x0002fb00ff090b82 */ /* 0x000f220000000800 */
[----:B------:R-:W-:Y:S02]  /*f970*/  IMAD.IADD R12, R5, 0x1, -R6 ;  /* 0x00000001050c7824 */ /* 0x000fe400078e0a06 */
[----:B------:R-:W-:Y:S02]  /*f980*/  IMAD R6, R7, 0x10, R4 ;  /* 0x0000001007067824 */ /* 0x000fe400078e0204 */
[----:B------:R-:W-:-:S02]  /*f990*/  IMAD.U32 R5, RZ, RZ, UR5 ;  /* 0x00000005ff057e24 */ /* 0x000fc4000f8e00ff */
[----:B------:R-:W-:Y:S02]  /*f9a0*/  IMAD R3, R3, 0x40, R6 ;  /* 0x0000004003037824 */ /* 0x000fe400078e0206 */
[----:B------:R-:W-:Y:S01]  /*f9b0*/  IMAD.U32 R4, RZ, RZ, UR4 ;  /* 0x00000004ff047e24 */ /* 0x000fe2000f8e00ff */
[----:B------:R-:W-:Y:S01]  /*f9c0*/  UIMAD.WIDE.U32 UR4, UR13, UR8, URZ ;  /* 0x000000080d0472a5 */ /* 0x000fe2000f8e003f */
[----:B------:R-:W-:Y:S01]  /*f9d0*/  IMAD.U32 R5, RZ, RZ, UR6 ;  /* 0x00000006ff057e24 */ /* 0x000fe2000f8e00ff */
[----:B------:R-:W-:Y:S01]  /*f9e0*/  UIMAD UR6, UR13, UR9, UR7 ;  /* 0x000000090d0672a4 */ /* 0x000fe2000f8e0207 */
[----:B--2---:R-:W-:Y:S02]  /*f9f0*/  IMAD R8, R10, UR10, RZ ;  /* 0x0000000a0a087c24 */ /* 0x004fe4000f8e02ff */
[----:B------:R-:W-:Y:S01]  /*fa00*/  IMAD R6, R12, 0x8, R3 ;  /* 0x000000080c067824 */ /* 0x000fe200078e0203 */
[----:B------:R-:W-:Y:S01]  /*fa10*/  UIADD3 UR6, UR5, UR6, URZ ;  /* 0x0000000605067290 */ /* 0x000fe2000fffe03f */
[----:B------:R-:W-:Y:S01]  /*fa20*/  IMAD R11, R11, UR12, R8 ;  /* 0x0000000c0b0b7c24 */ /* 0x000fe2000f8e0208 */
[----:B------:R-:W-:Y:S01]  /*fa30*/  ULDC.64 UR8, c[0x0][0xb28] ;  /* 0x0002ca0000087ab9 */ /* 0x000fe20000000a00 */
[----:B-1----:R-:W-:-:S02]  /*fa40*/  IMAD R8, R18, 0x80, R6 ;  /* 0x0000008012087824 */ /* 0x002fc400078e0206 */
[----:B------:R-:W-:-:S04]  /*fa50*/  IMAD.WIDE.U32 R4, R10, UR12, R4 ;  /* 0x0000000c0a047c25 */ /* 0x000fc8000f8e0004 */
[----:B----4-:R-:W-:-:S04]  /*fa60*/  @P0 IMAD.HI.U32 R10, R8, R9, RZ ;  /* 0x00000009080a0227 */ /* 0x010fc800078e00ff */
[----:B------:R-:W-:Y:S01]  /*fa70*/  IMAD.U32 R7, RZ, RZ, UR5 ;  /* 0x00000005ff077e24 */ /* 0x000fe2000f8e00ff */
[----:B------:R-:W-:Y:S01]  /*fa80*/  MOV R7, UR6 ;  /* 0x0000000600077c02 */ /* 0x000fe20008000f00 */
[C---:B0-----:R-:W-:Y:S01]  /*fa90*/  IMAD R12, R14.reuse, UR10, RZ ;  /* 0x0000000a0e0c7c24 */ /* 0x041fe2000f8e02ff */
[----:B------:R-:W-:Y:S01]  /*faa0*/  ULDC.64 UR6, c[0x0][0xb48] ;  /* 0x0002d20000067ab9 */ /* 0x000fe20000000a00 */
[----:B------:R-:W-:Y:S01]  /*fab0*/  IMAD.U32 R6, RZ, RZ, UR4 ;  /* 0x00000004ff067e24 */ /* 0x000fe2000f8e00ff */
[----:B------:R-:W-:Y:S01]  /*fac0*/  ULDC.64 UR4, c[0x0][0xbe0] ;  /* 0x0002f80000047ab9 */ /* 0x000fe20000000a00 */
[----:B------:R-:W-:Y:S01]  /*fad0*/  IMAD.MOV.U32 R9, RZ, RZ, R8 ;  /* 0x000000ffff097224 */ /* 0x000fe200078e0008 */
[----:B---3--:R-:W-:Y:S01]  /*fae0*/  @P0 SHF.R.U32.HI R9, RZ, R13, R10 ;  /* 0x0000000dff090219 */ /* 0x008fe2000001160a */
[----:B------:R-:W-:Y:S01]  /*faf0*/  IMAD R13, R15, UR12, R12 ;  /* 0x0000000c0f0d7c24 */ /* 0x000fe2000f8e020c */
[----:B------:R-:W-:Y:S01]  /*fb00*/  SHF.R.S32.HI R12, RZ, 0x1f, R19 ;  /* 0x0000001fff0c7819 */ /* 0x000fe20000011413 */
[----:B------:R-:W-:-:S04]  /*fb10*/  IMAD.WIDE.U32 R6, R14, UR12, R6 ;  /* 0x0000000c0e067c25 */ /* 0x000fc8000f8e0006 */
[----:B------:R-:W-:Y:S02]  /*fb20*/  IMAD.IADD R5, R5, 0x1, R11 ;  /* 0x0000000105057824 */ /* 0x000fe400078e020b */
[----:B-----5:R-:W-:-:S04]  /*fb30*/  @P0 IMAD.HI.U32 R23, R8, R23, RZ ;  /* 0x0000001708170227 */ /* 0x020fc800078e00ff */
[----:B------:R-:W-:Y:S02]  /*fb40*/  IMAD.IADD R7, R7, 0x1, R13 ;  /* 0x0000000107077824 */ /* 0x000fe400078e020d */
[----:B------:R-:W-:Y:S02]  /*fb50*/  IMAD R13, R12, UR6, RZ ;  /* 0x000000060c0d7c24 */ /* 0x000fe4000f8e02ff */
[----:B------:R-:W-:-:S04]  /*fb60*/  IMAD.WIDE.U32 R4, R19, UR4, R4 ;  /* 0x0000000413047c25 */ /* 0x000fc8000f8e0004 */
[----:B------:R-:W-:Y:S01]  /*fb70*/  IMAD.MOV.U32 R11, RZ, RZ, R8 ;  /* 0x000000ffff0b7224 */ /* 0x000fe200078e0008 */
[----:B------:R-:W-:Y:S01]  /*fb80*/  @P0 SHF.R.U32.HI R11, RZ, R22, R23 ;  /* 0x00000016ff0b0219 */ /* 0x000fe20000011617 */
[----:B------:R-:W-:Y:S01]  /*fb90*/  IMAD R10, R12, UR4, RZ ;  /* 0x000000040c0a7c24 */ /* 0x000fe2000f8e02ff */
[----:B------:R-:W-:Y:S01]  /*fba0*/  IADD3 R4, P0, R9, R4, RZ ;  /* 0x0000000409047210 */ /* 0x000fe20007f1e0ff */
[C---:B------:R-:W-:Y:S01]  /*fbb0*/  IMAD R15, R19.reuse, UR7, R13 ;  /* 0x00000007130f7c24 */ /* 0x040fe2000f8e020d */
[--C-:B------:R-:W-:Y:S01]  /*fbc0*/  SHF.R.S32.HI R13, RZ, 0x1f, R9.reuse ;  /* 0x0000001fff0d7819 */ /* 0x100fe20000011409 */
[----:B------:R-:W-:Y:S02]  /*fbd0*/  IMAD.MOV R9, RZ, RZ, -R9 ;  /* 0x000000ffff097224 */ /* 0x000fe400078e0a09 */
[----:B------:R-:W-:Y:S01]  /*fbe0*/  IMAD R12, R19, UR5, R10 ;  /* 0x00000005130c7c24 */ /* 0x000fe2000f8e020a */
[--C-:B------:R-:W-:Y:S01]  /*fbf0*/  SHF.R.S32.HI R10, RZ, 0x1f, R11.reuse ;  /* 0x0000001fff0a7819 */ /* 0x100fe2000001140b */
[----:B------:R-:W-:Y:S01]  /*fc00*/  IMAD.MOV R14, RZ, RZ, -R11 ;  /* 0x000000ffff0e7224 */ /* 0x000fe200078e0a0b */
[----:B------:R-:W-:Y:S01]  /*fc10*/  ULDC.64 UR4, c[0x0][0xb30] ;  /* 0x0002cc0000047ab9 */ /* 0x000fe20000000a00 */
[----:B------:R-:W-:Y:S01]  /*fc20*/  IMAD R9, R17, R9, R8 ;  /* 0x0000000911097224 */ /* 0x000fe200078e0208 */
[----:B------:R-:W-:Y:S01]  /*fc30*/  IADD3.X R5, R13, R5, R12, P0, !PT ;  /* 0x000000050d057210 */ /* 0x000fe200007fe40c */
[----:B------:R-:W-:Y:S01]  /*fc40*/  IMAD.WIDE.U32 R6, R19, UR6, R6 ;  /* 0x0000000613067c25 */ /* 0x000fe2000f8e0006 */
[----:B------:R-:W-:-:S03]  /*fc50*/  ULDC.64 UR6, c[0x0][0xbc8] ;  /* 0x0002f20000067ab9 */ /* 0x000fc60000000a00 */
[----:B------:R-:W-:Y:S02]  /*fc60*/  IMAD R10, R10, UR4, RZ ;  /* 0x000000040a0a7c24 */ /* 0x000fe4000f8e02ff */
[----:B------:R-:W-:Y:S01]  /*fc70*/  IMAD R13, R17, R14, R8 ;  /* 0x0000000e110d7224 */ /* 0x000fe200078e0208 */
[----:B------:R-:W-:Y:S01]  /*fc80*/  SHF.R.S32.HI R8, RZ, 0x1f, R9 ;  /* 0x0000001fff087819 */ /* 0x000fe20000011409 */
[----:B------:R-:W-:Y:S01]  /*fc90*/  IMAD.IADD R7, R7, 0x1, R15 ;  /* 0x0000000107077824 */ /* 0x000fe200078e020f */
[----:B------:R-:W-:Y:S01]  /*fca0*/  LEA R14, R18, R3, 0x7 ;  /* 0x00000003120e7211 */ /* 0x000fe200078e38ff */
[C---:B------:R-:W-:Y:S01]  /*fcb0*/  IMAD R15, R11.reuse, UR5, R10 ;  /* 0x000000050b0f7c24 */ /* 0x040fe2000f8e020a */
[----:B------:R-:W-:Y:S01]  /*fcc0*/  SHF.R.S32.HI R10, RZ, 0x1f, R13 ;  /* 0x0000001fff0a7819 */ /* 0x000fe2000001140d */
[----:B------:R-:W-:Y:S01]  /*fcd0*/  IMAD.WIDE.U32 R6, R11, UR4, R6 ;  /* 0x000000040b067c25 */ /* 0x000fe2000f8e0006 */
[----:B------:R-:W0:Y:S01]  /*fce0*/  S2UR UR5, SR_CgaCtaId ;  /* 0x00000000000579c3 */ /* 0x000e220000008800 */
[----:B------:R-:W-:-:S02]  /*fcf0*/  UMOV UR4, 0x400 ;  /* 0x0000040000047882 */ /* 0x000fc40000000000 */
[----:B------:R-:W-:Y:S02]  /*fd00*/  IMAD R8, R8, UR6, RZ ;  /* 0x0000000608087c24 */ /* 0x000fe4000f8e02ff */
        /* <DEDUP_REMOVED lines=11> */
[----:B------:R-:W-:Y:S01]  /*fdc0*/  SHFL.IDX PT, R10, R16, RZ, 0x1c1f ;  /* 0x001c1fff100a7589 */ /* 0x000fe200000e0000 */
[----:B------:R-:W-:Y:S01]  /*fdd0*/  IMAD.IADD R9, R9, 0x1, R15 ;  /* 0x0000000109097824 */ /* 0x000fe200078e020f */
[----:B------:R-:W-:Y:S01]  /*fde0*/  LEA R6, P1, R8, UR8, 0x2 ;  /* 0x0000000808067c11 */ /* 0x000fe2000f8210ff */
[----:B0-----:R-:W-:Y:S01]  /*fdf0*/  ULEA UR4, UR5, UR4, 0x18 ;  /* 0x0000000405047291 */ /* 0x001fe2000f8ec03f */
[----:B------:R-:W-:Y:S01]  /*fe00*/  LEA.HI.X R15, R4, UR7, R5, 0x2, P0 ;  /* 0x00000007040f7c11 */ /* 0x000fe200080f1405 */
[----:B------:R-:W-:Y:S01]  /*fe10*/  SHFL.IDX PT, R12, R16, 0x1, 0x1c1f ;  /* 0x003c1f00100c7f89 */ /* 0x000fe200000e0000 */
[----:B------:R-:W-:Y:S01]  /*fe20*/  LEA.HI.X R9, R8, UR9, R9, 0x2, P1 ;  /* 0x0000000908097c11 */ /* 0x000fe200088f1409 */
[----:B------:R-:W-:Y:S01]  /*fe30*/  IMAD R7, R17, UR6, RZ ;  /* 0x0000000611077c24 */ /* 0x000fe2000f8e02ff */
[----:B------:R-:W-:Y:S01]  /*fe40*/  LOP3.LUT P0, RZ, R20, 0x3, RZ, 0xc0, !PT ;  /* 0x0000000314ff7812 */ /* 0x000fe2000780c0ff */
[----:B------:R-:W0:Y:S01]  /*fe50*/  SHFL.IDX PT, R11, R15, RZ, 0x1c1f ;  /* 0x001c1fff0f0b7589 */ /* 0x000e2200000e0000 */
[C---:B------:R-:W-:Y:S01]  /*fe60*/  VIADD R8, R14.reuse, 0x8 ;  /* 0x000000080e087836 */ /* 0x040fe20000000000 */
[----:B------:R-:W-:Y:S01]  /*fe70*/  UIADD3 UR4, UR4, 0x30820, URZ ;  /* 0x0003082004047890 */ /* 0x000fe2000fffe03f */
[CC--:B------:R-:W-:Y:S01]  /*fe80*/  ISETP.GE.OR P1, PT, R14.reuse, R7.reuse, P0 ;  /* 0x000000070e00720c */ /* 0x0c0fe20000726670 */
[----:B------:R-:W1:Y:S01]  /*fe90*/  SHFL.IDX PT, R13, R15, 0x1, 0x1c1f ;  /* 0x003c1f000f0d7f89 */ /* 0x000e6200000e0000 */
[-C--:B------:R-:W-:Y:S01]  /*fea0*/  ISETP.GE.AND P2, PT, R14, R7.reuse, PT ;  /* 0x000000070e00720c */ /* 0x080fe20003f46270 */
[----:B------:R-:W-:Y:S01]  /*feb0*/  UPRMT UR4, URZ, 0x654, UR4 ;  /* 0x000006543f047896 */ /* 0x000fe20008000004 */
[----:B------:R-:W-:Y:S01]  /*fec0*/  ISETP.GE.OR P0, PT, R8, R7, P0 ;  /* 0x000000070800720c */ /* 0x000fe20000706670 */
[----:B------:R-:W-:Y:S01]  /*fed0*/  IMAD.IADD R3, R20, 0x1, -R21 ;  /* 0x0000000114037824 */ /* 0x000fe200078e0a15 */
[----:B------:R2:W3:Y:S03]  /*fee0*/  SHFL.IDX PT, R4, R6, RZ, 0x1c1f ;  /* 0x001c1fff06047589 */ /* 0x0004e600000e0000 */
[----:B------:R-:W-:Y:S01]  /*fef0*/  IMAD.SHL.U32 R3, R3, 0x2, RZ ;  /* 0x0000000203037824 */ /* 0x000fe200078e00ff */
[----:B------:R2:W4:Y:S02]  /*ff00*/  SHFL.IDX PT, R5, R9, RZ, 0x1c1f ;  /* 0x001c1fff09057589 */ /* 0x00052400000e0000 */
[----:B------:R-:W-:Y:S02]  /*ff10*/  SYNCS.ARRIVE.TRANS64.RED.A1T0 RZ, [UR4], RZ ;  /* 0x000000ffffff79a7 */ /* 0x000fe40008100404 */
[----:B0-----:R2:W-:Y:S04]  /*ff20*/  @!P1 ST.E desc[UR36][R10.64], R2 ;  /* 0x000000020a009985 */ /* 0x0015e8000c101924 */
[----:B-1----:R2:W-:Y:S01]  /*ff30*/  @!P0 ST.E desc[UR36][R12.64], R0 ;  /* 0x000000000c008985 */ /* 0x0025e2000c101924 */
[----:B------:R-:W-:Y:S05]  /*ff40*/  @P2 BRA `(.L_x_1059) ;  /* 0x0000000800382947 */ /* 0x000fea0003800000 */
[C---:B--2---:R-:W-:Y:S01]  /*ff50*/  VIADD R0, R3.reuse, 0x8 ;  /* 0x0000000803007836 */ /* 0x044fe20000000000 */
        /* <DEDUP_REMOVED lines=10> */
[----:B------:R-:W-:Y:S01]  /*10000*/  ISETP.GE.AND P6, PT, R17, UR4, PT ;  /* 0x0000000411007c0c */ /* 0x000fe2000bfc6270 */
[C---:B------:R-:W-:Y:S01]  /*10010*/  VIADD R22, R3.reuse, 0x50 ;  /* 0x0000005003167836 */ /* 0x040fe20000000000 */
[----:B------:R-:W-:-:S02]  /*10020*/  IADD3 R20, R3, 0x48, RZ ;  /* 0x0000004803147810 */ /* 0x000fc40007ffe0ff */
[----:B------:R-:W-:Y:S01]  /*10030*/  ISETP.GE.AND P3, PT, R18, UR4, PT ;  /* 0x0000000412007c0c */ /* 0x000fe2000bf66270 */
[C-C-:B---34-:R-:W-:Y:S02]  /*10040*/  @!P0 IMAD.WIDE R10, R3.reuse, 0x4, R4.reuse ;  /* 0x00000004030a8825 */ /* 0x158fe400078e0204 */
[----:B------:R-:W-:Y:S02]  /*10050*/  @!P1 LEA.HI R0, R0, R0, RZ, 0x1 ;  /* 0x0000000000009211 */ /* 0x000fe400078f08ff */
[----:B------:R-:W-:Y:S01]  /*10060*/  @!P2 LEA.HI R2, R2, R2, RZ, 0x1 ;  /* 0x000000020202a211 */ /* 0x000fe200078f08ff */
[----:B------:R0:W-:Y:S01]  /*10070*/  @!P0 ST.E.64 desc[UR36][R10.64], R24 ;  /* 0x000000180a008985 */ /* 0x0001e2000c101b24 */
[----:B------:R-:W-:Y:S01]  /*10080*/  @!P1 LOP3.LUT R13, R0, 0xfffffffe, RZ, 0xc0, !PT ;  /* 0xfffffffe000d9812 */ /* 0x000fe200078ec0ff */
[C---:B------:R-:W-:Y:S01]  /*10090*/  VIADD R0, R3.reuse, 0x28 ;  /* 0x0000002803007836 */ /* 0x040fe20000000000 */
[----:B------:R-:W-:Y:S01]  /*100a0*/  @!P2 LOP3.LUT R15, R2, 0xfffffffe, RZ, 0xc0, !PT ;  /* 0xfffffffe020fa812 */ /* 0x000fe200078ec0ff */
[----:B------:R-:W-:Y:S01]  /*100b0*/  VIADD R2, R3, 0x30 ;  /* 0x0000003003027836 */ /* 0x000fe20000000000 */
[----:B------:R-:W-:Y:S01]  /*100c0*/  @!P5 LEA.HI R16, R16, R16, RZ, 0x1 ;  /* 0x000000101010d211 */ /* 0x000fe200078f08ff */
[----:B------:R-:W-:Y:S01]  /*100d0*/  @!P1 IMAD.WIDE R12, R13, 0x4, R4 ;  /* 0x000000040d0c9825 */ /* 0x000fe200078e0204 */
[----:B------:R-:W-:-:S02]  /*100e0*/  ISETP.GE.AND P0, PT, R0, UR4, PT ;  /* 0x0000000400007c0c */ /* 0x000fc4000bf06270 */
[----:B------:R-:W-:Y:S01]  /*100f0*/  ISETP.GE.AND P4, PT, R2, UR4, PT ;  /* 0x0000000402007c0c */ /* 0x000fe2000bf86270 */
[----:B------:R-:W-:Y:S01]  /*10100*/  @!P2 IMAD.WIDE R14, R15, 0x4, R4 ;  /* 0x000000040f0ea825 */ /* 0x000fe200078e0204 */
[----:B------:R1:W-:Y:S01]  /*10110*/  @!P1 ST.E.64 desc[UR36][R12.64], R28 ;  /* 0x0000001c0c009985 */ /* 0x0003e2000c101b24 */
[----:B------:R-:W-:Y:S02]  /*10120*/  ISETP.GE.AND P1, PT, R20, UR4, PT ;  /* 0x0000000414007c0c */ /* 0x000fe4000bf26270 */
[----:B------:R-:W-:Y:S01]  /*10130*/  @!P6 LEA.HI R17, R17, R17, RZ, 0x1 ;  /* 0x000000111111e211 */ /* 0x000fe200078f08ff */
[----:B------:R2:W-:Y:S01]  /*10140*/  @!P2 ST.E.64 desc[UR36][R14.64], R32 ;  /* 0x000000200e00a985 */ /* 0x0005e2000c101b24 */
[----:B------:R-:W-:Y:S01]  /*10150*/  ISETP.GE.AND P2, PT, R19, UR4, PT ;  /* 0x0000000413007c0c */ /* 0x000fe2000bf46270 */
[----:B0-----:R-:W-:Y:S01]  /*10160*/  VIADD R24, R3, 0x58 ;  /* 0x0000005803187836 */ /* 0x001fe20000000000 */
[----:B------:R-:W-:Y:S02]  /*10170*/  @!P5 LOP3.LUT R11, R16, 0xfffffffe, RZ, 0xc0, !PT ;  /* 0xfffffffe100bd812 */ /* 0x000fe400078ec0ff */
[----:B------:R-:W-:-:S02]  /*10180*/  @!P0 LEA.HI R0, R0, R0, RZ, 0x1 ;  /* 0x0000000000008211 */ /* 0x000fc400078f08ff */
[----:B------:R-:W-:Y:S01]  /*10190*/  @!P4 LEA.HI R2, R2, R2, RZ, 0x1 ;  /* 0x000000020202c211 */ /* 0x000fe200078f08ff */
[--C-:B------:R-:W-:Y:S01]  /*101a0*/  @!P5 IMAD.WIDE R10, R11, 0x4, R4.reuse ;  /* 0x000000040b0ad825 */ /* 0x100fe200078e0204 */
[----:B------:R-:W-:Y:S02]  /*101b0*/  @!P3 LEA.HI R18, R18, R18, RZ, 0x1 ;  /* 0x000000121212b211 */ /* 0x000fe400078f08ff */
[----:B-1----:R-:W-:Y:S02]  /*101c0*/  @!P6 LOP3.LUT R13, R17, 0xfffffffe, RZ, 0xc0, !PT ;  /* 0xfffffffe110de812 */ /* 0x002fe400078ec0ff */
[----:B------:R-:W-:Y:S01]  /*101d0*/  @!P1 LEA.HI R20, R20, R20, RZ, 0x1 ;  /* 0x0000001414149211 */ /* 0x000fe200078f08ff */
[----:B------:R0:W-:Y:S01]  /*101e0*/  @!P5 ST.E.64 desc[UR36][R10.64], R36 ;  /* 0x000000240a00d985 */ /* 0x0001e2000c101b24 */
[----:B--2---:R-:W-:Y:S01]  /*101f0*/  @!P2 LEA.HI R14, R19, R19, RZ, 0x1 ;  /* 0x00000013130ea211 */ /* 0x004fe200078f08ff */
[----:B------:R-:W-:Y:S01]  /*10200*/  @!P6 IMAD.WIDE R12, R13, 0x4, R4 ;  /* 0x000000040d0ce825 */ /* 0x000fe200078e0204 */
[----:B------:R-:W-:-:S02]  /*10210*/  @!P0 LOP3.LUT R15, R0, 0xfffffffe, RZ, 0xc0, !PT ;  /* 0xfffffffe000f8812 */ /* 0x000fc400078ec0ff */
[----:B------:R-:W-:Y:S01]  /*10220*/  @!P4 LOP3.LUT R17, R2, 0xfffffffe, RZ, 0xc0, !PT ;  /* 0xfffffffe0211c812 */ /* 0x000fe200078ec0ff */
[C---:B------:R-:W-:Y:S01]  /*10230*/  VIADD R0, R3.reuse, 0x60 ;  /* 0x0000006003007836 */ /* 0x040fe20000000000 */
[----:B------:R-:W-:Y:S01]  /*10240*/  @!P3 LOP3.LUT R19, R18, 0xfffffffe, RZ, 0xc0, !PT ;  /* 0xfffffffe1213b812 */ /* 0x000fe200078ec0ff */
[----:B------:R1:W-:Y:S01]  /*10250*/  @!P6 ST.E.64 desc[UR36][R12.64], R40 ;  /* 0x000000280c00e985 */ /* 0x0003e2000c101b24 */
[----:B------:R-:W-:Y:S01]  /*10260*/  @!P2 LOP3.LUT R21, R14, 0xfffffffe, RZ, 0xc0, !PT ;  /* 0xfffffffe0e15a812 */ /* 0x000fe200078ec0ff */
[C---:B------:R-:W-:Y:S01]  /*10270*/  VIADD R2, R3.reuse, 0x68 ;  /* 0x0000006803027836 */ /* 0x040fe20000000000 */
[----:B------:R-:W-:Y:S01]  /*10280*/  @!P1 LOP3.LUT R23, R20, 0xfffffffe, RZ, 0xc0, !PT ;  /* 0xfffffffe14179812 */ /* 0x000fe200078ec0ff */
[----:B------:R-:W-:Y:S01]  /*10290*/  VIADD R20, R3, 0x70 ;  /* 0x0000007003147836 */ /* 0x000fe20000000000 */
[----:B------:R-:W-:Y:S01]  /*102a0*/  ISETP.GE.AND P5, PT, R22, UR4, PT ;  /* 0x0000000416007c0c */ /* 0x000fe2000bfa6270 */
[----:B0-----:R-:W-:Y:S01]  /*102b0*/  @!P0 IMAD.WIDE R10, R15, 0x4, R4 ;  /* 0x000000040f0a8825 */ /* 0x001fe200078e0204 */
[----:B------:R-:W-:-:S03]  /*102c0*/  ISETP.GE.AND P6, PT, R24, UR4, PT ;  /* 0x0000000418007c0c */ /* 0x000fc6000bfc6270 */
[--C-:B------:R-:W-:Y:S01]  /*102d0*/  @!P3 IMAD.WIDE R14, R19, 0x4, R4.reuse ;  /* 0x00000004130eb825 */ /* 0x100fe200078e0204 */
[----:B------:R0:W-:Y:S01]  /*102e0*/  @!P0 ST.E.64 desc[UR36][R10.64], R44 ;  /* 0x0000002c0a008985 */ /* 0x0001e2000c101b24 */
[----:B------:R-:W-:Y:S02]  /*102f0*/  ISETP.GE.AND P0, PT, R0, UR4, PT ;  /* 0x0000000400007c0c */ /* 0x000fe4000bf06270 */
[----:B-1----:R-:W-:-:S04]  /*10300*/  @!P4 IMAD.WIDE R12, R17, 0x4, R4 ;  /* 0x00000004110cc825 */ /* 0x002fc800078e0204 */
[--C-:B------:R-:W-:Y:S01]  /*10310*/  @!P2 IMAD.WIDE R16, R21, 0x4, R4.reuse ;  /* 0x000000041510a825 */ /* 0x100fe200078e0204 */
[----:B------:R1:W-:Y:S01]  /*10320*/  @!P4 ST.E.64 desc[UR36][R12.64], R48 ;  /* 0x000000300c00c985 */ /* 0x0003e2000c101b24 */
[----:B------:R-:W-:Y:S02]  /*10330*/  @!P5 LEA.HI R22, R22, R22, RZ, 0x1 ;  /* 0x000000161616d211 */ /* 0x000fe400078f08ff */
[----:B------:R-:W-:Y:S01]  /*10340*/  @!P1 IMAD.WIDE R18, R23, 0x4, R4 ;  /* 0x0000000417129825 */ /* 0x000fe200078e0204 */
[----:B------:R2:W-:Y:S01]  /*10350*/  @!P3 ST.E.64 desc[UR36][R14.64], R52 ;  /* 0x000000340e00b985 */ /* 0x0005e2000c101b24 */
[----:B------:R-:W-:Y:S02]  /*10360*/  @!P6 LEA.HI R24, R24, R24, RZ, 0x1 ;  /* 0x000000181818e211 */ /* 0x000fe400078f08ff */
[C---:B------:R-:W-:Y:S01]  /*10370*/  VIADD R21, R3.reuse, 0x78 ;  /* 0x0000007803157836 */ /* 0x040fe20000000000 */
[----:B------:R3:W-:Y:S01]  /*10380*/  @!P2 ST.E.64 desc[UR36][R16.64], R56 ;  /* 0x000000381000a985 */ /* 0x0007e2000c101b24 */
[----:B------:R-:W-:Y:S01]  /*10390*/  VIADD R23, R3, 0x80 ;  /* 0x0000008003177836 */ /* 0x000fe20000000000 */
[----:B------:R-:W-:-:S02]  /*103a0*/  ISETP.GE.AND P2, PT, R20, UR4, PT ;  /* 0x0000000414007c0c */ /* 0x000fc4000bf46270 */
[----:B------:R4:W-:Y:S01]  /*103b0*/  @!P1 ST.E.64 desc[UR36][R18.64], R60 ;  /* 0x0000003c12009985 */ /* 0x0009e2000c101b24 */
[----:B------:R-:W-:Y:S02]  /*103c0*/  ISETP.GE.AND P1, PT, R2, UR4, PT ;  /* 0x0000000402007c0c */ /* 0x000fe4000bf26270 */
[----:B------:R-:W-:Y:S02]  /*103d0*/  ISETP.GE.AND P3, PT, R21, UR4, PT ;  /* 0x0000000415007c0c */ /* 0x000fe4000bf66270 */
[----:B------:R-:W-:Y:S02]  /*103e0*/  ISETP.GE.AND P4, PT, R23, UR4, PT ;  /* 0x0000000417007c0c */ /* 0x000fe4000bf86270 */
[----:B0-----:R-:W-:Y:S02]  /*103f0*/  @!P5 LOP3.LUT R11, R22, 0xfffffffe, RZ, 0xc0, !PT ;  /* 0xfffffffe160bd812 */ /* 0x001fe400078ec0ff */
[----:B------:R-:W-:Y:S02]  /*10400*/  @!P0 LEA.HI R0, R0, R0, RZ, 0x1 ;  /* 0x0000000000008211 */ /* 0x000fe400078f08ff */
[----:B-1----:R-:W-:Y:S01]  /*10410*/  @!P6 LOP3.LUT R13, R24, 0xfffffffe, RZ, 0xc0, !PT ;  /* 0xfffffffe180de812 */ /* 0x002fe200078ec0ff */
[----:B------:R-:W-:Y:S01]  /*10420*/  @!P5 IMAD.WIDE R10, R11, 0x4, R4 ;  /* 0x000000040b0ad825 */ /* 0x000fe200078e0204 */
[----:B--2---:R-:W-:-:S02]  /*10430*/  @!P0 LOP3.LUT R15, R0, 0xfffffffe, RZ, 0xc0, !PT ;  /* 0xfffffffe000f8812 */ /* 0x004fc400078ec0ff */
[----:B------:R-:W-:Y:S01]  /*10440*/  @!P1 LEA.HI R2, R2, R2, RZ, 0x1 ;  /* 0x0000000202029211 */ /* 0x000fe200078f08ff */
[--C-:B------:R-:W-:Y:S01]  /*10450*/  @!P6 IMAD.WIDE R12, R13, 0x4, R4.reuse ;  /* 0x000000040d0ce825 */ /* 0x100fe200078e0204 */
[----:B------:R-:W-:Y:S01]  /*10460*/  @!P2 LEA.HI R20, R20, R20, RZ, 0x1 ;  /* 0x000000141414a211 */ /* 0x000fe200078f08ff */
[----:B------:R0:W-:Y:S01]  /*10470*/  @!P5 ST.E.64 desc[UR36][R10.64], R64 ;  /* 0x000000400a00d985 */ /* 0x0001e2000c101b24 */
[----:B---3--:R-:W-:Y:S01]  /*10480*/  @!P1 LOP3.LUT R17, R2, 0xfffffffe, RZ, 0xc0, !PT ;  /* 0xfffffffe02119812 */ /* 0x008fe200078ec0ff */
[--C-:B------:R-:W-:Y:S01]  /*10490*/  @!P0 IMAD.WIDE R14, R15, 0x4, R4.reuse ;  /* 0x000000040f0e8825 */ /* 0x100fe200078e0204 */
[----:B------:R-:W-:Y:S01]  /*104a0*/  @!P3 LEA.HI R21, R21, R21, RZ, 0x1 ;  /* 0x000000151515b211 */ /* 0x000fe200078f08ff */
[----:B------:R1:W-:Y:S01]  /*104b0*/  @!P6 ST.E.64 desc[UR36][R12.64], R68 ;  /* 0x000000440c00e985 */ /* 0x0003e2000c101b24 */
[----:B------:R-:W-:Y:S01]  /*104c0*/  @!P4 LEA.HI R23, R23, R23, RZ, 0x1 ;  /* 0x000000171717c211 */ /* 0x000fe200078f08ff */
[----:B------:R-:W-:Y:S01]  /*104d0*/  VIADD R0, R3, 0x88 ;  /* 0x0000008803007836 */ /* 0x000fe20000000000 */
[----:B----4-:R-:W-:Y:S01]  /*104e0*/  @!P2 LOP3.LUT R19, R20, 0xfffffffe, RZ, 0xc0, !PT ;  /* 0xfffffffe1413a812 */ /* 0x010fe200078ec0ff */
[----:B------:R2:W-:Y:S01]  /*104f0*/  @!P0 ST.E.64 desc[UR36][R14.64], R72 ;  /* 0x000000480e008985 */ /* 0x0005e2000c101b24 */
[----:B------:R-:W-:Y:S01]  /*10500*/  @!P3 LOP3.LUT R21, R21, 0xfffffffe, RZ, 0xc0, !PT ;  /* 0xfffffffe1515b812 */ /* 0x000fe200078ec0ff */
[----:B------:R-:W-:Y:S01]  /*10510*/  VIADD R2, R3, 0x90 ;  /* 0x0000009003027836 */ /* 0x000fe20000000000 */
[----:B------:R-:W-:Y:S01]  /*10520*/  @!P4 LOP3.LUT R23, R23, 0xfffffffe, RZ, 0xc0, !PT ;  /* 0xfffffffe1717c812 */ /* 0x000fe200078ec0ff */
[----:B------:R-:W-:Y:S01]  /*10530*/  VIADD R20, R3, 0x98 ;  /* 0x0000009803147836 */ /* 0x000fe20000000000 */
[----:B------:R-:W-:Y:S01]  /*10540*/  ISETP.GE.AND P0, PT, R0, UR4, PT ;  /* 0x0000000400007c0c */ /* 0x000fe2000bf06270 */
[----:B0-----:R-:W-:-:S04]  /*10550*/  @!P1 IMAD.WIDE R10, R17, 0x4, R4 ;  /* 0x00000004110a9825 */ /* 0x001fc800078e0204 */
[--C-:B-1----:R-:W-:Y:S01]  /*10560*/  @!P2 IMAD.WIDE R12, R19, 0x4, R4.reuse ;  /* 0x00000004130ca825 */ /* 0x102fe200078e0204 */
[----:B------:R0:W-:Y:S01]  /*10570*/  @!P1 ST.E.64 desc[UR36][R10.64], R76 ;  /* 0x0000004c0a009985 */ /* 0x0001e2000c101b24 */
[----:B------:R-:W-:Y:S02]  /*10580*/  ISETP.GE.AND P1, PT, R2, UR4, PT ;  /* 0x0000000402007c0c */ /* 0x000fe4000bf26270 */
[--C-:B------:R-:W-:Y:S01]  /*10590*/  @!P3 IMAD.WIDE R16, R21, 0x4, R4.reuse ;  /* 0x000000041510b825 */ /* 0x100fe200078e0204 */
[----:B--2---:R-:W-:Y:S01]  /*105a0*/  IADD3 R14, R3, 0xa8, RZ ;  /* 0x000000a8030e7810 */ /* 0x004fe20007ffe0ff */
[----:B------:R1:W-:Y:S01]  /*105b0*/  @!P2 ST.E.64 desc[UR36][R12.64], R80 ;  /* 0x000000500c00a985 */ /* 0x0003e2000c101b24 */
[----:B------:R-:W-:Y:S01]  /*105c0*/  ISETP.GE.AND P2, PT, R20, UR4, PT ;  /* 0x0000000414007c0c */ /* 0x000fe2000bf46270 */
[----:B------:R-:W-:Y:S01]  /*105d0*/  @!P4 IMAD.WIDE R18, R23, 0x4, R4 ;  /* 0x000000041712c825 */ /* 0x000fe200078e0204 */
[----:B------:R-:W-:Y:S01]  /*105e0*/  @!P0 LEA.HI R0, R0, R0, RZ, 0x1 ;  /* 0x0000000000008211 */ /* 0x000fe200078f08ff */
[----:B------:R2:W-:Y:S02]  /*105f0*/  @!P3 ST.E.64 desc[UR36][R16.64], R84 ;  /* 0x000000541000b985 */ /* 0x0005e4000c101b24 */
[----:B------:R-:W-:-:S02]  /*10600*/  VIADD R21, R3, 0xa0 ;  /* 0x000000a003157836 */ /* 0x000fc40000000000 */
[C---:B------:R-:W-:Y:S01]  /*10610*/  VIADD R15, R3.reuse, 0xb0 ;  /* 0x000000b0030f7836 */ /* 0x040fe20000000000 */
[----:B------:R3:W-:Y:S01]  /*10620*/  @!P4 ST.E.64 desc[UR36][R18.64], R88 ;  /* 0x000000581200c985 */ /* 0x0007e2000c101b24 */
[----:B0-----:R-:W-:Y:S01]  /*10630*/  VIADD R11, R3, 0xb8 ;  /* 0x000000b8030b7836 */ /* 0x001fe20000000000 */
[----:B------:R-:W-:Y:S02]  /*10640*/  ISETP.GE.AND P3, PT, R21, UR4, PT ;  /* 0x0000000415007c0c */ /* 0x000fe4000bf66270 */
[----:B------:R-:W-:Y:S02]  /*10650*/  ISETP.GE.AND P4, PT, R14, UR4, PT ;  /* 0x000000040e007c0c */ /* 0x000fe4000bf86270 */
[----:B------:R-:W-:Y:S02]  /*10660*/  ISETP.GE.AND P6, PT, R11, UR4, PT ;  /* 0x000000040b007c0c */ /* 0x000fe4000bfc6270 */
[----:B------:R-:W-:Y:S02]  /*10670*/  ISETP.GE.AND P5, PT, R15, UR4, PT ;  /* 0x000000040f007c0c */ /* 0x000fe4000bfa6270 */
[----:B------:R-:W-:-:S02]  /*10680*/  @!P1 LEA.HI R2, R2, R2, RZ, 0x1 ;  /* 0x0000000202029211 */ /* 0x000fc400078f08ff */
[----:B------:R-:W-:Y:S02]  /*10690*/  @!P2 LEA.HI R20, R20, R20, RZ, 0x1 ;  /* 0x000000141414a211 */ /* 0x000fe400078f08ff */
[----:B-1----:R-:W-:Y:S02]  /*106a0*/  @!P1 LOP3.LUT R13, R2, 0xfffffffe, RZ, 0xc0, !PT ;  /* 0xfffffffe020d9812 */ /* 0x002fe400078ec0ff */
[----:B------:R-:W-:Y:S02]  /*106b0*/  @!P3 LEA.HI R21, R21, R21, RZ, 0x1 ;  /* 0x000000151515b211 */ /* 0x000fe400078f08ff */
[----:B------:R-:W-:Y:S02]  /*106c0*/  @!P4 LEA.HI R14, R14, R14, RZ, 0x1 ;  /* 0x0000000e0e0ec211 */ /* 0x000fe400078f08ff */
[----:B------:R-:W-:Y:S02]  /*106d0*/  @!P6 LEA.HI R12, R11, R11, RZ, 0x1 ;  /* 0x0000000b0b0ce211 */ /* 0x000fe400078f08ff */
[----:B------:R-:W-:-:S02]  /*106e0*/  @!P5 LEA.HI R10, R15, R15, RZ, 0x1 ;  /* 0x0000000f0f0ad211 */ /* 0x000fc400078f08ff */
[----:B------:R-:W-:Y:S02]  /*106f0*/  @!P0 LOP3.LUT R11, R0, 0xfffffffe, RZ, 0xc0, !PT ;  /* 0xfffffffe000b8812 */ /* 0x000fe400078ec0ff */
[----:B------:R-:W-:Y:S02]  /*10700*/  @!P2 LOP3.LUT R15, R20, 0xfffffffe, RZ, 0xc0, !PT ;  /* 0xfffffffe140fa812 */ /* 0x000fe400078ec0ff */
[----:B--2---:R-:W-:Y:S02]  /*10710*/  @!P3 LOP3.LUT R17, R21, 0xfffffffe, RZ, 0xc0, !PT ;  /* 0xfffffffe1511b812 */ /* 0x004fe400078ec0ff */
[----:B---3--:R-:W-:Y:S01]  /*10720*/  @!P4 LOP3.LUT R19, R14, 0xfffffffe, RZ, 0xc0, !PT ;  /* 0xfffffffe0e13c812 */ /* 0x008fe200078ec0ff */
        /* <DEDUP_REMOVED lines=16> */
.L_x_1059:
[----:B------:R-:W-:Y:S05]  /*10830*/  BSYNC B0 ;  /* 0x0000000000007941 */ /* 0x000fea0003800000 */
.L_x_1058:
[----:B------:R-:W-:Y:S01]  /*10840*/  ISETP.GE.AND P0, PT, R8, R7, PT ;  /* 0x000000070800720c */ /* 0x000fe20003f06270 */
[----:B0---4-:R0:W1:Y:S04]  /*10850*/  SHFL.IDX PT, R5, R9, 0x1, 0x1c1f ;  /* 0x003c1f0009057f89 */ /* 0x01106800000e0000 */
[----:B---3--:R0:W3:Y:S08]  /*10860*/  SHFL.IDX PT, R4, R6, 0x1, 0x1c1f ;  /* 0x003c1f0006047f89 */ /* 0x0080f000000e0000 */
[----:B0-----:R-:W-:Y:S05]  /*10870*/  @P0 BRA `(.L_x_970) ;  /* 0x0000004c003c0947 */ /* 0x001fea0003800000 */
        /* <DEDUP_REMOVED lines=10> */
[C---:B------:R-:W-:Y:S01]  /*10920*/  VIADD R13, R3.reuse, 0x38 ;  /* 0x00000038030d7836 */ /* 0x040fe20000000000 */
[C---:B------:R-:W-:Y:S01]  /*10930*/  IADD3 R18, R3.reuse, 0x50, RZ ;  /* 0x0000005003127810 */ /* 0x040fe20007ffe0ff */
[C---:B------:R-:W-:Y:S01]  /*10940*/  VIADD R14, R3.reuse, 0x40 ;  /* 0x00000040030e7836 */ /* 0x040fe20000000000 */
[----:B------:R-:W-:Y:S01]  /*10950*/  ISETP.GE.AND P4, PT, R12, UR4, PT ;  /* 0x000000040c007c0c */ /* 0x000fe2000bf86270 */
[----:B------:R-:W-:Y:S01]  /*10960*/  VIADD R16, R3, 0x48 ;  /* 0x0000004803107836 */ /* 0x000fe20000000000 */
[----:B------:R-:W-:Y:S01]  /*10970*/  ISETP.GE.AND P5, PT, R13, UR4, PT ;  /* 0x000000040d007c0c */ /* 0x000fe2000bfa6270 */
[----:B-1-3--:R-:W-:Y:S01]  /*10980*/  @!P2 IMAD.WIDE R6, R3, 0x4, R4 ;  /* 0x000000040306a825 */ /* 0x00afe200078e0204 */
[----:B------:R-:W-:-:S02]  /*10990*/  ISETP.GE.AND P6, PT, R14, UR4, PT ;  /* 0x000000040e007c0c */ /* 0x000fc4000bfc6270 */
[----:B------:R-:W-:Y:S01]  /*109a0*/  @!P3 LEA.HI R0, R0, R0, RZ, 0x1 ;  /* 0x000000000000b211 */ /* 0x000fe200078f08ff */
[C---:B------:R-:W-:Y:S01]  /*109b0*/  VIADD R20, R3.reuse, 0x78 ;  /* 0x0000007803147836 */ /* 0x040fe20000000000 */
[----:B------:R0:W-:Y:S01]  /*109c0*/  @!P2 ST.E.64 desc[UR36][R6.64], R26 ;  /* 0x0000001a0600a985 */ /* 0x0001e2000c101b24 */
[----:B------:R-:W-:Y:S02]  /*109d0*/  @!P0 LEA.HI R2, R2, R2, RZ, 0x1 ;  /* 0x0000000202028211 */ /* 0x000fe400078f08ff */
[----:B------:R-:W-:Y:S01]  /*109e0*/  @!P3 LOP3.LUT R9, R0, 0xfffffffe, RZ, 0xc0, !PT ;  /* 0xfffffffe0009b812 */ /* 0x000fe200078ec0ff */
[----:B------:R-:W-:Y:S01]  /*109f0*/  VIADD R0, R3, 0x20 ;  /* 0x0000002003007836 */ /* 0x000fe20000000000 */
[----:B------:R-:W-:Y:S02]  /*10a00*/  @!P1 LEA.HI R10, R10, R10, RZ, 0x1 ;  /* 0x0000000a0a0a9211 */ /* 0x000fe400078f08ff */
[----:B------:R-:W-:Y:S01]  /*10a10*/  @!P4 LEA.HI R12, R12, R12, RZ, 0x1 ;  /* 0x0000000c0c0cc211 */ /* 0x000fe200078f08ff */
[----:B------:R-:W-:Y:S01]  /*10a20*/  @!P3 IMAD.WIDE R8, R9, 0x4, R4 ;  /* 0x000000040908b825 */ /* 0x000fe200078e0204 */
[----:B------:R-:W-:-:S02]  /*10a30*/  ISETP.GE.AND P2, PT, R0, UR4, PT ;  /* 0x0000000400007c0c */ /* 0x000fc4000bf46270 */
[----:B------:R-:W-:Y:S02]  /*10a40*/  @!P6 LEA.HI R14, R14, R14, RZ, 0x1 ;  /* 0x0000000e0e0ee211 */ /* 0x000fe400078f08ff */
[----:B------:R1:W-:Y:S01]  /*10a50*/  @!P3 ST.E.64 desc[UR36][R8.64], R30 ;  /* 0x0000001e0800b985 */ /* 0x0003e2000c101b24 */
[----:B------:R-:W-:Y:S02]  /*10a60*/  ISETP.GE.AND P3, PT, R11, UR4, PT ;  /* 0x000000040b007c0c */ /* 0x000fe4000bf66270 */
[----:B0-----:R-:W-:Y:S02]  /*10a70*/  @!P0 LOP3.LUT R7, R2, 0xfffffffe, RZ, 0xc0, !PT ;  /* 0xfffffffe02078812 */ /* 0x001fe400078ec0ff */
[----:B------:R-:W-:Y:S02]  /*10a80*/  @!P4 LOP3.LUT R15, R12, 0xfffffffe, RZ, 0xc0, !PT ;  /* 0xfffffffe0c0fc812 */ /* 0x000fe400078ec0ff */
[----:B------:R-:W-:Y:S01]  /*10a90*/  @!P6 LOP3.LUT R19, R14, 0xfffffffe, RZ, 0xc0, !PT ;  /* 0xfffffffe0e13e812 */ /* 0x000fe200078ec0ff */
[----:B------:R-:W-:Y:S01]  /*10aa0*/  @!P0 IMAD.WIDE R6, R7, 0x4, R4 ;  /* 0x0000000407068825 */ /* 0x000fe200078e0204 */
[----:B------:R-:W-:-:S04]  /*10ab0*/  @!P2 LEA.HI R0, R0, R0, RZ, 0x1 ;  /* 0x000000000000a211 */ /* 0x000fc800078f08ff */
[----:B------:R0:W-:Y:S01]  /*10ac0*/  @!P0 ST.E.64 desc[UR36][R6.64], R34 ;  /* 0x0000002206008985 */ /* 0x0001e2000c101b24 */
[----:B-1----:R-:W-:Y:S02]  /*10ad0*/  @!P1 LOP3.LUT R9, R10, 0xfffffffe, RZ, 0xc0, !PT ;  /* 0xfffffffe0a099812 */ /* 0x002fe400078ec0ff */
[----:B------:R-:W-:Y:S02]  /*10ae0*/  @!P3 LEA.HI R2, R11, R11, RZ, 0x1 ;  /* 0x0000000b0b02b211 */ /* 0x000fe400078f08ff */
[----:B------:R-:W-:Y:S01]  /*10af0*/  @!P5 LEA.HI R10, R13, R13, RZ, 0x1 ;  /* 0x0000000d0d0ad211 */ /* 0x000fe200078f08ff */
[--C-:B------:R-:W-:Y:S01]  /*10b00*/  @!P1 IMAD.WIDE R8, R9, 0x4, R4.reuse ;  /* 0x0000000409089825 */ /* 0x100fe200078e0204 */
[----:B------:R-:W-:Y:S02]  /*10b10*/  @!P2 LOP3.LUT R11, R0, 0xfffffffe, RZ, 0xc0, !PT ;  /* 0xfffffffe000ba812 */ /* 0x000fe400078ec0ff */
[----:B------:R-:W-:Y:S01]  /*10b20*/  @!P3 LOP3.LUT R13, R2, 0xfffffffe, RZ, 0xc0, !PT ;  /* 0xfffffffe020db812 */ /* 0x000fe200078ec0ff */
[----:B------:R-:W-:Y:S01]  /*10b30*/  VIADD R0, R3, 0x58 ;  /* 0x0000005803007836 */ /* 0x000fe20000000000 */
[----:B------:R-:W-:Y:S01]  /*10b40*/  @!P5 LOP3.LUT R17, R10, 0xfffffffe, RZ, 0xc0, !PT ;  /* 0xfffffffe0a11d812 */ /* 0x000fe200078ec0ff */
[----:B------:R1:W-:Y:S01]  /*10b50*/  @!P1 ST.E.64 desc[UR36][R8.64], R38 ;  /* 0x0000002608009985 */ /* 0x0003e2000c101b24 */
[----:B------:R-:W-:Y:S01]  /*10b60*/  ISETP.GE.AND P1, PT, R16, UR4, PT ;  /* 0x0000000410007c0c */ /* 0x000fe2000bf26270 */
[----:B0-----:R-:W-:Y:S01]  /*10b70*/  @!P2 IMAD.WIDE R6, R11, 0x4, R4 ;  /* 0x000000040b06a825 */ /* 0x001fe200078e0204 */
[----:B------:R-:W-:-:S03]  /*10b80*/  ISETP.GE.AND P0, PT, R18, UR4, PT ;  /* 0x0000000412007c0c */ /* 0x000fc6000bf06270 */
[--C-:B------:R-:W-:Y:S01]  /*10b90*/  @!P4 IMAD.WIDE R10, R15, 0x4, R4.reuse ;  /* 0x000000040f0ac825 */ /* 0x100fe200078e0204 */
[----:B------:R0:W-:Y:S01]  /*10ba0*/  @!P2 ST.E.64 desc[UR36][R6.64], R42 ;  /* 0x0000002a0600a985 */ /* 0x0001e2000c101b24 */
[----:B------:R-:W-:Y:S02]  /*10bb0*/  ISETP.GE.AND P2, PT, R0, UR4, PT ;  /* 0x0000000400007c0c */ /* 0x000fe4000bf46270 */
[----:B------:R-:W-:-:S04]  /*10bc0*/  @!P6 IMAD.WIDE R14, R19, 0x4, R4 ;  /* 0x00000004130ee825 */ /* 0x000fc800078e0204 */
[--C-:B-1----:R-:W-:Y:S01]  /*10bd0*/  @!P3 IMAD.WIDE R8, R13, 0x4, R4.reuse ;  /* 0x000000040d08b825 */ /* 0x102fe200078e0204 */
[----:B------:R-:W-:Y:S02]  /*10be0*/  @!P1 LEA.HI R16, R16, R16, RZ, 0x1 ;  /* 0x0000001010109211 */ /* 0x000fe400078f08ff */
[----:B------:R-:W-:Y:S01]  /*10bf0*/  @!P0 LEA.HI R18, R18, R18, RZ, 0x1 ;  /* 0x0000001212128211 */ /* 0x000fe200078f08ff */
[--C-:B------:R-:W-:Y:S01]  /*10c00*/  @!P5 IMAD.WIDE R12, R17, 0x4, R4.reuse ;  /* 0x00000004110cd825 */ /* 0x100fe200078e0204 */
[----:B------:R1:W-:Y:S01]  /*10c10*/  @!P3 ST.E.64 desc[UR36][R8.64], R46 ;  /* 0x0000002e0800b985 */ /* 0x0003e2000c101b24 */
[----:B------:R-:W-:Y:S02]  /*10c20*/  ISETP.GE.AND P3, PT, R20, UR4, PT ;  /* 0x0000000414007c0c */ /* 0x000fe4000bf66270 */
[C---:B------:R-:W-:Y:S01]  /*10c30*/  VIADD R2, R3.reuse, 0x60 ;  /* 0x0000006003027836 */ /* 0x040fe20000000000 */
[----:B------:R2:W-:Y:S01]  /*10c40*/  @!P4 ST.E.64 desc[UR36][R10.64], R50 ;  /* 0x000000320a00c985 */ /* 0x0005e2000c101b24 */
[C---:B------:R-:W-:Y:S01]  /*10c50*/  VIADD R17, R3.reuse, 0x68 ;  /* 0x0000006803117836 */ /* 0x040fe20000000000 */
[----:B0-----:R-:W-:Y:S01]  /*10c60*/  @!P1 LOP3.LUT R7, R16, 0xfffffffe, RZ, 0xc0, !PT ;  /* 0xfffffffe10079812 */ /* 0x001fe200078ec0ff */
[C---:B------:R-:W-:Y:S01]  /*10c70*/  VIADD R19, R3.reuse, 0x70 ;  /* 0x0000007003137836 */ /* 0x040fe20000000000 */
[----:B------:R0:W-:Y:S01]  /*10c80*/  @!P5 ST.E.64 desc[UR36][R12.64], R54 ;  /* 0x000000360c00d985 */ /* 0x0001e2000c101b24 */
[----:B------:R-:W-:Y:S01]  /*10c90*/  @!P2 LEA.HI R0, R0, R0, RZ, 0x1 ;  /* 0x000000000000a211 */ /* 0x000fe200078f08ff */
[----:B------:R-:W-:Y:S01]  /*10ca0*/  VIADD R16, R3, 0x80 ;  /* 0x0000008003107836 */ /* 0x000fe20000000000 */
[----:B------:R-:W-:Y:S01]  /*10cb0*/  ISETP.GE.AND P5, PT, R17, UR4, PT ;  /* 0x0000000411007c0c */ /* 0x000fe2000bfa6270 */
[----:B------:R-:W-:Y:S01]  /*10cc0*/  @!P6 ST.E.64 desc[UR36][R14.64], R58 ;  /* 0x0000003a0e00e985 */ /* 0x000fe2000c101b24 */
[----:B------:R-:W-:Y:S01]  /*10cd0*/  ISETP.GE.AND P6, PT, R2, UR4, PT ;  /* 0x0000000402007c0c */ /* 0x000fe2000bfc6270 */
[----:B------:R-:W-:Y:S01]  /*10ce0*/  @!P1 IMAD.WIDE R6, R7, 0x4, R4 ;  /* 0x0000000407069825 */ /* 0x000fe200078e0204 */
[----:B------:R-:W-:-:S02]  /*10cf0*/  ISETP.GE.AND P4, PT, R19, UR4, PT ;  /* 0x0000000413007c0c */ /* 0x000fc4000bf86270 */
[----:B-1----:R-:W-:Y:S01]  /*10d00*/  @!P0 LOP3.LUT R9, R18, 0xfffffffe, RZ, 0xc0, !PT ;  /* 0xfffffffe12098812 */ /* 0x002fe200078ec0ff */
[----:B------:R-:W-:Y:S01]  /*10d10*/  VIADD R18, R3, 0x88 ;  /* 0x0000008803127836 */ /* 0x000fe20000000000 */
[----:B------:R-:W-:Y:S01]  /*10d20*/  @!P3 LEA.HI R20, R20, R20, RZ, 0x1 ;  /* 0x000000141414b211 */ /* 0x000fe200078f08ff */
[----:B------:R1:W-:Y:S01]  /*10d30*/  @!P1 ST.E.64 desc[UR36][R6.64], R62 ;  /* 0x0000003e06009985 */ /* 0x0003e2000c101b24 */
[----:B--2---:R-:W-:Y:S01]  /*10d40*/  @!P2 LOP3.LUT R11, R0, 0xfffffffe, RZ, 0xc0, !PT ;  /* 0xfffffffe000ba812 */ /* 0x004fe200078ec0ff */
[----:B------:R-:W-:Y:S01]  /*10d50*/  @!P0 IMAD.WIDE R8, R9, 0x4, R4 ;  /* 0x0000000409088825 */ /* 0x000fe200078e0204 */
[----:B------:R-:W-:Y:S02]  /*10d60*/  ISETP.GE.AND P1, PT, R18, UR4, PT ;  /* 0x0000000412007c0c */ /* 0x000fe4000bf26270 */
[----:B------:R-:W-:Y:S01]  /*10d70*/  @!P5 LEA.HI R17, R17, R17, RZ, 0x1 ;  /* 0x000000111111d211 */ /* 0x000fe200078f08ff */
[----:B------:R-:W-:Y:S01]  /*10d80*/  VIADD R0, R3, 0x90 ;  /* 0x0000009003007836 */ /* 0x000fe20000000000 */
[----:B------:R-:W-:Y:S01]  /*10d90*/  @!P6 LEA.HI R2, R2, R2, RZ, 0x1 ;  /* 0x000000020202e211 */ /* 0x000fe200078f08ff */
[----:B------:R2:W-:Y:S01]  /*10da0*/  @!P0 ST.E.64 desc[UR36][R8.64], R66 ;  /* 0x0000004208008985 */ /* 0x0005e2000c101b24 */
[----:B------:R-:W-:-:S02]  /*10db0*/  @!P4 LEA.HI R19, R19, R19, RZ, 0x1 ;  /* 0x000000131313c211 */ /* 0x000fc400078f08ff */
[----:B0-----:R-:W-:Y:S01]  /*10dc0*/  @!P6 LOP3.LUT R13, R2, 0xfffffffe, RZ, 0xc0, !PT ;  /* 0xfffffffe020de812 */ /* 0x001fe200078ec0ff */
[----:B------:R-:W-:Y:S01]  /*10dd0*/  VIADD R2, R3, 0x98 ;  /* 0x0000009803027836 */ /* 0x000fe20000000000 */
[----:B------:R-:W-:Y:S01]  /*10de0*/  @!P5 LOP3.LUT R17, R17, 0xfffffffe, RZ, 0xc0, !PT ;  /* 0xfffffffe1111d812 */ /* 0x000fe200078ec0ff */
[--C-:B-1----:R-:W-:Y:S01]  /*10df0*/  @!P2 IMAD.WIDE R6, R11, 0x4, R4.reuse ;  /* 0x000000040b06a825 */ /* 0x102fe200078e0204 */
[----:B------:R-:W-:Y:S02]  /*10e00*/  @!P4 LOP3.LUT R19, R19, 0xfffffffe, RZ, 0xc0, !PT ;  /* 0xfffffffe1313c812 */ /* 0x000fe400078ec0ff */
[----:B------:R-:W-:Y:S01]  /*10e10*/  @!P3 LOP3.LUT R15, R20, 0xfffffffe, RZ, 0xc0, !PT ;  /* 0xfffffffe140fb812 */ /* 0x000fe200078ec0ff */
[--C-:B------:R-:W-:Y:S01]  /*10e20*/  @!P5 IMAD.WIDE R10, R17, 0x4, R4.reuse ;  /* 0x00000004110ad825 */ /* 0x100fe200078e0204 */
[----:B------:R-:W-:Y:S01]  /*10e30*/  ISETP.GE.AND P0, PT, R16, UR4, PT ;  /* 0x0000000410007c0c */ /* 0x000fe2000bf06270 */
[----:B------:R0:W-:Y:S01]  /*10e40*/  @!P2 ST.E.64 desc[UR36][R6.64], R70 ;  /* 0x000000460600a985 */ /* 0x0001e2000c101b24 */
[----:B------:R-:W-:Y:S01]  /*10e50*/  IADD3 R20, R3, 0xb0, RZ ;  /* 0x000000b003147810 */ /* 0x000fe20007ffe0ff */
[----:B--2---:R-:W-:Y:S01]  /*10e60*/  @!P6 IMAD.WIDE R8, R13, 0x4, R4 ;  /* 0x000000040d08e825 */ /* 0x004fe200078e0204 */
[----:B------:R-:W-:-:S02]  /*10e70*/  ISETP.GE.AND P2, PT, R0, UR4, PT ;  /* 0x0000000400007c0c */ /* 0x000fc4000bf46270 */
[----:B------:R-:W-:Y:S01]  /*10e80*/  @!P1 LEA.HI R18, R18, R18, RZ, 0x1 ;  /* 0x0000001212129211 */ /* 0x000fe200078f08ff */
[--C-:B------:R-:W-:Y:S01]  /*10e90*/  @!P4 IMAD.WIDE R12, R19, 0x4, R4.reuse ;  /* 0x00000004130cc825 */ /* 0x100fe200078e0204 */
[----:B------:R1:W-:Y:S01]  /*10ea0*/  @!P6 ST.E.64 desc[UR36][R8.64], R74 ;  /* 0x0000004a0800e985 */ /* 0x0003e2000c101b24 */
[----:B------:R-:W-:Y:S02]  /*10eb0*/  ISETP.GE.AND P6, PT, R20, UR4, PT ;  /* 0x0000000414007c0c */ /* 0x000fe4000bfc6270 */
[----:B------:R-:W-:Y:S01]  /*10ec0*/  @!P3 IMAD.WIDE R14, R15, 0x4, R4 ;  /* 0x000000040f0eb825 */ /* 0x000fe200078e0204 */
[----:B------:R2:W-:Y:S01]  /*10ed0*/  @!P5 ST.E.64 desc[UR36][R10.64], R78 ;  /* 0x0000004e0a00d985 */ /* 0x0005e2000c101b24 */
[----:B------:R-:W-:Y:S02]  /*10ee0*/  @!P0 LEA.HI R16, R16, R16, RZ, 0x1 ;  /* 0x0000001010108211 */ /* 0x000fe400078f08ff */
[C---:B------:R-:W-:Y:S01]  /*10ef0*/  VIADD R17, R3.reuse, 0xa0 ;  /* 0x000000a003117836 */ /* 0x040fe20000000000 */
[----:B------:R3:W-:Y:S01]  /*10f00*/  @!P4 ST.E.64 desc[UR36][R12.64], R82 ;  /* 0x000000520c00c985 */ /* 0x0007e2000c101b24 */
[C---:B------:R-:W-:Y:S01]  /*10f10*/  VIADD R19, R3.reuse, 0xa8 ;  /* 0x000000a803137836 */ /* 0x040fe20000000000 */
[----:B0-----:R-:W-:Y:S01]  /*10f20*/  @!P0 LOP3.LUT R7, R16, 0xfffffffe, RZ, 0xc0, !PT ;  /* 0xfffffffe10078812 */ /* 0x001fe200078ec0ff */
[----:B------:R-:W-:Y:S01]  /*10f30*/  VIADD R3, R3, 0xb8 ;  /* 0x000000b803037836 */ /* 0x000fe20000000000 */
[----:B------:R-:W-:Y:S01]  /*10f40*/  @!P3 ST.E.64 desc[UR36][R14.64], R86 ;  /* 0x000000560e00b985 */ /* 0x000fe2000c101b24 */
[----:B------:R-:W-:-:S02]  /*10f50*/  ISETP.GE.AND P3, PT, R2, UR4, PT ;  /* 0x0000000402007c0c */ /* 0x000fc4000bf66270 */
[----:B------:R-:W-:Y:S01]  /*10f60*/  ISETP.GE.AND P4, PT, R17, UR4, PT ;  /* 0x0000000411007c0c */ /* 0x000fe2000bf86270 */
[--C-:B------:R-:W-:Y:S01]  /*10f70*/  @!P0 IMAD.WIDE R6, R7, 0x4, R4.reuse ;  /* 0x0000000407068825 */ /* 0x100fe200078e0204 */
[----:B------:R-:W-:Y:S02]  /*10f80*/  ISETP.GE.AND P5, PT, R19, UR4, PT ;  /* 0x0000000413007c0c */ /* 0x000fe4000bfa6270 */
[----:B-1----:R-:W-:Y:S02]  /*10f90*/  @!P1 LOP3.LUT R9, R18, 0xfffffffe, RZ, 0xc0, !PT ;  /* 0xfffffffe12099812 */ /* 0x002fe400078ec0ff */
[----:B------:R-:W-:Y:S01]  /*10fa0*/  @!P2 LEA.HI R0, R0, R0, RZ, 0x1 ;  /* 0x000000000000a211 */ /* 0x000fe200078f08ff */
[----:B------:R0:W-:Y:S01]  /*10fb0*/  @!P0 ST.E.64 desc[UR36][R6.64], R90 ;  /* 0x0000005a06008985 */ /* 0x0001e2000c101b24 */
[----:B------:R-:W-:Y:S01]  /*10fc0*/  @!P6 LEA.HI R20, R20, R20, RZ, 0x1 ;  /* 0x000000141414e211 */ /* 0x000fe200078f08ff */
[----:B------:R-:W-:Y:S01]  /*10fd0*/  @!P1 IMAD.WIDE R8, R9, 0x4, R4 ;  /* 0x0000000409089825 */ /* 0x000fe200078e0204 */
[----:B--2---:R-:W-:-:S02]  /*10fe0*/  @!P2 LOP3.LUT R11, R0, 0xfffffffe, RZ, 0xc0, !PT ;  /* 0xfffffffe000ba812 */ /* 0x004fc400078ec0ff */
[----:B------:R-:W-:Y:S02]  /*10ff0*/  @!P3 LEA.HI R2, R2, R2, RZ, 0x1 ;  /* 0x000000020202b211 */ /* 0x000fe400078f08ff */
[----:B------:R-:W-:Y:S01]  /*11000*/  @!P4 LEA.HI R17, R17, R17, RZ, 0x1 ;  /* 0x000000111111c211 */ /* 0x000fe200078f08ff */
[----:B------:R1:W-:Y:S01]  /*11010*/  @!P1 ST.E.64 desc[UR36][R8.64], R94 ;  /* 0x0000005e08009985 */ /* 0x0003e2000c101b24 */
[----:B------:R-:W-:Y:S02]  /*11020*/  @!P5 LEA.HI R19, R19, R19, RZ, 0x1 ;  /* 0x000000131313d211 */ /* 0x000fe400078f08ff */
[----:B---3--:R-:W-:Y:S02]  /*11030*/  @!P3 LOP3.LUT R13, R2, 0xfffffffe, RZ, 0xc0, !PT ;  /* 0xfffffffe020db812 */ /* 0x008fe400078ec0ff */
[----:B------:R-:W-:Y:S01]  /*11040*/  @!P4 LOP3.LUT R17, R17, 0xfffffffe, RZ, 0xc0, !PT ;  /* 0xfffffffe1111c812 */ /* 0x000fe200078ec0ff */
[----:B0-----:R-:W-:Y:S01]  /*11050*/  @!P2 IMAD.WIDE R6, R11, 0x4, R4 ;  /* 0x000000040b06a825 */ /* 0x001fe200078e0204 */
[----:B------:R-:W-:-:S02]  /*11060*/  @!P5 LOP3.LUT R19, R19, 0xfffffffe, RZ, 0xc0, !PT ;  /* 0xfffffffe1313d812 */ /* 0x000fc400078ec0ff */
[----:B------:R-:W-:Y:S01]  /*11070*/  @!P6 LOP3.LUT R15, R20, 0xfffffffe, RZ, 0xc0, !PT ;  /* 0xfffffffe140fe812 */ /* 0x000fe200078ec0ff */
[--C-:B------:R-:W-:Y:S01]  /*11080*/  @!P4 IMAD.WIDE R10, R17, 0x4, R4.reuse ;  /* 0x00000004110ac825 */ /* 0x100fe200078e0204 */
[----:B------:R0:W-:Y:S01]  /*11090*/  @!P2 ST.E.64 desc[UR36][R6.64], R98 ;  /* 0x000000620600a985 */ /* 0x0001e2000c101b24 */
[----:B------:R-:W-:Y:S02]  /*110a0*/  ISETP.GE.AND P0, PT, R3, UR4, PT ;  /* 0x0000000403007c0c */ /* 0x000fe4000bf06270 */
[----:B-1----:R-:W-:-:S04]  /*110b0*/  @!P3 IMAD.WIDE R8, R13, 0x4, R4 ;  /* 0x000000040d08b825 */ /* 0x002fc800078e0204 */
[--C-:B------:R-:W-:Y:S01]  /*110c0*/  @!P5 IMAD.WIDE R12, R19, 0x4, R4.reuse ;  /* 0x00000004130cd825 */ /* 0x100fe200078e0204 */
[----:B------:R0:W-:Y:S03]  /*110d0*/  @!P3 ST.E.64 desc[UR36][R8.64], R102 ;  /* 0x000000660800b985 */ /* 0x0001e6000c101b24 */
[----:B------:R-:W-:Y:S01]  /*110e0*/  @!P6 IMAD.WIDE R14, R15, 0x4, R4 ;  /* 0x000000040f0ee825 */ /* 0x000fe200078e0204 */
[----:B------:R0:W-:Y:S04]  /*110f0*/  @!P4 ST.E.64 desc[UR36][R10.64], R106 ;  /* 0x0000006a0a00c985 */ /* 0x0001e8000c101b24 */
        /* <DEDUP_REMOVED lines=8> */
.L_x_1057:
[----:B------:R-:W0:Y:S02]  /*11180*/  S2R R0, SR_TID.X ;  /* 0x0000000000007919 */ /* 0x000e240000002100 */
[----:B0-----:R-:W-:-:S05]  /*11190*/  VIADD R2, R0, 0xffffff80 ;  /* 0xffffff8000027836 */ /* 0x001fca0000000000 */
        /* <DEDUP_REMOVED lines=10> */
[----:B------:R-:W2:Y:S01]  /*11240*/  LDL R4, [R1] ;  /* 0x0000000001047983 */ /* 0x000ea20000100800 */
[----:B------:R-:W-:Y:S01]  /*11250*/  ISETP.NE.AND P0, PT, R6, 0x1, PT ;  /* 0x000000010600780c */ /* 0x000fe20003f05270 */
[----:B------:R-:W-:Y:S01]  /*11260*/  S2UR UR7, SR_CTAID.Z ;  /* 0x00000000000779c3 */ /* 0x000fe20000002700 */
[----:B------:R-:W-:Y:S01]  /*11270*/  ULDC.64 UR8, c[0x0][0xbd0] ;  /* 0x0002f40000087ab9 */ /* 0x000fe20000000a00 */
[----:B------:R-:W-:-:S06]  /*11280*/  IMAD.MOV.U32 R5, RZ, RZ, R0 ;  /* 0x000000ffff057224 */ /* 0x000fcc00078e0000 */
[----:B------:R-:W0:Y:S08]  /*11290*/  LDC.64 R10, c[0x0][0xbd8] ;  /* 0x0002f600ff0a7b82 */ /* 0x000e300000000a00 */
[----:B------:R-:W1:Y:S08]  /*112a0*/  @P0 LDC R7, c[0x0][0xbec] ;  /* 0x0002fb00ff070b82 */ /* 0x000e700000000800 */
[----:B------:R-:W3:Y:S08]  /*112b0*/  @P0 LDC R9, c[0x0][0xbf0] ;  /* 0x0002fc00ff090b82 */ /* 0x000ef00000000800 */
[----:B------:R-:W4:Y:S08]  /*112c0*/  S2UR UR10, SR_CTAID.Y ;  /* 0x00000000000a79c3 */ /* 0x000f300000002600 */
[----:B------:R-:W4:Y:S01]  /*112d0*/  LDC R8, c[0x0][0xc50] ;  /* 0x00031400ff087b82 */ /* 0x000f220000000800 */
[----:B--2---:R-:W-:Y:S01]  /*112e0*/  R2UR UR11, R4 ;  /* 0x00000000040b72ca */ /* 0x004fe200000e0000 */
[----:B-1----:R-:W-:-:S05]  /*112f0*/  @P0 IMAD.HI.U32 R4, R0, R7, RZ ;  /* 0x0000000700040227 */ /* 0x002fca00078e00ff */
[----:B---3--:R-:W-:-:S07]  /*11300*/  @P0 SHF.R.U32.HI R5, RZ, R9, R4 ;  /* 0x00000009ff050219 */ /* 0x008fce0000011604 */
[----:B------:R-:W-:Y:S02]  /*11310*/  USHF.R.S32.HI UR6, URZ, 0x1f, UR11 ;  /* 0x0000001f3f067899 */ /* 0x000fe4000801140b */
[----:B------:R-:W-:Y:S01]  /*11320*/  IMAD R7, RZ, RZ, -UR11 ;  /* 0x8000000bff077e24 */ /* 0x000fe2000f8e02ff */
[----:B------:R-:W-:Y:S02]  /*11330*/  UIMAD.WIDE.U32 UR4, UR11, UR8, URZ ;  /* 0x000000080b0472a5 */ /* 0x000fe4000f8e003f */
[----:B------:R-:W-:Y:S01]  /*11340*/  UIMAD UR6, UR6, UR8, URZ ;  /* 0x00000008060672a4 */ /* 0x000fe2000f8e023f */
[----:B----4-:R-:W-:Y:S01]  /*11350*/  IMAD R9, R8, R7, UR10 ;  /* 0x0000000a08097e24 */ /* 0x010fe2000f8e0207 */
[----:B------:R-:W-:Y:S01]  /*11360*/  USHF.R.S32.HI UR8, URZ, 0x1f, UR7 ;  /* 0x0000001f3f087899 */ /* 0x000fe20008011407 */
[----:B------:R-:W-:Y:S01]  /*11370*/  IMAD.MOV R7, RZ, RZ, -R5 ;  /* 0x000000ffff077224 */ /* 0x000fe200078e0a05 */
[----:B------:R-:W-:Y:S01]  /*11380*/  UIMAD UR6, UR11, UR9, UR6 ;  /* 0x000000090b0672a4 */ /* 0x000fe2000f8e0206 */
[----:B------:R-:W-:Y:S01]  /*11390*/  IMAD.U32 R3, RZ, RZ, UR5 ;  /* 0x00000005ff037e24 */ /* 0x000fe2000f8e00ff */
[----:B------:R-:W-:Y:S01]  /*113a0*/  SHF.R.S32.HI R4, RZ, 0x1f, R9 ;  /* 0x0000001fff047819 */ /* 0x000fe20000011409 */
[----:B------:R-:W-:Y:S01]  /*113b0*/  IMAD.U32 R2, RZ, RZ, UR4 ;  /* 0x00000004ff027e24 */ /* 0x000fe2000f8e00ff */
[----:B------:R-:W-:Y:S01]  /*113c0*/  UIADD3 UR6, UR5, UR6, URZ ;  /* 0x0000000605067290 */ /* 0x000fe2000fffe03f */
[----:B0-----:R-:W-:-:S02]  /*113d0*/  IMAD R12, R10, UR8, RZ ;  /* 0x000000080a0c7c24 */ /* 0x001fc4000f8e02ff */
[----:B------:R-:W-:Y:S01]  /*113e0*/  ULDC.64 UR4, c[0x0][0xbe0] ;  /* 0x0002f80000047ab9 */ /* 0x000fe20000000a00 */
[----:B------:R-:W-:Y:S02]  /*113f0*/  IMAD R7, R6, R7, R0 ;  /* 0x0000000706077224 */ /* 0x000fe400078e0200 */
[----:B------:R-:W-:Y:S02]  /*11400*/  IMAD.U32 R3, RZ, RZ, UR6 ;  /* 0x00000006ff037e24 */ /* 0x000fe4000f8e00ff */
[----:B------:R-:W-:Y:S01]  /*11410*/  IMAD R11, R11, UR7, R12 ;  /* 0x000000070b0b7c24 */ /* 0x000fe2000f8e020c */
[----:B------:R-:W-:Y:S01]  /*11420*/  SHF.R.S32.HI R0, RZ, 0x1f, R7 ;  /* 0x0000001fff007819 */ /* 0x000fe20000011407 */
[----:B------:R-:W-:-:S04]  /*11430*/  IMAD.WIDE.U32 R2, R10, UR7, R2 ;  /* 0x000000070a027c25 */ /* 0x000fc8000f8e0002 */
[----:B------:R-:W-:Y:S02]  /*11440*/  IMAD.IADD R3, R11, 0x1, R3 ;  /* 0x000000010b037824 */ /* 0x000fe400078e0203 */
[----:B------:R-:W-:Y:S02]  /*11450*/  IMAD R4, R4, UR4, RZ ;  /* 0x0000000404047c24 */ /* 0x000fe4000f8e02ff */
[----:B------:R-:W-:-:S04]  /*11460*/  IMAD.WIDE.U32 R2, R9, UR4, R2 ;  /* 0x0000000409027c25 */ /* 0x000fc8000f8e0002 */
[----:B------:R-:W-:Y:S01]  /*11470*/  IMAD R4, R9, UR5, R4 ;  /* 0x0000000509047c24 */ /* 0x000fe2000f8e0204 */
[----:B------:R-:W-:Y:S01]  /*11480*/  SHF.R.S32.HI R9, RZ, 0x1f, R5 ;  /* 0x0000001fff097819 */ /* 0x000fe20000011405 */
[----:B------:R-:W-:Y:S01]  /*11490*/  ULDC.64 UR4, c[0x0][0xbc8] ;  /* 0x0002f20000047ab9 */ /* 0x000fe20000000a00 */
[----:B------:R-:W-:Y:S01]  /*114a0*/  IADD3 R2, P0, R5, R2, RZ ;  /* 0x0000000205027210 */ /* 0x000fe20007f1e0ff */
[----:B------:R-:W-:-:S03]  /*114b0*/  IMAD R0, R0, UR4, RZ ;  /* 0x0000000400007c24 */ /* 0x000fc6000f8e02ff */
[----:B------:R-:W-:Y:S01]  /*114c0*/  IADD3.X R3, R9, R3, R4, P0, !PT ;  /* 0x0000000309037210 */ /* 0x000fe200007fe404 */
[C---:B------:R-:W-:Y:S02]  /*114d0*/  IMAD R5, R7.reuse, UR5, R0 ;  /* 0x0000000507057c24 */ /* 0x040fe4000f8e0200 */
[----:B------:R-:W-:Y:S01]  /*114e0*/  IMAD.WIDE.U32 R2, R7, UR4, R2 ;  /* 0x0000000407027c25 */ /* 0x000fe2000f8e0002 */
[----:B------:R-:W-:-:S04]  /*114f0*/  ULDC.64 UR4, c[0x0][0xba8] ;  /* 0x0002ea0000047ab9 */ /* 0x000fc80000000a00 */
[----:B------:R-:W-:Y:S02]  /*11500*/  IADD3 R3, R3, R5, RZ ;  /* 0x0000000503037210 */ /* 0x000fe40007ffe0ff */
[----:B------:R-:W-:-:S04]  /*11510*/  LEA R4, P0, R2, UR4, 0x2 ;  /* 0x0000000402047c11 */ /* 0x000fc8000f8010ff */
[----:B------:R-:W-:Y:S01]  /*11520*/  LEA.HI.X R5, R2, UR5, R3, 0x2, P0 ;  /* 0x0000000502057c11 */ /* 0x000fe200080f1403 */
[----:B------:R-:W-:-:S05]  /*11530*/  IMAD.MOV.U32 R3, RZ, RZ, -0x800000 ;  /* 0xff800000ff037424 */ /* 0x000fca00078e00ff */
[----:B------:R0:W-:Y:S01]  /*11540*/  STG.E desc[UR36][R4.64], R3 ;  /* 0x0000000304007986 */ /* 0x0001e2000c101924 */
[----:B------:R-:W-:Y:S05]  /*11550*/  BRA `(.L_x_970) ;  /* 0x0000004000047947 */ /* 0x000fea0003800000 */
.L_x_968:
        /* <DEDUP_REMOVED lines=18> */
.L_x_1060:
[----:B------:R-:W-:Y:S01]  /*11680*/  ULDC UR7, c[0x0][0xc50] ;  /* 0x0003140000077ab9 */ /* 0x000fe20000000800 */
[----:B------:R-:W-:Y:S01]  /*11690*/  UMOV UR41, UR6 ;  /* 0x0000000600297c82 */ /* 0x000fe20008000000 */
[----:B------:R-:W-:-:S11]  /*116a0*/  UISETP.NE.AND UP0, UPT, UR7, 0x1, UPT ;  /* 0x000000010700788c */ /* 0x000fd6000bf05270 */
[----:B------:R-:W-:Y:S01]  /*116b0*/  @UP0 ULDC UR4, c[0x0][0xc54] ;  /* 0x0003150000040ab9 */ /* 0x000fe20000000800 */
[----:B------:R-:W-:Y:S01]  /*116c0*/  @UP0 ULDC UR8, c[0x0][0xc58] ;  /* 0x0003160000080ab9 */ /* 0x000fe20000000800 */
[----:B------:R-:W-:-:S04]  /*116d0*/  UIMAD.WIDE.U32 UR4, UR6, UR4, URZ ;  /* 0x00000004060472a5 */ /* 0x000fc8000f8e003f */
[----:B------:R-:W-:-:S12]  /*116e0*/  @UP0 USHF.R.U32.HI UR41, URZ, UR8, UR5 ;  /* 0x000000083f290299 */ /* 0x000fd80008011605 */
.L_x_1061:
[----:B------:R-:W-:Y:S01]  /*116f0*/  ISETP.GE.AND P0, PT, R26, RZ, PT ;  /* 0x000000ff1a00720c */ /* 0x000fe20003f06270 */
[----:B------:R-:W-:Y:S01]  /*11700*/  UIADD3 UR47, -UR41, URZ, URZ ;  /* 0x0000003f292f7290 */ /* 0x000fe2000fffe13f */
[----:B------:R-:W-:Y:S02]  /*11710*/  IMAD.MOV.U32 R28, RZ, RZ, 0x1 ;  /* 0x00000001ff1c7424 */ /* 0x000fe400078e00ff */
[----:B------:R-:W-:Y:S01]  /*11720*/  IMAD.MOV.U32 R0, RZ, RZ, RZ ;  /* 0x000000ffff007224 */ /* 0x000fe200078e00ff */
[----:B------:R-:W-:Y:S01]  /*11730*/  UIMAD UR47, UR7, UR47, UR6 ;  /* 0x0000002f072f72a4 */ /* 0x000fe2000f8e0206 */
[----:B------:R-:W-:-:S07]  /*11740*/  IMAD.MOV.U32 R6, RZ, RZ, 0x1 ;  /* 0x00000001ff067424 */ /* 0x000fce00078e00ff */
[----:B------:R-:W-:Y:S05]  /*11750*/  @!P0 BRA `(.L_x_1062) ;  /* 0x0000003800bc8947 */ /* 0x000fea0003800000 */
[----:B------:R-:W0:Y:S01]  /*11760*/  LDC.64 R2, c[0x0][0xa28] ;  /* 0x00028a00ff027b82 */ /* 0x000e220000000a00 */
[----:B------:R-:W-:Y:S01]  /*11770*/  IMAD.MOV.U32 R22, RZ, RZ, RZ ;  /* 0x000000ffff167224 */ /* 0x000fe200078e00ff */
[----:B------:R-:W-:Y:S01]  /*11780*/  ULDC UR4, c[0x0][0x448] ;  /* 0x0001120000047ab9 */ /* 0x000fe20000000800 */
[----:B------:R-:W-:Y:S01]  /*11790*/  ULDC UR6, c[0x0][0x2f0] ;  /* 0x0000bc0000067ab9 */ /* 0x000fe20000000800 */
[----:B------:R-:W-:Y:S01]  /*117a0*/  ULDC UR10, c[0x0][0x288] ;  /* 0x0000a200000a7ab9 */ /* 0x000fe20000000800 */
[----:B0-----:R-:W-:-:S04]  /*117b0*/  ISETP.NE.U32.AND P0, PT, R2, RZ, PT ;  /* 0x000000ff0200720c */ /* 0x001fc80003f05070 */
[----:B------:R-:W-:-:S13]  /*117c0*/  ISETP.NE.AND.EX P0, PT, R3, RZ, PT, P0 ;  /* 0x000000ff0300720c */ /* 0x000fda0003f05300 */
[----:B------:R-:W0:Y:S02]  /*117d0*/  @P0 LDC.64 R2, c[0x0][0xa28] ;  /* 0x00028a00ff020b82 */ /* 0x000e240000000a00 */
[----:B0-----:R-:W-:-:S05]  /*117e0*/  @P0 IMAD.WIDE R2, R26, 0x4, R2 ;  /* 0x000000041a020825 */ /* 0x001fca00078e0202 */
[----:B------:R0:W5:Y:S01]  /*117f0*/  @P0 LDG.E R22, desc[UR36][R2.64] ;  /* 0x0000002402160981 */ /* 0x000162000c1e1900 */
[----:B------:R-:W1:Y:S01]  /*11800*/  S2UR UR42, SR_CTAID.X ;  /* 0x00000000002a79c3 */ /* 0x000e620000002500 */
[----:B------:R-:W-:-:S03]  /*11810*/  UISETP.NE.AND UP1, UPT, UR4, 0x1, UPT ;  /* 0x000000010400788c */ /* 0x000fc6000bf25270 */
[----:B------:R-:W-:Y:S01]  /*11820*/  ULDC.64 UR4, c[0x0][0x418] ;  /* 0x0001060000047ab9 */ /* 0x000fe20000000a00 */
[----:B------:R-:W-:Y:S02]  /*11830*/  UP2UR UR50, UPR, URZ, 0x2 ;  /* 0x000000023f327883 */ /* 0x000fe40008000000 */
[----:B------:R-:W-:-:S03]  /*11840*/  UISETP.NE.U32.AND UP0, UPT, UR4, URZ, UPT ;  /* 0x0000003f0400728c */ /* 0x000fc6000bf05070 */
[----:B------:R-:W-:Y:S01]  /*11850*/  ULDC UR4, c[0x0][0x424] ;  /* 0x0001090000047ab9 */ /* 0x000fe20000000800 */
[----:B------:R-:W-:Y:S01]  /*11860*/  UISETP.NE.AND.EX UP0, UPT, UR5, URZ, UPT, UP0 ;  /* 0x0000003f0500728c */ /* 0x000fe2000bf05300 */
[----:B------:R-:W-:Y:S02]  /*11870*/  @UP1 ULDC UR9, c[0x0][0x450] ;  /* 0x0001140000091ab9 */ /* 0x000fe40000000800 */
[----:B------:R-:W-:Y:S01]  /*11880*/  @UP1 ULDC UR5, c[0x0][0x44c] ;  /* 0x0001130000051ab9 */ /* 0x000fe20000000800 */
[----:B------:R-:W-:-:S04]  /*11890*/  USEL UR43, UR4, 0x1, UP0 ;  /* 0x00000001042b7887 */ /* 0x000fc80008000000 */
[----:B------:R-:W-:Y:S02]  /*118a0*/  UIMAD UR7, UR43, UR6, 0x5f ;  /* 0x0000005f2b0774a4 */ /* 0x000fe4000f8e0206 */
[----:B------:R-:W-:Y:S02]  /*118b0*/  UIMAD UR43, UR43, UR6, URZ ;  /* 0x000000062b2b72a4 */ /* 0x000fe4000f8e023f */
[----:B------:R-:W-:Y:S02]  /*118c0*/  UIMAD.WIDE UR6, UR7, 0x2aaaaaab, URZ ;  /* 0x2aaaaaab070678a5 */ /* 0x000fe4000f8e023f */
[----:B-1----:R-:W-:Y:S02]  /*118d0*/  USHF.L.U32 UR42, UR42, 0x7, URZ ;  /* 0x000000072a2a7899 */ /* 0x002fe4000800063f */
[----:B------:R-:W-:Y:S02]  /*118e0*/  USHF.R.U32.HI UR44, URZ, 0x1f, UR7 ;  /* 0x0000001f3f2c7899 */ /* 0x000fe40008011607 */
[----:B------:R-:W-:-:S02]  /*118f0*/  UIADD3 UR8, UR42, 0x7f, URZ ;  /* 0x0000007f2a087890 */ /* 0x000fc4000fffe03f */
[----:B------:R-:W-:Y:S02]  /*11900*/  ULEA.HI.SX32 UR44, UR7, UR44, 0x1c ;  /* 0x0000002c072c7291 */ /* 0x000fe4000f8fe23f */
[----:B------:R-:W-:-:S04]  /*11910*/  UIMAD.WIDE.U32 UR4, UR8, UR5, URZ ;  /* 0x00000005080472a5 */ /* 0x000fc8000f8e003f */
[----:B------:R-:W-:Y:S02]  /*11920*/  @UP1 USHF.R.U32.HI UR8, URZ, UR9, UR5 ;  /* 0x000000093f081299 */ /* 0x000fe40008011605 */
[----:B------:R-:W-:Y:S01]  /*11930*/  UIADD3 UR9, UR43, 0x1, -UR10 ;  /* 0x000000012b097890 */ /* 0x000fe2000fffe80a */
[----:B------:R-:W-:Y:S02]  /*11940*/  ULDC.64 UR4, c[0x0][0x9e0] ;  /* 0x0002780000047ab9 */ /* 0x000fe40000000a00 */
[----:B------:R-:W-:Y:S02]  /*11950*/  UISETP.GE.AND UP0, UPT, UR5, 0x1, UPT ;  /* 0x000000010500788c */ /* 0x000fe4000bf06270 */
[----:B------:R-:W-:-:S04]  /*11960*/  UIADD3 UR9, UR9, UR8, URZ ;  /* 0x0000000809097290 */ /* 0x000fc8000fffe03f */
[----:B------:R-:W-:Y:S01]  /*11970*/  PLOP3.LUT P1, PT, PT, PT, UP0, 0x80, 0x0 ;  /* 0x000000000000781c */ /* 0x000fe20003f2f008 */
[----:B------:R-:W-:-:S12]  /*11980*/  UIADD3 UR4, UR9, UR4, URZ ;  /* 0x0000000409047290 */ /* 0x000fd8000fffe03f */
[----:B0-----:R-:W-:Y:S05]  /*11990*/  @!P1 BRA `(.L_x_1063) ;  /* 0x0000000000449947 */ /* 0x001fea0003800000 */
        /* <DEDUP_REMOVED lines=10> */
.L_x_1064:
[----:B------:R-:W-:-:S11]  /*11a40*/  UISETP.NE.AND UP0, UPT, UR5, 0x1, UPT ;  /* 0x000000010500788c */ /* 0x000fd6000bf05270 */
[----:B------:R-:W-:Y:S02]  /*11a50*/  @UP0 ULDC.64 UR12, c[0x0][0x9e8] ;  /* 0x00027a00000c0ab9 */ /* 0x000fe40000000a00 */
[----:B------:R-:W-:-:S04]  /*11a60*/  UIMAD.WIDE.U32 UR6, UR8, UR12, URZ ;  /* 0x0000000c080672a5 */ /* 0x000fc8000f8e003f */
[----:B------:R-:W-:-:S12]  /*11a70*/  @UP0 USHF.R.U32.HI UR8, URZ, UR13, UR7 ;  /* 0x0000000d3f080299 */ /* 0x000fd80008011607 */
.L_x_1065:
[----:B------:R-:W-:-:S04]  /*11a80*/  UIMAD UR8, UR8, UR5, UR5 ;  /* 0x00000005080872a4 */ /* 0x000fc8000f8e0205 */
[----:B------:R-:W-:-:S04]  /*11a90*/  UISETP.LT.AND UP0, UPT, UR4, UR8, UPT ;  /* 0x000000080400728c */ /* 0x000fc8000bf01270 */
[----:B------:R-:W-:-:S12]  /*11aa0*/  USEL UR4, UR4, UR8, UP0 ;  /* 0x0000000804047287 */ /* 0x000fd80008000000 */
.L_x_1063:
[----:B------:R-:W-:Y:S02]  /*11ab0*/  UISETP.NE.AND UP0, UPT, UR50, URZ, UPT ;  /* 0x0000003f3200728c */ /* 0x000fe4000bf05270 */
[----:B------:R-:W-:-:S03]  /*11ac0*/  UIADD3 UR6, UR4, 0x5f, URZ ;  /* 0x0000005f04067890 */ /* 0x000fc6000fffe03f */
[----:B------:R-:W-:Y:S01]  /*11ad0*/  UMOV UR4, UR42 ;  /* 0x0000002a00047c82 */ /* 0x000fe20008000000 */
[----:B------:R-:W-:-:S04]  /*11ae0*/  UIMAD.WIDE UR6, UR6, 0x2aaaaaab, URZ ;  /* 0x2aaaaaab060678a5 */ /* 0x000fc8000f8e023f */
[----:B------:R-:W-:Y:S01]  /*11af0*/  USHF.R.U32.HI UR45, URZ, 0x1f, UR7 ;  /* 0x0000001f3f2d7899 */ /* 0x000fe20008011607 */
[----:B------:R-:W-:Y:S02]  /*11b00*/  @UP0 ULDC UR8, c[0x0][0x44c] ;  /* 0x0001130000080ab9 */ /* 0x000fe40000000800 */
[----:B------:R-:W-:Y:S01]  /*11b10*/  @UP0 ULDC UR6, c[0x0][0x450] ;  /* 0x0001140000060ab9 */ /* 0x000fe20000000800 */
[----:B------:R-:W-:Y:S02]  /*11b20*/  UIMAD.WIDE.U32 UR8, UR42, UR8, URZ ;  /* 0x000000082a0872a5 */ /* 0x000fe4000f8e003f */
[----:B------:R-:W-:Y:S02]  /*11b30*/  ULEA.HI.SX32 UR45, UR7, UR45, 0x1c ;  /* 0x0000002d072d7291 */ /* 0x000fe4000f8fe23f */
[----:B------:R-:W-:Y:S02]  /*11b40*/  @UP0 USHF.R.U32.HI UR4, URZ, UR6, UR9 ;  /* 0x000000063f040299 */ /* 0x000fe40008011609 */
[----:B------:R-:W-:-:S02]  /*11b50*/  UISETP.LT.AND UP0, UPT, UR44, UR45, UPT ;  /* 0x0000002d2c00728c */ /* 0x000fc4000bf01270 */
[----:B------:R-:W-:Y:S01]  /*11b60*/  UIADD3 UR4, UR4, -UR10, UR43 ;  /* 0x8000000a04047290 */ /* 0x000fe2000fffe02b */
[----:B------:R-:W-:Y:S01]  /*11b70*/  ULDC UR8, c[0x0][0x9dc] ;  /* 0x0002770000087ab9 */ /* 0x000fe20000000800 */
[----:B------:R-:W-:Y:S02]  /*11b80*/  USEL UR12, UR44, UR45, UP0 ;  /* 0x0000002d2c0c7287 */ /* 0x000fe40008000000 */
[----:B------:R-:W-:Y:S01]  /*11b90*/  UIADD3 UR8, UR4, -UR8, URZ ;  /* 0x8000000804087290 */ /* 0x000fe2000fffe03f */
[----:B------:R-:W-:Y:S11]  /*11ba0*/  @!P1 BRA `(.L_x_1066) ;  /* 0x0000000000449947 */ /* 0x000ff60003800000 */
        /* <DEDUP_REMOVED lines=10> */
.L_x_1067:
[----:B------:R-:W-:-:S11]  /*11c50*/  UISETP.NE.AND UP0, UPT, UR5, 0x1, UPT ;  /* 0x000000010500788c */ /* 0x000fd6000bf05270 */
[----:B------:R-:W-:Y:S02]  /*11c60*/  @UP0 ULDC.64 UR10, c[0x0][0x9e8] ;  /* 0x00027a00000a0ab9 */ /* 0x000fe40000000a00 */
[----:B------:R-:W-:-:S04]  /*11c70*/  UIMAD.WIDE.U32 UR6, UR4, UR10, URZ ;  /* 0x0000000a040672a5 */ /* 0x000fc8000f8e003f */
[----:B------:R-:W-:-:S12]  /*11c80*/  @UP0 USHF.R.U32.HI UR4, URZ, UR11, UR7 ;  /* 0x0000000b3f040299 */ /* 0x000fd80008011607 */
.L_x_1068:
[----:B------:R-:W-:-:S04]  /*11c90*/  UIMAD UR4, UR4, UR5, URZ ;  /* 0x00000005040472a4 */ /* 0x000fc8000f8e023f */
[----:B------:R-:W-:-:S04]  /*11ca0*/  UISETP.LT.AND UP0, UPT, UR8, UR4, UPT ;  /* 0x000000040800728c */ /* 0x000fc8000bf01270 */
[----:B------:R-:W-:-:S12]  /*11cb0*/  USEL UR8, UR8, UR4, !UP0 ;  /* 0x0000000408087287 */ /* 0x000fd8000c000000 */
.L_x_1066:
[----:B------:R-:W-:Y:S02]  /*11cc0*/  UIMAD.WIDE UR4, UR8, 0x2aaaaaab, URZ ;  /* 0x2aaaaaab080478a5 */ /* 0x000fe4000f8e023f */
[----:B------:R-:W-:Y:S02]  /*11cd0*/  USHF.R.U32.HI UR9, URZ, 0x10, UR47 ;  /* 0x000000103f097899 */ /* 0x000fe4000801162f */
[----:B------:R-:W-:Y:S02]  /*11ce0*/  USHF.R.U32.HI UR4, URZ, 0x1f, UR5 ;  /* 0x0000001f3f047899 */ /* 0x000fe40008011605 */
[----:B------:R-:W-:Y:S02]  /*11cf0*/  ULOP3.LUT UR47, UR47, 0xffff, URZ, 0xc0, !UPT ;  /* 0x0000ffff2f2f7892 */ /* 0x000fe4000f8ec03f */
[----:B------:R-:W-:Y:S01]  /*11d00*/  ULEA.HI.SX32 UR4, UR5, UR4, 0x1c ;  /* 0x0000000405047291 */ /* 0x000fe2000f8fe23f */
[----:B------:R-:W-:-:S03]  /*11d10*/  UMOV UR40, URZ ;  /* 0x0000003f00287c82 */ /* 0x000fc60008000000 */
[----:B------:R-:W-:-:S04]  /*11d20*/  UISETP.LT.AND UP0, UPT, URZ, UR4, UPT ;  /* 0x000000043f00728c */ /* 0x000fc8000bf01270 */
[----:B------:R-:W-:Y:S02]  /*11d30*/  USEL UR46, URZ, UR4, !UP0 ;  /* 0x000000043f2e7287 */ /* 0x000fe4000c000000 */
[----:B------:R-:W-:Y:S02]  /*11d40*/  UISETP.NE.AND UP0, UPT, UR9, URZ, UPT ;  /* 0x0000003f0900728c */ /* 0x000fe4000bf05270 */
[----:B------:R-:W-:-:S06]  /*11d50*/  UISETP.GT.AND UP1, UPT, UR12, UR46, UPT ;  /* 0x0000002e0c00728c */ /* 0x000fcc000bf24270 */
[----:B------:R-:W-:-:S03]  /*11d60*/  PLOP3.LUT P0, PT, PT, PT, UP1, 0x80, 0x0 ;  /* 0x000000000000781c */ /* 0x000fc60003f0f018 */
[----:B------:R-:W-:-:S10]  /*11d70*/  @!UP0 ULDC UR9, c[0x0][0x9f0] ;  /* 0x00027c0000098ab9 */ /* 0x000fd40000000800 */
[----:B------:R-:W-:Y:S05]  /*11d80*/  @!P0 BRA `(.L_x_1069) ;  /* 0x00000000007c8947 */ /* 0x000fea0003800000 */
[----:B------:R-:W-:Y:S01]  /*11d90*/  IABS R0, UR9 ;  /* 0x0000000900007c13 */ /* 0x000fe20008000000 */
[----:B------:R-:W-:Y:S02]  /*11da0*/  UIADD3 UR4, UR9, -0x1, UR12 ;  /* 0xffffffff09047890 */ /* 0x000fe4000fffe00c */
[----:B------:R-:W-:Y:S02]  /*11db0*/  IABS R4, UR9 ;  /* 0x0000000900047c13 */ /* 0x000fe40008000000 */
[----:B------:R-:W-:Y:S01]  /*11dc0*/  R2UR UR10, R0 ;  /* 0x00000000000a72ca */ /* 0x000fe200000e0000 */
[----:B------:R-:W-:-:S03]  /*11dd0*/  UIADD3 UR6, -UR46, UR4, URZ ;  /* 0x000000042e067290 */ /* 0x000fc6000fffe13f */
[----:B------:R-:W-:-:S03]  /*11de0*/  UMOV UR4, URZ ;  /* 0x0000003f00047c82 */ /* 0x000fc60008000000 */
[----:B------:R-:W-:Y:S01]  /*11df0*/  IABS R3, UR6 ;  /* 0x0000000600037c13 */ /* 0x000fe20008000000 */
[----:B------:R-:W-:-:S03]  /*11e00*/  ULOP3.LUT UR6, UR6, UR9, URZ, 0x3c, !UPT ;  /* 0x0000000906067292 */ /* 0x000fc6000f8e3c3f */
[----:B------:R-:W-:Y:S02]  /*11e10*/  R2UR UR8, R3 ;  /* 0x00000000030872ca */ /* 0x000fe400000e0000 */
        /* <DEDUP_REMOVED lines=22> */
.L_x_1069:
[----:B------:R-:W-:Y:S02]  /*11f80*/  UIMAD UR51, UR47, UR40, UR46 ;  /* 0x000000282f3372a4 */ /* 0x000fe4000f8e022e */
[----:B------:R-:W-:Y:S01]  /*11f90*/  IMAD.U32 R0, RZ, RZ, UR40 ;  /* 0x00000028ff007e24 */ /* 0x000fe2000f8e00ff */
[----:B------:R-:W-:Y:S01]  /*11fa0*/  MOV R6, 0x1 ;  /* 0x0000000100067802 */ /* 0x000fe20000000f00 */
[----:B------:R-:W-:Y:S02]  /*11fb0*/  IMAD.MOV.U32 R28, RZ, RZ, 0x1 ;  /* 0x00000001ff1c7424 */ /* 0x000fe400078e00ff */
[----:B------:R-:W-:-:S05]  /*11fc0*/  IMAD.U32 R19, RZ, RZ, UR51 ;  /* 0x00000033ff137e24 */ /* 0x000fca000f8e00ff */
[----:B------:R-:W-:Y:S01]  /*11fd0*/  VIADDMNMX R19, R19, R0, UR12, PT ;  /* 0x0000000c13137e46 */ /* 0x000fe2000b800100 */
[----:B------:R-:W-:-:S03]  /*11fe0*/  IMAD.MOV.U32 R0, RZ, RZ, RZ ;  /* 0x000000ffff007224 */ /* 0x000fc600078e00ff */
[----:B------:R-:W-:-:S13]  /*11ff0*/  ISETP.GT.AND P0, PT, R19, UR51, PT ;  /* 0x0000003313007c0c */ /* 0x000fda000bf04270 */
        /* <DEDUP_REMOVED lines=11> */
[----:B------:R-:W-:Y:S02]  /*120b0*/  IMAD.U32 R4, RZ, RZ, UR4 ;  /* 0x00000004ff047e24 */ /* 0x000fe4000f8e00ff */
[----:B------:R-:W-:Y:S01]  /*120c0*/  IMAD.U32 R5, RZ, RZ, UR5 ;  /* 0x00000005ff057e24 */ /* 0x000fe2000f8e00ff */
[----:B------:R-:W0:Y:S01]  /*120d0*/  LDC.64 R2, c[0x4][R2] ;  /* 0x0100000002027b82 */ /* 0x000e220000000a00 */
[----:B------:R-:W-:Y:S01]  /*120e0*/  ULDC.64 UR4, c[0x4][0x8] ;  /* 0x0100020000047ab9 */ /* 0x000fe20000000a00 */
[----:B------:R-:W-:Y:S02]  /*120f0*/  IMAD.U32 R6, RZ, RZ, UR6 ;  /* 0x00000006ff067e24 */ /* 0x000fe4000f8e00ff */
[----:B------:R-:W-:-:S02]  /*12100*/  IMAD.U32 R7, RZ, RZ, UR7 ;  /* 0x00000007ff077e24 */ /* 0x000fc4000f8e00ff */
[----:B------:R-:W-:Y:S02]  /*12110*/  IMAD.U32 R10, RZ, RZ, UR4 ;  /* 0x00000004ff0a7e24 */ /* 0x000fe4000f8e00ff */
[----:B------:R-:W-:Y:S02]  /*12120*/  IMAD.U32 R11, RZ, RZ, UR5 ;  /* 0x00000005ff0b7e24 */ /* 0x000fe4000f8e00ff */
[----:B------:R-:W-:Y:S02]  /*12130*/  IMAD.MOV.U32 R8, RZ, RZ, 0x70 ;  /* 0x00000070ff087424 */ /* 0x000fe400078e00ff */
[----:B------:R-:W-:Y:S02]  /*12140*/  IMAD.MOV.U32 R12, RZ, RZ, 0x1 ;  /* 0x00000001ff0c7424 */ /* 0x000fe400078e00ff */
[----:B------:R-:W-:-:S07]  /*12150*/  IMAD.MOV.U32 R13, RZ, RZ, RZ ;  /* 0x000000ffff0d7224 */ /* 0x000fce00078e00ff */
[----:B------:R-:W-:-:S07]  /*12160*/  LEPC R20, `(.L_x_1070) ;  /* 0x000000001014794e */ /* 0x000fce0000000000 */
[----:B0----5:R-:W-:Y:S05]  /*12170*/  CALL.ABS.NOINC R2 ;  /* 0x0000000002007343 */ /* 0x021fea0003c00000 */
.L_x_1070:
        /* <DEDUP_REMOVED lines=19> */
[----:B-1---5:R-:W-:Y:S05]  /*122b0*/  CALL.ABS.NOINC R2 ;  /* 0x0000000002007343 */ /* 0x022fea0003c00000 */
.L_x_1072:
[----:B------:R0:W1:Y:S01]  /*122c0*/  LDC.64 R2, c[0x4][R16] ;  /* 0x0100000010027b82 */ /* 0x0000620000000a00 */
[----:B------:R-:W-:Y:S01]  /*122d0*/  ULDC.64 UR4, c[0x4][0x88] ;  /* 0x0100220000047ab9 */ /* 0x000fe20000000a00 */
[----:B------:R-:W-:Y:S01]  /*122e0*/  ULDC.64 UR6, c[0x4][0x90] ;  /* 0x0100240000067ab9 */ /* 0x000fe20000000a00 */
[----:B------:R-:W-:Y:S02]  /*122f0*/  IMAD.U32 R4, RZ, RZ, UR4 ;  /* 0x00000004ff047e24 */ /* 0x000fe4000f8e00ff */
[----:B------:R-:W-:Y:S01]  /*12300*/  IMAD.U32 R5, RZ, RZ, UR5 ;  /* 0x00000005ff057e24 */ /* 0x000fe2000f8e00ff */
[----:B------:R-:W-:Y:S01]  /*12310*/  ULDC.64 UR4, c[0x4][0x18] ;  /* 0x0100060000047ab9 */ /* 0x000fe20000000a00 */
[----:B------:R-:W-:Y:S01]  /*12320*/  IMAD.U32 R6, RZ, RZ, UR6 ;  /* 0x00000006ff067e24 */ /* 0x000fe2000f8e00ff */
[----:B------:R-:W-:Y:S01]  /*12330*/  MOV R11, UR5 ;  /* 0x00000005000b7c02 */ /* 0x000fe20008000f00 */
[----:B------:R-:W-:Y:S02]  /*12340*/  IMAD.U32 R7, RZ, RZ, UR7 ;  /* 0x00000007ff077e24 */ /* 0x000fe4000f8e00ff */
[----:B------:R-:W-:-:S02]  /*12350*/  IMAD.U32 R10, RZ, RZ, UR4 ;  /* 0x00000004ff0a7e24 */ /* 0x000fc4000f8e00ff */
[----:B------:R-:W-:Y:S02]  /*12360*/  IMAD.MOV.U32 R8, RZ, RZ, 0x70 ;  /* 0x00000070ff087424 */ /* 0x000fe400078e00ff */
[----:B------:R-:W-:Y:S02]  /*12370*/  IMAD.MOV.U32 R12, RZ, RZ, 0x1 ;  /* 0x00000001ff0c7424 */ /* 0x000fe400078e00ff */
[----:B0-----:R-:W-:-:S07]  /*12380*/  IMAD.MOV.U32 R13, RZ, RZ, RZ ;  /* 0x000000ffff0d7224 */ /* 0x001fce00078e00ff */
[----:B------:R-:W-:-:S07]  /*12390*/  LEPC R20, `(.L_x_1071) ;  /* 0x000000001014794e */ /* 0x000fce0000000000 */
[----:B-1----:R-:W-:Y:S05]  /*123a0*/  CALL.ABS.NOINC R2 ;  /* 0x0000000002007343 */ /* 0x002fea0003c00000 */
.L_x_1071:
[----:B------:R-:W0:Y:S01]  /*123b0*/  LDC.64 R2, c[0x0][0x9f8] ;  /* 0x00027e00ff027b82 */ /* 0x000e220000000a00 */
[----:B------:R-:W-:-:S07]  /*123c0*/  IMAD.MOV.U32 R36, RZ, RZ, R26 ;  /* 0x000000ffff247224 */ /* 0x000fce00078e001a */
[----:B------:R-:W1:Y:S01]  /*123d0*/  LDC R17, c[0x0][0x430] ;  /* 0x00010c00ff117b82 */ /* 0x000e620000000800 */
[C---:B------:R-:W-:Y:S01]  /*123e0*/  IMAD.SHL.U32 R24, R25.reuse, 0x10, RZ ;  /* 0x0000001019187824 */ /* 0x040fe200078e00ff */
[----:B------:R-:W-:Y:S01]  /*123f0*/  LOP3.LUT R8, R25, 0x7f, RZ, 0xc0, !PT ;  /* 0x0000007f19087812 */ /* 0x000fe200078ec0ff */
[----:B------:R-:W-:Y:S01]  /*12400*/  VIADD R31, R19, 0xffffffff ;  /* 0xffffffff131f7836 */ /* 0x000fe20000000000 */
[----:B------:R-:W-:Y:S01]  /*12410*/  LOP3.LUT R16, R16, 0xffffffdf, RZ, 0xc0, !PT ;  /* 0xffffffdf10107812 */ /* 0x000fe200078ec0ff */
[----:B------:R-:W-:Y:S01]  /*12420*/  ULDC UR4, c[0x0][0x2f4] ;  /* 0x0000bd0000047ab9 */ /* 0x000fe20000000800 */
[----:B0-----:R-:W-:-:S04]  /*12430*/  ISETP.NE.U32.AND P0, PT, R2, RZ, PT ;  /* 0x000000ff0200720c */ /* 0x001fc80003f05070 */
[----:B------:R-:W-:-:S13]  /*12440*/  ISETP.NE.AND.EX P0, PT, R3, RZ, PT, P0 ;  /* 0x000000ff0300720c */ /* 0x000fda0003f05300 */
[----:B------:R-:W0:Y:S02]  /*12450*/  @P0 LDC.64 R2, c[0x0][0x9f8] ;  /* 0x00027e00ff020b82 */ /* 0x000e240000000a00 */
[----:B0-----:R-:W-:-:S05]  /*12460*/  @P0 IMAD.WIDE R2, R26, 0x4, R2 ;  /* 0x000000041a020825 */ /* 0x001fca00078e0202 */
[----:B------:R0:W2:Y:S01]  /*12470*/  @P0 LDG.E R36, desc[UR36][R2.64] ;  /* 0x0000002402240981 */ /* 0x0000a2000c1e1900 */
[----:B------:R-:W-:Y:S02]  /*12480*/  LOP3.LUT R24, R24, 0x70, RZ, 0xc0, !PT ;  /* 0x0000007018187812 */ /* 0x000fe400078ec0ff */
[----:B------:R-:W-:Y:S02]  /*12490*/  SHF.R.U32.HI R0, RZ, 0x3, R8 ;  /* 0x00000003ff007819 */ /* 0x000fe40000011608 */
[----:B-1----:R-:W-:Y:S02]  /*124a0*/  ISETP.NE.AND P1, PT, R17, 0x1, PT ;  /* 0x000000011100780c */ /* 0x002fe40003f25270 */
[----:B------:R-:W-:-:S05]  /*124b0*/  LOP3.LUT R37, R24, R0, RZ, 0xfc, !PT ;  /* 0x0000000018257212 */ /* 0x000fca00078efcff */
[----:B------:R-:W-:-:S04]  /*124c0*/  IMAD R5, R31, 0x60, R37 ;  /* 0x000000601f057824 */ /* 0x000fc800078e0225 */
[C---:B-----5:R-:W-:Y:S01]  /*124d0*/  IMAD.IADD R10, R5.reuse, 0x1, R22 ;  /* 0x00000001050a7824 */ /* 0x060fe200078e0216 */
[----:B------:R-:W-:Y:S01]  /*124e0*/  ISETP.GE.AND P0, PT, R5, UR43, PT ;  /* 0x0000002b05007c0c */ /* 0x000fe2000bf06270 */
[----:B0-----:R-:W0:Y:S01]  /*124f0*/  @P1 LDC R3, c[0x0][0x434] ;  /* 0x00010d00ff031b82 */ /* 0x001e220000000800 */
[----:B------:R-:W-:Y:S01]  /*12500*/  @P1 LOP3.LUT R16, R16, 0x20, RZ, 0xfc, !PT ;  /* 0x0000002010101812 */ /* 0x000fe200078efcff */
[----:B------:R-:W-:Y:S01]  /*12510*/  IMAD.MOV.U32 R9, RZ, RZ, R10 ;  /* 0x000000ffff097224 */ /* 0x000fe200078e000a */
[----:B------:R-:W-:-:S05]  /*12520*/  ISETP.GT.U32.OR P0, PT, R37, 0x5f, P0 ;  /* 0x0000005f2500780c */ /* 0x000fca0000704470 */
[----:B------:R-:W1:Y:S08]  /*12530*/  @P1 LDC R11, c[0x0][0x438] ;  /* 0x00010e00ff0b1b82 */ /* 0x000e700000000800 */
[----:B------:R-:W3:Y:S08]  /*12540*/  @!P0 LDC.64 R6, c[0x0][0x428] ;  /* 0x00010a00ff068b82 */ /* 0x000ef00000000a00 */
[----:B------:R-:W4:Y:S01]  /*12550*/  @!P0 LDC.64 R4, c[0x0][0x418] ;  /* 0x00010600ff048b82 */ /* 0x000f220000000a00 */
[----:B0-----:R-:W-:-:S05]  /*12560*/  @P1 IMAD.HI.U32 R0, R10, R3, RZ ;  /* 0x000000030a001227 */ /* 0x001fca00078e00ff */
[----:B-1----:R-:W-:-:S04]  /*12570*/  @P1 SHF.R.U32.HI R9, RZ, R11, R0 ;  /* 0x0000000bff091219 */ /* 0x002fc80000011600 */
[--C-:B------:R-:W-:Y:S01]  /*12580*/  @!P0 SHF.R.S32.HI R3, RZ, 0x1f, R9.reuse ;  /* 0x0000001fff038819 */ /* 0x100fe20000011409 */
[----:B------:R-:W-:Y:S01]  /*12590*/  @!P0 IMAD.MOV.U32 R2, RZ, RZ, R9 ;  /* 0x000000ffff028224 */ /* 0x000fe200078e0009 */
[----:B------:R-:W-:Y:S01]  /*125a0*/  LOP3.LUT R16, R16, 0xfffffffb, RZ, 0xc0, !PT ;  /* 0xfffffffb10107812 */ /* 0x000fe200078ec0ff */
[----:B------:R-:W-:Y:S01]  /*125b0*/  UMOV UR5, 0xffffffff ;  /* 0xffffffff00057882 */ /* 0x000fe20000000000 */
[----:B--2---:R-:W-:Y:S01]  /*125c0*/  SHF.R.S32.HI R12, RZ, 0x1f, R36 ;  /* 0x0000001fff0c7819 */ /* 0x004fe20000011424 */
[----:B---3--:R-:W-:-:S04]  /*125d0*/  @!P0 IMAD.WIDE.U32 R2, R36, R6, R2 ;  /* 0x0000000624028225 */ /* 0x008fc800078e0002 */
[----:B------:R-:W-:Y:S01]  /*125e0*/  @!P0 IMAD R0, R12, R6, RZ ;  /* 0x000000060c008224 */ /* 0x000fe200078e02ff */
[----:B----4-:R-:W-:Y:S01]  /*125f0*/  @!P0 LEA R4, P1, R2, R4, 0x2 ;  /* 0x0000000402048211 */ /* 0x010fe200078210ff */
[----:B------:R0:W-:Y:S02]  /*12600*/  STL [R1], R12 ;  /* 0x0000000c01007387 */ /* 0x0001e40000100800 */
[----:B------:R-:W-:-:S04]  /*12610*/  @!P0 IMAD R7, R36, R7, R0 ;  /* 0x0000000724078224 */ /* 0x000fc800078e0200 */
[----:B------:R-:W-:-:S05]  /*12620*/  @!P0 IMAD.IADD R0, R3, 0x1, R7 ;  /* 0x0000000103008824 */ /* 0x000fca00078e0207 */
[----:B------:R-:W-:Y:S01]  /*12630*/  @!P0 LEA.HI.X R5, R2, R5, R0, 0x2, P1 ;  /* 0x0000000502058211 */ /* 0x000fe200008f1400 */
[----:B------:R-:W-:-:S06]  /*12640*/  IMAD.MOV.U32 R0, RZ, RZ, RZ ;  /* 0x000000ffff007224 */ /* 0x000fcc00078e00ff */
[----:B------:R1:W5:Y:S02]  /*12650*/  @!P0 LDG.E R0, desc[UR36][R4.64] ;  /* 0x0000002404008981 */ /* 0x000364000c1e1900 */
[----:B-1----:R-:W-:-:S04]  /*12660*/  SHF.L.U32 R4, R25, 0x3, RZ ;  /* 0x0000000319047819 */ /* 0x002fc800000006ff */
[----:B------:R-:W-:-:S04]  /*12670*/  LOP3.LUT R23, R4, 0x38, RZ, 0xc0, !PT ;  /* 0x0000003804177812 */ /* 0x000fc800078ec0ff */
[C---:B------:R-:W-:Y:S02]  /*12680*/  ISETP.GE.AND P2, PT, R23.reuse, UR4, PT ;  /* 0x0000000417007c0c */ /* 0x040fe4000bf46270 */
[C---:B------:R-:W-:Y:S02]  /*12690*/  LOP3.LUT R34, R23.reuse, 0x40, RZ, 0xfc, !PT ;  /* 0x0000004017227812 */ /* 0x040fe400078efcff */
[----:B------:R-:W-:Y:S02]  /*126a0*/  LOP3.LUT R33, R23, 0x80, RZ, 0xfc, !PT ;  /* 0x0000008017217812 */ /* 0x000fe400078efcff */
[----:B------:R-:W-:Y:S02]  /*126b0*/  ISETP.GE.AND P1, PT, R34, UR4, PT ;  /* 0x0000000422007c0c */ /* 0x000fe4000bf26270 */
[----:B------:R-:W-:-:S05]  /*126c0*/  ISETP.GE.AND P0, PT, R33, UR4, PT ;  /* 0x0000000421007c0c */ /* 0x000fca000bf06270 */
[----:B------:R-:W-:-:S04]  /*126d0*/  @P2 LOP3.LUT R16, R16, 0x4, RZ, 0xfc, !PT ;  /* 0x0000000410102812 */ /* 0x000fc800078efcff */
[----:B------:R-:W-:-:S04]  /*126e0*/  LOP3.LUT R16, R16, 0xfffffffe, RZ, 0xc0, !PT ;  /* 0xfffffffe10107812 */ /* 0x000fc800078ec0ff */
[----:B------:R-:W-:-:S04]  /*126f0*/  LOP3.LUT R16, R16, 0xfffffffd, RZ, 0xc0, !PT ;  /* 0xfffffffd10107812 */ /* 0x000fc800078ec0ff */
[----:B------:R-:W-:-:S04]  /*12700*/  @P1 LOP3.LUT R16, R16, 0x2, RZ, 0xfc, !PT ;  /* 0x0000000210101812 */ /* 0x000fc800078efcff */
[----:B------:R-:W-:Y:S01]  /*12710*/  @P0 LOP3.LUT R16, R16, 0x1, RZ, 0xfc, !PT ;  /* 0x0000000110100812 */ /* 0x000fe200078efcff */
[----:B0-----:R-:W-:Y:S06]  /*12720*/  BRA.DIV UR5, `(.L_x_1073) ;  /* 0x0000003205707947 */ /* 0x001fec000b800000 */
.L_x_1115:
[----:B------:R-:W2:Y:S01]  /*12730*/  LDL R2, [R1+0x4] ;  /* 0x0000040001027983 */ /* 0x000ea20000100800 */
[----:B------:R-:W-:Y:S01]  /*12740*/  ISETP.GT.U32.AND P1, PT, R37, 0x5f, PT ;  /* 0x0000005f2500780c */ /* 0x000fe20003f24070 */
[----:B------:R-:W-:Y:S01]  /*12750*/  IMAD.U32 R35, RZ, RZ, UR41 ;  /* 0x00000029ff237e24 */ /* 0x000fe2000f8e00ff */
[----:B------:R-:W-:Y:S01]  /*12760*/  LOP3.LUT R16, R16, 0xfffffff7, RZ, 0xc0, !PT ;  /* 0xfffffff710107812 */ /* 0x000fe200078ec0ff */
[----:B------:R-:W-:-:S03]  /*12770*/  IMAD.MOV R3, RZ, RZ, -R9 ;  /* 0x000000ffff037224 */ /* 0x000fc600078e0a09 */
[----:B------:R-:W-:Y:S01]  /*12780*/  SHF.R.S32.HI R35, RZ, 0x1f, R35 ;  /* 0x0000001fff237819 */ /* 0x000fe20000011423 */
[----:B------:R-:W-:-:S06]  /*12790*/  IMAD R10, R17, R3, R10 ;  /* 0x00000003110a7224 */ /* 0x000fcc00078e020a */
[----:B------:R-:W-:-:S04]  /*127a0*/  @P1 LOP3.LUT R16, R16, 0x8, RZ, 0xfc, !PT ;  /* 0x0000000810101812 */ /* 0x000fc800078efcff */
[----:B------:R-:W-:Y:S02]  /*127b0*/  LOP3.LUT R16, R16, 0xffffffef, RZ, 0xc0, !PT ;  /* 0xffffffef10107812 */ /* 0x000fe400078ec0ff */
[----:B--2---:R-:W-:-:S13]  /*127c0*/  R2UR UR4, R2 ;  /* 0x00000000020472ca */ /* 0x004fda00000e0000 */
[----:B------:R-:W-:-:S06]  /*127d0*/  ULOP3.LUT UR4, UR4, 0x2, URZ, 0xfc, !UPT ;  /* 0x0000000204047892 */ /* 0x000fcc000f8efc3f */
[----:B------:R-:W-:-:S05]  /*127e0*/  IMAD.U32 R2, RZ, RZ, UR4 ;  /* 0x00000004ff027e24 */ /* 0x000fca000f8e00ff */
[----:B------:R-:W-:-:S13]  /*127f0*/  ISETP.NE.AND P0, PT, R2, 0x3, PT ;  /* 0x000000030200780c */ /* 0x000fda0003f05270 */
[----:B------:R-:W-:Y:S01]  /*12800*/  @P0 LOP3.LUT R16, R16, 0x10, RZ, 0xfc, !PT ;  /* 0x0000001010100812 */ /* 0x000fe200078efcff */
[----:B------:R-:W-:Y:S06]  /*12810*/  @!P0 BRA `(.L_x_1074) ;  /* 0x0000000000048947 */ /* 0x000fec0003800000 */
[----:B------:R-:W-:Y:S01]  /*12820*/  BPT.TRAP 0x1 ;  /* 0x000000040000795c */ /* 0x000fe20000300000 */
.L_x_1074:
[----:B------:R-:W-:Y:S01]  /*12830*/  SHF.R.S32.HI R6, RZ, 0x1f, R10 ;  /* 0x0000001fff067819 */ /* 0x000fe2000001140a */
[----:B------:R-:W-:Y:S01]  /*12840*/  ULDC.64 UR4, c[0x0][0x328] ;  /* 0x0000ca0000047ab9 */ /* 0x000fe20000000a00 */
[----:B------:R-:W-:-:S03]  /*12850*/  R2UR UR6, R35 ;  /* 0x00000000230672ca */ /* 0x000fc600000e0000 */
        /* <DEDUP_REMOVED lines=11> */
[----:B------:R-:W-:Y:S01]  /*12910*/  IMAD.U32 R7, RZ, RZ, UR4 ;  /* 0x00000004ff077e24 */ /* 0x000fe2000f8e00ff */
[----:B------:R-:W-:-:S03]  /*12920*/  UIMAD UR4, UR6, UR4, URZ ;  /* 0x00000004060472a4 */ /* 0x000fc6000f8e023f */
[----:B------:R-:W-:Y:S01]  /*12930*/  IMAD.WIDE.U32 R2, R7, UR41, R2 ;  /* 0x0000002907027c25 */ /* 0x000fe2000f8e0002 */
[----:B------:R-:W-:Y:S01]  /*12940*/  UIMAD UR4, UR41, UR5, UR4 ;  /* 0x00000005290472a4 */ /* 0x000fe2000f8e0204 */
[----:B------:R-:W-:Y:S02]  /*12950*/  ULDC.64 UR6, c[0x0][0x318] ;  /* 0x0000c60000067ab9 */ /* 0x000fe40000000a00 */
[----:B------:R-:W-:-:S03]  /*12960*/  LEA R17, P0, R2, UR6, 0x1 ;  /* 0x0000000602117c11 */ /* 0x000fc6000f8008ff */
[----:B------:R-:W-:-:S05]  /*12970*/  VIADD R3, R3, UR4 ;  /* 0x0000000403037c36 */ /* 0x000fca0008000000 */
[----:B------:R-:W-:Y:S01]  /*12980*/  LEA.HI.X R18, R2, UR7, R3, 0x1, P0 ;  /* 0x0000000702127c11 */ /* 0x000fe200080f0c03 */
[----:B------:R-:W-:-:S05]  /*12990*/  IMAD.MOV.U32 R2, RZ, RZ, 0x1 ;  /* 0x00000001ff027424 */ /* 0x000fca00078e00ff */
[----:B------:R-:W-:-:S04]  /*129a0*/  SHF.L.U32 R2, R2, 0x1f, RZ ;  /* 0x0000001f02027819 */ /* 0x000fc800000006ff */
[----:B------:R-:W0:Y:S02]  /*129b0*/  SYNCS.PHASECHK.TRANS64.TRYWAIT P0, [UR48+0x30840], R2 ;  /* 0x03084002ff0075a7 */ /* 0x000e240008000170 */
[----:B0-----:R-:W-:Y:S05]  /*129c0*/  @!P0 BRA `(.L_x_1075) ;  /* 0x0000002c00e88947 */ /* 0x001fea0003800000 */
.L_x_1116:
[----:B------:R-:W-:Y:S01]  /*129d0*/  ULDC.64 UR4, c[0x0][0x300] ;  /* 0x0000c00000047ab9 */ /* 0x000fe20000000a00 */
[----:B------:R-:W-:Y:S01]  /*129e0*/  R2UR UR6, R35 ;  /* 0x00000000230672ca */ /* 0x000fe200000e0000 */
[----:B0-----:R-:W-:Y:S01]  /*129f0*/  IMAD R3, R6, UR4, RZ ;  /* 0x0000000406037c24 */ /* 0x001fe2000f8e02ff */
[----:B------:R-:W-:Y:S01]  /*12a00*/  SHF.R.U32.HI R27, RZ, 0x3, R8 ;  /* 0x00000003ff1b7819 */ /* 0x000fe20000011608 */
[----:B------:R-:W-:Y:S01]  /*12a10*/  IMAD.MOV.U32 R6, RZ, RZ, -0x60 ;  /* 0xffffffa0ff067424 */ /* 0x000fe200078e00ff */
[----:B------:R-:W-:Y:S01]  /*12a20*/  LOP3.LUT P3, RZ, R16, 0x4, RZ, 0xc0, !PT ;  /* 0x0000000410ff7812 */ /* 0x000fe2000786c0ff */
[----:B------:R-:W-:Y:S01]  /*12a30*/  IMAD R7, R10, UR5, R3 ;  /* 0x000000050a077c24 */ /* 0x000fe2000f8e0203 */
[----:B------:R-:W-:Y:S01]  /*12a40*/  LOP3.LUT P2, RZ, R16, 0x2, RZ, 0xc0, !PT ;  /* 0x0000000210ff7812 */ /* 0x000fe2000784c0ff */
[----:B------:R-:W-:Y:S01]  /*12a50*/  IMAD.WIDE.U32 R2, R10, UR4, RZ ;  /* 0x000000040a027c25 */ /* 0x000fe2000f8e00ff */
[----:B------:R-:W-:Y:S01]  /*12a60*/  ULDC.64 UR4, c[0x0][0x310] ;  /* 0x0000c40000047ab9 */ /* 0x000fe20000000a00 */
[----:B------:R-:W-:-:S02]  /*12a70*/  LOP3.LUT P1, RZ, R16, 0x1, RZ, 0xc0, !PT ;  /* 0x0000000110ff7812 */ /* 0x000fc4000782c0ff */
[----:B------:R-:W-:Y:S02]  /*12a80*/  IMAD.IADD R3, R3, 0x1, R7 ;  /* 0x0000000103037824 */ /* 0x000fe400078e0207 */
[----:B------:R-:W-:Y:S02]  /*12a90*/  IMAD R5, R5, UR4, RZ ;  /* 0x0000000405057c24 */ /* 0x000fe4000f8e02ff */
[----:B------:R-:W-:-:S04]  /*12aa0*/  IMAD.WIDE.U32 R2, R0, UR4, R2 ;  /* 0x0000000400027c25 */ /* 0x000fc8000f8e0002 */
[----:B------:R-:W-:Y:S01]  /*12ab0*/  IMAD R5, R0, UR5, R5 ;  /* 0x0000000500057c24 */ /* 0x000fe2000f8e0205 */
[----:B------:R-:W-:Y:S01]  /*12ac0*/  ULDC.64 UR4, c[0x0][0x308] ;  /* 0x0000c20000047ab9 */ /* 0x000fe20000000a00 */
[----:B------:R-:W-:Y:S02]  /*12ad0*/  IMAD R6, R31, R6, UR43 ;  /* 0x0000002b1f067e24 */ /* 0x000fe4000f8e0206 */
[----:B------:R-:W-:Y:S02]  /*12ae0*/  IMAD.IADD R3, R3, 0x1, R5 ;  /* 0x0000000103037824 */ /* 0x000fe400078e0205 */
[----:B------:R-:W-:Y:S01]  /*12af0*/  IMAD.U32 R5, RZ, RZ, UR4 ;  /* 0x00000004ff057e24 */ /* 0x000fe2000f8e00ff */
[----:B------:R-:W-:Y:S01]  /*12b00*/  UIMAD UR4, UR6, UR4, URZ ;  /* 0x00000004060472a4 */ /* 0x000fe2000f8e023f */
[----:B------:R-:W-:Y:S02]  /*12b10*/  IMAD.IADD R6, R6, 0x1, -R27 ;  /* 0x0000000106067824 */ /* 0x000fe400078e0a1b */
[----:B------:R-:W-:Y:S01]  /*12b20*/  IMAD.WIDE.U32 R2, R5, UR41, R2 ;  /* 0x0000002905027c25 */ /* 0x000fe2000f8e0002 */
[----:B------:R-:W-:Y:S01]  /*12b30*/  UIMAD UR4, UR41, UR5, UR4 ;  /* 0x00000005290472a4 */ /* 0x000fe2000f8e0204 */
[----:B------:R-:W-:-:S02]  /*12b40*/  ULDC.64 UR6, c[0x0][0x2e8] ;  /* 0x0000ba0000067ab9 */ /* 0x000fc40000000a00 */
[----:B------:R-:W-:Y:S01]  /*12b50*/  IMAD.SHL.U32 R30, R8, 0x8, RZ ;  /* 0x00000008081e7824 */ /* 0x000fe200078e00ff */
[----:B------:R-:W-:Y:S02]  /*12b60*/  LEA R0, P0, R2, UR6, 0x1 ;  /* 0x0000000602007c11 */ /* 0x000fe4000f8008ff */
[----:B------:R-:W-:Y:S01]  /*12b70*/  IADD3 R7, R3, UR4, RZ ;  /* 0x0000000403077c10 */ /* 0x000fe2000fffe0ff */
[----:B------:R-:W-:Y:S01]  /*12b80*/  UMOV UR4, 0xffffffff ;  /* 0xffffffff00047882 */ /* 0x000fe20000000000 */
[----:B------:R-:W-:Y:S02]  /*12b90*/  LOP3.LUT R3, R4, 0x1c0, RZ, 0xc0, !PT ;  /* 0x000001c004037812 */ /* 0x000fe400078ec0ff */
[----:B------:R-:W-:Y:S02]  /*12ba0*/  LEA.HI.X R7, R2, UR7, R7, 0x1, P0 ;  /* 0x0000000702077c11 */ /* 0x000fe400080f0c07 */
[----:B------:R-:W-:Y:S02]  /*12bb0*/  LOP3.LUT R4, R3, 0x38, R4, 0xf8, !PT ;  /* 0x0000003803047812 */ /* 0x000fe400078ef804 */
[----:B------:R-:W-:-:S02]  /*12bc0*/  ISETP.GE.AND P0, PT, R6, 0x1, PT ;  /* 0x000000010600780c */ /* 0x000fc40003f06270 */
[----:B------:R-:W-:-:S04]  /*12bd0*/  LOP3.LUT R25, R4, 0x38, R25, 0x78, !PT ;  /* 0x0000003804197812 */ /* 0x000fc800078e7819 */
[----:B------:R-:W-:Y:S01]  /*12be0*/  LOP3.LUT R30, R25, 0x200, R30, 0xf8, !PT ;  /* 0x00000200191e7812 */ /* 0x000fe200078ef81e */
[----:B------:R-:W-:Y:S06]  /*12bf0*/  BRA.DIV UR4, `(.L_x_1076) ;  /* 0x0000002e04747947 */ /* 0x000fec000b800000 */
[----:B------:R-:W-:Y:S01]  /*12c00*/  SHFL.IDX PT, R3, R7, RZ, 0x181f ;  /* 0x00181fff07037589 */ /* 0x000fe200000e0000 */
[----:B------:R-:W-:-:S03]  /*12c10*/  @P0 LEA R9, R30, UR48, 0x1 ;  /* 0x000000301e090c11 */ /* 0x000fc6000f8e08ff */
[----:B------:R-:W0:Y:S04]  /*12c20*/  SHFL.IDX PT, R2, R0, RZ, 0x181f ;  /* 0x00181fff00027589 */ /* 0x000e2800000e0000 */
[----:B------:R-:W-:Y:S04]  /*12c30*/  SHFL.IDX PT, R5, R7, 0x1, 0x181f ;  /* 0x00381f0007057f89 */ /* 0x000fe800000e0000 */
[----:B------:R-:W-:Y:S04]  /*12c40*/  SHFL.IDX PT, R4, R0, 0x1, 0x181f ;  /* 0x00381f0000047f89 */ /* 0x000fe800000e0000 */
[----:B------:R-:W-:Y:S04]  /*12c50*/  SHFL.IDX PT, R8, R7, 0x2, 0x181f ;  /* 0x00581f0007087f89 */ /* 0x000fe800000e0000 */
[----:B------:R-:W1:Y:S04]  /*12c60*/  SHFL.IDX PT, R14, R0, 0x2, 0x181f ;  /* 0x00581f00000e7f89 */ /* 0x000e6800000e0000 */
[----:B------:R-:W2:Y:S01]  /*12c70*/  SHFL.IDX PT, R10, R0, 0x3, 0x181f ;  /* 0x00781f00000a7f89 */ /* 0x000ea200000e0000 */
[----:B0-----:R-:W-:-:S05]  /*12c80*/  @P0 IMAD.WIDE.U32 R2, R23, 0x2, R2 ;  /* 0x0000000217020825 */ /* 0x001fca00078e0002 */
[----:B------:R-:W-:Y:S04]  /*12c90*/  @P0 LDGSTS.E.BYPASS.LTC128B.128 [R9+0x1e400], desc[UR36][R2.64], !P3 ;  /* 0x1e40000002090fae */ /* 0x000fe8000d901d64 */
[----:B------:R-:W-:Y:S04]  /*12ca0*/  @P0 LDGSTS.E.BYPASS.LTC128B.128 [R9+0x21400], desc[UR36][R2.64+0x80], !P2 ;  /* 0x2140008002090fae */ /* 0x000fe8000d101d64 */
[----:B------:R0:W-:Y:S01]  /*12cb0*/  @P0 LDGSTS.E.BYPASS.LTC128B.128 [R9+0x24400], desc[UR36][R2.64+0x100], !P1 ;  /* 0x2440010002090fae */ /* 0x0001e2000c901d64 */
[----:B------:R-:W-:-:S03]  /*12cc0*/  ISETP.GE.AND P0, PT, R6, 0x11, PT ;  /* 0x000000110600780c */ /* 0x000fc60003f06270 */
[----:B0-----:R-:W0:Y:S01]  /*12cd0*/  SHFL.IDX PT, R9, R7, 0x3, 0x181f ;  /* 0x00781f0007097f89 */ /* 0x001e2200000e0000 */
[----:B-1----:R-:W-:-:S09]  /*12ce0*/  IMAD.MOV.U32 R2, RZ, RZ, R14 ;  /* 0x000000ffff027224 */ /* 0x002fd200078e000e */
[----:B------:R-:W-:Y:S01]  /*12cf0*/  @P0 LEA R21, R30, UR48, 0x1 ;  /* 0x000000301e150c11 */ /* 0x000fe2000f8e08ff */
[----:B------:R-:W-:Y:S01]  /*12d00*/  @P0 IMAD.WIDE.U32 R4, R23, 0x2, R4 ;  /* 0x0000000217040825 */ /* 0x000fe200078e0004 */
[----:B------:R-:W1:Y:S03]  /*12d10*/  SHFL.IDX PT, R14, R0, 0x4, 0x181f ;  /* 0x00981f00000e7f89 */ /* 0x000e6600000e0000 */
[----:B------:R-:W-:Y:S01]  /*12d20*/  IMAD.MOV.U32 R3, RZ, RZ, R8 ;  /* 0x000000ffff037224 */ /* 0x000fe200078e0008 */
[----:B------:R-:W-:Y:S04]  /*12d30*/  @P0 LDGSTS.E.BYPASS.LTC128B.128 [R21+0x1ec00], desc[UR36][R4.64], !P3 ;  /* 0x1ec0000004150fae */ /* 0x000fe8000d901d64 */
[----:B------:R-:W-:Y:S04]  /*12d40*/  @P0 LDGSTS.E.BYPASS.LTC128B.128 [R21+0x21c00], desc[UR36][R4.64+0x80], !P2 ;  /* 0x21c0008004150fae */ /* 0x000fe8000d101d64 */
[----:B------:R2:W-:Y:S01]  /*12d50*/  @P0 LDGSTS.E.BYPASS.LTC128B.128 [R21+0x24c00], desc[UR36][R4.64+0x100], !P1 ;  /* 0x24c0010004150fae */ /* 0x0005e2000c901d64 */
[----:B------:R-:W-:-:S03]  /*12d60*/  ISETP.GE.AND P0, PT, R6, 0x21, PT ;  /* 0x000000210600780c */ /* 0x000fc60003f06270 */
[----:B------:R-:W3:Y:S04]  /*12d70*/  SHFL.IDX PT, R8, R7, 0x4, 0x181f ;  /* 0x00981f0007087f89 */ /* 0x000ee800000e0000 */
[----:B------:R-:W4:Y:S01]  /*12d80*/  SHFL.IDX PT, R7, R7, 0x5, 0x181f ;  /* 0x00b81f0007077f89 */ /* 0x000f2200000e0000 */
[----:B--2---:R-:W-:-:S05]  /*12d90*/  IMAD.MOV.U32 R4, RZ, RZ, R10 ;  /* 0x000000ffff047224 */ /* 0x004fca00078e000a */
[----:B------:R-:W-:Y:S01]  /*12da0*/  @P0 IMAD.WIDE.U32 R2, R23, 0x2, R2 ;  /* 0x0000000217020825 */ /* 0x000fe200078e0002 */
[----:B------:R-:W-:-:S03]  /*12db0*/  @P0 LEA R25, R30, UR48, 0x1 ;  /* 0x000000301e190c11 */ /* 0x000fc6000f8e08ff */
[----:B0-----:R-:W-:Y:S02]  /*12dc0*/  IMAD.MOV.U32 R5, RZ, RZ, R9 ;  /* 0x000000ffff057224 */ /* 0x001fe400078e0009 */
[----:B------:R-:W-:Y:S04]  /*12dd0*/  @P0 LDGSTS.E.BYPASS.LTC128B.128 [R25+0x1f400], desc[UR36][R2.64], !P3 ;  /* 0x1f40000002190fae */ /* 0x000fe8000d901d64 */
[----:B------:R-:W-:Y:S04]  /*12de0*/  @P0 LDGSTS.E.BYPASS.LTC128B.128 [R25+0x22400], desc[UR36][R2.64+0x80], !P2 ;  /* 0x2240008002190fae */ /* 0x000fe8000d101d64 */
[----:B------:R1:W-:Y:S01]  /*12df0*/  @P0 LDGSTS.E.BYPASS.LTC128B.128 [R25+0x25400], desc[UR36][R2.64+0x100], !P1 ;  /* 0x2540010002190fae */ /* 0x0003e2000c901d64 */
[----:B------:R-:W-:Y:S01]  /*12e00*/  ISETP.GE.AND P0, PT, R6, 0x31, PT ;  /* 0x000000310600780c */ /* 0x000fe20003f06270 */
[----:B-1----:R-:W-:-:S12]  /*12e10*/  IMAD.MOV.U32 R2, RZ, RZ, R14 ;  /* 0x000000ffff027224 */ /* 0x002fd800078e000e */
[----:B------:R-:W-:Y:S01]  /*12e20*/  @P0 IMAD.WIDE.U32 R4, R23, 0x2, R4 ;  /* 0x0000000217040825 */ /* 0x000fe200078e0004 */
[----:B------:R-:W-:Y:S01]  /*12e30*/  @P0 LEA R9, R30, UR48, 0x1 ;  /* 0x000000301e090c11 */ /* 0x000fe2000f8e08ff */
[----:B------:R0:W1:Y:S02]  /*12e40*/  SHFL.IDX PT, R14, R0, 0x5, 0x181f ;  /* 0x00b81f00000e7f89 */ /* 0x00006400000e0000 */
[----:B---3--:R-:W-:Y:S02]  /*12e50*/  IMAD.MOV.U32 R3, RZ, RZ, R8 ;  /* 0x000000ffff037224 */ /* 0x008fe400078e0008 */
        /* <DEDUP_REMOVED lines=8> */
[----:B-1--4-:R0:W-:Y:S02]  /*12ee0*/  @P0 LDGSTS.E.BYPASS.LTC128B.128 [R21+0x26400], desc[UR36][R2.64+0x100], !P1 ;  /* 0x2640010002150fae */ /* 0x0121e4000c901d64 */
.L_x_1130:
[----:B------:R-:W-:Y:S01]  /*12ef0*/  ISETP.GE.AND P0, PT, R6, 0x51, PT ;  /* 0x000000510600780c */ /* 0x000fe20003f06270 */
[----:B0-----:R-:W-:Y:S02]  /*12f00*/  IMAD.MOV.U32 R2, RZ, RZ, R14 ;  /* 0x000000ffff027224 */ /* 0x001fe400078e000e */
[----:B------:R-:W-:-:S10]  /*12f10*/  IMAD.MOV.U32 R3, RZ, RZ, R7 ;  /* 0x000000ffff037224 */ /* 0x000fd400078e0007 */
        /* <DEDUP_REMOVED lines=15> */
.L_x_1077:
        /* <DEDUP_REMOVED lines=18> */
[----:B------:R-:W-:Y:S01]  /*13130*/  MOV R4, UR6 ;  /* 0x0000000600047c02 */ /* 0x000fe20008000f00 */
[----:B------:R-:W-:Y:S01]  /*13140*/  IMAD.U32 R5, RZ, RZ, UR7 ;  /* 0x00000007ff057e24 */ /* 0x000fe2000f8e00ff */
[----:B------:R-:W0:Y:S01]  /*13150*/  LDC.64 R2, c[0x4][R2] ;  /* 0x0100000002027b82 */ /* 0x000e220000000a00 */
[----:B------:R-:W-:Y:S02]  /*13160*/  IMAD.U32 R6, RZ, RZ, UR8 ;  /* 0x00000008ff067e24 */ /* 0x000fe4000f8e00ff */
[----:B------:R-:W-:Y:S02]  /*13170*/  IMAD.U32 R7, RZ, RZ, UR9 ;  /* 0x00000009ff077e24 */ /* 0x000fe4000f8e00ff */
[----:B------:R-:W-:-:S02]  /*13180*/  IMAD.U32 R10, RZ, RZ, UR4 ;  /* 0x00000004ff0a7e24 */ /* 0x000fc4000f8e00ff */
[----:B------:R-:W-:Y:S02]  /*13190*/  IMAD.U32 R11, RZ, RZ, UR5 ;  /* 0x00000005ff0b7e24 */ /* 0x000fe4000f8e00ff */
[----:B------:R-:W-:Y:S02]  /*131a0*/  IMAD.MOV.U32 R8, RZ, RZ, 0x70 ;  /* 0x00000070ff087424 */ /* 0x000fe400078e00ff */
[----:B------:R-:W-:Y:S02]  /*131b0*/  IMAD.MOV.U32 R12, RZ, RZ, 0x1 ;  /* 0x00000001ff0c7424 */ /* 0x000fe400078e00ff */
[----:B------:R-:W-:-:S07]  /*131c0*/  IMAD.MOV.U32 R13, RZ, RZ, RZ ;  /* 0x000000ffff0d7224 */ /* 0x000fce00078e00ff */
[----:B------:R-:W-:-:S07]  /*131d0*/  LEPC R20, `(.L_x_1078) ;  /* 0x000000001014794e */ /* 0x000fce0000000000 */
[----:B0-----:R-:W-:Y:S05]  /*131e0*/  CALL.ABS.NOINC R2 ;  /* 0x0000000002007343 */ /* 0x001fea0003c00000 */
.L_x_1078:
[----:B------:R-:W-:Y:S01]  /*131f0*/  UISETP.NE.AND UP0, UPT, UR50, URZ, UPT ;  /* 0x0000003f3200728c */ /* 0x000fe2000bf05270 */
[----:B------:R-:W-:Y:S01]  /*13200*/  VIADD R7, R37, UR42 ;  /* 0x0000002a25077c36 */ /* 0x000fe20008000000 */
[----:B------:R-:W0:Y:S01]  /*13210*/  LDC R0, c[0x0][0x448] ;  /* 0x00011200ff007b82 */ /* 0x000e220000000800 */
[----:B------:R-:W-:Y:S01]  /*13220*/  IMAD.U32 R4, RZ, RZ, UR38 ;  /* 0x00000026ff047e24 */ /* 0x000fe2000f8e00ff */
[----:B------:R-:W-:Y:S01]  /*13230*/  ULDC.64 UR4, c[0x0][0x2e0] ;  /* 0x0000b80000047ab9 */ /* 0x000fe20000000a00 */
[----:B------:R-:W-:Y:S01]  /*13240*/  IMAD.U32 R3, RZ, RZ, UR49 ;  /* 0x00000031ff037e24 */ /* 0x000fe2000f8e00ff */
[----:B------:R-:W-:Y:S01]  /*13250*/  PLOP3.LUT P0, PT, PT, PT, UP0, 0x80, 0x0 ;  /* 0x000000000000781c */ /* 0x000fe20003f0f008 */
[----:B------:R-:W-:Y:S01]  /*13260*/  IMAD.MOV.U32 R2, RZ, RZ, R4 ;  /* 0x000000ffff027224 */ /* 0x000fe200078e0004 */
[----:B------:R-:W-:Y:S01]  /*13270*/  MOV R5, UR39 ;  /* 0x0000002700057c02 */ /* 0x000fe20008000f00 */
[----:B------:R-:W-:Y:S02]  /*13280*/  IMAD R25, R25, UR4, RZ ;  /* 0x0000000419197c24 */ /* 0x000fe4000f8e02ff */
[----:B------:R-:W-:Y:S01]  /*13290*/  @UP0 ULDC UR6, c[0x0][0x44c] ;  /* 0x0001130000060ab9 */ /* 0x000fe20000000800 */
[----:B------:R-:W-:Y:S01]  /*132a0*/  IMAD.WIDE.U32 R2, R26, UR4, R2 ;  /* 0x000000041a027c25 */ /* 0x000fe2000f8e0002 */
[----:B------:R-:W-:-:S03]  /*132b0*/  @UP0 ULDC UR4, c[0x0][0x450] ;  /* 0x0001140000040ab9 */ /* 0x000fc60000000800 */
[----:B------:R-:W-:Y:S02]  /*132c0*/  IMAD.MOV.U32 R5, RZ, RZ, R7 ;  /* 0x000000ffff057224 */ /* 0x000fe400078e0007 */
[----:B------:R-:W-:Y:S02]  /*132d0*/  IMAD R25, R26, UR5, R25 ;  /* 0x000000051a197c24 */ /* 0x000fe4000f8e0219 */
[----:B------:R-:W-:Y:S01]  /*132e0*/  @P0 IMAD.HI.U32 R6, R7, UR6, RZ ;  /* 0x0000000607060c27 */ /* 0x000fe2000f8e00ff */
[----:B------:R-:W-:-:S03]  /*132f0*/  PLOP3.LUT P0, PT, PT, PT, UP0, 0x80, 0x0 ;  /* 0x000000000000781c */ /* 0x000fc60003f0f008 */
[----:B------:R-:W-:-:S10]  /*13300*/  IMAD.IADD R3, R3, 0x1, R25 ;  /* 0x0000000103037824 */ /* 0x000fd400078e0219 */
[----:B------:R-:W-:Y:S01]  /*13310*/  @P0 SHF.R.U32.HI R5, RZ, UR4, R6 ;  /* 0x00000004ff050c19 */ /* 0x000fe20008011606 */
[----:B------:R-:W-:-:S04]  /*13320*/  ULDC.64 UR4, c[0x0][0x2d0] ;  /* 0x0000b40000047ab9 */ /* 0x000fc80000000a00 */
[----:B------:R-:W-:Y:S02]  /*13330*/  IMAD.MOV R4, RZ, RZ, -R5 ;  /* 0x000000ffff047224 */ /* 0x000fe400078e0a05 */
[----:B------:R-:W-:-:S04]  /*13340*/  IMAD.WIDE.U32 R2, R5, UR4, R2 ;  /* 0x0000000405027c25 */ /* 0x000fc8000f8e0002 */
[----:B0-----:R-:W-:Y:S01]  /*13350*/  IMAD R7, R0, R4, R7 ;  /* 0x0000000400077224 */ /* 0x001fe200078e0207 */
[----:B------:R-:W-:-:S05]  /*13360*/  SHF.R.S32.HI R4, RZ, 0x1f, R5 ;  /* 0x0000001fff047819 */ /* 0x000fca0000011405 */
        /* <DEDUP_REMOVED lines=8> */
[----:B------:R-:W-:Y:S02]  /*133f0*/  ULDC.64 UR4, c[0x0][0x280] ;  /* 0x0000a00000047ab9 */ /* 0x000fe40000000a00 */
[C---:B------:R-:W-:Y:S01]  /*13400*/  LEA R6, P0, R2.reuse, UR4, 0x1 ;  /* 0x0000000402067c11 */ /* 0x040fe2000f8008ff */
[----:B------:R-:W-:Y:S01]  /*13410*/  IMAD.IADD R3, R3, 0x1, R5 ;  /* 0x0000000103037824 */ /* 0x000fe200078e0205 */
[----:B------:R-:W-:Y:S02]  /*13420*/  ULDC UR4, c[0x0][0x2b8] ;  /* 0x0000ae0000047ab9 */ /* 0x000fe40000000800 */
[----:B------:R-:W-:Y:S02]  /*13430*/  ISETP.GE.AND P3, PT, R23, UR4, PT ;  /* 0x0000000417007c0c */ /* 0x000fe4000bf66270 */
[----:B------:R-:W-:Y:S01]  /*13440*/  LEA.HI.X R8, R2, UR5, R3, 0x1, P0 ;  /* 0x0000000502087c11 */ /* 0x000fe200080f0c03 */
[----:B------:R-:W-:Y:S01]  /*13450*/  UMOV UR5, 0xffffffff ;  /* 0xffffffff00057882 */ /* 0x000fe20000000000 */
[----:B------:R-:W-:-:S02]  /*13460*/  ISETP.GE.AND P2, PT, R34, UR4, PT ;  /* 0x0000000422007c0c */ /* 0x000fc4000bf46270 */
[----:B------:R-:W-:Y:S01]  /*13470*/  ISETP.GE.AND P0, PT, R33, UR4, PT ;  /* 0x0000000421007c0c */ /* 0x000fe2000bf06270 */
[----:B------:R-:W-:-:S12]  /*13480*/  BRA.DIV UR5, `(.L_x_1079) ;  /* 0x0000002e05347947 */ /* 0x000fd8000b800000 */
[----:B------:R-:W-:Y:S01]  /*13490*/  SHFL.IDX PT, R3, R8, RZ, 0x181f ;  /* 0x00181fff08037589 */ /* 0x000fe200000e0000 */
[----:B------:R-:W-:Y:S01]  /*134a0*/  ULDC UR4, c[0x0][0x288] ;  /* 0x0000a20000047ab9 */ /* 0x000fe20000000800 */
[----:B------:R-:W-:Y:S02]  /*134b0*/  VIADD R7, R27, UR42 ;  /* 0x0000002a1b077c36 */ /* 0x000fe40008000000 */
[----:B------:R-:W0:Y:S01]  /*134c0*/  SHFL.IDX PT, R2, R6, RZ, 0x181f ;  /* 0x00181fff06027589 */ /* 0x000e2200000e0000 */
[----:B------:R-:W-:Y:S02]  /*134d0*/  IMAD R0, R0, UR4, RZ ;  /* 0x0000000400007c24 */ /* 0x000fe4000f8e02ff */
[C---:B------:R-:W-:Y:S01]  /*134e0*/  VIADD R11, R7.reuse, 0x10 ;  /* 0x00000010070b7836 */ /* 0x040fe20000000000 */
        /* <DEDUP_REMOVED lines=27> */
[----:B------:R-:W-:-:S02]  /*136a0*/  ISETP.GE.AND P1, PT, R11, R0, PT ;  /* 0x000000000b00720c */ /* 0x000fc40003f26270 */
[C---:B------:R-:W-:Y:S01]  /*136b0*/  IADD3 R11, R7.reuse, 0x50, RZ ;  /* 0x00000050070b7810 */ /* 0x040fe20007ffe0ff */
        /* <DEDUP_REMOVED lines=32> */
.L_x_1147:
[----:B------:R-:W-:Y:S01]  /*138c0*/  VIADD R7, R7, 0x70 ;  /* 0x0000007007077836 */ /* 0x000fe20000000000 */
[----:B------:R-:W-:Y:S01]  /*138d0*/  BSSY B0, `(.L_x_1080) ;  /* 0x000000d000007945 */ /* 0x000fe20003800000 */
[----:B-1----:R-:W-:Y:S02]  /*138e0*/  IMAD.MOV.U32 R2, RZ, RZ, R14 ;  /* 0x000000ffff027224 */ /* 0x002fe400078e000e */
[----:B--2---:R-:W-:Y:S01]  /*138f0*/  IMAD.MOV.U32 R3, RZ, RZ, R4 ;  /* 0x000000ffff037224 */ /* 0x004fe200078e0004 */
[----:B------:R-:W-:-:S13]  /*13900*/  ISETP.GE.AND P1, PT, R7, R0, PT ;  /* 0x000000000700720c */ /* 0x000fda0003f26270 */
        /* <DEDUP_REMOVED lines=9> */
.L_x_1081:
[----:B------:R-:W-:Y:S05]  /*139a0*/  BSYNC B0 ;  /* 0x0000000000007941 */ /* 0x000fea0003800000 */
.L_x_1080:
[----:B------:R-:W-:Y:S01]  /*139b0*/  NOP ;  /* 0x0000000000007918 */ /* 0x000fe20000000000 */
[----:B------:R-:W-:Y:S01]  /*139c0*/  SYNCS.ARRIVE.TRANS64.RED.A0T1 RZ, [UR48+0x30800], RZ ;  /* 0x030800ffffff79a7 */ /* 0x000fe20008200430 */
[----:B------:R-:W-:Y:S01]  /*139d0*/  IMAD.MOV.U32 R0, RZ, RZ, 0x1 ;  /* 0x00000001ff007424 */ /* 0x000fe200078e00ff */
[----:B------:R-:W-:Y:S04]  /*139e0*/  ARRIVES.LDGSTSBAR.64.TRANSCNT [UR48+0x30800] ;  /* 0x03080000ff0079b0 */ /* 0x000fe80008000ab0 */
[----:B------:R-:W-:Y:S01]  /*139f0*/  SHF.L.U32 R0, R0, 0x1f, RZ ;  /* 0x0000001f00007819 */ /* 0x000fe200000006ff */
[----:B------:R-:W-:Y:S01]  /*13a00*/  NOP ;  /* 0x0000000000007918 */ /* 0x000fe20000000000 */
[----:B------:R-:W-:Y:S01]  /*13a10*/  SYNCS.ARRIVE.TRANS64.A1T0 RZ, [UR48+0x30800], RZ ;  /* 0x030800ffffff79a7 */ /* 0x000fe20008100030 */
[----:B------:R-:W-:Y:S01]  /*13a20*/  VIADD R19, R19, 0xfffffffe ;  /* 0xfffffffe13137836 */ /* 0x000fe20000000000 */
[----:B------:R-:W1:Y:S02]  /*13a30*/  SYNCS.PHASECHK.TRANS64.TRYWAIT P0, [UR48+0x30820], R0 ;  /* 0x03082000ff0075a7 */ /* 0x000e640008000170 */
[----:B-1----:R-:W-:Y:S05]  /*13a40*/  @!P0 BRA `(.L_x_1082) ;  /* 0x00000030004c8947 */ /* 0x002fea0003800000 */
.L_x_1148:
[----:B------:R-:W-:Y:S01]  /*13a50*/  ISETP.GE.AND P0, PT, R19, UR51, PT ;  /* 0x0000003313007c0c */ /* 0x000fe2000bf06270 */
[----:B------:R-:W-:Y:S02]  /*13a60*/  IMAD.MOV.U32 R28, RZ, RZ, 0x1 ;  /* 0x00000001ff1c7424 */ /* 0x000fe400078e00ff */
[----:B------:R-:W-:-:S10]  /*13a70*/  IMAD.MOV.U32 R26, RZ, RZ, RZ ;  /* 0x000000ffff1a7224 */ /* 0x000fd400078e00ff */
[----:B------:R-:W-:Y:S05]  /*13a80*/  @!P0 BRA `(.L_x_1083) ;  /* 0x00000010003c8947 */ /* 0x000fea0003800000 */
[----:B0-----:R-:W0:Y:S01]  /*13a90*/  S2R R2, SR_TID.X ;  /* 0x0000000000027919 */ /* 0x001e220000002100 */
[----:B------:R-:W-:Y:S01]  /*13aa0*/  UIADD3 UR4, UR47, 0x1, URZ ;  /* 0x000000012f047890 */ /* 0x000fe2000fffe03f */
[----:B------:R-:W-:Y:S01]  /*13ab0*/  LOP3.LUT R3, RZ, UR45, RZ, 0x33, !PT ;  /* 0x0000002dff037c12 */ /* 0x000fe2000f8e33ff */
[----:B------:R-:W-:Y:S01]  /*13ac0*/  BSSY B0, `(.L_x_1083) ;  /* 0x000010b000007945 */ /* 0x000fe20003800000 */
[----:B------:R-:W-:Y:S01]  /*13ad0*/  LOP3.LUT R5, RZ, UR44, RZ, 0x33, !PT ;  /* 0x0000002cff057c12 */ /* 0x000fe2000f8e33ff */
[----:B------:R-:W-:Y:S01]  /*13ae0*/  UIMAD UR4, UR4, UR40, URZ ;  /* 0x00000028040472a4 */ /* 0x000fe2000f8e023f */
[----:B------:R-:W-:Y:S01]  /*13af0*/  MOV R27, 0x1 ;  /* 0x00000001001b7802 */ /* 0x000fe20000000f00 */
[----:B------:R-:W-:-:S04]  /*13b00*/  IMAD.MOV.U32 R25, RZ, RZ, RZ ;  /* 0x000000ffff197224 */ /* 0x000fc800078e00ff */
[----:B------:R-:W-:Y:S01]  /*13b10*/  LOP3.LUT R0, RZ, UR4, RZ, 0x33, !PT ;  /* 0x00000004ff007c12 */ /* 0x000fe2000f8e33ff */
[----:B------:R-:W-:Y:S02]  /*13b20*/  ULDC UR4, c[0x0][0x2f4] ;  /* 0x0000bd0000047ab9 */ /* 0x000fe40000000800 */
[----:B------:R-:W-:Y:S02]  /*13b30*/  ISETP.GE.AND P3, PT, R23, UR4, PT ;  /* 0x0000000417007c0c */ /* 0x000fe4000bf66270 */
[----:B------:R-:W-:Y:S02]  /*13b40*/  VIADDMNMX R0, R0, -UR46, R3, !PT ;  /* 0x8000002e00007c46 */ /* 0x000fe4000f800103 */
[----:B------:R-:W-:Y:S02]  /*13b50*/  ISETP.GE.AND P2, PT, R34, UR4, PT ;  /* 0x0000000422007c0c */ /* 0x000fe4000bf46270 */
[----:B------:R-:W-:Y:S02]  /*13b60*/  VIMNMX R0, R0, R5, !PT ;  /* 0x0000000500007248 */ /* 0x000fe40007fe0100 */
[----:B------:R-:W-:-:S02]  /*13b70*/  ISETP.GE.AND P1, PT, R33, UR4, PT ;  /* 0x0000000421007c0c */ /* 0x000fc4000bf26270 */
[----:B------:R-:W-:Y:S02]  /*13b80*/  IADD3 R31, -R0, -0x2, RZ ;  /* 0xfffffffe001f7810 */ /* 0x000fe40007ffe1ff */
[----:B0-----:R-:W-:-:S04]  /*13b90*/  LOP3.LUT R2, R2, 0x7f, RZ, 0xc0, !PT ;  /* 0x0000007f02027812 */ /* 0x001fc800078ec0ff */
[----:B------:R-:W-:-:S04]  /*13ba0*/  SHF.R.U32.HI R2, RZ, 0x3, R2 ;  /* 0x00000003ff027819 */ /* 0x000fc80000011602 */
[----:B------:R-:W-:Y:S02]  /*13bb0*/  IADD3 R22, R24, R22, R2 ;  /* 0x0000001618167210 */ /* 0x000fe40007ffe002 */
[----:B------:R-:W-:Y:S01]  /*13bc0*/  IADD3 R3, -R2, UR43, RZ ;  /* 0x0000002b02037c10 */ /* 0x000fe2000fffe1ff */
[----:B------:R-:W-:Y:S02]  /*13bd0*/  IMAD.SHL.U32 R2, R23, 0x2, RZ ;  /* 0x0000000217027824 */ /* 0x000fe400078e00ff */
[----:B------:R-:W-:Y:S02]  /*13be0*/  VIADD R5, R22, 0xfffffee0 ;  /* 0xfffffee016057836 */ /* 0x000fe40000000000 */
[C---:B------:R-:W-:Y:S02]  /*13bf0*/  IMAD R3, R0.reuse, 0x60, R3 ;  /* 0x0000006000037824 */ /* 0x040fe400078e0203 */
[----:B------:R-:W-:Y:S02]  /*13c00*/  IMAD R20, R0, -0x60, R5 ;  /* 0xffffffa000147824 */ /* 0x000fe400078e0205 */
[----:B------:R-:W-:-:S07]  /*13c10*/  VIADD R0, R3, 0xc0 ;  /* 0x000000c003007836 */ /* 0x000fce0000000000 */
.L_x_1096:
[----:B------:R-:W2:Y:S01]  /*13c20*/  LDL R8, [R1] ;  /* 0x0000000001087983 */ /* 0x000ea20000100800 */
[----:B------:R-:W0:Y:S01]  /*13c30*/  LDC R2, c[0x0][0x430] ;  /* 0x00010c00ff027b82 */ /* 0x000e220000000800 */
[----:B------:R-:W-:Y:S01]  /*13c40*/  ISETP.GT.U32.AND P5, PT, R37, 0x5f, PT ;  /* 0x0000005f2500780c */ /* 0x000fe20003fa4070 */
[----:B------:R-:W-:-:S12]  /*13c50*/  IMAD.MOV.U32 R9, RZ, RZ, R20 ;  /* 0x000000ffff097224 */ /* 0x000fd800078e0014 */
[----:B------:R-:W2:Y:S01]  /*13c60*/  @!P5 LDC.64 R4, c[0x0][0x428] ;  /* 0x00010a00ff04db82 */ /* 0x000ea20000000a00 */
[----:B0-----:R-:W-:-:S13]  /*13c70*/  ISETP.NE.AND P0, PT, R2, 0x1, PT ;  /* 0x000000010200780c */ /* 0x001fda0003f05270 */
[----:B------:R-:W0:Y:S08]  /*13c80*/  @P0 LDC R3, c[0x0][0x434] ;  /* 0x00010d00ff030b82 */ /* 0x000e300000000800 */
[----:B------:R-:W1:Y:S01]  /*13c90*/  @P0 LDC R7, c[0x0][0x438] ;  /* 0x00010e00ff070b82 */ /* 0x000e620000000800 */
[----:B0-----:R-:W-:-:S05]  /*13ca0*/  @P0 IMAD.HI.U32 R2, R20, R3, RZ ;  /* 0x0000000314020227 */ /* 0x001fca00078e00ff */
[----:B-1----:R-:W-:Y:S02]  /*13cb0*/  @P0 SHF.R.U32.HI R9, RZ, R7, R2 ;  /* 0x00000007ff090219 */ /* 0x002fe40000011602 */
[----:B------:R-:W0:Y:S02]  /*13cc0*/  @!P5 LDC.64 R6, c[0x0][0x418] ;  /* 0x00010600ff06db82 */ /* 0x000e240000000a00 */
[----:B------:R-:W-:Y:S01]  /*13cd0*/  @!P5 SHF.R.S32.HI R3, RZ, 0x1f, R9 ;  /* 0x0000001fff03d819 */ /* 0x000fe20000011409 */
[----:B--2---:R-:W-:-:S04]  /*13ce0*/  @!P5 IMAD R2, R8, R4, RZ ;  /* 0x000000040802d224 */ /* 0x004fc800078e02ff */
[----:B------:R-:W-:Y:S02]  /*13cf0*/  @!P5 IMAD R5, R36, R5, R2 ;  /* 0x000000052405d224 */ /* 0x000fe400078e0202 */
[----:B------:R-:W-:-:S04]  /*13d00*/  @!P5 IMAD.MOV.U32 R2, RZ, RZ, R9 ;  /* 0x000000ffff02d224 */ /* 0x000fc800078e0009 */
[----:B------:R-:W-:-:S04]  /*13d10*/  @!P5 IMAD.WIDE.U32 R2, R36, R4, R2 ;  /* 0x000000042402d225 */ /* 0x000fc800078e0002 */
[----:B------:R-:W-:Y:S01]  /*13d20*/  @!P5 IMAD.IADD R3, R5, 0x1, R3 ;  /* 0x000000010503d824 */ /* 0x000fe200078e0203 */
[----:B0-----:R-:W-:Y:S01]  /*13d30*/  @!P5 LEA R6, P0, R2, R6, 0x2 ;  /* 0x000000060206d211 */ /* 0x001fe200078010ff */
[----:B------:R-:W-:-:S03]  /*13d40*/  IMAD.MOV.U32 R4, RZ, RZ, RZ ;  /* 0x000000ffff047224 */ /* 0x000fc600078e00ff */
        /* <DEDUP_REMOVED lines=10> */
.L_x_1084:
[----:B------:R-:W-:Y:S01]  /*13df0*/  LEA R19, R26, UR48, 0x3 ;  /* 0x000000301a137c11 */ /* 0x000fe2000f8e18ff */
[----:B------:R-:W-:Y:S01]  /*13e00*/  BSSY B1, `(.L_x_1085) ;  /* 0x0000004000017945 */ /* 0x000fe20003800000 */
[----:B------:R-:W-:-:S04]  /*13e10*/  SHF.L.U32 R2, R28, 0x1f, RZ ;  /* 0x0000001f1c027819 */ /* 0x000fc800000006ff */
[----:B------:R-:W0:Y:S02]  /*13e20*/  SYNCS.PHASECHK.TRANS64.TRYWAIT P0, [R19+URZ+0x30840], R2 ;  /* 0x03084002130075a7 */ /* 0x000e24000800017f */
[----:B0-----:R-:W-:Y:S05]  /*13e30*/  @!P0 BRA `(.L_x_1086) ;  /* 0x0000002c00688947 */ /* 0x001fea0003800000 */
.L_x_1149:
[----:B------:R-:W-:Y:S05]  /*13e40*/  BSYNC B1 ;  /* 0x0000000000017941 */ /* 0x000fea0003800000 */
.L_x_1085:
        /* <DEDUP_REMOVED lines=26> */
[----:B------:R-:W-:Y:S01]  /*13ff0*/  IADD3 R3, R3, UR4, RZ ;  /* 0x0000000403037c10 */ /* 0x000fe2000fffe0ff */
[----:B------:R-:W-:-:S03]  /*14000*/  UMOV UR4, 0xffffffff ;  /* 0xffffffff00047882 */ /* 0x000fc60000000000 */
[----:B------:R-:W-:Y:S01]  /*14010*/  LEA.HI.X R24, R2, UR7, R3, 0x1, P0 ;  /* 0x0000000702187c11 */ /* 0x000fe200080f0c03 */
[----:B------:R-:W-:Y:S06]  /*14020*/  BRA.DIV UR4, `(.L_x_1087) ;  /* 0x0000002e04007947 */ /* 0x000fec000b800000 */
        /* <DEDUP_REMOVED lines=8> */
[----:B------:R-:W0:Y:S02]  /*140b0*/  SHFL.IDX PT, R14, R21, 0x1, 0x181f ;  /* 0x00381f00150e7f89 */ /* 0x000e2400000e0000 */
[----:B-1----:R-:W-:-:S05]  /*140c0*/  IMAD.X R3, RZ, RZ, R3, P0 ;  /* 0x000000ffff037224 */ /* 0x002fca00000e0603 */
        /* <DEDUP_REMOVED lines=15> */
[----:B------:R-:W0:Y:S03]  /*141c0*/  SHFL.IDX PT, R2, R21, 0x4, 0x181f ;  /* 0x00981f0015027f89 */ /* 0x000e2600000e0000 */
[----:B-1----:R-:W-:Y:S01]  /*141d0*/  IMAD.X R7, RZ, RZ, R3, P0 ;  /* 0x000000ffff077224 */ /* 0x002fe200000e0603 */
[----:B------:R2:W-:Y:S04]  /*141e0*/  LDGSTS.E.BYPASS.LTC128B.128 [R22+0x1f400], desc[UR36][R10.64], !P6 ;  /* 0x1f4000000a167fae */ /* 0x0005e8000f101d64 */
[----:B------:R-:W1:Y:S04]  /*141f0*/  SHFL.IDX PT, R3, R24, 0x4, 0x181f ;  /* 0x00981f0018037f89 */ /* 0x000e6800000e0000 */
[----:B------:R2:W-:Y:S04]  /*14200*/  LDGSTS.E.BYPASS.LTC128B.128 [R22+0x22400], desc[UR36][R10.64+0x80], !P5 ;  /* 0x224000800a167fae */ /* 0x0005e8000e901d64 */
[----:B------:R2:W-:Y:S04]  /*14210*/  LDGSTS.E.BYPASS.LTC128B.128 [R22+0x25400], desc[UR36][R10.64+0x100], !P4 ;  /* 0x254001000a167fae */ /* 0x0005e8000e101d64 */
[----:B------:R2:W-:Y:S01]  /*14220*/  LDGSTS.E.BYPASS.LTC128B.128 [R22+0x1fc00], desc[UR36][R6.64], !P6 ;  /* 0x1fc0000006167fae */ /* 0x0005e2000f101d64 */
[----:B0-----:R-:W-:-:S03]  /*14230*/  IADD3 R2, P0, R2, R12, RZ ;  /* 0x0000000c02027210 */ /* 0x001fc60007f1e0ff */
[----:B------:R2:W-:Y:S04]  /*14240*/  LDGSTS.E.BYPASS.LTC128B.128 [R22+0x22c00], desc[UR36][R6.64+0x80], !P5 ;  /* 0x22c0008006167fae */ /* 0x0005e8000e901d64 */
[----:B------:R2:W-:Y:S01]  /*14250*/  LDGSTS.E.BYPASS.LTC128B.128 [R22+0x25c00], desc[UR36][R6.64+0x100], !P4 ;  /* 0x25c0010006167fae */ /* 0x0005e2000e101d64 */
[----:B-1----:R-:W-:-:S03]  /*14260*/  IMAD.X R3, RZ, RZ, R3, P0 ;  /* 0x000000ffff037224 */ /* 0x002fc600000e0603 */
[----:B------:R-:W0:Y:S04]  /*14270*/  SHFL.IDX PT, R24, R24, 0x5, 0x181f ;  /* 0x00b81f0018187f89 */ /* 0x000e2800000e0000 */
[----:B------:R2:W-:Y:S04]  /*14280*/  LDGSTS.E.BYPASS.LTC128B.128 [R22+0x20400], desc[UR36][R2.64], !P6 ;  /* 0x2040000002167fae */ /* 0x0005e8000f101d64 */
[----:B------:R2:W-:Y:S04]  /*14290*/  LDGSTS.E.BYPASS.LTC128B.128 [R22+0x23400], desc[UR36][R2.64+0x80], !P5 ;  /* 0x2340008002167fae */ /* 0x0005e8000e901d64 */
[----:B------:R2:W-:Y:S02]  /*142a0*/  LDGSTS.E.BYPASS.LTC128B.128 [R22+0x26400], desc[UR36][R2.64+0x100], !P4 ;  /* 0x2640010002167fae */ /* 0x0005e4000e101d64 */
.L_x_1163:
[----:B--2---:R-:W-:Y:S01]  /*142b0*/  IMAD.SHL.U32 R2, R23, 0x2, RZ ;  /* 0x0000000217027824 */ /* 0x004fe200078e00ff */
[----:B------:R-:W-:-:S04]  /*142c0*/  LOP3.LUT P6, RZ, R16, 0x4, RZ, 0xc0, !PT ;  /* 0x0000000410ff7812 */ /* 0x000fc800078cc0ff */
[----:B------:R-:W-:-:S05]  /*142d0*/  IADD3 R2, P0, R14, R2, RZ ;  /* 0x000000020e027210 */ /* 0x000fca0007f1e0ff */
[----:B0-----:R-:W-:Y:S01]  /*142e0*/  IMAD.X R3, RZ, RZ, R24, P0 ;  /* 0x000000ffff037224 */ /* 0x001fe200000e0618 */
[----:B------:R-:W-:-:S04]  /*142f0*/  PLOP3.LUT P0, PT, PT, PT, PT, 0x80, 0x0 ;  /* 0x000000000000781c */ /* 0x000fc80003f0f070 */
[----:B------:R-:W-:Y:S01]  /*14300*/  @!PT LDS RZ, [RZ] ;  /* 0x00000000fffff984 */ /* 0x000fe20000000800 */
[----:B------:R-:W-:Y:S01]  /*14310*/  @!PT LDS RZ, [RZ] ;  /* 0x00000000fffff984 */ /* 0x000fe20000000800 */
[----:B------:R-:W-:Y:S01]  /*14320*/  @!PT LDS RZ, [RZ] ;  /* 0x00000000fffff984 */ /* 0x000fe20000000800 */
[----:B------:R0:W-:Y:S04]  /*14330*/  LDGSTS.E.BYPASS.LTC128B.128 [R22+0x20c00], desc[UR36][R2.64], !P6 ;  /* 0x20c0000002167fae */ /* 0x0001e8000f101d64 */
[----:B------:R0:W-:Y:S04]  /*14340*/  LDGSTS.E.BYPASS.LTC128B.128 [R22+0x23c00], desc[UR36][R2.64+0x80], !P5 ;  /* 0x23c0008002167fae */ /* 0x0001e8000e901d64 */
[----:B------:R0:W-:Y:S01]  /*14350*/  LDGSTS.E.BYPASS.LTC128B.128 [R22+0x26c00], desc[UR36][R2.64+0x100], !P4 ;  /* 0x26c0010002167fae */ /* 0x0001e2000e101d64 */
[----:B------:R-:W-:Y:S01]  /*14360*/  NOP ;  /* 0x0000000000007918 */ /* 0x000fe20000000000 */
.L_x_1088:
        /* <DEDUP_REMOVED lines=10> */
.L_x_1089:
[----:B------:R1:W-:Y:S01]  /*14410*/  SYNCS.ARRIVE.TRANS64.A1T0 RZ, [R19+URZ+0x30830], RZ ;  /* 0x030830ff13ff79a7 */ /* 0x0003e2000810003f */
[----:B------:R-:W-:Y:S05]  /*14420*/  @!P5 BRA `(.L_x_1090) ;  /* 0x000000000004d947 */ /* 0x000fea0003800000 */
[----:B------:R-:W-:Y:S01]  /*14430*/  BPT.TRAP 0x1 ;  /* 0x000000040000795c */ /* 0x000fe20000300000 */
.L_x_1090:
[----:B0-----:R-:W-:Y:S01]  /*14440*/  SHF.L.U32 R3, R27, 0x1f, RZ ;  /* 0x0000001f1b037819 */ /* 0x001fe200000006ff */
[----:B------:R-:W-:Y:S01]  /*14450*/  BSSY B1, `(.L_x_1091) ;  /* 0x0000004000017945 */ /* 0x000fe20003800000 */
[----:B------:R-:W-:-:S04]  /*14460*/  LEA R6, R25, UR48, 0x3 ;  /* 0x0000003019067c11 */ /* 0x000fc8000f8e18ff */
[----:B------:R-:W0:Y:S02]  /*14470*/  SYNCS.PHASECHK.TRANS64.TRYWAIT P0, [R6+URZ+0x30860], R3 ;  /* 0x03086003060075a7 */ /* 0x000e24000800017f */
[----:B0-----:R-:W-:Y:S05]  /*14480*/  @!P0 BRA `(.L_x_1092) ;  /* 0x0000002c00b88947 */ /* 0x001fea0003800000 */
.L_x_1164:
[----:B------:R-:W-:Y:S05]  /*14490*/  BSYNC B1 ;  /* 0x0000000000017941 */ /* 0x000fea0003800000 */
.L_x_1091:
        /* <DEDUP_REMOVED lines=48> */
[----:B------:R0:W3:Y:S03]  /*147a0*/  SHFL.IDX PT, R14, R17, 0x5, 0x181f ;  /* 0x00b81f00110e7f89 */ /* 0x0000e600000e0000 */
[----:B--2---:R-:W-:Y:S01]  /*147b0*/  IMAD.X R3, RZ, RZ, R8, P0 ;  /* 0x000000ffff037224 */ /* 0x004fe200000e0608 */
[----:B------:R-:W-:Y:S01]  /*147c0*/  ISETP.LT.OR P0, PT, R0, 0x41, P3 ;  /* 0x000000410000780c */ /* 0x000fe20001f01670 */
[----:B------:R0:W2:-:S12]  /*147d0*/  SHFL.IDX PT, R8, R18, 0x5, 0x181f ;  /* 0x00b81f0012087f89 */ /* 0x00009800000e0000 */
[----:B------:R0:W-:Y:S01]  /*147e0*/  LDGSTS.E.BYPASS.LTC128B.128 [R7+0x2400], desc[UR36][R2.64], !P0 ;  /* 0x0240000002077fae */ /* 0x0001e2000c101d64 */
[----:B------:R-:W-:-:S13]  /*147f0*/  ISETP.LT.OR P0, PT, R0, 0x41, P2 ;  /* 0x000000410000780c */ /* 0x000fda0001701670 */
[----:B------:R0:W-:Y:S01]  /*14800*/  LDGSTS.E.BYPASS.LTC128B.128 [R7+0x5400], desc[UR36][R2.64+0x80], !P0 ;  /* 0x0540008002077fae */ /* 0x0001e2000c101d64 */
[----:B------:R-:W-:-:S13]  /*14810*/  ISETP.LT.OR P0, PT, R0, 0x41, P1 ;  /* 0x000000410000780c */ /* 0x000fda0000f01670 */
[----:B--23--:R0:W-:Y:S02]  /*14820*/  LDGSTS.E.BYPASS.LTC128B.128 [R7+0x8400], desc[UR36][R2.64+0x100], !P0 ;  /* 0x0840010002077fae */ /* 0x00c1e4000c101d64 */
.L_x_1178:
        /* <DEDUP_REMOVED lines=21> */
[----:B------:R-:W-:-:S04]  /*14980*/  IMAD R5, R4, UR5, R5 ;  /* 0x0000000504057c24 */ /* 0x000fc8000f8e0205 */
[----:B-1----:R-:W-:-:S07]  /*14990*/  IMAD.IADD R19, R3, 0x1, R5 ;  /* 0x0000000103137824 */ /* 0x002fce00078e0205 */
.L_x_1094:
        /* <DEDUP_REMOVED lines=10> */
.L_x_1095:
[----:B------:R-:W-:Y:S01]  /*14a40*/  R2UR UR4, R35 ;  /* 0x00000000230472ca */ /* 0x000fe200000e0000 */
[----:B------:R-:W-:Y:S01]  /*14a50*/  ULDC.64 UR6, c[0x0][0x330] ;  /* 0x0000cc0000067ab9 */ /* 0x000fe20000000a00 */
[----:B------:R-:W-:Y:S01]  /*14a60*/  IMAD.MOV.U32 R18, RZ, RZ, R2 ;  /* 0x000000ffff127224 */ /* 0x000fe200078e0002 */
[----:B------:R-:W-:Y:S01]  /*14a70*/  IADD3 R31, R31, -0x1, RZ ;  /* 0xffffffff1f1f7810 */ /* 0x000fe20007ffe0ff */
[----:B------:R-:W-:Y:S01]  /*14a80*/  IMAD.U32 R3, RZ, RZ, UR6 ;  /* 0x00000006ff037e24 */ /* 0x000fe2000f8e00ff */
[----:B------:R0:W-:Y:S01]  /*14a90*/  SYNCS.ARRIVE.TRANS64.A1T0 RZ, [R6+URZ+0x30850], RZ ;  /* 0x030850ff06ff79a7 */ /* 0x0001e2000810003f */
[----:B------:R-:W-:Y:S02]  /*14aa0*/  VIADD R0, R0, 0x60 ;  /* 0x0000006000007836 */ /* 0x000fe40000000000 */
[----:B------:R-:W-:-:S04]  /*14ab0*/  IMAD.WIDE.U32 R18, R3, UR41, R18 ;  /* 0x0000002903127c25 */ /* 0x000fc8000f8e0012 */
[----:B------:R-:W-:Y:S01]  /*14ac0*/  VIADD R20, R20, 0xffffffa0 ;  /* 0xffffffa014147836 */ /* 0x000fe20000000000 */
[----:B------:R-:W-:Y:S01]  /*14ad0*/  UIMAD UR4, UR4, UR6, URZ ;  /* 0x00000006040472a4 */ /* 0x000fe2000f8e023f */
[----:B------:R-:W-:Y:S02]  /*14ae0*/  IMAD.MOV.U32 R25, RZ, RZ, R26 ;  /* 0x000000ffff197224 */ /* 0x000fe400078e001a */
[----:B------:R-:W-:Y:S01]  /*14af0*/  IMAD.MOV.U32 R27, RZ, RZ, R28 ;  /* 0x000000ffff1b7224 */ /* 0x000fe200078e001c */
[----:B------:R-:W-:-:S03]  /*14b00*/  UIMAD UR4, UR41, UR7, UR4 ;  /* 0x00000007290472a4 */ /* 0x000fc6000f8e0204 */
[----:B------:R-:W-:Y:S02]  /*14b10*/  ULDC.64 UR6, c[0x0][0x318] ;  /* 0x0000c60000067ab9 */ /* 0x000fe40000000a00 */
[----:B------:R-:W-:Y:S01]  /*14b20*/  LEA R17, P0, R18, UR6, 0x1 ;  /* 0x0000000612117c11 */ /* 0x000fe2000f8008ff */
[----:B------:R-:W-:-:S05]  /*14b30*/  VIADD R3, R19, UR4 ;  /* 0x0000000413037c36 */ /* 0x000fca0008000000 */
[----:B------:R-:W-:Y:S02]  /*14b40*/  LEA.HI.X R18, R18, UR7, R3, 0x1, P0 ;  /* 0x0000000712127c11 */ /* 0x000fe400080f0c03 */
[----:B------:R-:W-:-:S13]  /*14b50*/  ISETP.GT.AND P0, PT, R31, UR51, PT ;  /* 0x000000331f007c0c */ /* 0x000fda000bf04270 */
[----:B0-----:R-:W-:Y:S05]  /*14b60*/  @P0 BRA `(.L_x_1096) ;  /* 0xfffffff0002c0947 */ /* 0x001fea000383ffff */
[----:B------:R-:W-:Y:S05]  /*14b70*/  BSYNC B0 ;  /* 0x0000000000007941 */ /* 0x000fea0003800000 */
.L_x_1083:
[----:B------:R-:W-:-:S13]  /*14b80*/  LOP3.LUT P0, RZ, R16, 0x10, RZ, 0xc0, !PT ;  /* 0x0000001010ff7812 */ /* 0x000fda000780c0ff */
[----:B------:R-:W-:Y:S05]  /*14b90*/  @!P0 BRA `(.L_x_1097) ;  /* 0x0000000000048947 */ /* 0x000fea0003800000 */
[----:B------:R-:W-:Y:S01]  /*14ba0*/  BPT.TRAP 0x1 ;  /* 0x000000040000795c */ /* 0x000fe20000300000 */
.L_x_1097:
[----:B0-----:R-:W-:Y:S01]  /*14bb0*/  LEA R0, R26, UR48, 0x3 ;  /* 0x000000301a007c11 */ /* 0x001fe2000f8e18ff */
[----:B------:R-:W0:Y:S01]  /*14bc0*/  S2R R6, SR_TID.X ;  /* 0x0000000000067919 */ /* 0x000e220000002100 */
[----:B------:R-:W-:Y:S01]  /*14bd0*/  SHF.L.U32 R3, R28, 0x1f, RZ ;  /* 0x0000001f1c037819 */ /* 0x000fe200000006ff */
[----:B------:R-:W-:Y:S01]  /*14be0*/  IMAD.MOV.U32 R2, RZ, RZ, -0x60 ;  /* 0xffffffa0ff027424 */ /* 0x000fe200078e00ff */
[----:B------:R-:W-:Y:S01]  /*14bf0*/  BSSY B0, `(.L_x_1098) ;  /* 0x0000008000007945 */ /* 0x000fe20003800000 */
[----:B------:R-:W-:Y:S01]  /*14c00*/  IMAD R4, R26, 0x4800, R30 ;  /* 0x000048001a047824 */ /* 0x000fe200078e021e */
[----:B------:R-:W1:Y:S01]  /*14c10*/  SYNCS.PHASECHK.TRANS64.TRYWAIT P0, [R0+URZ+0x30860], R3 ;  /* 0x03086003000075a7 */ /* 0x000e62000800017f */
[----:B------:R-:W-:Y:S01]  /*14c20*/  IMAD R5, R31, R2, UR43 ;  /* 0x0000002b1f057e24 */ /* 0x000fe2000f8e0202 */
[----:B0-----:R-:W-:-:S04]  /*14c30*/  LOP3.LUT R6, R6, 0x7f, RZ, 0xc0, !PT ;  /* 0x0000007f06067812 */ /* 0x001fc800078ec0ff */
[----:B------:R-:W-:-:S05]  /*14c40*/  SHF.R.U32.HI R6, RZ, 0x3, R6 ;  /* 0x00000003ff067819 */ /* 0x000fca0000011606 */
[----:B------:R-:W-:Y:S01]  /*14c50*/  IMAD.IADD R5, R5, 0x1, -R6 ;  /* 0x0000000105057824 */ /* 0x000fe200078e0a06 */
[----:B-1----:R-:W-:Y:S06]  /*14c60*/  @!P0 BRA `(.L_x_1099) ;  /* 0x0000003000008947 */ /* 0x002fec0003800000 */
.L_x_1179:
[----:B------:R-:W-:Y:S05]  /*14c70*/  BSYNC B0 ;  /* 0x0000000000007941 */ /* 0x000fea0003800000 */
.L_x_1098:
        /* <DEDUP_REMOVED lines=8> */
[----:B------:R-:W-:Y:S01]  /*14d00*/  SHFL.IDX PT, R6, R18, 0x1, 0x181f ;  /* 0x00381f0012067f89 */ /* 0x000fe200000e0000 */
[----:B------:R-:W-:Y:S02]  /*14d10*/  ISETP.GE.AND P0, PT, R33, UR4, PT ;  /* 0x0000000421007c0c */ /* 0x000fe4000bf06270 */
[C---:B------:R-:W-:Y:S01]  /*14d20*/  ISETP.LT.OR P3, PT, R5.reuse, 0x1, P2 ;  /* 0x000000010500780c */ /* 0x040fe20001761670 */
[----:B------:R-:W1:Y:S01]  /*14d30*/  SHFL.IDX PT, R14, R17, 0x1, 0x181f ;  /* 0x00381f00110e7f89 */ /* 0x000e6200000e0000 */
[----:B------:R-:W-:-:S02]  /*14d40*/  ISETP.LT.OR P4, PT, R5, 0x1, P1 ;  /* 0x000000010500780c */ /* 0x000fc40000f81670 */
[----:B------:R-:W-:Y:S01]  /*14d50*/  ISETP.LT.OR P5, PT, R5, 0x1, P0 ;  /* 0x000000010500780c */ /* 0x000fe200007a1670 */
[----:B------:R-:W-:Y:S04]  /*14d60*/  SHFL.IDX PT, R7, R18, 0x2, 0x181f ;  /* 0x00581f0012077f89 */ /* 0x000fe800000e0000 */
[----:B------:R-:W2:Y:S01]  /*14d70*/  SHFL.IDX PT, R8, R17, 0x2, 0x181f ;  /* 0x00581f0011087f89 */ /* 0x000ea200000e0000 */
[----:B0-----:R-:W-:-:S05]  /*14d80*/  IMAD.WIDE.U32 R2, R23, 0x2, R2 ;  /* 0x0000000217027825 */ /* 0x001fca00078e0002 */
[----:B------:R-:W-:Y:S01]  /*14d90*/  LDGSTS.E.BYPASS.LTC128B.128 [R4+0x400], desc[UR36][R2.64], !P3 ;  /* 0x0040000002047fae */ /* 0x000fe2000d901d64 */
[----:B------:R-:W-:-:S03]  /*14da0*/  ISETP.LT.OR P3, PT, R5, 0x11, P2 ;  /* 0x000000110500780c */ /* 0x000fc60001761670 */
[----:B------:R-:W-:Y:S01]  /*14db0*/  LDGSTS.E.BYPASS.LTC128B.128 [R4+0x3400], desc[UR36][R2.64+0x80], !P4 ;  /* 0x0340008002047fae */ /* 0x000fe2000e101d64 */
[----:B------:R-:W-:-:S03]  /*14dc0*/  ISETP.LT.OR P4, PT, R5, 0x11, P1 ;  /* 0x000000110500780c */ /* 0x000fc60000f81670 */
[----:B------:R1:W-:Y:S01]  /*14dd0*/  LDGSTS.E.BYPASS.LTC128B.128 [R4+0x6400], desc[UR36][R2.64+0x100], !P5 ;  /* 0x0640010002047fae */ /* 0x0003e2000e901d64 */
[----:B------:R-:W-:Y:S01]  /*14de0*/  ISETP.LT.OR P5, PT, R5, 0x11, P0 ;  /* 0x000000110500780c */ /* 0x000fe200007a1670 */
[----:B-1----:R-:W-:Y:S02]  /*14df0*/  IMAD.MOV.U32 R2, RZ, RZ, R14 ;  /* 0x000000ffff027224 */ /* 0x002fe400078e000e */
[----:B------:R-:W-:Y:S01]  /*14e00*/  IMAD.MOV.U32 R3, RZ, RZ, R6 ;  /* 0x000000ffff037224 */ /* 0x000fe200078e0006 */
[----:B------:R-:W-:Y:S01]  /*14e10*/  SHFL.IDX PT, R14, R17, 0x3, 0x181f ;  /* 0x00781f00110e7f89 */ /* 0x000fe200000e0000 */
[----:B------:R-:W-:-:S03]  /*14e20*/  IMAD.WIDE.U32 R2, R23, 0x2, R2 ;  /* 0x0000000217027825 */ /* 0x000fc600078e0002 */
[----:B------:R-:W0:Y:S04]  /*14e30*/  SHFL.IDX PT, R6, R18, 0x3, 0x181f ;  /* 0x00781f0012067f89 */ /* 0x000e2800000e0000 */
[----:B------:R-:W-:Y:S01]  /*14e40*/  LDGSTS.E.BYPASS.LTC128B.128 [R4+0xc00], desc[UR36][R2.64], !P3 ;  /* 0x00c0000002047fae */ /* 0x000fe2000d901d64 */
[----:B------:R-:W-:-:S03]  /*14e50*/  ISETP.LT.OR P3, PT, R5, 0x21, P2 ;  /* 0x000000210500780c */ /* 0x000fc60001761670 */
[----:B------:R-:W-:Y:S01]  /*14e60*/  LDGSTS.E.BYPASS.LTC128B.128 [R4+0x3c00], desc[UR36][R2.64+0x80], !P4 ;  /* 0x03c0008002047fae */ /* 0x000fe2000e101d64 */
[----:B------:R-:W-:-:S03]  /*14e70*/  ISETP.LT.OR P4, PT, R5, 0x21, P1 ;  /* 0x000000210500780c */ /* 0x000fc60000f81670 */
[----:B------:R2:W-:Y:S01]  /*14e80*/  LDGSTS.E.BYPASS.LTC128B.128 [R4+0x6c00], desc[UR36][R2.64+0x100], !P5 ;  /* 0x06c0010002047fae */ /* 0x0005e2000e901d64 */
[----:B------:R-:W-:Y:S01]  /*14e90*/  ISETP.LT.OR P5, PT, R5, 0x21, P0 ;  /* 0x000000210500780c */ /* 0x000fe200007a1670 */
[----:B--2---:R-:W-:Y:S02]  /*14ea0*/  IMAD.MOV.U32 R2, RZ, RZ, R8 ;  /* 0x000000ffff027224 */ /* 0x004fe400078e0008 */
[----:B------:R-:W-:Y:S01]  /*14eb0*/  IMAD.MOV.U32 R3, RZ, RZ, R7 ;  /* 0x000000ffff037224 */ /* 0x000fe200078e0007 */
[----:B------:R-:W1:Y:S01]  /*14ec0*/  SHFL.IDX PT, R8, R17, 0x4, 0x181f ;  /* 0x00981f0011087f89 */ /* 0x000e6200000e0000 */
[----:B------:R-:W-:-:S03]  /*14ed0*/  IMAD.WIDE.U32 R2, R23, 0x2, R2 ;  /* 0x0000000217027825 */ /* 0x000fc600078e0002 */
[----:B------:R-:W2:Y:S04]  /*14ee0*/  SHFL.IDX PT, R7, R18, 0x4, 0x181f ;  /* 0x00981f0012077f89 */ /* 0x000ea800000e0000 */
[----:B------:R-:W-:Y:S01]  /*14ef0*/  LDGSTS.E.BYPASS.LTC128B.128 [R4+0x1400], desc[UR36][R2.64], !P3 ;  /* 0x0140000002047fae */ /* 0x000fe2000d901d64 */
[----:B------:R-:W-:-:S03]  /*14f00*/  ISETP.LT.OR P3, PT, R5, 0x31, P2 ;  /* 0x000000310500780c */ /* 0x000fc60001761670 */
[----:B------:R-:W-:Y:S01]  /*14f10*/  LDGSTS.E.BYPASS.LTC128B.128 [R4+0x4400], desc[UR36][R2.64+0x80], !P4 ;  /* 0x0440008002047fae */ /* 0x000fe2000e101d64 */
[----:B------:R-:W-:-:S03]  /*14f20*/  ISETP.LT.OR P4, PT, R5, 0x31, P1 ;  /* 0x000000310500780c */ /* 0x000fc60000f81670 */
[----:B------:R0:W-:Y:S01]  /*14f30*/  LDGSTS.E.BYPASS.LTC128B.128 [R4+0x7400], desc[UR36][R2.64+0x100], !P5 ;  /* 0x0740010002047fae */ /* 0x0001e2000e901d64 */
[----:B------:R-:W-:-:S03]  /*14f40*/  ISETP.LT.OR P5, PT, R5, 0x31, P0 ;  /* 0x000000310500780c */ /* 0x000fc600007a1670 */
[----:B------:R-:W3:Y:S01]  /*14f50*/  SHFL.IDX PT, R18, R18, 0x5, 0x181f ;  /* 0x00b81f0012127f89 */ /* 0x000ee200000e0000 */
[----:B0-----:R-:W-:Y:S01]  /*14f60*/  MOV R3, R6 ;  /* 0x0000000600037202 */ /* 0x001fe20000000f00 */
[----:B------:R-:W-:Y:S02]  /*14f70*/  IMAD.MOV.U32 R2, RZ, RZ, R14 ;  /* 0x000000ffff027224 */ /* 0x000fe400078e000e */
[----:B------:R0:W4:Y:S01]  /*14f80*/  SHFL.IDX PT, R14, R17, 0x5, 0x181f ;  /* 0x00b81f00110e7f89 */ /* 0x00012200000e0000 */
[----:B------:R-:W-:Y:S02]  /*14f90*/  IMAD.MOV.U32 R6, RZ, RZ, RZ ;  /* 0x000000ffff067224 */ /* 0x000fe400078e00ff */
[----:B------:R-:W-:-:S05]  /*14fa0*/  IMAD.WIDE.U32 R2, R23, 0x2, R2 ;  /* 0x0000000217027825 */ /* 0x000fca00078e0002 */
[----:B------:R-:W-:Y:S01]  /*14fb0*/  LDGSTS.E.BYPASS.LTC128B.128 [R4+0x1c00], desc[UR36][R2.64], !P3 ;  /* 0x01c0000002047fae */ /* 0x000fe2000d901d64 */
[----:B------:R-:W-:-:S03]  /*14fc0*/  ISETP.LT.OR P3, PT, R5, 0x41, P2 ;  /* 0x000000410500780c */ /* 0x000fc60001761670 */
[----:B------:R-:W-:Y:S01]  /*14fd0*/  LDGSTS.E.BYPASS.LTC128B.128 [R4+0x4c00], desc[UR36][R2.64+0x80], !P4 ;  /* 0x04c0008002047fae */ /* 0x000fe2000e101d64 */
[----:B------:R-:W-:-:S03]  /*14fe0*/  ISETP.LT.OR P4, PT, R5, 0x41, P1 ;  /* 0x000000410500780c */ /* 0x000fc60000f81670 */
[----:B------:R1:W-:Y:S01]  /*14ff0*/  LDGSTS.E.BYPASS.LTC128B.128 [R4+0x7c00], desc[UR36][R2.64+0x100], !P5 ;  /* 0x07c0010002047fae */ /* 0x0003e2000e901d64 */
[----:B------:R-:W-:Y:S01]  /*15000*/  ISETP.LT.OR P5, PT, R5, 0x41, P0 ;  /* 0x000000410500780c */ /* 0x000fe200007a1670 */
[----:B-1----:R-:W-:Y:S02]  /*15010*/  IMAD.MOV.U32 R2, RZ, RZ, R8 ;  /* 0x000000ffff027224 */ /* 0x002fe400078e0008 */
[----:B--2---:R-:W-:Y:S02]  /*15020*/  IMAD.MOV.U32 R3, RZ, RZ, R7 ;  /* 0x000000ffff037224 */ /* 0x004fe400078e0007 */
[----:B------:R-:W-:-:S05]  /*15030*/  IMAD.WIDE.U32 R2, R23, 0x2, R2 ;  /* 0x0000000217027825 */ /* 0x000fca00078e0002 */
[----:B------:R0:W-:Y:S04]  /*15040*/  LDGSTS.E.BYPASS.LTC128B.128 [R4+0x2400], desc[UR36][R2.64], !P3 ;  /* 0x0240000002047fae */ /* 0x0001e8000d901d64 */
[----:B------:R0:W-:Y:S04]  /*15050*/  LDGSTS.E.BYPASS.LTC128B.128 [R4+0x5400], desc[UR36][R2.64+0x80], !P4 ;  /* 0x0540008002047fae */ /* 0x0001e8000e101d64 */
[----:B---34-:R0:W-:Y:S02]  /*15060*/  LDGSTS.E.BYPASS.LTC128B.128 [R4+0x8400], desc[UR36][R2.64+0x100], !P5 ;  /* 0x0840010002047fae */ /* 0x0181e4000e901d64 */
.L_x_1193:
[C---:B------:R-:W-:Y:S01]  /*15070*/  ISETP.LT.OR P2, PT, R5.reuse, 0x51, P2 ;  /* 0x000000510500780c */ /* 0x040fe20001741670 */
[----:B0-----:R-:W-:Y:S01]  /*15080*/  IMAD.MOV.U32 R2, RZ, RZ, R14 ;  /* 0x000000ffff027224 */ /* 0x001fe200078e000e */
[C---:B------:R-:W-:Y:S01]  /*15090*/  ISETP.LT.OR P1, PT, R5.reuse, 0x51, P1 ;  /* 0x000000510500780c */ /* 0x040fe20000f21670 */
[----:B------:R-:W-:Y:S01]  /*150a0*/  IMAD.MOV.U32 R3, RZ, RZ, R18 ;  /* 0x000000ffff037224 */ /* 0x000fe200078e0012 */
[----:B------:R-:W-:Y:S01]  /*150b0*/  ISETP.LT.OR P0, PT, R5, 0x51, P0 ;  /* 0x000000510500780c */ /* 0x000fe20000701670 */
[----:B------:R-:W-:-:S08]  /*150c0*/  IMAD.WIDE.U32 R2, R23, 0x2, R2 ;  /* 0x0000000217027825 */ /* 0x000fd000078e0002 */
        /* <DEDUP_REMOVED lines=8> */
.L_x_1101:
        /* <DEDUP_REMOVED lines=10> */
.L_x_1102:
[----:B------:R1:W-:Y:S02]  /*151f0*/  SYNCS.ARRIVE.TRANS64.A1T0 RZ, [R0+URZ+0x30850], RZ ;  /* 0x030850ff00ff79a7 */ /* 0x0003e4000810003f */
[----:B-1----:R-:W-:-:S05]  /*15200*/  VIADD R0, R26, 0x1 ;  /* 0x000000011a007836 */ /* 0x002fca0000000000 */
[----:B------:R-:W-:-:S04]  /*15210*/  ISETP.NE.AND P0, PT, R0, 0x2, PT ;  /* 0x000000020000780c */ /* 0x000fc80003f05270 */
[----:B0-----:R-:W-:Y:S02]  /*15220*/  SEL R3, RZ, 0x1, P0 ;  /* 0x00000001ff037807 */ /* 0x001fe40000000000 */
[----:B------:R-:W-:Y:S02]  /*15230*/  SEL R0, R0, RZ, P0 ;  /* 0x000000ff00007207 */ /* 0x000fe40000000000 */
[----:B------:R-:W-:-:S07]  /*15240*/  LOP3.LUT R28, R28, R3, RZ, 0x3c, !PT ;  /* 0x000000031c1c7212 */ /* 0x000fce00078e3cff */
.L_x_1062:
[----:B------:R-:W0:Y:S01]  /*15250*/  S2R R3, SR_CgaCtaId ;  /* 0x0000000000037919 */ /* 0x000e220000008800 */
[----:B------:R-:W-:Y:S02]  /*15260*/  MOV R2, 0x400 ;  /* 0x0000040000027802 */ /* 0x000fe40000000f00 */
[----:B------:R-:W-:Y:S02]  /*15270*/  SHF.L.U32 R6, R6, 0x1f, RZ ;  /* 0x0000001f06067819 */ /* 0x000fe400000006ff */
[----:B0-----:R-:W-:-:S04]  /*15280*/  LEA R7, R3, R2, 0x18 ;  /* 0x0000000203077211 */ /* 0x001fc800078ec0ff */
[----:B------:R-:W0:Y:S02]  /*15290*/  SYNCS.PHASECHK.TRANS64.TRYWAIT P0, [R7+URZ+0x30820], R6 ;  /* 0x03082006070075a7 */ /* 0x000e24000800017f */
[----:B0-----:R-:W-:Y:S05]  /*152a0*/  @!P0 BRA `(.L_x_1103) ;  /* 0x0000003000a08947 */ /* 0x001fea0003800000 */
.L_x_1194:
[----:B------:R-:W-:-:S03]  /*152b0*/  UMOV UR4, 0xffffffff ;  /* 0xffffffff00047882 */ /* 0x000fc60000000000 */
[----:B------:R-:W-:Y:S05]  /*152c0*/  BRA.DIV UR4, `(.L_x_1104) ;  /* 0x0000003204ac7947 */ /* 0x000fea000b800000 */
[----:B------:R-:W1:Y:S02]  /*152d0*/  S2R R2, SR_TID.X ;  /* 0x0000000000027919 */ /* 0x000e640000002100 */
[----:B-1----:R-:W-:-:S04]  /*152e0*/  SHF.R.U32.HI R2, RZ, 0x5, R2 ;  /* 0x00000005ff027819 */ /* 0x002fc80000011602 */
[----:B------:R-:W-:-:S05]  /*152f0*/  LOP3.LUT R2, R2, 0x3, RZ, 0xc0, !PT ;  /* 0x0000000302027812 */ /* 0x000fca00078ec0ff */
[----:B------:R1:W2:Y:S02]  /*15300*/  SHFL.IDX PT, R14, R2, RZ, 0x1f ;  /* 0x00001fff020e7589 */ /* 0x0002a400000e0000 */
.L_x_1197:
[----:B--2---:R-:W-:-:S13]  /*15310*/  ISETP.NE.AND P0, PT, R14, RZ, PT ;  /* 0x000000ff0e00720c */ /* 0x004fda0003f05270 */
[----:B------:R-:W-:Y:S05]  /*15320*/  @P0 BRA `(.L_x_970) ;  /* 0x0000000000900947 */ /* 0x000fea0003800000 */
[----:B------:R-:W-:-:S03]  /*15330*/  UMOV UR4, 0xffffffff ;  /* 0xffffffff00047882 */ /* 0x000fc60000000000 */
[----:B------:R-:W-:Y:S05]  /*15340*/  BRA.DIV UR4, `(.L_x_1105) ;  /* 0x0000003204c07947 */ /* 0x000fea000b800000 */
[----:B------:R-:W-:-:S13]  /*15350*/  ELECT P6, URZ, PT ;  /* 0x00000000003f782f */ /* 0x000fda00038c0000 */
.L_x_1200:
[----:B------:R-:W-:Y:S05]  /*15360*/  @!P6 BRA `(.L_x_970) ;  /* 0x000000000080e947 */ /* 0x000fea0003800000 */
[----:B-1----:R-:W2:Y:S02]  /*15370*/  LDL R2, [R1+0x4] ;  /* 0x0000040001027983 */ /* 0x002ea40000100800 */
[----:B--2---:R-:W-:-:S13]  /*15380*/  R2UR UR4, R2 ;  /* 0x00000000020472ca */ /* 0x004fda00000e0000 */
[----:B------:R-:W-:-:S06]  /*15390*/  ULOP3.LUT UR4, UR4, 0x2, URZ, 0xfc, !UPT ;  /* 0x0000000204047892 */ /* 0x000fcc000f8efc3f */
[----:B------:R-:W-:-:S05]  /*153a0*/  IMAD.U32 R2, RZ, RZ, UR4 ;  /* 0x00000004ff027e24 */ /* 0x000fca000f8e00ff */
[----:B------:R-:W-:-:S13]  /*153b0*/  ISETP.NE.AND P0, PT, R2, 0x3, PT ;  /* 0x000000030200780c */ /* 0x000fda0003f05270 */
[----:B------:R-:W-:Y:S05]  /*153c0*/  @!P0 BRA `(.L_x_1106) ;  /* 0x0000000000048947 */ /* 0x000fea0003800000 */
[----:B------:R-:W-:Y:S01]  /*153d0*/  BPT.TRAP 0x1 ;  /* 0x000000040000795c */ /* 0x000fe20000300000 */
.L_x_1106:
[----:B------:R-:W-:Y:S01]  /*153e0*/  IMAD R5, R0, 0x8, R7 ;  /* 0x0000000800057824 */ /* 0x000fe200078e0207 */
[----:B------:R-:W-:Y:S01]  /*153f0*/  SHF.L.U32 R2, R28, 0x1f, RZ ;  /* 0x0000001f1c027819 */ /* 0x000fe200000006ff */
[----:B------:R-:W-:-:S03]  /*15400*/  VIADD R0, R0, 0x1 ;  /* 0x0000000100007836 */ /* 0x000fc60000000000 */
[----:B------:R-:W1:Y:S02]  /*15410*/  SYNCS.PHASECHK.TRANS64.TRYWAIT P1, [R5+URZ+0x30840], R2 ;  /* 0x03084002050075a7 */ /* 0x000e64000802017f */
[----:B------:R-:W-:-:S04]  /*15420*/  ISETP.NE.AND P2, PT, R0, 0x2, PT ;  /* 0x000000020000780c */ /* 0x000fc80003f45270 */
[----:B------:R-:W-:Y:S01]  /*15430*/  SEL R3, RZ, 0x1, P2 ;  /* 0x00000001ff037807 */ /* 0x000fe20001000000 */
[----:B-1----:R-:W-:Y:S08]  /*15440*/  @!P1 BRA `(.L_x_1107) ;  /* 0x0000003000a09947 */ /* 0x002ff00003800000 */
.L_x_1201:
[----:B------:R-:W-:Y:S02]  /*15450*/  SEL R0, R0, RZ, P2 ;  /* 0x000000ff00007207 */ /* 0x000fe40001000000 */
[----:B------:R-:W-:Y:S01]  /*15460*/  LOP3.LUT R3, R28, R3, RZ, 0x3c, !PT ;  /* 0x000000031c037212 */ /* 0x000fe200078e3cff */
[----:B------:R-:W-:Y:S06]  /*15470*/  @!P0 BRA `(.L_x_1108) ;  /* 0x0000000000048947 */ /* 0x000fec0003800000 */
[----:B------:R-:W-:Y:S01]  /*15480*/  BPT.TRAP 0x1 ;  /* 0x000000040000795c */ /* 0x000fe20000300000 */
.L_x_1108:
[----:B0-----:R-:W-:Y:S01]  /*15490*/  IMAD R7, R0, 0x8, R7 ;  /* 0x0000000800077824 */ /* 0x001fe200078e0207 */
[----:B------:R-:W-:-:S04]  /*154a0*/  SHF.L.U32 R0, R3, 0x1f, RZ ;  /* 0x0000001f03007819 */ /* 0x000fc800000006ff */
[----:B------:R-:W0:Y:S02]  /*154b0*/  SYNCS.PHASECHK.TRANS64.TRYWAIT P1, [R7+URZ+0x30840], R0 ;  /* 0x03084000070075a7 */ /* 0x000e24000802017f */
[----:B0-----:R-:W-:Y:S05]  /*154c0*/  @!P1 BRA `(.L_x_1109) ;  /* 0x0000003000949947 */ /* 0x001fea0003800000 */
.L_x_1202:
[----:B------:R-:W-:Y:S05]  /*154d0*/  @!P0 BRA `(.L_x_1110) ;  /* 0x0000000000048947 */ /* 0x000fea0003800000 */
[----:B------:R-:W-:Y:S01]  /*154e0*/  BPT.TRAP 0x1 ;  /* 0x000000040000795c */ /* 0x000fe20000300000 */
.L_x_1110:
[----:B------:R-:W2:Y:S02]  /*154f0*/  SYNCS.PHASECHK.TRANS64.TRYWAIT P1, [R5+URZ+0x30860], R2 ;  /* 0x03086002050075a7 */ /* 0x000ea4000802017f */
[----:B--2---:R-:W-:Y:S05]  /*15500*/  @!P1 BRA `(.L_x_1111) ;  /* 0x0000003000989947 */ /* 0x004fea0003800000 */
.L_x_1203:
[----:B------:R-:W-:Y:S05]  /*15510*/  @!P0 BRA `(.L_x_1112) ;  /* 0x0000000000048947 */ /* 0x000fea0003800000 */
[----:B------:R-:W-:Y:S01]  /*15520*/  BPT.TRAP 0x1 ;  /* 0x000000040000795c */ /* 0x000fe20000300000 */
.L_x_1112:
[----:B---3--:R3:W4:Y:S02]  /*15530*/  SYNCS.PHASECHK.TRANS64.TRYWAIT P0, [R7+URZ+0x30860], R0 ;  /* 0x03086000070075a7 */ /* 0x008724000800017f */
[----:B----4-:R-:W-:Y:S05]  /*15540*/  @!P0 NANOSLEEP.SYNCS 0x989680 ;  /* 0x009896800000895d */ /* 0x010fea0003900000 */
[----:B------:R-:W4:Y:S02]  /*15550*/  @!P0 SYNCS.PHASECHK.TRANS64 P0, [R7+URZ+0x30860], R0 ;  /* 0x03086000070085a7 */ /* 0x000f24000800007f */
[----:B----4-:R-:W-:Y:S05]  /*15560*/  @!P0 BRA `(.L_x_1112) ;  /* 0xfffffffc00f08947 */ /* 0x010fea000383ffff */
.L_x_970:
[----:B------:R-:W-:Y:S05]  /*15570*/  BSYNC B6 ;  /* 0x0000000000067941 */ /* 0x000fea0003800000 */
.L_x_967:
[----:B------:R-:W-:Y:S05]  /*15580*/  EXIT ;  /* 0x000000000000794d */ /* 0x000fea0003800000 */
.L_x_980:
[----:B0-----:R-:W-:-:S04]  /*15590*/  MOV R3, UR39 ;  /* 0x0000002700037c02 */ /* 0x001fc80008000f00 */
[----:B------:R0:W1:Y:S03]  /*155a0*/  SYNCS.PHASECHK.TRANS64.TRYWAIT P0, [R3+URZ+0x30800], R0 ;  /* 0x03080000030075a7 */ /* 0x000066000800017f */
[----:B-1----:R-:W-:Y:S05]  /*155b0*/  @!P0 NANOSLEEP.SYNCS 0x989680 ;  /* 0x009896800000895d */ /* 0x002fea0003900000 */
[----:B------:R-:W1:Y:S02]  /*155c0*/  @!P0 SYNCS.PHASECHK.TRANS64 P0, [R3+URZ+0x30800], R0 ;  /* 0x03080000030085a7 */ /* 0x000e64000800007f */
[----:B-1----:R-:W-:Y:S05]  /*155d0*/  @!P0 BRA `(.L_x_980) ;  /* 0xfffffffc00ec8947 */ /* 0x002fea000383ffff */
[----:B------:R-:W-:Y:S05]  /*155e0*/  BRA `(.L_x_1113) ;  /* 0xfffffec000a47947 */ /* 0x000fea000383ffff */
.L_x_984:
[----:B0-----:R-:W-:-:S04]  /*155f0*/  IMAD.U32 R3, RZ, RZ, UR39 ;  /* 0x00000027ff037e24 */ /* 0x001fc8000f8e00ff */
[----:B------:R0:W2:Y:S03]  /*15600*/  SYNCS.PHASECHK.TRANS64.TRYWAIT P1, [R3+URZ+0x30830], R0 ;  /* 0x03083000030075a7 */ /* 0x0000a6000802017f */
[----:B--2---:R-:W-:Y:S05]  /*15610*/  @!P1 NANOSLEEP.SYNCS 0x989680 ;  /* 0x009896800000995d */ /* 0x004fea0003900000 */
[----:B------:R-:W2:Y:S02]  /*15620*/  @!P1 SYNCS.PHASECHK.TRANS64 P1, [R3+URZ+0x30830], R0 ;  /* 0x03083000030095a7 */ /* 0x000ea4000802007f */
[----:B--2---:R-:W-:Y:S05]  /*15630*/  @!P1 BRA `(.L_x_984) ;  /* 0xfffffffc00ec9947 */ /* 0x004fea000383ffff */
[----:B------:R-:W-:Y:S05]  /*15640*/  BRA `(.L_x_983) ;  /* 0xfffffec000c87947 */ /* 0x000fea000383ffff */
.L_x_1001:
[----:B-1----:R-:W-:-:S04]  /*15650*/  IMAD.U32 R9, RZ, RZ, UR60 ;  /* 0x0000003cff097e24 */ /* 0x002fc8000f8e00ff */
[----:B------:R1:W2:Y:S03]  /*15660*/  SYNCS.PHASECHK.TRANS64.TRYWAIT P1, [R9+URZ+0x30830], R8 ;  /* 0x03083008090075a7 */ /* 0x0002a6000802017f */
[----:B--2---:R-:W-:Y:S05]  /*15670*/  @!P1 NANOSLEEP.SYNCS 0x989680 ;  /* 0x009896800000995d */ /* 0x004fea0003900000 */
[----:B------:R-:W2:Y:S02]  /*15680*/  @!P1 SYNCS.PHASECHK.TRANS64 P1, [R9+URZ+0x30830], R8 ;  /* 0x03083008090095a7 */ /* 0x000ea4000802007f */
[----:B--2---:R-:W-:Y:S05]  /*15690*/  @!P1 BRA `(.L_x_1001) ;  /* 0xfffffffc00ec9947 */ /* 0x004fea000383ffff */
[----:B------:R-:W-:Y:S05]  /*156a0*/  BRA `(.L_x_1000) ;  /* 0xfffffef800487947 */ /* 0x000fea000383ffff */
.L_x_1005:
[----:B-1----:R-:W-:-:S04]  /*156b0*/  IMAD.U32 R9, RZ, RZ, UR14 ;  /* 0x0000000eff097e24 */ /* 0x002fc8000f8e00ff */
[----:B------:R1:W3:Y:S03]  /*156c0*/  SYNCS.PHASECHK.TRANS64.TRYWAIT P1, [R9+URZ+0x30850], R0 ;  /* 0x03085000090075a7 */ /* 0x0002e6000802017f */
[----:B---3--:R-:W-:Y:S05]  /*156d0*/  @!P1 NANOSLEEP.SYNCS 0x989680 ;  /* 0x009896800000995d */ /* 0x008fea0003900000 */
[----:B------:R-:W3:Y:S02]  /*156e0*/  @!P1 SYNCS.PHASECHK.TRANS64 P1, [R9+URZ+0x30850], R0 ;  /* 0x03085000090095a7 */ /* 0x000ee4000802007f */
[----:B---3--:R-:W-:Y:S05]  /*156f0*/  @!P1 BRA `(.L_x_1005) ;  /* 0xfffffffc00ec9947 */ /* 0x008fea000383ffff */
[----:B------:R-:W-:Y:S05]  /*15700*/  BRA `(.L_x_1004) ;  /* 0xffffff0000dc7947 */ /* 0x000fea000383ffff */
.L_x_1024:
[----:B-1----:R-:W-:-:S04]  /*15710*/  IMAD.U32 R9, RZ, RZ, UR5 ;  /* 0x00000005ff097e24 */ /* 0x002fc8000f8e00ff */
[----:B------:R1:W2:Y:S03]  /*15720*/  SYNCS.PHASECHK.TRANS64.TRYWAIT P1, [R9+URZ+0x30830], R8 ;  /* 0x03083008090075a7 */ /* 0x0002a6000802017f */
[----:B--2---:R-:W-:Y:S05]  /*15730*/  @!P1 NANOSLEEP.SYNCS 0x989680 ;  /* 0x009896800000995d */ /* 0x004fea0003900000 */
[----:B------:R-:W2:Y:S02]  /*15740*/  @!P1 SYNCS.PHASECHK.TRANS64 P1, [R9+URZ+0x30830], R8 ;  /* 0x03083008090095a7 */ /* 0x000ea4000802007f */
[----:B--2---:R-:W-:Y:S05]  /*15750*/  @!P1 BRA `(.L_x_1024) ;  /* 0xfffffffc00ec9947 */ /* 0x004fea000383ffff */
[----:B------:R-:W-:Y:S05]  /*15760*/  BRA `(.L_x_1023) ;  /* 0xffffff3000c47947 */ /* 0x000fea000383ffff */
.L_x_1028:
[----:B-1----:R-:W-:-:S04]  /*15770*/  IMAD.U32 R9, RZ, RZ, UR5 ;  /* 0x00000005ff097e24 */ /* 0x002fc8000f8e00ff */
[----:B------:R1:W3:Y:S03]  /*15780*/  SYNCS.PHASECHK.TRANS64.TRYWAIT P1, [R9+URZ+0x30850], R0 ;  /* 0x03085000090075a7 */ /* 0x0002e6000802017f */
[----:B---3--:R-:W-:Y:S05]  /*15790*/  @!P1 NANOSLEEP.SYNCS 0x989680 ;  /* 0x009896800000995d */ /* 0x008fea0003900000 */
[----:B------:R-:W3:Y:S02]  /*157a0*/  @!P1 SYNCS.PHASECHK.TRANS64 P1, [R9+URZ+0x30850], R0 ;  /* 0x03085000090095a7 */ /* 0x000ee4000802007f */
[----:B---3--:R-:W-:Y:S05]  /*157b0*/  @!P1 BRA `(.L_x_1028) ;  /* 0xfffffffc00ec9947 */ /* 0x008fea000383ffff */
[----:B------:R-:W-:Y:S05]  /*157c0*/  BRA `(.L_x_1027) ;  /* 0xffffff3c00587947 */ /* 0x000fea000383ffff */
.L_x_1036:
[----:B-1----:R-:W-:-:S04]  /*157d0*/  IMAD.U32 R9, RZ, RZ, UR60 ;  /* 0x0000003cff097e24 */ /* 0x002fc8000f8e00ff */
[----:B------:R1:W2:Y:S03]  /*157e0*/  SYNCS.PHASECHK.TRANS64.TRYWAIT P1, [R9+URZ+0x30830], R8 ;  /* 0x03083008090075a7 */ /* 0x0002a6000802017f */
[----:B--2---:R-:W-:Y:S05]  /*157f0*/  @!P1 NANOSLEEP.SYNCS 0x989680 ;  /* 0x009896800000995d */ /* 0x004fea0003900000 */
[----:B------:R-:W2:Y:S02]  /*15800*/  @!P1 SYNCS.PHASECHK.TRANS64 P1, [R9+URZ+0x30830], R8 ;  /* 0x03083008090095a7 */ /* 0x000ea4000802007f */
[----:B--2---:R-:W-:Y:S05]  /*15810*/  @!P1 BRA `(.L_x_1036) ;  /* 0xfffffffc00ec9947 */ /* 0x004fea000383ffff */
[----:B------:R-:W-:Y:S05]  /*15820*/  BRA `(.L_x_1035) ;  /* 0xffffff5400a47947 */ /* 0x000fea000383ffff */
.L_x_1040:
[----:B-1----:R-:W-:-:S04]  /*15830*/  IMAD.U32 R9, RZ, RZ, UR5 ;  /* 0x00000005ff097e24 */ /* 0x002fc8000f8e00ff */
[----:B------:R1:W3:Y:S03]  /*15840*/  SYNCS.PHASECHK.TRANS64.TRYWAIT P1, [R9+URZ+0x30850], R0 ;  /* 0x03085000090075a7 */ /* 0x0002e6000802017f */
[----:B---3--:R-:W-:Y:S05]  /*15850*/  @!P1 NANOSLEEP.SYNCS 0x989680 ;  /* 0x009896800000995d */ /* 0x008fea0003900000 */
[----:B------:R-:W3:Y:S02]  /*15860*/  @!P1 SYNCS.PHASECHK.TRANS64 P1, [R9+URZ+0x30850], R0 ;  /* 0x03085000090095a7 */ /* 0x000ee4000802007f */
[----:B---3--:R-:W-:Y:S05]  /*15870*/  @!P1 BRA `(.L_x_1040) ;  /* 0xfffffffc00ec9947 */ /* 0x008fea000383ffff */
[----:B------:R-:W-:Y:S05]  /*15880*/  BRA `(.L_x_1039) ;  /* 0xffffff6000387947 */ /* 0x000fea000383ffff */
.L_x_1055:
[----:B-1----:R-:W-:-:S04]  /*15890*/  IMAD.U32 R5, RZ, RZ, UR5 ;  /* 0x00000005ff057e24 */ /* 0x002fc8000f8e00ff */
[----:B------:R1:W2:Y:S03]  /*158a0*/  SYNCS.PHASECHK.TRANS64.TRYWAIT P1, [R5+URZ+0x30850], R0 ;  /* 0x03085000050075a7 */ /* 0x0002a6000802017f */
[----:B--2---:R-:W-:Y:S05]  /*158b0*/  @!P1 NANOSLEEP.SYNCS 0x989680 ;  /* 0x009896800000995d */ /* 0x004fea0003900000 */
[----:B------:R-:W2:Y:S02]  /*158c0*/  @!P1 SYNCS.PHASECHK.TRANS64 P1, [R5+URZ+0x30850], R0 ;  /* 0x03085000050095a7 */ /* 0x000ea4000802007f */
[----:B--2---:R-:W-:Y:S05]  /*158d0*/  @!P1 BRA `(.L_x_1055) ;  /* 0xfffffffc00ec9947 */ /* 0x004fea000383ffff */
[----:B------:R-:W-:Y:S05]  /*158e0*/  BRA `(.L_x_1054) ;  /* 0xffffff9000c07947 */ /* 0x000fea000383ffff */
.L_x_1073:
[----:B------:R-:W-:Y:S01]  /*158f0*/  IMAD.MOV.U32 R13, RZ, RZ, R18 ;  /* 0x000000ffff0d7224 */ /* 0x000fe200078e0012 */
[----:B------:R-:W-:Y:S01]  /*15900*/  MOV R11, 0x1f ;  /* 0x0000001f000b7802 */ /* 0x000fe20000000f00 */
[----:B------:R-:W-:Y:S02]  /*15910*/  IMAD.MOV.U32 R12, RZ, RZ, RZ ;  /* 0x000000ffff0c7224 */ /* 0x000fe400078e00ff */
[----:B------:R-:W-:-:S07]  /*15920*/  IMAD.MOV.U32 R15, RZ, RZ, -0x1 ;  /* 0xffffffffff0f7424 */ /* 0x000fce00078e00ff */
[----:B-----5:R-:W-:Y:S05]  /*15930*/  WARPSYNC.COLLECTIVE R15, `(.L_x_1114) ;  /* 0x000000000f087348 */ /* 0x020fea0003c00000 */
[----:B------:R0:W1:Y:S02]  /*15940*/  SHFL.IDX P6, R14, R13, R12, R11 ;  /* 0x0000000c0d0e7389 */ /* 0x00006400000c000b */
[----:B01---5:R-:W-:Y:S01]  /*15950*/  ENDCOLLECTIVE ;  /* 0x000000000000791b */ /* 0x023fe20003800000 */
.L_x_1114:
[----:B------:R-:W-:Y:S05]  /*15960*/  BRA `(.L_x_1115) ;  /* 0xffffffcc00707947 */ /* 0x000fea000383ffff */
.L_x_1075:
[----:B0-----:R-:W-:-:S04]  /*15970*/  IMAD.U32 R3, RZ, RZ, UR48 ;  /* 0x00000030ff037e24 */ /* 0x001fc8000f8e00ff */
[----:B------:R0:W1:Y:S03]  /*15980*/  SYNCS.PHASECHK.TRANS64.TRYWAIT P0, [R3+URZ+0x30840], R2 ;  /* 0x03084002030075a7 */ /* 0x000066000800017f */
[----:B-1----:R-:W-:Y:S05]  /*15990*/  @!P0 NANOSLEEP.SYNCS 0x989680 ;  /* 0x009896800000895d */ /* 0x002fea0003900000 */
[----:B------:R-:W1:Y:S02]  /*159a0*/  @!P0 SYNCS.PHASECHK.TRANS64 P0, [R3+URZ+0x30840], R2 ;  /* 0x03084002030085a7 */ /* 0x000e64000800007f */
[----:B-1----:R-:W-:Y:S05]  /*159b0*/  @!P0 BRA `(.L_x_1075) ;  /* 0xfffffffc00ec8947 */ /* 0x002fea000383ffff */
[----:B------:R-:W-:Y:S05]  /*159c0*/  BRA `(.L_x_1116) ;  /* 0xffffffd000007947 */ /* 0x000fea000383ffff */
.L_x_1076:
        /* <DEDUP_REMOVED lines=8> */
.L_x_1118:
[----:B------:R-:W-:Y:S05]  /*15a50*/  BSYNC B0 ;  /* 0x0000000000007941 */ /* 0x000fea0003800000 */
.L_x_1117:
[----:B------:R-:W-:Y:S01]  /*15a60*/  IMAD.MOV.U32 R13, RZ, RZ, R0 ;  /* 0x000000ffff0d7224 */ /* 0x000fe200078e0000 */
[----:B------:R-:W-:Y:S01]  /*15a70*/  MOV R15, 0xffffffff ;  /* 0xffffffff000f7802 */ /* 0x000fe20000000f00 */
[----:B------:R-:W-:Y:S01]  /*15a80*/  IMAD.MOV.U32 R12, RZ, RZ, RZ ;  /* 0x000000ffff0c7224 */ /* 0x000fe200078e00ff */
[----:B------:R-:W-:Y:S01]  /*15a90*/  @P0 LEA R9, R30, UR48, 0x1 ;  /* 0x000000301e090c11 */ /* 0x000fe2000f8e08ff */
[----:B------:R-:W-:Y:S02]  /*15aa0*/  IMAD.MOV.U32 R11, RZ, RZ, 0x181f ;  /* 0x0000181fff0b7424 */ /* 0x000fe400078e00ff */
[----:B------:R-:W-:-:S07]  /*15ab0*/  IMAD.MOV.U32 R3, RZ, RZ, R14 ;  /* 0x000000ffff037224 */ /* 0x000fce00078e000e */
[----:B------:R-:W-:Y:S05]  /*15ac0*/  WARPSYNC.COLLECTIVE R15, `(.L_x_1119) ;  /* 0x000000000f087348 */ /* 0x000fea0003c00000 */
[----:B------:R0:W1:Y:S02]  /*15ad0*/  SHFL.IDX P6, R14, R13, R12, R11 ;  /* 0x0000000c0d0e7389 */ /* 0x00006400000c000b */
[----:B01----:R-:W-:Y:S01]  /*15ae0*/  ENDCOLLECTIVE ;  /* 0x000000000000791b */ /* 0x003fe20003800000 */
.L_x_1119:
[----:B------:R-:W-:Y:S02]  /*15af0*/  IMAD.MOV.U32 R13, RZ, RZ, R7 ;  /* 0x000000ffff0d7224 */ /* 0x000fe400078e0007 */
[----:B------:R-:W-:Y:S02]  /*15b00*/  IMAD.MOV.U32 R12, RZ, RZ, 0x1 ;  /* 0x00000001ff0c7424 */ /* 0x000fe400078e00ff */
[----:B------:R-:W-:-:S07]  /*15b10*/  IMAD.MOV.U32 R2, RZ, RZ, R14 ;  /* 0x000000ffff027224 */ /* 0x000fce00078e000e */
[----:B------:R-:W-:Y:S05]  /*15b20*/  WARPSYNC.COLLECTIVE R15, `(.L_x_1120) ;  /* 0x000000000f087348 */ /* 0x000fea0003c00000 */
[----:B------:R0:W1:Y:S02]  /*15b30*/  SHFL.IDX P6, R14, R13, R12, R11 ;  /* 0x0000000c0d0e7389 */ /* 0x00006400000c000b */
[----:B01----:R-:W-:Y:S01]  /*15b40*/  ENDCOLLECTIVE ;  /* 0x000000000000791b */ /* 0x003fe20003800000 */
.L_x_1120:
        /* <DEDUP_REMOVED lines=8> */
[----:B------:R-:W-:Y:S01]  /*15bd0*/  ISETP.GE.AND P0, PT, R6, 0x11, PT ;  /* 0x000000110600780c */ /* 0x000fe20003f06270 */
[----:B------:R-:W-:-:S12]  /*15be0*/  IMAD.MOV.U32 R5, RZ, RZ, R14 ;  /* 0x000000ffff057224 */ /* 0x000fd800078e000e */
[----:B0-----:R-:W-:Y:S05]  /*15bf0*/  WARPSYNC.COLLECTIVE R15, `(.L_x_1121) ;  /* 0x000000000f087348 */ /* 0x001fea0003c00000 */
[----:B------:R1:W2:Y:S02]  /*15c00*/  SHFL.IDX P6, R14, R13, R12, R11 ;  /* 0x0000000c0d0e7389 */ /* 0x0002a400000c000b */
[----:B012---:R-:W-:Y:S01]  /*15c10*/  ENDCOLLECTIVE ;  /* 0x000000000000791b */ /* 0x007fe20003800000 */
.L_x_1121:
[----:B------:R-:W-:Y:S01]  /*15c20*/  @P0 LEA R21, R30, UR48, 0x1 ;  /* 0x000000301e150c11 */ /* 0x000fe2000f8e08ff */
[----:B------:R-:W-:Y:S02]  /*15c30*/  IMAD.MOV.U32 R13, RZ, RZ, R7 ;  /* 0x000000ffff0d7224 */ /* 0x000fe400078e0007 */
[----:B------:R-:W-:Y:S02]  /*15c40*/  IMAD.MOV.U32 R12, RZ, RZ, 0x2 ;  /* 0x00000002ff0c7424 */ /* 0x000fe400078e00ff */
[----:B------:R-:W-:-:S07]  /*15c50*/  IMAD.MOV.U32 R4, RZ, RZ, R14 ;  /* 0x000000ffff047224 */ /* 0x000fce00078e000e */
[----:B------:R-:W-:Y:S05]  /*15c60*/  WARPSYNC.COLLECTIVE R15, `(.L_x_1122) ;  /* 0x000000000f087348 */ /* 0x000fea0003c00000 */
[----:B------:R0:W1:Y:S02]  /*15c70*/  SHFL.IDX P6, R14, R13, R12, R11 ;  /* 0x0000000c0d0e7389 */ /* 0x00006400000c000b */
[----:B01----:R-:W-:Y:S01]  /*15c80*/  ENDCOLLECTIVE ;  /* 0x000000000000791b */ /* 0x003fe20003800000 */
.L_x_1122:
        /* <DEDUP_REMOVED lines=13> */
.L_x_1123:
[----:B------:R-:W-:Y:S01]  /*15d60*/  IMAD.MOV.U32 R3, RZ, RZ, R8 ;  /* 0x000000ffff037224 */ /* 0x000fe200078e0008 */
[----:B------:R-:W-:Y:S01]  /*15d70*/  @P0 LEA R25, R30, UR48, 0x1 ;  /* 0x000000301e190c11 */ /* 0x000fe2000f8e08ff */
[----:B------:R-:W-:Y:S02]  /*15d80*/  IMAD.MOV.U32 R13, RZ, RZ, R7 ;  /* 0x000000ffff0d7224 */ /* 0x000fe400078e0007 */
[----:B------:R-:W-:Y:S01]  /*15d90*/  IMAD.MOV.U32 R12, RZ, RZ, 0x3 ;  /* 0x00000003ff0c7424 */ /* 0x000fe200078e00ff */
[----:B------:R-:W-:-:S07]  /*15da0*/  MOV R2, R14 ;  /* 0x0000000e00027202 */ /* 0x000fce0000000f00 */
[----:B------:R-:W-:Y:S05]  /*15db0*/  WARPSYNC.COLLECTIVE R15, `(.L_x_1124) ;  /* 0x000000000f087348 */ /* 0x000fea0003c00000 */
[----:B------:R0:W1:Y:S02]  /*15dc0*/  SHFL.IDX P6, R14, R13, R12, R11 ;  /* 0x0000000c0d0e7389 */ /* 0x00006400000c000b */
[----:B01----:R-:W-:Y:S01]  /*15dd0*/  ENDCOLLECTIVE ;  /* 0x000000000000791b */ /* 0x003fe20003800000 */
.L_x_1124:
        /* <DEDUP_REMOVED lines=13> */
.L_x_1125:
[----:B------:R-:W-:Y:S01]  /*15eb0*/  IMAD.MOV.U32 R5, RZ, RZ, R9 ;  /* 0x000000ffff057224 */ /* 0x000fe200078e0009 */
[----:B------:R-:W-:Y:S01]  /*15ec0*/  @P0 LEA R9, R30, UR48, 0x1 ;  /* 0x000000301e090c11 */ /* 0x000fe2000f8e08ff */
[----:B------:R-:W-:Y:S02]  /*15ed0*/  IMAD.MOV.U32 R13, RZ, RZ, R7 ;  /* 0x000000ffff0d7224 */ /* 0x000fe400078e0007 */
[----:B------:R-:W-:Y:S02]  /*15ee0*/  IMAD.MOV.U32 R12, RZ, RZ, 0x4 ;  /* 0x00000004ff0c7424 */ /* 0x000fe400078e00ff */
[----:B------:R-:W-:-:S07]  /*15ef0*/  IMAD.MOV.U32 R10, RZ, RZ, R14 ;  /* 0x000000ffff0a7224 */ /* 0x000fce00078e000e */
[----:B------:R-:W-:Y:S05]  /*15f00*/  WARPSYNC.COLLECTIVE R15, `(.L_x_1126) ;  /* 0x000000000f087348 */ /* 0x000fea0003c00000 */
[----:B------:R0:W1:Y:S02]  /*15f10*/  SHFL.IDX P6, R14, R13, R12, R11 ;  /* 0x0000000c0d0e7389 */ /* 0x00006400000c000b */
[----:B01----:R-:W-:Y:S01]  /*15f20*/  ENDCOLLECTIVE ;  /* 0x000000000000791b */ /* 0x003fe20003800000 */
.L_x_1126:
[----:B------:R-:W-:-:S04]  /*15f30*/  IMAD.MOV.U32 R4, RZ, RZ, R10 ;  /* 0x000000ffff047224 */ /* 0x000fc800078e000a */
        /* <DEDUP_REMOVED lines=13> */
.L_x_1127:
        /* <DEDUP_REMOVED lines=8> */
.L_x_1128:
        /* <DEDUP_REMOVED lines=8> */
[----:B------:R-:W-:-:S07]  /*16110*/  IMAD.MOV.U32 R7, RZ, RZ, R14 ;  /* 0x000000ffff077224 */ /* 0x000fce00078e000e */
[----:B0-----:R-:W-:Y:S05]  /*16120*/  WARPSYNC.COLLECTIVE R15, `(.L_x_1129) ;  /* 0x000000000f087348 */ /* 0x001fea0003c00000 */
[----:B------:R1:W2:Y:S02]  /*16130*/  SHFL.IDX P6, R14, R13, R12, R11 ;  /* 0x0000000c0d0e7389 */ /* 0x0002a400000c000b */
[----:B012---:R-:W-:Y:S01]  /*16140*/  ENDCOLLECTIVE ;  /* 0x000000000000791b */ /* 0x007fe20003800000 */
.L_x_1129:
[----:B------:R-:W-:Y:S05]  /*16150*/  BRA `(.L_x_1130) ;  /* 0xffffffcc00647947 */ /* 0x000fea000383ffff */
.L_x_1079:
[----:B------:R-:W-:Y:S01]  /*16160*/  IMAD.MOV.U32 R13, RZ, RZ, R8 ;  /* 0x000000ffff0d7224 */ /* 0x000fe200078e0008 */
[----:B------:R-:W-:Y:S01]  /*16170*/  MOV R15, 0xffffffff ;  /* 0xffffffff000f7802 */ /* 0x000fe20000000f00 */
[----:B------:R-:W-:Y:S02]  /*16180*/  IMAD.MOV.U32 R12, RZ, RZ, RZ ;  /* 0x000000ffff0c7224 */ /* 0x000fe400078e00ff */
[----:B------:R-:W-:Y:S02]  /*16190*/  IMAD.MOV.U32 R11, RZ, RZ, 0x181f ;  /* 0x0000181fff0b7424 */ /* 0x000fe400078e00ff */
[----:B------:R-:W-:-:S07]  /*161a0*/  VIADD R7, R27, UR42 ;  /* 0x0000002a1b077c36 */ /* 0x000fce0008000000 */
[----:B------:R-:W-:Y:S05]  /*161b0*/  WARPSYNC.COLLECTIVE R15, `(.L_x_1131) ;  /* 0x000000000f087348 */ /* 0x000fea0003c00000 */
[----:B------:R0:W1:Y:S02]  /*161c0*/  SHFL.IDX P6, R14, R13, R12, R11 ;  /* 0x0000000c0d0e7389 */ /* 0x00006400000c000b */
[----:B01----:R-:W-:Y:S01]  /*161d0*/  ENDCOLLECTIVE ;  /* 0x000000000000791b */ /* 0x003fe20003800000 */
.L_x_1131:
[----:B------:R-:W-:Y:S02]  /*161e0*/  VIADD R5, R7, 0x10 ;  /* 0x0000001007057836 */ /* 0x000fe40000000000 */
[----:B------:R-:W-:Y:S02]  /*161f0*/  IMAD.MOV.U32 R13, RZ, RZ, R6 ;  /* 0x000000ffff0d7224 */ /* 0x000fe400078e0006 */
[----:B------:R-:W-:-:S07]  /*16200*/  IMAD.MOV.U32 R3, RZ, RZ, R14 ;  /* 0x000000ffff037224 */ /* 0x000fce00078e000e */
[----:B------:R-:W-:Y:S05]  /*16210*/  WARPSYNC.COLLECTIVE R15, `(.L_x_1132) ;  /* 0x000000000f087348 */ /* 0x000fea0003c00000 */
[----:B------:R0:W1:Y:S02]  /*16220*/  SHFL.IDX P6, R14, R13, R12, R11 ;  /* 0x0000000c0d0e7389 */ /* 0x00006400000c000b */
[----:B01----:R-:W-:Y:S01]  /*16230*/  ENDCOLLECTIVE ;  /* 0x000000000000791b */ /* 0x003fe20003800000 */
.L_x_1132:
[----:B------:R-:W-:Y:S02]  /*16240*/  ULDC UR4, c[0x0][0x288] ;  /* 0x0000a20000047ab9 */ /* 0x000fe40000000800 */
[----:B------:R-:W-:-:S05]  /*16250*/  IMAD R0, R0, UR4, RZ ;  /* 0x0000000400007c24 */ /* 0x000fca000f8e02ff */
[----:B------:R-:W-:Y:S01]  /*16260*/  ISETP.GE.AND P1, PT, R7, R0, PT ;  /* 0x000000000700720c */ /* 0x000fe20003f26270 */
[----:B------:R-:W-:Y:S02]  /*16270*/  IMAD.MOV.U32 R13, RZ, RZ, R8 ;  /* 0x000000ffff0d7224 */ /* 0x000fe400078e0008 */
[----:B------:R-:W-:-:S10]  /*16280*/  IMAD.MOV.U32 R12, RZ, RZ, 0x1 ;  /* 0x00000001ff0c7424 */ /* 0x000fd400078e00ff */
[----:B------:R-:W-:Y:S01]  /*16290*/  @!P1 LEA R9, R30, UR48, 0x1 ;  /* 0x000000301e099c11 */ /* 0x000fe2000f8e08ff */
[----:B------:R-:W-:-:S07]  /*162a0*/  IMAD.MOV.U32 R2, RZ, RZ, R14 ;  /* 0x000000ffff027224 */ /* 0x000fce00078e000e */
[----:B------:R-:W-:Y:S05]  /*162b0*/  WARPSYNC.COLLECTIVE R15, `(.L_x_1133) ;  /* 0x000000000f087348 */ /* 0x000fea0003c00000 */
[----:B------:R0:W1:Y:S02]  /*162c0*/  SHFL.IDX P6, R14, R13, R12, R11 ;  /* 0x0000000c0d0e7389 */ /* 0x00006400000c000b */
[----:B01----:R-:W-:Y:S01]  /*162d0*/  ENDCOLLECTIVE ;  /* 0x000000000000791b */ /* 0x003fe20003800000 */
.L_x_1133:
        /* <DEDUP_REMOVED lines=8> */
[----:B------:R-:W-:Y:S01]  /*16360*/  ISETP.GE.AND P1, PT, R5, R0, PT ;  /* 0x000000000500720c */ /* 0x000fe20003f26270 */
[----:B------:R-:W-:-:S12]  /*16370*/  IMAD.MOV.U32 R5, RZ, RZ, R14 ;  /* 0x000000ffff057224 */ /* 0x000fd800078e000e */
[----:B0-----:R-:W-:Y:S05]  /*16380*/  WARPSYNC.COLLECTIVE R15, `(.L_x_1134) ;  /* 0x000000000f087348 */ /* 0x001fea0003c00000 */
[----:B------:R1:W2:Y:S02]  /*16390*/  SHFL.IDX P6, R14, R13, R12, R11 ;  /* 0x0000000c0d0e7389 */ /* 0x0002a400000c000b */
[----:B012---:R-:W-:Y:S01]  /*163a0*/  ENDCOLLECTIVE ;  /* 0x000000000000791b */ /* 0x007fe20003800000 */
.L_x_1134:
[----:B------:R-:W-:Y:S02]  /*163b0*/  IADD3 R3, R7, 0x20, RZ ;  /* 0x0000002007037810 */ /* 0x000fe40007ffe0ff */
[----:B------:R-:W-:Y:S01]  /*163c0*/  @!P1 LEA R21, R30, UR48, 0x1 ;  /* 0x000000301e159c11 */ /* 0x000fe2000f8e08ff */
[----:B------:R-:W-:Y:S02]  /*163d0*/  IMAD.MOV.U32 R13, RZ, RZ, R8 ;  /* 0x000000ffff0d7224 */ /* 0x000fe400078e0008 */
[----:B------:R-:W-:Y:S02]  /*163e0*/  IMAD.MOV.U32 R12, RZ, RZ, 0x2 ;  /* 0x00000002ff0c7424 */ /* 0x000fe400078e00ff */
[----:B------:R-:W-:-:S07]  /*163f0*/  IMAD.MOV.U32 R4, RZ, RZ, R14 ;  /* 0x000000ffff047224 */ /* 0x000fce00078e000e */
[----:B------:R-:W-:Y:S05]  /*16400*/  WARPSYNC.COLLECTIVE R15, `(.L_x_1135) ;  /* 0x000000000f087348 */ /* 0x000fea0003c00000 */
[----:B------:R0:W1:Y:S02]  /*16410*/  SHFL.IDX P6, R14, R13, R12, R11 ;  /* 0x0000000c0d0e7389 */ /* 0x00006400000c000b */
[----:B01----:R-:W-:Y:S01]  /*16420*/  ENDCOLLECTIVE ;  /* 0x000000000000791b */ /* 0x003fe20003800000 */
.L_x_1135:
        /* <DEDUP_REMOVED lines=13> */
.L_x_1136:
[----:B------:R-:W-:Y:S01]  /*16500*/  VIADD R5, R7, 0x30 ;  /* 0x0000003007057836 */ /* 0x000fe20000000000 */
[----:B------:R-:W-:Y:S01]  /*16510*/  @!P1 LEA R9, R30, UR48, 0x1 ;  /* 0x000000301e099c11 */ /* 0x000fe2000f8e08ff */
[----:B------:R-:W-:Y:S02]  /*16520*/  IMAD.MOV.U32 R13, RZ, RZ, R8 ;  /* 0x000000ffff0d7224 */ /* 0x000fe400078e0008 */
[----:B------:R-:W-:Y:S02]  /*16530*/  IMAD.MOV.U32 R12, RZ, RZ, 0x3 ;  /* 0x00000003ff0c7424 */ /* 0x000fe400078e00ff */
[----:B------:R-:W-:-:S07]  /*16540*/  IMAD.MOV.U32 R2, RZ, RZ, R14 ;  /* 0x000000ffff027224 */ /* 0x000fce00078e000e */
[----:B------:R-:W-:Y:S05]  /*16550*/  WARPSYNC.COLLECTIVE R15, `(.L_x_1137) ;  /* 0x000000000f087348 */ /* 0x000fea0003c00000 */
[----:B------:R0:W1:Y:S02]  /*16560*/  SHFL.IDX P6, R14, R13, R12, R11 ;  /* 0x0000000c0d0e7389 */ /* 0x00006400000c000b */
[----:B01----:R-:W-:Y:S01]  /*16570*/  ENDCOLLECTIVE ;  /* 0x000000000000791b */ /* 0x003fe20003800000 */
.L_x_1137:
        /* <DEDUP_REMOVED lines=13> */
.L_x_1138:
[----:B------:R-:W-:Y:S01]  /*16650*/  VIADD R3, R7, 0x40 ;  /* 0x0000004007037836 */ /* 0x000fe20000000000 */
[----:B------:R-:W-:Y:S01]  /*16660*/  @!P1 LEA R21, R30, UR48, 0x1 ;  /* 0x000000301e159c11 */ /* 0x000fe2000f8e08ff */
[----:B------:R-:W-:Y:S02]  /*16670*/  IMAD.MOV.U32 R13, RZ, RZ, R8 ;  /* 0x000000ffff0d7224 */ /* 0x000fe400078e0008 */
[----:B------:R-:W-:Y:S01]  /*16680*/  IMAD.MOV.U32 R12, RZ, RZ, 0x4 ;  /* 0x00000004ff0c7424 */ /* 0x000fe200078e00ff */
[----:B------:R-:W-:-:S07]  /*16690*/  MOV R4, R14 ;  /* 0x0000000e00047202 */ /* 0x000fce0000000f00 */
[----:B------:R-:W-:Y:S05]  /*166a0*/  WARPSYNC.COLLECTIVE R15, `(.L_x_1139) ;  /* 0x000000000f087348 */ /* 0x000fea0003c00000 */
[----:B------:R0:W1:Y:S02]  /*166b0*/  SHFL.IDX P6, R14, R13, R12, R11 ;  /* 0x0000000c0d0e7389 */ /* 0x00006400000c000b */
[----:B01----:R-:W-:Y:S01]  /*166c0*/  ENDCOLLECTIVE ;  /* 0x000000000000791b */ /* 0x003fe20003800000 */
.L_x_1139:
        /* <DEDUP_REMOVED lines=13> */
.L_x_1140:
        /* <DEDUP_REMOVED lines=8> */
.L_x_1141:
        /* <DEDUP_REMOVED lines=13> */
.L_x_1142:
        /* <DEDUP_REMOVED lines=8> */
.L_x_1143:
        /* <DEDUP_REMOVED lines=13> */
.L_x_1144:
[----:B------:R-:W-:Y:S01]  /*16a40*/  @!P1 LEA R9, R30, UR48, 0x1 ;  /* 0x000000301e099c11 */ /* 0x000fe2000f8e08ff */
[----:B------:R-:W-:Y:S02]  /*16a50*/  IMAD.MOV.U32 R13, RZ, RZ, R8 ;  /* 0x000000ffff0d7224 */ /* 0x000fe400078e0008 */
[----:B------:R-:W-:Y:S02]  /*16a60*/  IMAD.MOV.U32 R12, RZ, RZ, 0x7 ;  /* 0x00000007ff0c7424 */ /* 0x000fe400078e00ff */
[----:B------:R-:W-:-:S07]  /*16a70*/  IMAD.MOV.U32 R2, RZ, RZ, R14 ;  /* 0x000000ffff027224 */ /* 0x000fce00078e000e */
[----:B------:R-:W-:Y:S05]  /*16a80*/  WARPSYNC.COLLECTIVE R15, `(.L_x_1145) ;  /* 0x000000000f087348 */ /* 0x000fea0003c00000 */
[----:B------:R0:W1:Y:S02]  /*16a90*/  SHFL.IDX P6, R14, R13, R12, R11 ;  /* 0x0000000c0d0e7389 */ /* 0x00006400000c000b */
[----:B01----:R-:W-:Y:S01]  /*16aa0*/  ENDCOLLECTIVE ;  /* 0x000000000000791b */ /* 0x003fe20003800000 */
.L_x_1145:
        /* <DEDUP_REMOVED lines=8> */
[----:B------:R-:W-:-:S07]  /*16b30*/  IMAD.MOV.U32 R4, RZ, RZ, R14 ;  /* 0x000000ffff047224 */ /* 0x000fce00078e000e */
[----:B0-----:R-:W-:Y:S05]  /*16b40*/  WARPSYNC.COLLECTIVE R15, `(.L_x_1146) ;  /* 0x000000000f087348 */ /* 0x001fea0003c00000 */
[----:B------:R1:W2:Y:S02]  /*16b50*/  SHFL.IDX P6, R14, R13, R12, R11 ;  /* 0x0000000c0d0e7389 */ /* 0x0002a400000c000b */
[----:B012---:R-:W-:Y:S01]  /*16b60*/  ENDCOLLECTIVE ;  /* 0x000000000000791b */ /* 0x007fe20003800000 */
.L_x_1146:
[----:B------:R-:W-:Y:S05]  /*16b70*/  BRA `(.L_x_1147) ;  /* 0xffffffcc00507947 */ /* 0x000fea000383ffff */
.L_x_1082:
[----:B0-----:R-:W-:-:S04]  /*16b80*/  IMAD.U32 R3, RZ, RZ, UR48 ;  /* 0x00000030ff037e24 */ /* 0x001fc8000f8e00ff */
[----:B------:R0:W1:Y:S03]  /*16b90*/  SYNCS.PHASECHK.TRANS64.TRYWAIT P0, [R3+URZ+0x30820], R0 ;  /* 0x03082000030075a7 */ /* 0x000066000800017f */
[----:B-1----:R-:W-:Y:S05]  /*16ba0*/  @!P0 NANOSLEEP.SYNCS 0x989680 ;  /* 0x009896800000895d */ /* 0x002fea0003900000 */
[----:B------:R-:W1:Y:S02]  /*16bb0*/  @!P0 SYNCS.PHASECHK.TRANS64 P0, [R3+URZ+0x30820], R0 ;  /* 0x03082000030085a7 */ /* 0x000e64000800007f */
[----:B-1----:R-:W-:Y:S05]  /*16bc0*/  @!P0 BRA `(.L_x_1082) ;  /* 0xfffffffc00ec8947 */ /* 0x002fea000383ffff */
[----:B------:R-:W-:Y:S05]  /*16bd0*/  BRA `(.L_x_1148) ;  /* 0xffffffcc009c7947 */ /* 0x000fea000383ffff */
.L_x_1086:
[----:B0-----:R0:W1:Y:S02]  /*16be0*/  SYNCS.PHASECHK.TRANS64.TRYWAIT P0, [R19+URZ+0x30840], R2 ;  /* 0x03084002130075a7 */ /* 0x001064000800017f */
[----:B-1----:R-:W-:Y:S05]  /*16bf0*/  @!P0 NANOSLEEP.SYNCS 0x989680 ;  /* 0x009896800000895d */ /* 0x002fea0003900000 */
[----:B------:R-:W1:Y:S02]  /*16c00*/  @!P0 SYNCS.PHASECHK.TRANS64 P0, [R19+URZ+0x30840], R2 ;  /* 0x03084002130085a7 */ /* 0x000e64000800007f */
[----:B-1----:R-:W-:Y:S05]  /*16c10*/  @!P0 BRA `(.L_x_1086) ;  /* 0xfffffffc00f08947 */ /* 0x002fea000383ffff */
[----:B------:R-:W-:Y:S05]  /*16c20*/  BRA `(.L_x_1149) ;  /* 0xffffffd000847947 */ /* 0x000fea000383ffff */
.L_x_1087:
        /* <DEDUP_REMOVED lines=8> */
.L_x_1151:
[----:B------:R-:W-:Y:S05]  /*16cb0*/  BSYNC B1 ;  /* 0x0000000000017941 */ /* 0x000fea0003800000 */
.L_x_1150:
[----:B------:R-:W-:Y:S01]  /*16cc0*/  IMAD.MOV.U32 R13, RZ, RZ, R21 ;  /* 0x000000ffff0d7224 */ /* 0x000fe200078e0015 */
[----:B------:R-:W-:Y:S01]  /*16cd0*/  MOV R15, 0xffffffff ;  /* 0xffffffff000f7802 */ /* 0x000fe20000000f00 */
[----:B------:R-:W-:Y:S01]  /*16ce0*/  IMAD.MOV.U32 R12, RZ, RZ, RZ ;  /* 0x000000ffff0c7224 */ /* 0x000fe200078e00ff */
[----:B------:R-:W-:Y:S01]  /*16cf0*/  P2R R6, PR, RZ, 0x2 ;  /* 0x00000002ff067803 */ /* 0x000fe20000000000 */
[----:B------:R-:W-:Y:S01]  /*16d00*/  IMAD.MOV.U32 R11, RZ, RZ, 0x181f ;  /* 0x0000181fff0b7424 */ /* 0x000fe200078e00ff */
[----:B------:R-:W-:Y:S01]  /*16d10*/  LOP3.LUT P1, RZ, R16, 0x4, RZ, 0xc0, !PT ;  /* 0x0000000410ff7812 */ /* 0x000fe2000782c0ff */
[----:B------:R-:W-:Y:S01]  /*16d20*/  IMAD.MOV.U32 R3, RZ, RZ, R14 ;  /* 0x000000ffff037224 */ /* 0x000fe200078e000e */
[----:B------:R-:W-:Y:S01]  /*16d30*/  LEA R22, R22, UR48, 0x1 ;  /* 0x0000003016167c11 */ /* 0x000fe2000f8e08ff */
[----:B------:R-:W-:-:S10]  /*16d40*/  IMAD.SHL.U32 R8, R23, 0x2, RZ ;  /* 0x0000000217087824 */ /* 0x000fd400078e00ff */
[----:B------:R-:W-:Y:S05]  /*16d50*/  WARPSYNC.COLLECTIVE R15, `(.L_x_1152) ;  /* 0x000000000f087348 */ /* 0x000fea0003c00000 */
[----:B------:R0:W1:Y:S02]  /*16d60*/  SHFL.IDX P6, R14, R13, R12, R11 ;  /* 0x0000000c0d0e7389 */ /* 0x00006400000c000b */
[----:B01----:R-:W-:Y:S01]  /*16d70*/  ENDCOLLECTIVE ;  /* 0x000000000000791b */ /* 0x003fe20003800000 */
.L_x_1152:
[----:B------:R-:W-:Y:S02]  /*16d80*/  IMAD.MOV.U32 R13, RZ, RZ, R24 ;  /* 0x000000ffff0d7224 */ /* 0x000fe400078e0018 */
[----:B------:R-:W-:Y:S01]  /*16d90*/  IMAD.MOV.U32 R12, RZ, RZ, 0x1 ;  /* 0x00000001ff0c7424 */ /* 0x000fe200078e00ff */
[----:B------:R-:W-:-:S13]  /*16da0*/  IADD3 R2, P0, R14, R8, RZ ;  /* 0x000000080e027210 */ /* 0x000fda0007f1e0ff */
[----:B------:R-:W-:Y:S05]  /*16db0*/  WARPSYNC.COLLECTIVE R15, `(.L_x_1153) ;  /* 0x000000000f087348 */ /* 0x000fea0003c00000 */
[----:B------:R0:W1:Y:S02]  /*16dc0*/  SHFL.IDX P6, R14, R13, R12, R11 ;  /* 0x0000000c0d0e7389 */ /* 0x00006400000c000b */
[----:B01----:R-:W-:Y:S01]  /*16dd0*/  ENDCOLLECTIVE ;  /* 0x000000000000791b */ /* 0x003fe20003800000 */
.L_x_1153:
        /* <DEDUP_REMOVED lines=8> */
[----:B------:R-:W-:-:S07]  /*16e60*/  IMAD.MOV.U32 R7, RZ, RZ, R14 ;  /* 0x000000ffff077224 */ /* 0x000fce00078e000e */
[----:B0-----:R-:W-:Y:S05]  /*16e70*/  WARPSYNC.COLLECTIVE R15, `(.L_x_1154) ;  /* 0x000000000f087348 */ /* 0x001fea0003c00000 */
[----:B------:R1:W2:Y:S02]  /*16e80*/  SHFL.IDX P6, R14, R13, R12, R11 ;  /* 0x0000000c0d0e7389 */ /* 0x0002a400000c000b */
[----:B012---:R-:W-:Y:S01]  /*16e90*/  ENDCOLLECTIVE ;  /* 0x000000000000791b */ /* 0x007fe20003800000 */
.L_x_1154:
[----:B------:R-:W-:Y:S02]  /*16ea0*/  IMAD.MOV.U32 R13, RZ, RZ, R24 ;  /* 0x000000ffff0d7224 */ /* 0x000fe400078e0018 */
[----:B------:R-:W-:Y:S01]  /*16eb0*/  IMAD.MOV.U32 R12, RZ, RZ, 0x2 ;  /* 0x00000002ff0c7424 */ /* 0x000fe200078e00ff */
[----:B------:R-:W-:-:S13]  /*16ec0*/  IADD3 R2, P0, R14, R8, RZ ;  /* 0x000000080e027210 */ /* 0x000fda0007f1e0ff */
[----:B------:R-:W-:Y:S05]  /*16ed0*/  WARPSYNC.COLLECTIVE R15, `(.L_x_1155) ;  /* 0x000000000f087348 */ /* 0x000fea0003c00000 */
[----:B------:R0:W1:Y:S02]  /*16ee0*/  SHFL.IDX P6, R14, R13, R12, R11 ;  /* 0x0000000c0d0e7389 */ /* 0x00006400000c000b */
[----:B01----:R-:W-:Y:S01]  /*16ef0*/  ENDCOLLECTIVE ;  /* 0x000000000000791b */ /* 0x003fe20003800000 */
.L_x_1155:
        /* <DEDUP_REMOVED lines=12> */
.L_x_1156:
[----:B------:R-:W-:Y:S02]  /*16fc0*/  IMAD.MOV.U32 R13, RZ, RZ, R24 ;  /* 0x000000ffff0d7224 */ /* 0x000fe400078e0018 */
[----:B------:R-:W-:Y:S01]  /*16fd0*/  IMAD.MOV.U32 R12, RZ, RZ, 0x3 ;  /* 0x00000003ff0c7424 */ /* 0x000fe200078e00ff */
[----:B------:R-:W-:-:S07]  /*16fe0*/  MOV R10, R14 ;  /* 0x0000000e000a7202 */ /* 0x000fce0000000f00 */
[----:B------:R-:W-:Y:S05]  /*16ff0*/  WARPSYNC.COLLECTIVE R15, `(.L_x_1157) ;  /* 0x000000000f087348 */ /* 0x000fea0003c00000 */
[----:B------:R0:W1:Y:S02]  /*17000*/  SHFL.IDX P6, R14, R13, R12, R11 ;  /* 0x0000000c0d0e7389 */ /* 0x00006400000c000b */
[----:B01----:R-:W-:Y:S01]  /*17010*/  ENDCOLLECTIVE ;  /* 0x000000000000791b */ /* 0x003fe20003800000 */
.L_x_1157:
        /* <DEDUP_REMOVED lines=13> */
.L_x_1158:
[----:B------:R-:W-:Y:S02]  /*170f0*/  IMAD.MOV.U32 R13, RZ, RZ, R24 ;  /* 0x000000ffff0d7224 */ /* 0x000fe400078e0018 */
[----:B------:R-:W-:Y:S02]  /*17100*/  IMAD.MOV.U32 R12, RZ, RZ, 0x4 ;  /* 0x00000004ff0c7424 */ /* 0x000fe400078e00ff */
[----:B------:R-:W-:-:S07]  /*17110*/  IMAD.MOV.U32 R2, RZ, RZ, R14 ;  /* 0x000000ffff027224 */ /* 0x000fce00078e000e */
[----:B------:R-:W-:Y:S05]  /*17120*/  WARPSYNC.COLLECTIVE R15, `(.L_x_1159) ;  /* 0x000000000f087348 */ /* 0x000fea0003c00000 */
[----:B------:R0:W1:Y:S02]  /*17130*/  SHFL.IDX P6, R14, R13, R12, R11 ;  /* 0x0000000c0d0e7389 */ /* 0x00006400000c000b */
[----:B01----:R-:W-:Y:S01]  /*17140*/  ENDCOLLECTIVE ;  /* 0x000000000000791b */ /* 0x003fe20003800000 */
.L_x_1159:
[----:B------:R-:W-:-:S05]  /*17150*/  IADD3 R2, P0, R2, R8, RZ ;  /* 0x0000000802027210 */ /* 0x000fca0007f1e0ff */
[----:B------:R-:W-:-:S05]  /*17160*/  IMAD.X R3, RZ, RZ, R3, P0 ;  /* 0x000000ffff037224 */ /* 0x000fca00000e0603 */
        /* <DEDUP_REMOVED lines=11> */
.L_x_1160:
[----:B------:R-:W-:Y:S02]  /*17220*/  IMAD.MOV.U32 R13, RZ, RZ, R24 ;  /* 0x000000ffff0d7224 */ /* 0x000fe400078e0018 */
[----:B------:R-:W-:Y:S02]  /*17230*/  IMAD.MOV.U32 R12, RZ, RZ, 0x5 ;  /* 0x00000005ff0c7424 */ /* 0x000fe400078e00ff */
[----:B------:R-:W-:-:S07]  /*17240*/  IMAD.MOV.U32 R2, RZ, RZ, R14 ;  /* 0x000000ffff027224 */ /* 0x000fce00078e000e */
[----:B------:R-:W-:Y:S05]  /*17250*/  WARPSYNC.COLLECTIVE R15, `(.L_x_1161) ;  /* 0x000000000f087348 */ /* 0x000fea0003c00000 */
[----:B------:R0:W1:Y:S02]  /*17260*/  SHFL.IDX P6, R14, R13, R12, R11 ;  /* 0x0000000c0d0e7389 */ /* 0x00006400000c000b */
[----:B01----:R-:W-:Y:S01]  /*17270*/  ENDCOLLECTIVE ;  /* 0x000000000000791b */ /* 0x003fe20003800000 */
.L_x_1161:
[----:B------:R-:W-:-:S05]  /*17280*/  IADD3 R2, P0, R2, R8, RZ ;  /* 0x0000000802027210 */ /* 0x000fca0007f1e0ff */
[----:B------:R-:W-:-:S05]  /*17290*/  IMAD.X R3, RZ, RZ, R3, P0 ;  /* 0x000000ffff037224 */ /* 0x000fca00000e0603 */
[----:B------:R-:W-:Y:S01]  /*172a0*/  @!PT LDS RZ, [RZ] ;  /* 0x00000000fffff984 */ /* 0x000fe20000000800 */
[----:B------:R-:W-:Y:S01]  /*172b0*/  @!PT LDS RZ, [RZ] ;  /* 0x00000000fffff984 */ /* 0x000fe20000000800 */
[----:B------:R-:W-:Y:S01]  /*172c0*/  @!PT LDS RZ, [RZ] ;  /* 0x00000000fffff984 */ /* 0x000fe20000000800 */
[----:B------:R0:W-:Y:S01]  /*172d0*/  LDGSTS.E.BYPASS.LTC128B.128 [R22+0x20400], desc[UR36][R2.64], !P1 ;  /* 0x2040000002167fae */ /* 0x0001e2000c901d64 */
[----:B------:R-:W-:Y:S01]  /*172e0*/  IMAD.MOV.U32 R13, RZ, RZ, R21 ;  /* 0x000000ffff0d7224 */ /* 0x000fe200078e0015 */
[----:B------:R-:W-:Y:S02]  /*172f0*/  ISETP.NE.AND P1, PT, R6, RZ, PT ;  /* 0x000000ff0600720c */ /* 0x000fe40003f25270 */
[----:B------:R0:W-:Y:S04]  /*17300*/  LDGSTS.E.BYPASS.LTC128B.128 [R22+0x23400], desc[UR36][R2.64+0x80], !P5 ;  /* 0x2340008002167fae */ /* 0x0001e8000e901d64 */
[----:B------:R0:W-:Y:S01]  /*17310*/  LDGSTS.E.BYPASS.LTC128B.128 [R22+0x26400], desc[UR36][R2.64+0x100], !P4 ;  /* 0x2640010002167fae */ /* 0x0001e2000e101d64 */
[----:B------:R-:W-:-:S07]  /*17320*/  IMAD.MOV.U32 R24, RZ, RZ, R14 ;  /* 0x000000ffff187224 */ /* 0x000fce00078e000e */
[----:B0-----:R-:W-:Y:S05]  /*17330*/  WARPSYNC.COLLECTIVE R15, `(.L_x_1162) ;  /* 0x000000000f087348 */ /* 0x001fea0003c00000 */
[----:B------:R1:W2:Y:S02]  /*17340*/  SHFL.IDX P6, R14, R13, R12, R11 ;  /* 0x0000000c0d0e7389 */ /* 0x0002a400000c000b */
[----:B012---:R-:W-:Y:S01]  /*17350*/  ENDCOLLECTIVE ;  /* 0x000000000000791b */ /* 0x007fe20003800000 */
.L_x_1162:
[----:B------:R-:W-:Y:S05]  /*17360*/  BRA `(.L_x_1163) ;  /* 0xffffffcc00d07947 */ /* 0x000fea000383ffff */
.L_x_1092:
[----:B0-----:R0:W2:Y:S02]  /*17370*/  SYNCS.PHASECHK.TRANS64.TRYWAIT P0, [R6+URZ+0x30860], R3 ;  /* 0x03086003060075a7 */ /* 0x0010a4000800017f */
[----:B--2---:R-:W-:Y:S05]  /*17380*/  @!P0 NANOSLEEP.SYNCS 0x989680 ;  /* 0x009896800000895d */ /* 0x004fea0003900000 */
[----:B------:R-:W2:Y:S02]  /*17390*/  @!P0 SYNCS.PHASECHK.TRANS64 P0, [R6+URZ+0x30860], R3 ;  /* 0x03086003060085a7 */ /* 0x000ea4000800007f */
[----:B--2---:R-:W-:Y:S05]  /*173a0*/  @!P0 BRA `(.L_x_1092) ;  /* 0xfffffffc00f08947 */ /* 0x004fea000383ffff */
[----:B------:R-:W-:Y:S05]  /*173b0*/  BRA `(.L_x_1164) ;  /* 0xffffffd000347947 */ /* 0x000fea000383ffff */
.L_x_1093:
[----:B------:R-:W-:Y:S01]  /*173c0*/  BSSY B1, `(.L_x_1165) ;  /* 0x0000008000017945 */ /* 0x000fe20003800000 */
[----:B------:R-:W-:Y:S02]  /*173d0*/  IMAD.MOV.U32 R13, RZ, RZ, R18 ;  /* 0x000000ffff0d7224 */ /* 0x000fe400078e0012 */
[----:B------:R-:W-:Y:S02]  /*173e0*/  IMAD.MOV.U32 R12, RZ, RZ, RZ ;  /* 0x000000ffff0c7224 */ /* 0x000fe400078e00ff */
[----:B------:R-:W-:Y:S02]  /*173f0*/  IMAD.MOV.U32 R11, RZ, RZ, 0x181f ;  /* 0x0000181fff0b7424 */ /* 0x000fe400078e00ff */
[----:B------:R-:W-:-:S07]  /*17400*/  IMAD.MOV.U32 R15, RZ, RZ, -0x1 ;  /* 0xffffffffff0f7424 */ /* 0x000fce00078e00ff */
[----:B01----:R-:W-:Y:S05]  /*17410*/  WARPSYNC.COLLECTIVE R15, `(.L_x_1166) ;  /* 0x000000000f087348 */ /* 0x003fea0003c00000 */
[----:B------:R2:W3:Y:S02]  /*17420*/  SHFL.IDX P6, R14, R13, R12, R11 ;  /* 0x0000000c0d0e7389 */ /* 0x0004e400000c000b */
[----:B0123--:R-:W-:Y:S01]  /*17430*/  ENDCOLLECTIVE ;  /* 0x000000000000791b */ /* 0x00ffe20003800000 */
.L_x_1166:
[----:B------:R-:W-:Y:S05]  /*17440*/  BSYNC B1 ;  /* 0x0000000000017941 */ /* 0x000fea0003800000 */
.L_x_1165:
[----:B------:R-:W-:Y:S01]  /*17450*/  IMAD.MOV.U32 R13, RZ, RZ, R17 ;  /* 0x000000ffff0d7224 */ /* 0x000fe200078e0011 */
[----:B------:R-:W-:Y:S01]  /*17460*/  MOV R3, R14 ;  /* 0x0000000e00037202 */ /* 0x000fe20000000f00 */
[----:B------:R-:W-:Y:S01]  /*17470*/  IMAD.MOV.U32 R12, RZ, RZ, RZ ;  /* 0x000000ffff0c7224 */ /* 0x000fe200078e00ff */
[----:B------:R-:W-:Y:S01]  /*17480*/  LEA R7, R7, UR48, 0x1 ;  /* 0x0000003007077c11 */ /* 0x000fe2000f8e08ff */
[----:B------:R-:W-:Y:S02]  /*17490*/  IMAD.MOV.U32 R11, RZ, RZ, 0x181f ;  /* 0x0000181fff0b7424 */ /* 0x000fe400078e00ff */
[----:B------:R-:W-:-:S07]  /*174a0*/  IMAD.MOV.U32 R15, RZ, RZ, -0x1 ;  /* 0xffffffffff0f7424 */ /* 0x000fce00078e00ff */
[----:B------:R-:W-:Y:S05]  /*174b0*/  WARPSYNC.COLLECTIVE R15, `(.L_x_1167) ;  /* 0x000000000f087348 */ /* 0x000fea0003c00000 */
[----:B------:R0:W1:Y:S02]  /*174c0*/  SHFL.IDX P6, R14, R13, R12, R11 ;  /* 0x0000000c0d0e7389 */ /* 0x00006400000c000b */
[----:B01----:R-:W-:Y:S01]  /*174d0*/  ENDCOLLECTIVE ;  /* 0x000000000000791b */ /* 0x003fe20003800000 */
.L_x_1167:
[----:B------:R-:W-:Y:S02]  /*174e0*/  IMAD.MOV.U32 R13, RZ, RZ, R18 ;  /* 0x000000ffff0d7224 */ /* 0x000fe400078e0012 */
[----:B------:R-:W-:Y:S01]  /*174f0*/  IMAD.MOV.U32 R12, RZ, RZ, 0x1 ;  /* 0x00000001ff0c7424 */ /* 0x000fe200078e00ff */
[----:B------:R-:W-:-:S13]  /*17500*/  IADD3 R2, P0, R14, R9, RZ ;  /* 0x000000090e027210 */ /* 0x000fda0007f1e0ff */
[----:B------:R-:W-:Y:S05]  /*17510*/  WARPSYNC.COLLECTIVE R15, `(.L_x_1168) ;  /* 0x000000000f087348 */ /* 0x000fea0003c00000 */
[----:B------:R0:W1:Y:S02]  /*17520*/  SHFL.IDX P6, R14, R13, R12, R11 ;  /* 0x0000000c0d0e7389 */ /* 0x00006400000c000b */
[----:B01----:R-:W-:Y:S01]  /*17530*/  ENDCOLLECTIVE ;  /* 0x000000000000791b */ /* 0x003fe20003800000 */
.L_x_1168:
        /* <DEDUP_REMOVED lines=12> */
.L_x_1169:
        /* <DEDUP_REMOVED lines=12> */
.L_x_1170:
        /* <DEDUP_REMOVED lines=12> */
.L_x_1171:
[----:B------:R-:W-:Y:S01]  /*17780*/  @!PT LDS RZ, [RZ] ;  /* 0x00000000fffff984 */ /* 0x000fe20000000800 */
[----:B------:R-:W-:Y:S01]  /*17790*/  @!PT LDS RZ, [RZ] ;  /* 0x00000000fffff984 */ /* 0x000fe20000000800 */
[----:B------:R-:W-:Y:S01]  /*177a0*/  @!PT LDS RZ, [RZ] ;  /* 0x00000000fffff984 */ /* 0x000fe20000000800 */
[----:B------:R-:W-:Y:S01]  /*177b0*/  LDGSTS.E.BYPASS.LTC128B.128 [R7+0x3c00], desc[UR36][R2.64+0x80], !P0 ;  /* 0x03c0008002077fae */ /* 0x000fe2000c101d64 */
[----:B------:R-:W-:Y:S01]  /*177c0*/  ISETP.LT.OR P0, PT, R0, 0x11, P1 ;  /* 0x000000110000780c */ /* 0x000fe20000f01670 */
[----:B------:R-:W-:Y:S02]  /*177d0*/  IMAD.MOV.U32 R13, RZ, RZ, R18 ;  /* 0x000000ffff0d7224 */ /* 0x000fe400078e0012 */
[----:B------:R-:W-:-:S10]  /*177e0*/  IMAD.MOV.U32 R12, RZ, RZ, 0x3 ;  /* 0x00000003ff0c7424 */ /* 0x000fd400078e00ff */
[----:B------:R0:W-:Y:S02]  /*177f0*/  LDGSTS.E.BYPASS.LTC128B.128 [R7+0x6c00], desc[UR36][R2.64+0x100], !P0 ;  /* 0x06c0010002077fae */ /* 0x0001e4000c101d64 */
[----:B0-----:R-:W-:-:S13]  /*17800*/  IADD3 R2, P0, R14, R9, RZ ;  /* 0x000000090e027210 */ /* 0x001fda0007f1e0ff */
[----:B------:R-:W-:Y:S05]  /*17810*/  WARPSYNC.COLLECTIVE R15, `(.L_x_1172) ;  /* 0x000000000f087348 */ /* 0x000fea0003c00000 */
[----:B------:R0:W1:Y:S02]  /*17820*/  SHFL.IDX P6, R14, R13, R12, R11 ;  /* 0x0000000c0d0e7389 */ /* 0x00006400000c000b */
[----:B01----:R-:W-:Y:S01]  /*17830*/  ENDCOLLECTIVE ;  /* 0x000000000000791b */ /* 0x003fe20003800000 */
.L_x_1172:
        /* <DEDUP_REMOVED lines=12> */
.L_x_1173:
        /* <DEDUP_REMOVED lines=12> */
.L_x_1174:
        /* <DEDUP_REMOVED lines=12> */
.L_x_1175:
        /* <DEDUP_REMOVED lines=12> */
.L_x_1176:
        /* <DEDUP_REMOVED lines=12> */
.L_x_1177:
[----:B------:R-:W-:Y:S01]  /*17c00*/  @!PT LDS RZ, [RZ] ;  /* 0x00000000fffff984 */ /* 0x000fe20000000800 */
[----:B------:R-:W-:Y:S01]  /*17c10*/  @!PT LDS RZ, [RZ] ;  /* 0x00000000fffff984 */ /* 0x000fe20000000800 */
[----:B------:R-:W-:Y:S01]  /*17c20*/  @!PT LDS RZ, [RZ] ;  /* 0x00000000fffff984 */ /* 0x000fe20000000800 */
[----:B------:R2:W-:Y:S01]  /*17c30*/  LDGSTS.E.BYPASS.LTC128B.128 [R7+0x5400], desc[UR36][R2.64+0x80], !P0 ;  /* 0x0540008002077fae */ /* 0x0005e2000c101d64 */
[----:B------:R-:W-:-:S13]  /*17c40*/  ISETP.LT.OR P0, PT, R0, 0x41, P1 ;  /* 0x000000410000780c */ /* 0x000fda0000f01670 */
[----:B------:R2:W-:Y:S01]  /*17c50*/  LDGSTS.E.BYPASS.LTC128B.128 [R7+0x8400], desc[UR36][R2.64+0x100], !P0 ;  /* 0x0840010002077fae */ /* 0x0005e2000c101d64 */
[----:B------:R-:W-:Y:S05]  /*17c60*/  BRA `(.L_x_1178) ;  /* 0xffffffc800f07947 */ /* 0x000fea000383ffff */
.L_x_1099:
[----:B0-----:R0:W1:Y:S02]  /*17c70*/  SYNCS.PHASECHK.TRANS64.TRYWAIT P0, [R0+URZ+0x30860], R3 ;  /* 0x03086003000075a7 */ /* 0x001064000800017f */
[----:B-1----:R-:W-:Y:S05]  /*17c80*/  @!P0 NANOSLEEP.SYNCS 0x989680 ;  /* 0x009896800000895d */ /* 0x002fea0003900000 */
[----:B------:R-:W1:Y:S02]  /*17c90*/  @!P0 SYNCS.PHASECHK.TRANS64 P0, [R0+URZ+0x30860], R3 ;  /* 0x03086003000085a7 */ /* 0x000e64000800007f */
[----:B-1----:R-:W-:Y:S05]  /*17ca0*/  @!P0 BRA `(.L_x_1099) ;  /* 0xfffffffc00f08947 */ /* 0x002fea000383ffff */
[----:B------:R-:W-:Y:S05]  /*17cb0*/  BRA `(.L_x_1179) ;  /* 0xffffffcc00ec7947 */ /* 0x000fea000383ffff */
.L_x_1100:
[----:B------:R-:W-:Y:S01]  /*17cc0*/  BSSY B0, `(.L_x_1180) ;  /* 0x0000008000007945 */ /* 0x000fe20003800000 */
[----:B------:R-:W-:Y:S01]  /*17cd0*/  IMAD.MOV.U32 R13, RZ, RZ, R18 ;  /* 0x000000ffff0d7224 */ /* 0x000fe200078e0012 */
[----:B------:R-:W-:Y:S01]  /*17ce0*/  MOV R15, 0xffffffff ;  /* 0xffffffff000f7802 */ /* 0x000fe20000000f00 */
[----:B------:R-:W-:Y:S02]  /*17cf0*/  IMAD.MOV.U32 R12, RZ, RZ, RZ ;  /* 0x000000ffff0c7224 */ /* 0x000fe400078e00ff */
[----:B------:R-:W-:-:S07]  /*17d00*/  IMAD.MOV.U32 R11, RZ, RZ, 0x181f ;  /* 0x0000181fff0b7424 */ /* 0x000fce00078e00ff */
[----:B0-----:R-:W-:Y:S05]  /*17d10*/  WARPSYNC.COLLECTIVE R15, `(.L_x_1181) ;  /* 0x000000000f087348 */ /* 0x001fea0003c00000 */
[----:B------:R1:W2:Y:S02]  /*17d20*/  SHFL.IDX P6, R14, R13, R12, R11 ;  /* 0x0000000c0d0e7389 */ /* 0x0002a400000c000b */
[----:B012---:R-:W-:Y:S01]  /*17d30*/  ENDCOLLECTIVE ;  /* 0x000000000000791b */ /* 0x007fe20003800000 */
.L_x_1181:
[----:B------:R-:W-:Y:S05]  /*17d40*/  BSYNC B0 ;  /* 0x0000000000007941 */ /* 0x000fea0003800000 */
.L_x_1180:
[----:B------:R-:W-:Y:S01]  /*17d50*/  IMAD.MOV.U32 R13, RZ, RZ, R17 ;  /* 0x000000ffff0d7224 */ /* 0x000fe200078e0011 */
[----:B------:R-:W-:Y:S01]  /*17d60*/  LEA R4, R4, UR48, 0x1 ;  /* 0x0000003004047c11 */ /* 0x000fe2000f8e08ff */
[----:B------:R-:W-:Y:S02]  /*17d70*/  IMAD.MOV.U32 R12, RZ, RZ, RZ ;  /* 0x000000ffff0c7224 */ /* 0x000fe400078e00ff */
[----:B------:R-:W-:Y:S02]  /*17d80*/  IMAD.MOV.U32 R11, RZ, RZ, 0x181f ;  /* 0x0000181fff0b7424 */ /* 0x000fe400078e00ff */
[----:B------:R-:W-:Y:S02]  /*17d90*/  IMAD.MOV.U32 R15, RZ, RZ, -0x1 ;  /* 0xffffffffff0f7424 */ /* 0x000fe400078e00ff */
[----:B------:R-:W-:-:S07]  /*17da0*/  IMAD.MOV.U32 R3, RZ, RZ, R14 ;  /* 0x000000ffff037224 */ /* 0x000fce00078e000e */
[----:B------:R-:W-:Y:S05]  /*17db0*/  WARPSYNC.COLLECTIVE R15, `(.L_x_1182) ;  /* 0x000000000f087348 */ /* 0x000fea0003c00000 */
[----:B------:R0:W1:Y:S02]  /*17dc0*/  SHFL.IDX P6, R14, R13, R12, R11 ;  /* 0x0000000c0d0e7389 */ /* 0x00006400000c000b */
[----:B01----:R-:W-:Y:S01]  /*17dd0*/  ENDCOLLECTIVE ;  /* 0x000000000000791b */ /* 0x003fe20003800000 */
.L_x_1182:
[----:B------:R-:W-:Y:S02]  /*17de0*/  ULDC UR4, c[0x0][0x2f4] ;  /* 0x0000bd0000047ab9 */ /* 0x000fe40000000800 */
[----:B------:R-:W-:Y:S02]  /*17df0*/  ISETP.GE.AND P1, PT, R34, UR4, PT ;  /* 0x0000000422007c0c */ /* 0x000fe4000bf26270 */
[----:B------:R-:W-:Y:S02]  /*17e00*/  ISETP.GE.AND P0, PT, R33, UR4, PT ;  /* 0x0000000421007c0c */ /* 0x000fe4000bf06270 */
[----:B------:R-:W-:Y:S02]  /*17e10*/  ISETP.GE.AND P2, PT, R23, UR4, PT ;  /* 0x0000000417007c0c */ /* 0x000fe4000bf46270 */
[C---:B------:R-:W-:Y:S02]  /*17e20*/  ISETP.LT.OR P4, PT, R5.reuse, 0x1, P1 ;  /* 0x000000010500780c */ /* 0x040fe40000f81670 */
[----:B------:R-:W-:-:S02]  /*17e30*/  ISETP.LT.OR P3, PT, R5, 0x1, P2 ;  /* 0x000000010500780c */ /* 0x000fc40001761670 */
[----:B------:R-:W-:Y:S01]  /*17e40*/  ISETP.LT.OR P5, PT, R5, 0x1, P0 ;  /* 0x000000010500780c */ /* 0x000fe200007a1670 */
[----:B------:R-:W-:Y:S02]  /*17e50*/  IMAD.MOV.U32 R13, RZ, RZ, R18 ;  /* 0x000000ffff0d7224 */ /* 0x000fe400078e0012 */
[----:B------:R-:W-:Y:S02]  /*17e60*/  IMAD.MOV.U32 R12, RZ, RZ, 0x1 ;  /* 0x00000001ff0c7424 */ /* 0x000fe400078e00ff */
[----:B------:R-:W-:-:S08]  /*17e70*/  IMAD.MOV.U32 R2, RZ, RZ, R14 ;  /* 0x000000ffff027224 */ /* 0x000fd000078e000e */
[----:B------:R-:W-:Y:S05]  /*17e80*/  WARPSYNC.COLLECTIVE R15, `(.L_x_1183) ;  /* 0x000000000f087348 */ /* 0x000fea0003c00000 */
[----:B------:R0:W1:Y:S02]  /*17e90*/  SHFL.IDX P6, R14, R13, R12, R11 ;  /* 0x0000000c0d0e7389 */ /* 0x00006400000c000b */
[----:B01----:R-:W-:Y:S01]  /*17ea0*/  ENDCOLLECTIVE ;  /* 0x000000000000791b */ /* 0x003fe20003800000 */
.L_x_1183:
        /* <DEDUP_REMOVED lines=10> */
[----:B------:R-:W-:Y:S01]  /*17f50*/  ISETP.LT.OR P5, PT, R5, 0x11, P0 ;  /* 0x000000110500780c */ /* 0x000fe200007a1670 */
[----:B------:R-:W-:-:S12]  /*17f60*/  IMAD.MOV.U32 R6, RZ, RZ, R14 ;  /* 0x000000ffff067224 */ /* 0x000fd800078e000e */
[----:B0-----:R-:W-:Y:S05]  /*17f70*/  WARPSYNC.COLLECTIVE R15, `(.L_x_1184) ;  /* 0x000000000f087348 */ /* 0x001fea0003c00000 */
[----:B------:R1:W2:Y:S02]  /*17f80*/  SHFL.IDX P6, R14, R13, R12, R11 ;  /* 0x0000000c0d0e7389 */ /* 0x0002a400000c000b */
[----:B012---:R-:W-:Y:S01]  /*17f90*/  ENDCOLLECTIVE ;  /* 0x000000000000791b */ /* 0x007fe20003800000 */
.L_x_1184:
[----:B------:R-:W-:Y:S02]  /*17fa0*/  IMAD.MOV.U32 R3, RZ, RZ, R6 ;  /* 0x000000ffff037224 */ /* 0x000fe400078e0006 */
[----:B------:R-:W-:Y:S02]  /*17fb0*/  IMAD.MOV.U32 R13, RZ, RZ, R18 ;  /* 0x000000ffff0d7224 */ /* 0x000fe400078e0012 */
[----:B------:R-:W-:Y:S01]  /*17fc0*/  IMAD.MOV.U32 R12, RZ, RZ, 0x2 ;  /* 0x00000002ff0c7424 */ /* 0x000fe200078e00ff */
[----:B------:R-:W-:-:S07]  /*17fd0*/  MOV R2, R14 ;  /* 0x0000000e00027202 */ /* 0x000fce0000000f00 */
[----:B------:R-:W-:Y:S05]  /*17fe0*/  WARPSYNC.COLLECTIVE R15, `(.L_x_1185) ;  /* 0x000000000f087348 */ /* 0x000fea0003c00000 */
[----:B------:R0:W1:Y:S02]  /*17ff0*/  SHFL.IDX P6, R14, R13, R12, R11 ;  /* 0x0000000c0d0e7389 */ /* 0x00006400000c000b */
[----:B01----:R-:W-:Y:S01]  /*18000*/  ENDCOLLECTIVE ;  /* 0x000000000000791b */ /* 0x003fe20003800000 */
.L_x_1185:
        /* <DEDUP_REMOVED lines=15> */
.L_x_1186:
[----:B------:R-:W-:Y:S02]  /*18100*/  IMAD.MOV.U32 R3, RZ, RZ, R7 ;  /* 0x000000ffff037224 */ /* 0x000fe400078e0007 */
[----:B------:R-:W-:Y:S02]  /*18110*/  IMAD.MOV.U32 R13, RZ, RZ, R18 ;  /* 0x000000ffff0d7224 */ /* 0x000fe400078e0012 */
[----:B------:R-:W-:Y:S02]  /*18120*/  IMAD.MOV.U32 R12, RZ, RZ, 0x3 ;  /* 0x00000003ff0c7424 */ /* 0x000fe400078e00ff */
[----:B------:R-:W-:-:S07]  /*18130*/  IMAD.MOV.U32 R8, RZ, RZ, R14 ;  /* 0x000000ffff087224 */ /* 0x000fce00078e000e */
[----:B------:R-:W-:Y:S05]  /*18140*/  WARPSYNC.COLLECTIVE R15, `(.L_x_1187) ;  /* 0x000000000f087348 */ /* 0x000fea0003c00000 */
[----:B------:R0:W1:Y:S02]  /*18150*/  SHFL.IDX P6, R14, R13, R12, R11 ;  /* 0x0000000c0d0e7389 */ /* 0x00006400000c000b */
[----:B01----:R-:W-:Y:S01]  /*18160*/  ENDCOLLECTIVE ;  /* 0x000000000000791b */ /* 0x003fe20003800000 */
.L_x_1187:
[----:B------:R-:W-:-:S04]  /*18170*/  IMAD.MOV.U32 R2, RZ, RZ, R8 ;  /* 0x000000ffff027224 */ /* 0x000fc800078e0008 */
[----:B------:R-:W-:-:S05]  /*18180*/  IMAD.WIDE.U32 R2, R23, 0x2, R2 ;  /* 0x0000000217027825 */ /* 0x000fca00078e0002 */
[----:B------:R-:W-:Y:S01]  /*18190*/  @!PT LDS RZ, [RZ] ;  /* 0x00000000fffff984 */ /* 0x000fe20000000800 */
[----:B------:R-:W-:Y:S01]  /*181a0*/  @!PT LDS RZ, [RZ] ;  /* 0x00000000fffff984 */ /* 0x000fe20000000800 */
[----:B------:R-:W-:Y:S01]  /*181b0*/  @!PT LDS RZ, [RZ] ;  /* 0x00000000fffff984 */ /* 0x000fe20000000800 */
[----:B------:R0:W-:Y:S01]  /*181c0*/  LDGSTS.E.BYPASS.LTC128B.128 [R4+0x1400], desc[UR36][R2.64], !P3 ;  /* 0x0140000002047fae */ /* 0x0001e2000d901d64 */
[C---:B------:R-:W-:Y:S01]  /*181d0*/  ISETP.LT.OR P3, PT, R5.reuse, 0x31, P2 ;  /* 0x000000310500780c */ /* 0x040fe20001761670 */
[----:B------:R-:W-:Y:S02]  /*181e0*/  IMAD.MOV.U32 R13, RZ, RZ, R17 ;  /* 0x000000ffff0d7224 */ /* 0x000fe400078e0011 */
        /* <DEDUP_REMOVED lines=8> */
.L_x_1188:
[----:B------:R-:W-:Y:S02]  /*18270*/  IMAD.MOV.U32 R3, RZ, RZ, R6 ;  /* 0x000000ffff037224 */ /* 0x000fe400078e0006 */
[----:B------:R-:W-:Y:S02]  /*18280*/  IMAD.MOV.U32 R6, RZ, RZ, RZ ;  /* 0x000000ffff067224 */ /* 0x000fe400078e00ff */
[----:B------:R-:W-:Y:S02]  /*18290*/  IMAD.MOV.U32 R13, RZ, RZ, R18 ;  /* 0x000000ffff0d7224 */ /* 0x000fe400078e0012 */
[----:B------:R-:W-:Y:S02]  /*182a0*/  IMAD.MOV.U32 R12, RZ, RZ, 0x4 ;  /* 0x00000004ff0c7424 */ /* 0x000fe400078e00ff */
[----:B------:R-:W-:-:S07]  /*182b0*/  IMAD.MOV.U32 R2, RZ, RZ, R14 ;  /* 0x000000ffff027224 */ /* 0x000fce00078e000e */
[----:B------:R-:W-:Y:S05]  /*182c0*/  WARPSYNC.COLLECTIVE R15, `(.L_x_1189) ;  /* 0x000000000f087348 */ /* 0x000fea0003c00000 */
[----:B------:R0:W1:Y:S02]  /*182d0*/  SHFL.IDX P6, R14, R13, R12, R11 ;  /* 0x0000000c0d0e7389 */ /* 0x00006400000c000b */
[----:B01----:R-:W-:Y:S01]  /*182e0*/  ENDCOLLECTIVE ;  /* 0x000000000000791b */ /* 0x003fe20003800000 */
.L_x_1189:
        /* <DEDUP_REMOVED lines=15> */
.L_x_1190:
[----:B------:R-:W-:Y:S01]  /*183e0*/  IMAD.MOV.U32 R3, RZ, RZ, R7 ;  /* 0x000000ffff037224 */ /* 0x000fe200078e0007 */
[----:B------:R-:W-:Y:S01]  /*183f0*/  MOV R13, R18 ;  /* 0x00000012000d7202 */ /* 0x000fe20000000f00 */
[----:B------:R-:W-:Y:S02]  /*18400*/  IMAD.MOV.U32 R12, RZ, RZ, 0x5 ;  /* 0x00000005ff0c7424 */ /* 0x000fe400078e00ff */
[----:B------:R-:W-:-:S07]  /*18410*/  IMAD.MOV.U32 R8, RZ, RZ, R14 ;  /* 0x000000ffff087224 */ /* 0x000fce00078e000e */
[----:B------:R-:W-:Y:S05]  /*18420*/  WARPSYNC.COLLECTIVE R15, `(.L_x_1191) ;  /* 0x000000000f087348 */ /* 0x000fea0003c00000 */
[----:B------:R0:W1:Y:S02]  /*18430*/  SHFL.IDX P6, R14, R13, R12, R11 ;  /* 0x0000000c0d0e7389 */ /* 0x00006400000c000b */
[----:B01----:R-:W-:Y:S01]  /*18440*/  ENDCOLLECTIVE ;  /* 0x000000000000791b */ /* 0x003fe20003800000 */
.L_x_1191:
[----:B------:R-:W-:-:S04]  /*18450*/  IMAD.MOV.U32 R2, RZ, RZ, R8 ;  /* 0x000000ffff027224 */ /* 0x000fc800078e0008 */
[----:B------:R-:W-:-:S05]  /*18460*/  IMAD.WIDE.U32 R2, R23, 0x2, R2 ;  /* 0x0000000217027825 */ /* 0x000fca00078e0002 */
        /* <DEDUP_REMOVED lines=11> */
.L_x_1192:
[----:B------:R-:W-:Y:S05]  /*18520*/  BRA `(.L_x_1193) ;  /* 0xffffffc800d07947 */ /* 0x000fea000383ffff */
.L_x_1103:
[----:B0-----:R0:W1:Y:S02]  /*18530*/  SYNCS.PHASECHK.TRANS64.TRYWAIT P0, [R7+URZ+0x30820], R6 ;  /* 0x03082006070075a7 */ /* 0x001064000800017f */
[----:B-1----:R-:W-:Y:S05]  /*18540*/  @!P0 NANOSLEEP.SYNCS 0x989680 ;  /* 0x009896800000895d */ /* 0x002fea0003900000 */
[----:B------:R-:W1:Y:S02]  /*18550*/  @!P0 SYNCS.PHASECHK.TRANS64 P0, [R7+URZ+0x30820], R6 ;  /* 0x03082006070085a7 */ /* 0x000e64000800007f */
[----:B-1----:R-:W-:Y:S05]  /*18560*/  @!P0 BRA `(.L_x_1103) ;  /* 0xfffffffc00f08947 */ /* 0x002fea000383ffff */
[----:B------:R-:W-:Y:S05]  /*18570*/  BRA `(.L_x_1194) ;  /* 0xffffffcc004c7947 */ /* 0x000fea000383ffff */
.L_x_1104:
[----:B------:R-:W1:Y:S01]  /*18580*/  S2R R2, SR_TID.X ;  /* 0x0000000000027919 */ /* 0x000e620000002100 */
[----:B------:R-:W-:Y:S01]  /*18590*/  BSSY B0, `(.L_x_1195) ;  /* 0x000000a000007945 */ /* 0x000fe20003800000 */
[----:B------:R-:W-:Y:S02]  /*185a0*/  IMAD.MOV.U32 R12, RZ, RZ, RZ ;  /* 0x000000ffff0c7224 */ /* 0x000fe400078e00ff */
[----:B------:R-:W-:Y:S02]  /*185b0*/  IMAD.MOV.U32 R11, RZ, RZ, 0x1f ;  /* 0x0000001fff0b7424 */ /* 0x000fe400078e00ff */
[----:B------:R-:W-:Y:S01]  /*185c0*/  IMAD.MOV.U32 R15, RZ, RZ, -0x1 ;  /* 0xffffffffff0f7424 */ /* 0x000fe200078e00ff */
[----:B-1----:R-:W-:-:S04]  /*185d0*/  SHF.R.U32.HI R2, RZ, 0x5, R2 ;  /* 0x00000005ff027819 */ /* 0x002fc80000011602 */
[----:B------:R-:W-:-:S05]  /*185e0*/  LOP3.LUT R2, R2, 0x3, RZ, 0xc0, !PT ;  /* 0x0000000302027812 */ /* 0x000fca00078ec0ff */
[----:B------:R-:W-:-:S07]  /*185f0*/  IMAD.MOV.U32 R13, RZ, RZ, R2 ;  /* 0x000000ffff0d7224 */ /* 0x000fce00078e0002 */
[----:B0----5:R-:W-:Y:S05]  /*18600*/  WARPSYNC.COLLECTIVE R15, `(.L_x_1196) ;  /* 0x000000000f087348 */ /* 0x021fea0003c00000 */
[----:B------:R1:W2:Y:S02]  /*18610*/  SHFL.IDX P6, R14, R13, R12, R11 ;  /* 0x0000000c0d0e7389 */ /* 0x0002a400000c000b */
[----:B012--5:R-:W-:Y:S01]  /*18620*/  ENDCOLLECTIVE ;  /* 0x000000000000791b */ /* 0x027fe20003800000 */
.L_x_1196:
[----:B------:R-:W-:Y:S05]  /*18630*/  BSYNC B0 ;  /* 0x0000000000007941 */ /* 0x000fea0003800000 */
.L_x_1195:
[----:B------:R-:W-:Y:S05]  /*18640*/  BRA `(.L_x_1197) ;  /* 0xffffffcc00307947 */ /* 0x000fea000383ffff */
.L_x_1105:
[----:B------:R-:W-:Y:S01]  /*18650*/  BSSY B0, `(.L_x_1198) ;  /* 0x0000006000007945 */ /* 0x000fe20003800000 */
[----:B------:R-:W-:-:S07]  /*18660*/  IMAD.MOV.U32 R15, RZ, RZ, -0x1 ;  /* 0xffffffffff0f7424 */ /* 0x000fce00078e00ff */
[----:B01---5:R-:W-:Y:S05]  /*18670*/  WARPSYNC.COLLECTIVE R15, `(.L_x_1199) ;  /* 0x000000000f0c7348 */ /* 0x023fea0003c00000 */
[----:B------:R-:W-:Y:S02]  /*18680*/  ELECT P6, UR62, PT ;  /* 0x00000000003e782f */ /* 0x000fe400038c0000 */
[----:B------:R-:W-:Y:S01]  /*18690*/  MOV R14, UR62 ;  /* 0x0000003e000e7c02 */ /* 0x000fe20008000f00 */
[----:B01---5:R-:W-:Y:S10]  /*186a0*/  ENDCOLLECTIVE ;  /* 0x000000000000791b */ /* 0x023ff40003800000 */
.L_x_1199:
[----:B------:R-:W-:Y:S05]  /*186b0*/  BSYNC B0 ;  /* 0x0000000000007941 */ /* 0x000fea0003800000 */
.L_x_1198:
[----:B------:R-:W-:Y:S05]  /*186c0*/  BRA `(.L_x_1200) ;  /* 0xffffffcc00247947 */ /* 0x000fea000383ffff */
.L_x_1107:
[----:B-1----:R1:W2:Y:S02]  /*186d0*/  SYNCS.PHASECHK.TRANS64.TRYWAIT P1, [R5+URZ+0x30840], R2 ;  /* 0x03084002050075a7 */ /* 0x0022a4000802017f */
[----:B--2---:R-:W-:Y:S05]  /*186e0*/  @!P1 NANOSLEEP.SYNCS 0x989680 ;  /* 0x009896800000995d */ /* 0x004fea0003900000 */
[----:B------:R-:W2:Y:S02]  /*186f0*/  @!P1 SYNCS.PHASECHK.TRANS64 P1, [R5+URZ+0x30840], R2 ;  /* 0x03084002050095a7 */ /* 0x000ea4000802007f */
[----:B--2---:R-:W-:Y:S05]  /*18700*/  @!P1 BRA `(.L_x_1107) ;  /* 0xfffffffc00f09947 */ /* 0x004fea000383ffff */
[----:B------:R-:W-:Y:S05]  /*18710*/  BRA `(.L_x_1201) ;  /* 0xffffffcc004c7947 */ /* 0x000fea000383ffff */
.L_x_1109:
[----:B0-----:R0:W2:Y:S02]  /*18720*/  SYNCS.PHASECHK.TRANS64.TRYWAIT P1, [R7+URZ+0x30840], R0 ;  /* 0x03084000070075a7 */ /* 0x0010a4000802017f */
[----:B--2---:R-:W-:Y:S05]  /*18730*/  @!P1 NANOSLEEP.SYNCS 0x989680 ;  /* 0x009896800000995d */ /* 0x004fea0003900000 */
[----:B------:R-:W2:Y:S02]  /*18740*/  @!P1 SYNCS.PHASECHK.TRANS64 P1, [R7+URZ+0x30840], R0 ;  /* 0x03084000070095a7 */ /* 0x000ea4000802007f */
[----:B--2---:R-:W-:Y:S05]  /*18750*/  @!P1 BRA `(.L_x_1109) ;  /* 0xfffffffc00f09947 */ /* 0x004fea000383ffff */
[----:B------:R-:W-:Y:S05]  /*18760*/  BRA `(.L_x_1202) ;  /* 0xffffffcc00587947 */ /* 0x000fea000383ffff */
.L_x_1111:
[----:B--2---:R2:W3:Y:S02]  /*18770*/  SYNCS.PHASECHK.TRANS64.TRYWAIT P1, [R5+URZ+0x30860], R2 ;  /* 0x03086002050075a7 */ /* 0x0044e4000802017f */
[----:B---3--:R-:W-:Y:S05]  /*18780*/  @!P1 NANOSLEEP.SYNCS 0x989680 ;  /* 0x009896800000995d */ /* 0x008fea0003900000 */
[----:B------:R-:W3:Y:S02]  /*18790*/  @!P1 SYNCS.PHASECHK.TRANS64 P1, [R5+URZ+0x30860], R2 ;  /* 0x03086002050095a7 */ /* 0x000ee4000802007f */
[----:B---3--:R-:W-:Y:S05]  /*187a0*/  @!P1 BRA `(.L_x_1111) ;  /* 0xfffffffc00f09947 */ /* 0x008fea000383ffff */
[----:B------:R-:W-:Y:S05]  /*187b0*/  BRA `(.L_x_1203) ;  /* 0xffffffcc00547947 */ /* 0x000fea000383ffff */
.L_x_1204:
        /* <DEDUP_REMOVED lines=12> */
.L_x_3214:


//--------------------- .text._ZN7cutlass13device_kernelIN5flash11enable_sm90INS1_16FlashAttnFwdSm90INS1_25CollectiveMainloopFwdSm90ILi2EN4cute5tupleIJNS5_1CILi1EEES8_S8_EEENS6_IJNS7_ILi128EEENS7_ILi96EEENS7_ILi192EEEEEELi192ENS_6half_tEfNS_4arch4Sm90ELb0ELb1ELb1ELb1ELb1ELb0ELb0ELb1ELb1ELb1ELb1ELb0EEENS1_21CollectiveEpilogueFwdINS6_IJSA_SC_SB_EEES9_SE_SG_Li256ELb1ELb1ELb1ELb0EEENS1_36VarlenDynamicPersistentTileSchedulerILi128ELi96ELi256ELi128ELb1ELb1ELb1ELb1ELb0ELb1EEEEEEEEEvNT_6ParamsE --------------------------
	.section	.text._ZN7cutlass13device_kernelIN5flash11enable_sm90INS1_16FlashAttnFwdSm90INS1_25CollectiveMainloopFwdSm90ILi2EN4cute5tupleIJNS5_1CILi1EEES8_S8_EEENS6_IJNS7_ILi128EEENS7_ILi96EEENS7_ILi192EEEEEELi192ENS_6half_tEfNS_4arch4Sm90ELb0ELb1ELb1ELb1ELb1ELb0ELb0ELb1ELb1ELb1ELb1ELb0EEENS1_21CollectiveEpilogueFwdINS6_IJSA_SC_SB_EEES9_SE_SG_Li256ELb1ELb1ELb1ELb0EEENS1_36VarlenDynamicPersistentTileSchedulerILi128ELi96ELi256ELi128ELb1ELb1ELb1ELb1ELb0ELb1EEEEEEEEEvNT_6ParamsE,"ax",@progbits
	.align	128
.text._ZN7cutlass13device_kernelIN5flash11enable_sm90INS1_16FlashAttnFwdSm90INS1_25CollectiveMainloopFwdSm90ILi2EN4cute5tupleIJNS5_1CILi1EEES8_S8_EEENS6_IJNS7_ILi128EEENS7_ILi96EEENS7_ILi192EEEEEELi192ENS_6half_tEfNS_4arch4Sm90ELb0ELb1ELb1ELb1ELb1ELb0ELb0ELb1ELb1ELb1ELb1ELb0EEENS1_21CollectiveEpilogueFwdINS6_IJSA_SC_SB_EEES9_SE_SG_Li256ELb1ELb1ELb1ELb0EEENS1_36VarlenDynamicPersistentTileSchedulerILi128ELi96ELi256ELi128ELb1ELb1ELb1ELb1ELb0ELb1EEEEEEEEEvNT_6ParamsE:
        .type           _ZN7cutlass13device_kernelIN5flash11enable_sm90INS1_16FlashAttnFwdSm90INS1_25CollectiveMainloopFwdSm90ILi2EN4cute5tupleIJNS5_1CILi1EEES8_S8_EEENS6_IJNS7_ILi128EEENS7_ILi96EEENS7_ILi192EEEEEELi192ENS_6half_tEfNS_4arch4Sm90ELb0ELb1ELb1ELb1ELb1ELb0ELb0ELb1ELb1ELb1ELb1ELb0EEENS1_21CollectiveEpilogueFwdINS6_IJSA_SC_SB_EEES9_SE_SG_Li256ELb1ELb1ELb1ELb0EEENS1_36VarlenDynamicPersistentTileSchedulerILi128ELi96ELi256ELi128ELb1ELb1ELb1ELb1ELb0ELb1EEEEEEEEEvNT_6ParamsE,@function
        .size           _ZN7cutlass13device_kernelIN5flash11enable_sm90INS1_16FlashAttnFwdSm90INS1_25CollectiveMainloopFwdSm90ILi2EN4cute5tupleIJNS5_1CILi1EEES8_S8_EEENS6_IJNS7_ILi128EEENS7_ILi96EEENS7_ILi192EEEEEELi192ENS_6half_tEfNS_4arch4Sm90ELb0ELb1ELb1ELb1ELb1ELb0ELb0ELb1ELb1ELb1ELb1ELb0EEENS1_21CollectiveEpilogueFwdINS6_IJSA_SC_SB_EEES9_SE_SG_Li256ELb1ELb1ELb1ELb0EEENS1_36VarlenDynamicPersistentTileSchedulerILi128ELi96ELi256ELi128ELb1ELb1ELb1ELb1ELb0ELb1EEEEEEEEEvNT_6ParamsE,(.L_x_3215 - _ZN7cutlass13device_kernelIN5flash11enable_sm90INS1_16FlashAttnFwdSm90INS1_25CollectiveMainloopFwdSm90ILi2EN4cute5tupleIJNS5_1CILi1EEES8_S8_EEENS6_IJNS7_ILi128EEENS7_ILi96EEENS7_ILi192EEEEEELi192ENS_6half_tEfNS_4arch4Sm90ELb0ELb1ELb1ELb1ELb1ELb0ELb0ELb1ELb1ELb1ELb1ELb0EEENS1_21CollectiveEpilogueFwdINS6_IJSA_SC_SB_EEES9_SE_SG_Li256ELb1ELb1ELb1ELb0EEENS1_36VarlenDynamicPersistentTileSchedulerILi128ELi96ELi256ELi128ELb1ELb1ELb1ELb1ELb0ELb1EEEEEEEEEvNT_6ParamsE)
        .other          _ZN7cutlass13device_kernelIN5flash11enable_sm90INS1_16FlashAttnFwdSm90INS1_25CollectiveMainloopFwdSm90ILi2EN4cute5tupleIJNS5_1CILi1EEES8_S8_EEENS6_IJNS7_ILi128EEENS7_ILi96EEENS7_ILi192EEEEEELi192ENS_6half_tEfNS_4arch4Sm90ELb0ELb1ELb1ELb1ELb1ELb0ELb0ELb1ELb1ELb1ELb1ELb0EEENS1_21CollectiveEpilogueFwdINS6_IJSA_SC_SB_EEES9_SE_SG_Li256ELb1ELb1ELb1ELb0EEENS1_36VarlenDynamicPersistentTileSchedulerILi128ELi96ELi256ELi128ELb1ELb1ELb1ELb1ELb0ELb1EEEEEEEEEvNT_6ParamsE,@"STO_CUDA_ENTRY STV_DEFAULT"
_ZN7cutlass13device_kernelIN5flash11enable_sm90INS1_16FlashAttnFwdSm90INS1_25CollectiveMainloopFwdSm90ILi2EN4cute5tupleIJNS5_1CILi1EEES8_S8_EEENS6_IJNS7_ILi128EEENS7_ILi96EEENS7_ILi192EEEEEELi192ENS_6half_tEfNS_4arch4Sm90ELb0ELb1ELb1ELb1ELb1ELb0ELb0ELb1ELb1ELb1ELb1ELb0EEENS1_21CollectiveEpilogueFwdINS6_IJSA_SC_SB_EEES9_SE_SG_Li256ELb1ELb1ELb1ELb0EEENS1_36VarlenDynamicPersistentTileSchedulerILi128ELi96ELi256ELi128ELb1ELb1ELb1ELb1ELb0ELb1EEEEEEEEEvNT_6ParamsE:
        /* <DEDUP_REMOVED lines=45> */
.L_x_1205:
        /* <DEDUP_REMOVED lines=22> */
.L_x_1206:
        /* <DEDUP_REMOVED lines=18> */
.L_x_1207:
        /* <DEDUP_REMOVED lines=22> */
.L_x_1208:
        /* <DEDUP_REMOVED lines=23> */
.L_x_1209:
        /* <DEDUP_REMOVED lines=10> */
.L_x_1211:
        /* <DEDUP_REMOVED lines=34> */
[----:B------:R-:W-:Y:S02]  /*0ae0*/  IMAD.IADD R3, R6, 0x1, -R3 ;  /* 0x0000000106037824 */ /* 0x000fe400078e0a03 */
[----:B------:R-:W-:Y:S02]  /*0af0*/  IMAD.IADD R11, R12, 0x1, -R11 ;  /* 0x000000010c0b7824 */ /* 0x000fe400078e0a0b */
[----:B------:R-:W-:-:S03]  /*0b00*/  IMAD R3, R3, 0x8, R4 ;  /* 0x0000000803037824 */ /* 0x000fc600078e0204 */
[----:B------:R-:W-:Y:S02]  /*0b10*/  LEA.HI R5, R11, R11, RZ, 0x1 ;  /* 0x0000000b0b057211 */ /* 0x000fe400078f08ff */
[----:B------:R0:W-:Y:S02]  /*0b20*/  STL [R1+0x10], R3 ;  /* 0x0000100301007387 */ /* 0x0001e40000100800 */
        /* <DEDUP_REMOVED lines=27> */
[----:B------:R-:W-:Y:S02]  /*0ce0*/  VIADD R218, R19, 0x8 ;  /* 0x0000000813da7836 */ /* 0x000fe40000000000 */
[----:B------:R-:W-:Y:S02]  /*0cf0*/  IMAD R7, R7, 0x10, R10 ;  /* 0x0000001007077824 */ /* 0x000fe400078e020a */
[----:B------:R-:W-:Y:S02]  /*0d00*/  VIADD R217, R19, 0x80 ;  /* 0x0000008013d97836 */ /* 0x000fe40000000000 */
[----:B------:R-:W-:-:S02]  /*0d10*/  IMAD R5, R2, 0x40, R7 ;  /* 0x0000004002057824 */ /* 0x000fc400078e0207 */
[----:B------:R-:W-:Y:S01]  /*0d20*/  IMAD.U32 R2, RZ, RZ, UR4 ;  /* 0x00000004ff027e24 */ /* 0x000fe2000f8e00ff */
[----:B------:R-:W-:Y:S01]  /*0d30*/  UMOV UR4, URZ ;  /* 0x0000003f00047c82 */ /* 0x000fe20008000000 */
[C---:B------:R-:W-:Y:S01]  /*0d40*/  VIADD R216, R19.reuse, 0x88 ;  /* 0x0000008813d87836 */ /* 0x040fe20000000000 */
[----:B------:R-:W-:Y:S01]  /*0d50*/  STL [R1+0xc], R5 ;  /* 0x00000c0501007387 */ /* 0x000fe20000100800 */
        /* <DEDUP_REMOVED lines=13> */
[----:B0-----:R-:W-:Y:S01]  /*0e30*/  SHF.R.S32.HI R2, RZ, 0x1f, R218 ;  /* 0x0000001fff027819 */ /* 0x001fe200000114da */
[C---:B------:R-:W-:Y:S01]  /*0e40*/  VIADD R207, R19.reuse, 0x10 ;  /* 0x0000001013cf7836 */ /* 0x040fe20000000000 */
[----:B------:R-:W-:Y:S01]  /*0e50*/  SHF.R.S32.HI R225, RZ, 0x1f, R212 ;  /* 0x0000001fffe17819 */ /* 0x000fe200000114d4 */
[C---:B------:R-:W-:Y:S01]  /*0e60*/  VIADD R206, R19.reuse, 0x28 ;  /* 0x0000002813ce7836 */ /* 0x040fe20000000000 */
[----:B------:R-:W-:Y:S01]  /*0e70*/  SHF.R.S32.HI R224, RZ, 0x1f, R211 ;  /* 0x0000001fffe07819 */ /* 0x000fe200000114d3 */
[C---:B------:R-:W-:Y:S01]  /*0e80*/  VIADD R205, R19.reuse, 0x30 ;  /* 0x0000003013cd7836 */ /* 0x040fe20000000000 */
[----:B------:R-:W-:Y:S01]  /*0e90*/  SHF.R.S32.HI R223, RZ, 0x1f, R210 ;  /* 0x0000001fffdf7819 */ /* 0x000fe200000114d2 */
[----:B------:R-:W-:-:S02]  /*0ea0*/  VIADD R204, R19, 0x38 ;  /* 0x0000003813cc7836 */ /* 0x000fc40000000000 */
[C---:B------:R-:W-:Y:S02]  /*0eb0*/  VIADD R203, R19.reuse, 0x40 ;  /* 0x0000004013cb7836 */ /* 0x040fe40000000000 */
[C---:B------:R-:W-:Y:S02]  /*0ec0*/  VIADD R202, R19.reuse, 0x48 ;  /* 0x0000004813ca7836 */ /* 0x040fe40000000000 */
[C---:B------:R-:W-:Y:S02]  /*0ed0*/  VIADD R201, R19.reuse, 0x50 ;  /* 0x0000005013c97836 */ /* 0x040fe40000000000 */
[C---:B------:R-:W-:Y:S02]  /*0ee0*/  VIADD R200, R19.reuse, 0x58 ;  /* 0x0000005813c87836 */ /* 0x040fe40000000000 */
[C---:B------:R-:W-:Y:S02]  /*0ef0*/  VIADD R199, R19.reuse, 0x60 ;  /* 0x0000006013c77836 */ /* 0x040fe40000000000 */
[----:B------:R-:W-:-:S02]  /*0f00*/  VIADD R198, R19, 0x68 ;  /* 0x0000006813c67836 */ /* 0x000fc40000000000 */
[C---:B------:R-:W-:Y:S02]  /*0f10*/  VIADD R197, R19.reuse, 0x70 ;  /* 0x0000007013c57836 */ /* 0x040fe40000000000 */
[----:B------:R-:W-:Y:S02]  /*0f20*/  VIADD R196, R19, 0x78 ;  /* 0x0000007813c47836 */ /* 0x000fe40000000000 */
[----:B------:R-:W-:-:S07]  /*0f30*/  IMAD R192, R4, 0x8, R5 ;  /* 0x0000000804c07824 */ /* 0x000fce00078e0205 */
.L_x_1323:
[----:B------:R-:W-:Y:S01]  /*0f40*/  ULDC.64 UR8, c[0x0][0xa28] ;  /* 0x00028a0000087ab9 */ /* 0x000fe20000000a00 */
[----:B0-23--:R-:W0:Y:S01]  /*0f50*/  LDC.64 R8, c[0x0][0x418] ;  /* 0x00010600ff087b82 */ /* 0x00de220000000a00 */
[----:B------:R-:W-:Y:S01]  /*0f60*/  UISETP.NE.U32.AND UP0, UPT, UR8, URZ, UPT ;  /* 0x0000003f0800728c */ /* 0x000fe2000bf05070 */
[----:B----4-:R-:W-:-:S03]  /*0f70*/  IMAD.MOV.U32 R6, RZ, RZ, RZ ;  /* 0x000000ffff067224 */ /* 0x010fc600078e00ff */
[----:B------:R-:W-:-:S03]  /*0f80*/  UISETP.NE.AND.EX UP0, UPT, UR9, URZ, UPT, UP0 ;  /* 0x0000003f0900728c */ /* 0x000fc6000bf05300 */
[----:B------:R-:W-:Y:S01]  /*0f90*/  ULDC.64 UR8, c[0x0][0xa18] ;  /* 0x0002860000087ab9 */ /* 0x000fe20000000a00 */
[----:B-1----:R-:W1:Y:S01]  /*0fa0*/  LDC R0, c[0x0][0x424] ;  /* 0x00010900ff007b82 */ /* 0x002e620000000800 */
[----:B------:R-:W-:Y:S01]  /*0fb0*/  UISETP.NE.U32.AND UP1, UPT, UR8, URZ, UPT ;  /* 0x0000003f0800728c */ /* 0x000fe2000bf25070 */
[----:B------:R-:W-:-:S03]  /*0fc0*/  PLOP3.LUT P0, PT, PT, PT, UP0, 0x80, 0x0 ;  /* 0x000000000000781c */ /* 0x000fc60003f0f008 */
[----:B------:R-:W-:-:S03]  /*0fd0*/  UISETP.NE.AND.EX UP1, UPT, UR9, URZ, UPT, UP1 ;  /* 0x0000003f0900728c */ /* 0x000fc6000bf25310 */
[----:B------:R-:W-:Y:S01]  /*0fe0*/  @UP0 ULDC.64 UR8, c[0x0][0xa28] ;  /* 0x00028a0000080ab9 */ /* 0x000fe20000000a00 */
[----:B------:R-:W2:Y:S01]  /*0ff0*/  LDC R17, c[0x0][0x2f0] ;  /* 0x0000bc00ff117b82 */ /* 0x000ea20000000800 */
[----:B------:R-:W-:Y:S01]  /*1000*/  @UP0 UIMAD.WIDE UR8, UR7, 0x4, UR8 ;  /* 0x00000004070808a5 */ /* 0x000fe2000f8e0208 */
[----:B------:R-:W-:-:S05]  /*1010*/  PLOP3.LUT P2, PT, PT, PT, UP1, 0x80, 0x0 ;  /* 0x000000000000781c */ /* 0x000fca0003f4f018 */
[----:B------:R-:W-:Y:S01]  /*1020*/  @UP1 ULDC.64 UR10, c[0x0][0xa18] ;  /* 0x00028600000a1ab9 */ /* 0x000fe20000000a00 */
[----:B------:R-:W-:Y:S02]  /*1030*/  IMAD.U32 R2, RZ, RZ, UR8 ;  /* 0x00000008ff027e24 */ /* 0x000fe4000f8e00ff */
[----:B------:R-:W-:Y:S01]  /*1040*/  IMAD.U32 R3, RZ, RZ, UR9 ;  /* 0x00000009ff037e24 */ /* 0x000fe2000f8e00ff */
[----:B------:R-:W-:Y:S02]  /*1050*/  @UP1 UIMAD.WIDE UR8, UR7, 0x4, UR10 ;  /* 0x00000004070818a5 */ /* 0x000fe4000f8e020a */
[----:B------:R-:W-:Y:S02]  /*1060*/  ULOP3.LUT UR4, UR5, 0xffff, URZ, 0xc0, !UPT ;  /* 0x0000ffff05047892 */ /* 0x000fe4000f8ec03f */
[----:B------:R3:W5:Y:S02]  /*1070*/  @P0 LDG.E R6, desc[UR36][R2.64] ;  /* 0x0000002402060981 */ /* 0x000764000c1e1900 */
[----:B------:R-:W-:-:S02]  /*1080*/  IMAD.U32 R4, RZ, RZ, UR8 ;  /* 0x00000008ff047e24 */ /* 0x000fc4000f8e00ff */
[----:B------:R-:W-:Y:S01]  /*1090*/  IMAD.U32 R5, RZ, RZ, UR9 ;  /* 0x00000009ff057e24 */ /* 0x000fe2000f8e00ff */
[----:B------:R-:W-:-:S04]  /*10a0*/  ULDC.64 UR8, c[0x0][0xa20] ;  /* 0x0002880000087ab9 */ /* 0x000fc80000000a00 */
[----:B------:R3:W5:Y:S01]  /*10b0*/  @P2 LDG.E R18, desc[UR36][R4.64] ;  /* 0x0000002404122981 */ /* 0x000762000c1e1900 */
[----:B0-----:R-:W-:Y:S01]  /*10c0*/  ISETP.NE.U32.AND P0, PT, R8, RZ, PT ;  /* 0x000000ff0800720c */ /* 0x001fe20003f05070 */
[----:B------:R-:W-:Y:S01]  /*10d0*/  IMAD.U32 R209, RZ, RZ, UR4 ;  /* 0x00000004ffd17e24 */ /* 0x000fe2000f8e00ff */
[----:B------:R-:W-:Y:S02]  /*10e0*/  ISETP.NE.U32.AND P1, PT, RZ, UR8, PT ;  /* 0x00000008ff007c0c */ /* 0x000fe4000bf25070 */
[----:B------:R-:W-:Y:S02]  /*10f0*/  ISETP.NE.AND.EX P0, PT, R9, RZ, PT, P0 ;  /* 0x000000ff0900720c */ /* 0x000fe40003f05300 */
[----:B------:R-:W-:Y:S02]  /*1100*/  ISETP.NE.AND.EX P1, PT, RZ, UR9, PT, P1 ;  /* 0x00000009ff007c0c */ /* 0x000fe4000bf25310 */
[----:B-1----:R-:W-:Y:S01]  /*1110*/  SEL R0, R0, 0x1, P0 ;  /* 0x0000000100007807 */ /* 0x002fe20000000000 */
[----:B---3--:R-:W-:Y:S10]  /*1120*/  @P2 BRA `(.L_x_1212) ;  /* 0x0000000000302947 */ /* 0x008ff40003800000 */
[----:B------:R-:W-:Y:S01]  /*1130*/  ULDC.64 UR8, c[0x0][0xa00] ;  /* 0x0002800000087ab9 */ /* 0x000fe20000000a00 */
[----:B-----5:R-:W0:Y:S01]  /*1140*/  LDC R18, c[0x0][0x288] ;  /* 0x0000a200ff127b82 */ /* 0x020e220000000800 */
[----:B------:R-:W-:-:S04]  /*1150*/  ISETP.NE.U32.AND P0, PT, RZ, UR8, PT ;  /* 0x00000008ff007c0c */ /* 0x000fc8000bf05070 */
[----:B------:R-:W-:-:S13]  /*1160*/  ISETP.NE.AND.EX P0, PT, RZ, UR9, PT, P0 ;  /* 0x00000009ff007c0c */ /* 0x000fda000bf05300 */
[----:B------:R-:W-:Y:S05]  /*1170*/  @!P0 BRA `(.L_x_1212) ;  /* 0x00000000001c8947 */ /* 0x000fea0003800000 */
[----:B------:R-:W-:Y:S02]  /*1180*/  ULDC.64 UR8, c[0x0][0xa00] ;  /* 0x0002800000087ab9 */ /* 0x000fe40000000a00 */
[----:B------:R-:W-:-:S06]  /*1190*/  UIMAD.WIDE UR8, UR7, 0x4, UR8 ;  /* 0x00000004070878a5 */ /* 0x000fcc000f8e0208 */
[----:B------:R-:W-:Y:S02]  /*11a0*/  IMAD.U32 R2, RZ, RZ, UR8 ;  /* 0x00000008ff027e24 */ /* 0x000fe4000f8e00ff */
[----:B------:R-:W-:-:S05]  /*11b0*/  IMAD.U32 R3, RZ, RZ, UR9 ;  /* 0x00000009ff037e24 */ /* 0x000fca000f8e00ff */
[----:B0-----:R-:W3:Y:S04]  /*11c0*/  LDG.E R18, desc[UR36][R2.64] ;  /* 0x0000002402127981 */ /* 0x001ee8000c1e1900 */
[----:B------:R-:W3:Y:S02]  /*11d0*/  LDG.E R5, desc[UR36][R2.64+0x4] ;  /* 0x0000042402057981 */ /* 0x000ee4000c1e1900 */
[----:B---3--:R-:W-:-:S07]  /*11e0*/  IMAD.IADD R18, R5, 0x1, -R18 ;  /* 0x0000000105127824 */ /* 0x008fce00078e0a12 */
.L_x_1212:
[----:B--2---:R-:W-:Y:S02]  /*11f0*/  IMAD R17, R0, R17, RZ ;  /* 0x0000001100117224 */ /* 0x004fe400078e02ff */
[----:B------:R-:W-:Y:S01]  /*1200*/  IMAD.U32 R220, RZ, RZ, UR7 ;  /* 0x00000007ffdc7e24 */ /* 0x000fe2000f8e00ff */
[----:B------:R-:W-:Y:S06]  /*1210*/  @!P1 BRA `(.L_x_1213) ;  /* 0x0000000000189947 */ /* 0x000fec0003800000 */
[----:B------:R-:W-:Y:S02]  /*1220*/  ULDC.64 UR8, c[0x0][0xa20] ;  /* 0x0002880000087ab9 */ /* 0x000fe40000000a00 */
[----:B------:R-:W-:-:S06]  /*1230*/  UIMAD.WIDE UR8, UR7, 0x4, UR8 ;  /* 0x00000004070878a5 */ /* 0x000fcc000f8e0208 */
[----:B------:R-:W-:Y:S02]  /*1240*/  IMAD.U32 R2, RZ, RZ, UR8 ;  /* 0x00000008ff027e24 */ /* 0x000fe4000f8e00ff */
[----:B------:R-:W-:-:S05]  /*1250*/  IMAD.U32 R3, RZ, RZ, UR9 ;  /* 0x00000009ff037e24 */ /* 0x000fca000f8e00ff */
[----:B------:R1:W5:Y:S01]  /*1260*/  LDG.E R17, desc[UR36][R2.64] ;  /* 0x0000002402117981 */ /* 0x000362000c1e1900 */
[----:B------:R-:W-:Y:S05]  /*1270*/  BRA `(.L_x_1214) ;  /* 0x00000000002c7947 */ /* 0x000fea0003800000 */
.L_x_1213:
        /* <DEDUP_REMOVED lines=9> */
[----:B------:R-:W2:Y:S02]  /*1310*/  LDG.E R0, desc[UR36][R2.64+0x4] ;  /* 0x0000042402007981 */ /* 0x000ea4000c1e1900 */
[----:B--2---:R-:W-:-:S07]  /*1320*/  IMAD.IADD R17, R0, 0x1, -R17 ;  /* 0x0000000100117824 */ /* 0x004fce00078e0a11 */
.L_x_1214:
[----:B------:R-:W-:Y:S01]  /*1330*/  ULDC UR4, c[0x0][0x448] ;  /* 0x0001120000047ab9 */ /* 0x000fe20000000800 */
[----:B-----5:R-:W-:Y:S01]  /*1340*/  IMAD.IADD R17, R17, 0x1, -R6 ;  /* 0x0000000111117824 */ /* 0x020fe200078e0a06 */
[----:B------:R-:W-:Y:S02]  /*1350*/  UISETP.NE.AND UP0, UPT, UR4, 0x1, UPT ;  /* 0x000000010400788c */ /* 0x000fe4000bf05270 */
[----:B------:R-:W-:Y:S02]  /*1360*/  USHF.L.U32 UR6, UR6, 0x7, URZ ;  /* 0x0000000706067899 */ /* 0x000fe4000800063f */
[----:B0-----:R-:W-:Y:S01]  /*1370*/  IADD3 R0, R17, 0x1, -R18 ;  /* 0x0000000111007810 */ /* 0x001fe20007ffe812 */
[----:B------:R-:W-:Y:S02]  /*1380*/  UP2UR UR7, UPR, URZ, 0x1 ;  /* 0x000000013f077883 */ /* 0x000fe40008000000 */
[----:B------:R-:W-:Y:S01]  /*1390*/  UIADD3 UR4, UR6, 0x7f, URZ ;  /* 0x0000007f06047890 */ /* 0x000fe2000fffe03f */
[----:B------:R-:W-:Y:S01]  /*13a0*/  R2UR UR10, R0 ;  /* 0x00000000000a72ca */ /* 0x000fe200000e0000 */
[----:B------:R-:W-:-:S02]  /*13b0*/  IMAD.U32 R23, RZ, RZ, UR6 ;  /* 0x00000006ff177e24 */ /* 0x000fc4000f8e00ff */
[----:B------:R-:W-:Y:S01]  /*13c0*/  @UP0 ULDC UR8, c[0x0][0x44c] ;  /* 0x0001130000080ab9 */ /* 0x000fe20000000800 */
[----:B------:R-:W-:Y:S01]  /*13d0*/  IMAD.U32 R22, RZ, RZ, UR7 ;  /* 0x00000007ff167e24 */ /* 0x000fe2000f8e00ff */
[----:B------:R-:W-:Y:S01]  /*13e0*/  UIMAD.WIDE.U32 UR8, UR4, UR8, URZ ;  /* 0x00000008040872a5 */ /* 0x000fe2000f8e003f */
[----:B------:R-:W-:Y:S01]  /*13f0*/  @UP0 ULDC UR11, c[0x0][0x450] ;  /* 0x00011400000b0ab9 */ /* 0x000fe20000000800 */
[----:B------:R-:W-:Y:S02]  /*1400*/  ULDC.64 UR6, c[0x0][0x9e0] ;  /* 0x0002780000067ab9 */ /* 0x000fe40000000a00 */
[----:B------:R-:W-:Y:S02]  /*1410*/  @UP0 USHF.R.U32.HI UR4, URZ, UR11, UR9 ;  /* 0x0000000b3f040299 */ /* 0x000fe40008011609 */
[----:B------:R-:W-:Y:S02]  /*1420*/  UISETP.GE.AND UP0, UPT, UR7, 0x1, UPT ;  /* 0x000000010700788c */ /* 0x000fe4000bf06270 */
[----:B------:R-:W-:-:S02]  /*1430*/  UIADD3 UR8, UR10, UR4, URZ ;  /* 0x000000040a087290 */ /* 0x000fc4000fffe03f */
[----:B------:R-:W-:Y:S02]  /*1440*/  UP2UR UR61, UPR, URZ, 0x1 ;  /* 0x000000013f3d7883 */ /* 0x000fe40008000000 */
[----:B------:R-:W-:Y:S01]  /*1450*/  PLOP3.LUT P0, PT, PT, PT, UP0, 0x40, 0x0 ;  /* 0x000000000000781c */ /* 0x000fe20003f0e808 */
[----:B------:R-:W-:-:S06]  /*1460*/  UIADD3 UR6, UR8, UR6, URZ ;  /* 0x0000000608067290 */ /* 0x000fcc000fffe03f */
[----:B------:R-:W-:-:S06]  /*1470*/  IMAD.U32 R0, RZ, RZ, UR6 ;  /* 0x00000006ff007e24 */ /* 0x000fcc000f8e00ff */
[----:B------:R-:W-:Y:S05]  /*1480*/  @P0 BRA `(.L_x_1215) ;  /* 0x0000000000400947 */ /* 0x000fea0003800000 */
        /* <DEDUP_REMOVED lines=10> */
.L_x_1216:
[----:B------:R-:W-:-:S11]  /*1530*/  UISETP.NE.AND UP0, UPT, UR7, 0x1, UPT ;  /* 0x000000010700788c */ /* 0x000fd6000bf05270 */
[----:B------:R-:W-:Y:S02]  /*1540*/  @UP0 ULDC.64 UR10, c[0x0][0x9e8] ;  /* 0x00027a00000a0ab9 */ /* 0x000fe40000000a00 */
[----:B------:R-:W-:-:S04]  /*1550*/  UIMAD.WIDE.U32 UR8, UR4, UR10, URZ ;  /* 0x0000000a040872a5 */ /* 0x000fc8000f8e003f */
[----:B------:R-:W-:-:S12]  /*1560*/  @UP0 USHF.R.U32.HI UR4, URZ, UR11, UR9 ;  /* 0x0000000b3f040299 */ /* 0x000fd80008011609 */
.L_x_1217:
[----:B------:R-:W-:-:S06]  /*1570*/  UIMAD UR4, UR4, UR7, UR7 ;  /* 0x00000007040472a4 */ /* 0x000fcc000f8e0207 */
[----:B------:R-:W-:-:S07]  /*1580*/  VIMNMX R0, R0, UR4, PT ;  /* 0x0000000400007c48 */ /* 0x000fce000bfe0100 */
.L_x_1215:
[----:B------:R-:W-:Y:S01]  /*1590*/  R2UR UR6, R22 ;  /* 0x00000000160672ca */ /* 0x000fe200000e0000 */
[----:B------:R-:W-:Y:S01]  /*15a0*/  IMAD.IADD R73, R17, 0x1, -R18 ;  /* 0x0000000111497824 */ /* 0x000fe200078e0a12 */
[----:B------:R-:W-:Y:S01]  /*15b0*/  R2UR UR4, R23 ;  /* 0x00000000170472ca */ /* 0x000fe200000e0000 */
[----:B-1----:R-:W-:Y:S02]  /*15c0*/  VIADD R2, R0, 0x5f ;  /* 0x0000005f00027836 */ /* 0x002fe40000000000 */
[----:B------:R-:W-:Y:S02]  /*15d0*/  VIADD R0, R17, 0x5f ;  /* 0x0000005f11007836 */ /* 0x000fe40000000000 */
[----:B------:R-:W-:-:S04]  /*15e0*/  IMAD.HI R2, R2, 0x2aaaaaab, RZ ;  /* 0x2aaaaaab02027827 */ /* 0x000fc800078e02ff */
[----:B------:R-:W-:Y:S01]  /*15f0*/  IMAD.HI R0, R0, 0x2aaaaaab, RZ ;  /* 0x2aaaaaab00007827 */ /* 0x000fe200078e02ff */
[----:B------:R-:W-:Y:S01]  /*1600*/  SHF.R.U32.HI R5, RZ, 0x1f, R2 ;  /* 0x0000001fff057819 */ /* 0x000fe20000011602 */
[----:B------:R-:W-:Y:S01]  /*1610*/  UISETP.NE.AND UP0, UPT, UR6, URZ, UPT ;  /* 0x0000003f0600728c */ /* 0x000fe2000bf05270 */
[----:B------:R-:W-:Y:S02]  /*1620*/  R2UR UR6, R73 ;  /* 0x00000000490672ca */ /* 0x000fe400000e0000 */
[----:B------:R-:W-:Y:S02]  /*1630*/  SHF.R.U32.HI R3, RZ, 0x1f, R0 ;  /* 0x0000001fff037819 */ /* 0x000fe40000011600 */
[----:B------:R-:W-:Y:S02]  /*1640*/  LEA.HI.SX32 R2, R2, R5, 0x1c ;  /* 0x0000000502027211 */ /* 0x000fe400078fe2ff */
[----:B------:R-:W-:-:S04]  /*1650*/  LEA.HI.SX32 R3, R0, R3, 0x1c ;  /* 0x0000000300037211 */ /* 0x000fc800078fe2ff */
        /* <DEDUP_REMOVED lines=21> */
.L_x_1219:
[----:B------:R-:W-:-:S11]  /*17b0*/  UISETP.NE.AND UP0, UPT, UR7, 0x1, UPT ;  /* 0x000000010700788c */ /* 0x000fd6000bf05270 */
[----:B------:R-:W-:Y:S02]  /*17c0*/  @UP0 ULDC.64 UR10, c[0x0][0x9e8] ;  /* 0x00027a00000a0ab9 */ /* 0x000fe40000000a00 */
[----:B------:R-:W-:-:S04]  /*17d0*/  UIMAD.WIDE.U32 UR8, UR4, UR10, URZ ;  /* 0x0000000a040872a5 */ /* 0x000fc8000f8e003f */
[----:B------:R-:W-:-:S12]  /*17e0*/  @UP0 USHF.R.U32.HI UR4, URZ, UR11, UR9 ;  /* 0x0000000b3f040299 */ /* 0x000fd80008011609 */
.L_x_1220:
[----:B------:R-:W-:-:S04]  /*17f0*/  UIMAD UR4, UR4, UR7, URZ ;  /* 0x00000007040472a4 */ /* 0x000fc8000f8e023f */
[----:B------:R-:W-:-:S04]  /*1800*/  UISETP.LT.AND UP0, UPT, UR6, UR4, UPT ;  /* 0x000000040600728c */ /* 0x000fc8000bf01270 */
[----:B------:R-:W-:-:S12]  /*1810*/  USEL UR6, UR6, UR4, !UP0 ;  /* 0x0000000406067287 */ /* 0x000fd8000c000000 */
.L_x_1218:
[----:B------:R-:W-:-:S04]  /*1820*/  UIMAD.WIDE UR6, UR6, 0x2aaaaaab, URZ ;  /* 0x2aaaaaab060678a5 */ /* 0x000fc8000f8e023f */
[----:B------:R-:W-:-:S04]  /*1830*/  USHF.R.U32.HI UR4, URZ, 0x1f, UR7 ;  /* 0x0000001f3f047899 */ /* 0x000fc80008011607 */
[----:B------:R-:W-:Y:S02]  /*1840*/  ULEA.HI.SX32 UR7, UR7, UR4, 0x1c ;  /* 0x0000000407077291 */ /* 0x000fe4000f8fe23f */
[----:B------:R-:W-:Y:S02]  /*1850*/  ULOP3.LUT UR4, UR5, 0xff000000, URZ, 0xc0, !UPT ;  /* 0xff00000005047892 */ /* 0x000fe4000f8ec03f */
[----:B------:R-:W-:Y:S02]  /*1860*/  UISETP.LT.AND UP0, UPT, URZ, UR7, UPT ;  /* 0x000000073f00728c */ /* 0x000fe4000bf01270 */
[----:B------:R-:W-:Y:S02]  /*1870*/  ULOP3.LUT UR5, UR5, 0xff0000, URZ, 0xc0, !UPT ;  /* 0x00ff000005057892 */ /* 0x000fe4000f8ec03f */
[----:B------:R-:W-:Y:S02]  /*1880*/  USEL UR9, URZ, UR7, !UP0 ;  /* 0x000000073f097287 */ /* 0x000fe4000c000000 */
[----:B------:R-:W-:-:S04]  /*1890*/  USHF.R.U32.HI UR4, URZ, 0x8, UR4 ;  /* 0x000000083f047899 */ /* 0x000fc80008011604 */
[----:B------:R-:W-:Y:S01]  /*18a0*/  ISETP.GT.AND P0, PT, R72, UR9, PT ;  /* 0x0000000948007c0c */ /* 0x000fe2000bf04270 */
[----:B------:R-:W-:-:S03]  /*18b0*/  ULEA.HI UR5, UR5, UR4, URZ, 0x10 ;  /* 0x0000000405057291 */ /* 0x000fc6000f8f803f */
[----:B------:R-:W-:Y:S01]  /*18c0*/  UMOV UR4, URZ ;  /* 0x0000003f00047c82 */ /* 0x000fe20008000000 */
[----:B------:R-:W-:Y:S02]  /*18d0*/  ULOP3.LUT UR6, UR5, 0xff, URZ, 0xc0, !UPT ;  /* 0x000000ff05067892 */ /* 0x000fe4000f8ec03f */
[----:B------:R-:W-:-:S04]  /*18e0*/  USHF.R.U32.HI UR5, URZ, 0x10, UR5 ;  /* 0x000000103f057899 */ /* 0x000fc80008011605 */
[----:B------:R-:W-:Y:S02]  /*18f0*/  IMAD.U32 R208, RZ, RZ, UR6 ;  /* 0x00000006ffd07e24 */ /* 0x000fe4000f8e00ff */
[----:B------:R-:W-:Y:S01]  /*1900*/  IMAD.U32 R195, RZ, RZ, UR5 ;  /* 0x00000005ffc37e24 */ /* 0x000fe2000f8e00ff */
[----:B------:R-:W-:Y:S06]  /*1910*/  @!P0 BRA `(.L_x_1221) ;  /* 0x00000000009c8947 */ /* 0x000fec0003800000 */
[----:B------:R-:W-:Y:S01]  /*1920*/  R2UR UR5, R195 ;  /* 0x00000000c30572ca */ /* 0x000fe200000e0000 */
[----:B------:R-:W-:-:S12]  /*1930*/  ULDC UR4, c[0x0][0x9f0] ;  /* 0x00027c0000047ab9 */ /* 0x000fd80000000800 */
[----:B------:R-:W-:-:S04]  /*1940*/  UISETP.NE.AND UP0, UPT, UR5, URZ, UPT ;  /* 0x0000003f0500728c */ /* 0x000fc8000bf05270 */
[----:B------:R-:W-:-:S03]  /*1950*/  USEL UR10, UR5, UR4, UP0 ;  /* 0x00000004050a7287 */ /* 0x000fc60008000000 */
[----:B------:R-:W-:-:S03]  /*1960*/  UMOV UR4, URZ ;  /* 0x0000003f00047c82 */ /* 0x000fc60008000000 */
[----:B------:R-:W-:-:S05]  /*1970*/  IMAD.U32 R5, RZ, RZ, UR10 ;  /* 0x0000000aff057e24 */ /* 0x000fca000f8e00ff */
[----:B------:R-:W-:-:S04]  /*1980*/  IABS R0, R5 ;  /* 0x0000000500007213 */ /* 0x000fc80000000000 */
[----:B------:R-:W-:Y:S02]  /*1990*/  R2UR UR11, R0 ;  /* 0x00000000000b72ca */ /* 0x000fe400000e0000 */
[----:B------:R-:W-:Y:S02]  /*19a0*/  IADD3 R0, R5, -0x1, R72 ;  /* 0xffffffff05007810 */ /* 0x000fe40007ffe048 */
[----:B------:R-:W-:Y:S02]  /*19b0*/  IABS R5, R5 ;  /* 0x0000000500057213 */ /* 0x000fe40000000000 */
[----:B------:R-:W-:-:S03]  /*19c0*/  R2UR UR6, R0 ;  /* 0x00000000000672ca */ /* 0x000fc600000e0000 */
[----:B------:R-:W-:-:S04]  /*19d0*/  IMAD.MOV R5, RZ, RZ, -R5 ;  /* 0x000000ffff057224 */ /* 0x000fc800078e0a05 */
        /* <DEDUP_REMOVED lines=27> */
.L_x_1221:
[----:B------:R-:W-:Y:S01]  /*1b90*/  R2UR UR5, R208 ;  /* 0x00000000d00572ca */ /* 0x000fe200000e0000 */
[----:B------:R-:W-:Y:S01]  /*1ba0*/  IMAD.U32 R3, RZ, RZ, UR4 ;  /* 0x00000004ff037e24 */ /* 0x000fe2000f8e00ff */
[----:B------:R-:W-:Y:S01]  /*1bb0*/  PLOP3.LUT P0, PT, PT, PT, PT, 0x80, 0x0 ;  /* 0x000000000000781c */ /* 0x000fe20003f0f070 */
[----:B------:R-:W-:Y:S01]  /*1bc0*/  IMAD.MOV.U32 R2, RZ, RZ, RZ ;  /* 0x000000ffff027224 */ /* 0x000fe200078e00ff */
[----:B------:R-:W-:Y:S01]  /*1bd0*/  CS2R R118, SRZ ;  /* 0x0000000000767805 */ /* 0x000fe2000001ff00 */
[----:B------:R-:W-:Y:S01]  /*1be0*/  IMAD.MOV.U32 R0, RZ, RZ, RZ ;  /* 0x000000ffff007224 */ /* 0x000fe200078e00ff */
[----:B------:R-:W-:Y:S02]  /*1bf0*/  CS2R R116, SRZ ;  /* 0x0000000000747805 */ /* 0x000fe4000001ff00 */
[----:B------:R-:W-:Y:S02]  /*1c00*/  CS2R R114, SRZ ;  /* 0x0000000000727805 */ /* 0x000fe4000001ff00 */
[----:B------:R-:W-:-:S02]  /*1c10*/  CS2R R112, SRZ ;  /* 0x0000000000707805 */ /* 0x000fc4000001ff00 */
[----:B------:R-:W-:Y:S02]  /*1c20*/  CS2R R110, SRZ ;  /* 0x00000000006e7805 */ /* 0x000fe4000001ff00 */
[----:B------:R-:W-:Y:S02]  /*1c30*/  CS2R R108, SRZ ;  /* 0x00000000006c7805 */ /* 0x000fe4000001ff00 */
[----:B------:R-:W-:Y:S02]  /*1c40*/  CS2R R128, SRZ ;  /* 0x0000000000807805 */ /* 0x000fe4000001ff00 */
[----:B------:R-:W-:Y:S01]  /*1c50*/  CS2R R120, SRZ ;  /* 0x0000000000787805 */ /* 0x000fe2000001ff00 */
[----:B------:R-:W-:Y:S01]  /*1c60*/  UIMAD UR5, UR5, UR4, UR9 ;  /* 0x00000004050572a4 */ /* 0x000fe2000f8e0209 */
[----:B------:R-:W-:Y:S02]  /*1c70*/  CS2R R126, SRZ ;  /* 0x00000000007e7805 */ /* 0x000fe4000001ff00 */
[----:B------:R-:W-:-:S02]  /*1c80*/  CS2R R20, SRZ ;  /* 0x0000000000147805 */ /* 0x000fc4000001ff00 */
[----:B------:R-:W-:Y:S02]  /*1c90*/  CS2R R124, SRZ ;  /* 0x00000000007c7805 */ /* 0x000fe4000001ff00 */
[----:B------:R-:W-:Y:S02]  /*1ca0*/  CS2R R6, SRZ ;  /* 0x0000000000067805 */ /* 0x000fe4000001ff00 */
[----:B------:R-:W-:Y:S02]  /*1cb0*/  CS2R R94, SRZ ;  /* 0x00000000005e7805 */ /* 0x000fe4000001ff00 */
        /* <DEDUP_REMOVED lines=75> */
.L_x_1223:
[----:B------:R-:W2:Y:S01]  /*2170*/  LDL R2, [R1+0x14] ;  /* 0x0000140001027983 */ /* 0x000ea20000100800 */
[----:B------:R-:W-:-:S13]  /*2180*/  R2UR UR6, R221 ;  /* 0x00000000dd0672ca */ /* 0x000fda00000e0000 */
[----:B------:R-:W-:-:S04]  /*2190*/  ULEA.HI UR4, UR6, UR6, URZ, 0x1 ;  /* 0x0000000606047291 */ /* 0x000fc8000f8f083f */
[----:B------:R-:W-:-:S04]  /*21a0*/  ULOP3.LUT UR4, UR4, 0xfffffffe, URZ, 0xc0, !UPT ;  /* 0xfffffffe04047892 */ /* 0x000fc8000f8ec03f */
[----:B------:R-:W-:-:S06]  /*21b0*/  UIADD3 UR4, UR6, -UR4, URZ ;  /* 0x8000000406047290 */ /* 0x000fcc000fffe03f */
[----:B------:R-:W-:-:S05]  /*21c0*/  IMAD.U32 R0, RZ, RZ, UR4 ;  /* 0x00000004ff007e24 */ /* 0x000fca000f8e00ff */
[----:B------:R-:W-:-:S04]  /*21d0*/  SHF.L.U32 R0, R0, 0x1f, RZ ;  /* 0x0000001f00007819 */ /* 0x000fc800000006ff */
[----:B------:R-:W0:Y:S01]  /*21e0*/  SYNCS.PHASECHK.TRANS64.TRYWAIT P1, [UR60+0x30800], R0 ;  /* 0x03080000ff0075a7 */ /* 0x000e22000802017c */
[----:B--2---:R-:W-:-:S13]  /*21f0*/  R2UR UR5, R2 ;  /* 0x00000000020572ca */ /* 0x004fda00000e0000 */
[----:B------:R-:W-:-:S05]  /*2200*/  IMAD.U32 R2, RZ, RZ, UR5 ;  /* 0x00000005ff027e24 */ /* 0x000fca000f8e00ff */
[----:B------:R-:W-:Y:S01]  /*2210*/  ISETP.NE.AND P0, PT, R2, 0x3, PT ;  /* 0x000000030200780c */ /* 0x000fe20003f05270 */
[----:B0-----:R-:W-:-:S12]  /*2220*/  @!P1 BRA `(.L_x_1224) ;  /* 0x0000017c00f49947 */ /* 0x001fd80003800000 */
.L_x_1420:
[----:B------:R-:W-:Y:S05]  /*2230*/  @!P0 BRA `(.L_x_1225) ;  /* 0x0000000000048947 */ /* 0x000fea0003800000 */
[----:B------:R-:W-:Y:S01]  /*2240*/  BPT.TRAP 0x1 ;  /* 0x000000040000795c */ /* 0x000fe20000300000 */
.L_x_1225:
[----:B0-----:R-:W-:Y:S02]  /*2250*/  IMAD.U32 R3, RZ, RZ, UR38 ;  /* 0x00000026ff037e24 */ /* 0x001fe4000f8e00ff */
[----:B------:R-:W-:-:S03]  /*2260*/  IMAD.U32 R0, RZ, RZ, UR39 ;  /* 0x00000027ff007e24 */ /* 0x000fc6000f8e00ff */
[----:B------:R-:W-:Y:S02]  /*2270*/  LEA R3, R3, UR60, 0x3 ;  /* 0x0000003c03037c11 */ /* 0x000fe4000f8e18ff */
[----:B------:R-:W-:-:S04]  /*2280*/  SHF.L.U32 R0, R0, 0x1f, RZ ;  /* 0x0000001f00007819 */ /* 0x000fc800000006ff */
[----:B------:R0:W1:Y:S01]  /*2290*/  SYNCS.PHASECHK.TRANS64.TRYWAIT P1, [R3+URZ+0x30830], R0 ;  /* 0x03083000030075a7 */ /* 0x000062000802017f */
[----:B------:R-:W-:Y:S05]  /*22a0*/  @!P0 BRA `(.L_x_1226) ;  /* 0x0000000000048947 */ /* 0x000fea0003800000 */
[----:B------:R-:W-:Y:S01]  /*22b0*/  BPT.TRAP 0x1 ;  /* 0x000000040000795c */ /* 0x000fe20000300000 */
.L_x_1226:
[----:B-1----:R-:W-:Y:S05]  /*22c0*/  @P1 BRA `(.L_x_1227) ;  /* 0x0000000000081947 */ /* 0x002fea0003800000 */
[----:B------:R-:W1:Y:S02]  /*22d0*/  SYNCS.PHASECHK.TRANS64.TRYWAIT P1, [R3+URZ+0x30830], R0 ;  /* 0x03083000030075a7 */ /* 0x000e64000802017f */
[----:B-1----:R-:W-:Y:S05]  /*22e0*/  @!P1 BRA `(.L_x_1228) ;  /* 0x0000017c00dc9947 */ /* 0x002fea0003800000 */
.L_x_1227:
[----:B------:R-:W-:Y:S05]  /*22f0*/  WARPSYNC.ALL ;  /* 0x0000000000007948 */ /* 0x000fea0003800000 */
[----:B------:R-:W-:Y:S01]  /*2300*/  UIADD3 UR4, UR60, 0x1e400, URZ ;  /* 0x0001e4003c047890 */ /* 0x000fe2000fffe03f */
[----:B------:R-:W-:Y:S01]  /*2310*/  WARPGROUP.ARRIVE ;  /* 0x00000000000079c5 */ /* 0x000fe20000000000 */
[----:B------:R-:W-:Y:S01]  /*2320*/  UMOV UR9, 0x40000040 ;  /* 0x4000004000097882 */ /* 0x000fe20000000000 */
[----:B------:R-:W-:Y:S01]  /*2330*/  UMOV UR11, 0x40000040 ;  /* 0x40000040000b7882 */ /* 0x000fe20000000000 */
[----:B------:R-:W-:Y:S01]  /*2340*/  USHF.R.U32.HI UR4, URZ, 0x4, UR4 ;  /* 0x000000043f047899 */ /* 0x000fe20008011604 */
[----:B------:R-:W-:Y:S01]  /*2350*/  IMAD.U32 R5, RZ, RZ, UR9 ;  /* 0x00000009ff057e24 */ /* 0x000fe2000f8e00ff */
[----:B------:R-:W-:Y:S01]  /*2360*/  UMOV UR57, 0x40000040 ;  /* 0x4000004000397882 */ /* 0x000fe20000000000 */
[----:B------:R-:W-:Y:S01]  /*2370*/  UMOV UR59, 0x40000040 ;  /* 0x40000040003b7882 */ /* 0x000fe20000000000 */
[----:B------:R-:W-:Y:S01]  /*2380*/  ULOP3.LUT UR4, UR4, 0x3fff, URZ, 0xc0, !UPT ;  /* 0x00003fff04047892 */ /* 0x000fe2000f8ec03f */
[----:B------:R-:W-:Y:S01]  /*2390*/  UMOV UR53, 0x40000040 ;  /* 0x4000004000357882 */ /* 0x000fe20000000000 */
[----:B------:R-:W-:-:S02]  /*23a0*/  UMOV UR55, 0x40000040 ;  /* 0x4000004000377882 */ /* 0x000fc40000000000 */
[----:B------:R-:W-:Y:S02]  /*23b0*/  ULOP3.LUT UR5, UR4, 0x10000, URZ, 0xfc, !UPT ;  /* 0x0001000004057892 */ /* 0x000fe4000f8efc3f */
[----:B------:R-:W-:Y:S01]  /*23c0*/  ULOP3.LUT UR4, UR40, 0x10000, URZ, 0xfc, !UPT ;  /* 0x0001000028047892 */ /* 0x000fe2000f8efc3f */
[----:B------:R-:W-:Y:S01]  /*23d0*/  UMOV UR49, 0x40000040 ;  /* 0x4000004000317882 */ /* 0x000fe20000000000 */
[----:B------:R-:W-:Y:S02]  /*23e0*/  UMOV UR51, 0x40000040 ;  /* 0x4000004000337882 */ /* 0x000fe40000000000 */
[----:B------:R-:W-:Y:S01]  /*23f0*/  IMAD.U32 R7, RZ, RZ, UR5 ;  /* 0x00000005ff077e24 */ /* 0x000fe2000f8e00ff */
[----:B------:R-:W-:Y:S02]  /*2400*/  UIMAD UR5, UR38, 0x900, UR5 ;  /* 0x00000900260578a4 */ /* 0x000fe4000f8e0205 */
[----:B------:R-:W-:Y:S01]  /*2410*/  UMOV UR8, UR4 ;  /* 0x0000000400087c82 */ /* 0x000fe20008000000 */
[----:B------:R-:W-:Y:S01]  /*2420*/  UIADD3 UR56, UR4, 0x2, URZ ;  /* 0x0000000204387890 */ /* 0x000fe2000fffe03f */
[----:B------:R-:W-:Y:S01]  /*2430*/  IMAD.U32 R4, RZ, RZ, UR8 ;  /* 0x00000008ff047e24 */ /* 0x000fe2000f8e00ff */
[----:B------:R-:W-:-:S02]  /*2440*/  UIADD3 UR58, UR5, 0x2, URZ ;  /* 0x00000002053a7890 */ /* 0x000fc4000fffe03f */
[----:B------:R-:W-:Y:S01]  /*2450*/  UMOV UR10, UR5 ;  /* 0x00000005000a7c82 */ /* 0x000fe20008000000 */
[----:B------:R-:W-:Y:S01]  /*2460*/  UIADD3 UR52, UR4, 0x4, URZ ;  /* 0x0000000404347890 */ /* 0x000fe2000fffe03f */
[----:B------:R-:W-:Y:S01]  /*2470*/  HGMMA.64x96x16.F32 R24, gdesc[UR8], RZ, !UPT, gsb0 ;  /* 0x01600000081879f0 */ /* 0x000fe2000c0008ff */
[----:B------:R-:W-:Y:S02]  /*2480*/  UIADD3 UR54, UR5, 0x4, URZ ;  /* 0x0000000405367890 */ /* 0x000fe4000fffe03f */
[----:B------:R-:W-:Y:S02]  /*2490*/  UIADD3 UR48, UR4, 0x6, URZ ;  /* 0x0000000604307890 */ /* 0x000fe4000fffe03f */
[----:B------:R-:W-:Y:S02]  /*24a0*/  UIADD3 UR50, UR5, 0x6, URZ ;  /* 0x0000000605327890 */ /* 0x000fe4000fffe03f */
        /* <DEDUP_REMOVED lines=68> */
.L_x_1229:
[----:B------:R-:W-:Y:S01]  /*28f0*/  R2UR UR4, R22 ;  /* 0x00000000160472ca */ /* 0x000fe200000e0000 */
[----:B------:R-:W2:Y:S01]  /*2900*/  S2UR UR7, SR_CgaCtaId ;  /* 0x00000000000779c3 */ /* 0x000ea20000008800 */
[----:B------:R-:W-:Y:S01]  /*2910*/  R2UR UR6, R23 ;  /* 0x00000000170672ca */ /* 0x000fe200000e0000 */
[----:B------:R-:W-:Y:S01]  /*2920*/  ULDC UR5, c[0x0][0x9d8] ;  /* 0x0002760000057ab9 */ /* 0x000fe20000000800 */
[----:B------:R-:W-:Y:S01]  /*2930*/  UISETP.NE.AND UP0, UPT, UR61, URZ, UPT ;  /* 0x0000003f3d00728c */ /* 0x000fe2000bf05270 */
[----:B------:R-:W-:Y:S01]  /*2940*/  FMUL.FTZ R28, R28, UR5 ;  /* 0x000000051c1c7c20 */ /* 0x000fe20008410000 */
[----:B------:R-:W-:Y:S01]  /*2950*/  FMUL.FTZ R12, R30, UR5 ;  /* 0x000000051e0c7c20 */ /* 0x000fe20008410000 */
[----:B------:R-:W-:Y:S01]  /*2960*/  FMUL.FTZ R30, R50, UR5 ;  /* 0x00000005321e7c20 */ /* 0x000fe20008410000 */
[----:B------:R-:W-:Y:S01]  /*2970*/  FMUL.FTZ R25, R25, UR5 ;  /* 0x0000000519197c20 */ /* 0x000fe20008410000 */
[----:B------:R3:W4:Y:S01]  /*2980*/  MUFU.TANH R75, R28 ;  /* 0x0000001c004b7308 */ /* 0x0007220000002400 */
[----:B------:R-:W-:Y:S01]  /*2990*/  FMUL.FTZ R32, R32, UR5 ;  /* 0x0000000520207c20 */ /* 0x000fe20008410000 */
[----:B------:R-:W-:Y:S01]  /*29a0*/  FMUL.FTZ R33, R33, UR5 ;  /* 0x0000000521217c20 */ /* 0x000fe20008410000 */
[----:B------:R-:W-:Y:S01]  /*29b0*/  FMUL.FTZ R36, R36, UR5 ;  /* 0x0000000524247c20 */ /* 0x000fe20008410000 */
[----:B------:R-:W-:Y:S01]  /*29c0*/  UISETP.NE.AND UP1, UPT, UR4, URZ, UPT ;  /* 0x0000003f0400728c */ /* 0x000fe2000bf25270 */
[----:B------:R-:W-:Y:S01]  /*29d0*/  R2UR UR4, R3 ;  /* 0x00000000030472ca */ /* 0x000fe200000e0000 */
[----:B------:R-:W-:-:S02]  /*29e0*/  VIADD R2, R192, UR6 ;  /* 0x00000006c0027c36 */ /* 0x000fc40008000000 */
[----:B------:R-:W-:Y:S01]  /*29f0*/  FMUL.FTZ R40, R40, UR5 ;  /* 0x0000000528287c20 */ /* 0x000fe20008410000 */
[----:B------:R-:W-:Y:S01]  /*2a00*/  FMUL.FTZ R41, R41, UR5 ;  /* 0x0000000529297c20 */ /* 0x000fe20008410000 */
[----:B------:R-:W-:Y:S01]  /*2a10*/  FMUL.FTZ R8, R24, UR5 ;  /* 0x0000000518087c20 */ /* 0x000fe20008410000 */
[----:B------:R-:W-:Y:S01]  /*2a20*/  PLOP3.LUT P1, PT, PT, PT, UP1, 0x80, 0x0 ;  /* 0x000000000000781c */ /* 0x000fe20003f2f018 */
[----:B---3--:R-:W-:Y:S01]  /*2a30*/  IMAD.MOV.U32 R28, RZ, RZ, R2 ;  /* 0x000000ffff1c7224 */ /* 0x008fe200078e0002 */
[----:B------:R-:W-:Y:S01]  /*2a40*/  PLOP3.LUT P2, PT, PT, PT, UP1, 0x80, 0x0 ;  /* 0x000000000000781c */ /* 0x000fe20003f4f018 */
[----:B------:R3:W3:Y:S01]  /*2a50*/  MUFU.TANH R74, R25 ;  /* 0x00000019004a7308 */ /* 0x0006e20000002400 */
[----:B01----:R-:W-:Y:S01]  /*2a60*/  FMUL.FTZ R0, R26, UR5 ;  /* 0x000000051a007c20 */ /* 0x003fe20008410000 */
[----:B------:R-:W-:Y:S01]  /*2a70*/  @UP1 ULDC UR6, c[0x0][0x44c] ;  /* 0x0001130000061ab9 */ /* 0x000fe20000000800 */
[----:B------:R-:W-:Y:S01]  /*2a80*/  FMUL.FTZ R11, R27, UR5 ;  /* 0x000000051b0b7c20 */ /* 0x000fe20008410000 */
[----:B------:R-:W-:Y:S01]  /*2a90*/  FMUL.FTZ R13, R31, UR5 ;  /* 0x000000051f0d7c20 */ /* 0x000fe20008410000 */
[----:B------:R-:W-:Y:S01]  /*2aa0*/  UIADD3 UR4, UR4, 0x30840, URZ ;  /* 0x0003084004047890 */ /* 0x000fe2000fffe03f */
[----:B------:R-:W-:Y:S01]  /*2ab0*/  FMUL.FTZ R14, R34, UR5 ;  /* 0x00000005220e7c20 */ /* 0x000fe20008410000 */
[----:B------:R-:W-:Y:S01]  /*2ac0*/  FMUL.FTZ R15, R35, UR5 ;  /* 0x00000005230f7c20 */ /* 0x000fe20008410000 */
[----:B------:R0:W1:Y:S01]  /*2ad0*/  MUFU.TANH R77, R32 ;  /* 0x00000020004d7308 */ /* 0x0000620000002400 */
[----:B--2---:R-:W-:Y:S01]  /*2ae0*/  UPRMT UR4, UR7, 0x654, UR4 ;  /* 0x0000065407047896 */ /* 0x004fe20008000004 */
[----:B------:R-:W-:Y:S01]  /*2af0*/  @P1 IMAD.HI.U32 R3, R2, UR6, RZ ;  /* 0x0000000602031c27 */ /* 0x000fe2000f8e00ff */
[----:B------:R-:W-:-:S03]  /*2b00*/  @UP1 ULDC UR6, c[0x0][0x450] ;  /* 0x0001140000061ab9 */ /* 0x000fc60000000800 */
[----:B------:R-:W-:Y:S01]  /*2b10*/  FMUL.FTZ R20, R38, UR5 ;  /* 0x0000000526147c20 */ /* 0x000fe20008410000 */
[----:B------:R-:W-:Y:S01]  /*2b20*/  FMUL.FTZ R24, R42, UR5 ;  /* 0x000000052a187c20 */ /* 0x000fe20008410000 */
[----:B------:R-:W-:Y:S01]  /*2b30*/  FMUL.FTZ R21, R39, UR5 ;  /* 0x0000000527157c20 */ /* 0x000fe20008410000 */
[----:B------:R-:W-:Y:S01]  /*2b40*/  @P2 SHF.R.U32.HI R28, RZ, UR6, R3 ;  /* 0x00000006ff1c2c19 */ /* 0x000fe20008011603 */
[----:B------:R-:W-:Y:S01]  /*2b50*/  IMAD.MOV.U32 R3, RZ, RZ, -0x60 ;  /* 0xffffffa0ff037424 */ /* 0x000fe200078e00ff */
[----:B------:R2:W1:Y:S01]  /*2b60*/  MUFU.TANH R78, R33 ;  /* 0x00000021004e7308 */ /* 0x0004620000002400 */
[----:B---3--:R-:W-:Y:S01]  /*2b70*/  FMUL.FTZ R25, R43, UR5 ;  /* 0x000000052b197c20 */ /* 0x008fe20008410000 */
[----:B------:R-:W-:Y:S01]  /*2b80*/  FMUL.FTZ R44, R44, UR5 ;  /* 0x000000052c2c7c20 */ /* 0x000fe20008410000 */
[----:B------:R-:W3:Y:S01]  /*2b90*/  SHFL.IDX PT, R50, R28, RZ, 0x1c1f ;  /* 0x001c1fff1c327589 */ /* 0x000ee200000e0000 */
[----:B------:R-:W-:Y:S02]  /*2ba0*/  IMAD R6, R72, R3, 0x61 ;  /* 0x0000006148067424 */ /* 0x000fe400078e0203 */
[----:B------:R-:W-:Y:S01]  /*2bb0*/  FMUL.FTZ R45, R45, UR5 ;  /* 0x000000052d2d7c20 */ /* 0x000fe20008410000 */
[----:B------:R-:W-:Y:S01]  /*2bc0*/  FMUL.FTZ R26, R46, UR5 ;  /* 0x000000052e1a7c20 */ /* 0x000fe20008410000 */
[----:B------:R-:W-:Y:S01]  /*2bd0*/  FMUL.FTZ R27, R47, UR5 ;  /* 0x000000052f1b7c20 */ /* 0x000fe20008410000 */
[----:B------:R5:W1:Y:S01]  /*2be0*/  MUFU.TANH R79, R36 ;  /* 0x00000024004f7308 */ /* 0x000a620000002400 */
[----:B------:R-:W-:Y:S01]  /*2bf0*/  FMUL.FTZ R48, R48, UR5 ;  /* 0x0000000530307c20 */ /* 0x000fe20008410000 */
[----:B------:R-:W-:Y:S01]  /*2c00*/  FMUL.FTZ R31, R51, UR5 ;  /* 0x00000005331f7c20 */ /* 0x000fe20008410000 */
[----:B0-----:R-:W-:Y:S01]  /*2c10*/  FMUL.FTZ R32, R54, UR5 ;  /* 0x0000000536207c20 */ /* 0x001fe20008410000 */
[----:B------:R-:W-:Y:S01]  /*2c20*/  FMUL.FTZ R35, R55, UR5 ;  /* 0x0000000537237c20 */ /* 0x000fe20008410000 */
[----:B------:R-:W-:Y:S01]  /*2c30*/  FMUL.FTZ R56, R56, UR5 ;  /* 0x0000000538387c20 */ /* 0x000fe20008410000 */
[----:B------:R-:W-:Y:S01]  /*2c40*/  FMUL.FTZ R57, R57, UR5 ;  /* 0x0000000539397c20 */ /* 0x000fe20008410000 */
[----:B------:R-:W-:Y:S01]  /*2c50*/  FMUL.FTZ R58, R58, UR5 ;  /* 0x000000053a3a7c20 */ /* 0x000fe20008410000 */
[----:B------:R0:W1:Y:S01]  /*2c60*/  MUFU.TANH R81, R40 ;  /* 0x0000002800517308 */ /* 0x0000620000002400 */
[----:B--2---:R-:W-:Y:S01]  /*2c70*/  FMUL.FTZ R33, R59, UR5 ;  /* 0x000000053b217c20 */ /* 0x004fe20008410000 */
[----:B------:R-:W-:Y:S01]  /*2c80*/  FMUL.FTZ R60, R60, UR5 ;  /* 0x000000053c3c7c20 */ /* 0x000fe20008410000 */
[----:B------:R-:W-:Y:S01]  /*2c90*/  FMUL.FTZ R61, R61, UR5 ;  /* 0x000000053d3d7c20 */ /* 0x000fe20008410000 */
[----:B-----5:R-:W-:Y:S01]  /*2ca0*/  FMUL.FTZ R36, R62, UR5 ;  /* 0x000000053e247c20 */ /* 0x020fe20008410000 */
[----:B------:R-:W-:Y:S01]  /*2cb0*/  FMUL.FTZ R34, R63, UR5 ;  /* 0x000000053f227c20 */ /* 0x000fe20008410000 */
[----:B------:R-:W-:Y:S01]  /*2cc0*/  FMUL.FTZ R64, R64, UR5 ;  /* 0x0000000540407c20 */ /* 0x000fe20008410000 */
[----:B------:R-:W-:Y:S01]  /*2cd0*/  FMUL.FTZ R65, R65, UR5 ;  /* 0x0000000541417c20 */ /* 0x000fe20008410000 */
[----:B------:R2:W1:Y:S01]  /*2ce0*/  MUFU.TANH R82, R41 ;  /* 0x0000002900527308 */ /* 0x0004620000002400 */
[----:B------:R-:W-:Y:S01]  /*2cf0*/  FMUL.FTZ R38, R66, UR5 ;  /* 0x0000000542267c20 */ /* 0x000fe20008410000 */
[----:B0-----:R-:W-:Y:S01]  /*2d00*/  FMUL.FTZ R40, R67, UR5 ;  /* 0x0000000543287c20 */ /* 0x001fe20008410000 */
[----:B------:R-:W-:Y:S01]  /*2d10*/  FMUL.FTZ R68, R68, UR5 ;  /* 0x0000000544447c20 */ /* 0x000fe20008410000 */
[----:B------:R-:W-:Y:S01]  /*2d20*/  FMUL.FTZ R69, R69, UR5 ;  /* 0x0000000545457c20 */ /* 0x000fe20008410000 */
[----:B------:R-:W-:Y:S01]  /*2d30*/  FMUL.FTZ R42, R70, UR5 ;  /* 0x00000005462a7c20 */ /* 0x000fe20008410000 */
[----:B------:R-:W-:Y:S01]  /*2d40*/  FMUL.FTZ R37, R37, UR5 ;  /* 0x0000000525257c20 */ /* 0x000fe20008410000 */
[----:B------:R-:W-:Y:S01]  /*2d50*/  FMUL.FTZ R49, R49, UR5 ;  /* 0x0000000531317c20 */ /* 0x000fe20008410000 */
[----:B------:R-:W-:Y:S01]  /*2d60*/  FMUL.FTZ R52, R52, UR5 ;  /* 0x0000000534347c20 */ /* 0x000fe20008410000 */
[----:B--2---:R-:W-:Y:S01]  /*2d70*/  FMUL.FTZ R41, R71, UR5 ;  /* 0x0000000547297c20 */ /* 0x004fe20008410000 */
[----:B------:R-:W-:Y:S01]  /*2d80*/  FMUL.FTZ R53, R53, UR5 ;  /* 0x0000000535357c20 */ /* 0x000fe20008410000 */
[----:B------:R-:W-:Y:S01]  /*2d90*/  PLOP3.LUT P1, PT, PT, PT, UP0, 0x40, 0x0 ;  /* 0x000000000000781c */ /* 0x000fe20003f2e808 */
[----:B------:R-:W0:Y:S01]  /*2da0*/  MUFU.TANH R8, R8 ;  /* 0x0000000800087308 */ /* 0x000e220000002400 */
[----:B------:R-:W-:Y:S01]  /*2db0*/  IADD3 R3, R17, R6, -R19 ;  /* 0x0000000611037210 */ /* 0x000fe20007ffe813 */
[----:B------:R-:W-:Y:S01]  /*2dc0*/  ULDC UR11, c[0x0][0x9dc] ;  /* 0x00027700000b7ab9 */ /* 0x000fe20000000800 */
[----:B------:R-:W-:Y:S01]  /*2dd0*/  SYNCS.ARRIVE.TRANS64.RED.A1T0 RZ, [UR4], RZ ;  /* 0x000000ffffff79a7 */ /* 0x000fe20008100404 */
[----:B------:R-:W-:Y:S01]  /*2de0*/  ULOP3.LUT UR4, URZ, UR11, URZ, 0x33, !UPT ;  /* 0x0000000b3f047292 */ /* 0x000fe2000f8e333f */
[----:B------:R-:W-:Y:S01]  /*2df0*/  IMAD R2, R72, -0x60, R17 ;  /* 0xffffffa048027824 */ /* 0x000fe200078e0211 */
[----:B------:R-:W-:Y:S01]  /*2e00*/  ULDC UR14, c[0x0][0x9e0] ;  /* 0x00027800000e7ab9 */ /* 0x000fe20000000800 */
[----:B------:R-:W-:Y:S01]  /*2e10*/  IMAD.IADD R3, R3, 0x1, -R18 ;  /* 0x0000000103037824 */ /* 0x000fe200078e0a12 */
[----:B------:R-:W2:Y:S01]  /*2e20*/  MUFU.TANH R0, R0 ;  /* 0x0000000000007308 */ /* 0x000ea20000002400 */
[----:B------:R-:W-:Y:S01]  /*2e30*/  FMUL.FTZ R29, R29, UR5 ;  /* 0x000000051d1d7c20 */ /* 0x000fe20008410000 */
[----:B------:R-:W-:Y:S01]  /*2e40*/  IADD3 R55, -R19, 0x60, R2 ;  /* 0x0000006013377810 */ /* 0x000fe20007ffe102 */
[----:B------:R-:W-:-:S02]  /*2e50*/  VIADD R62, R3, UR14 ;  /* 0x0000000e033e7c36 */ /* 0x000fc40008000000 */
[----:B------:R-:W-:Y:S02]  /*2e60*/  VIADD R66, R6, 0xffffffff ;  /* 0xffffffff06427836 */ /* 0x000fe40000000000 */
[----:B------:R-:W-:Y:S01]  /*2e70*/  VIADD R59, R3, UR4 ;  /* 0x00000004033b7c36 */ /* 0x000fe20008000000 */
[----:B------:R-:W0:Y:S01]  /*2e80*/  MUFU.TANH R11, R11 ;  /* 0x0000000b000b7308 */ /* 0x000e220000002400 */
[----:B------:R-:W-:Y:S01]  /*2e90*/  IMAD.IADD R70, R66, 0x1, -R19 ;  /* 0x0000000142467824 */ /* 0x000fe200078e0a13 */
[----:B---3--:R-:W-:-:S06]  /*2ea0*/  VIADDMNMX R10, R50, R62, R55, PT ;  /* 0x0000003e320a7246 */ /* 0x008fcc0003800137 */
[----:B------:R-:W3:Y:S08]  /*2eb0*/  MUFU.TANH R12, R12 ;  /* 0x0000000c000c7308 */ /* 0x000ef00000002400 */
        /* <DEDUP_REMOVED lines=36> */
[----:B------:R5:W0:Y:S02]  /*3100*/  MUFU.TANH R76, R29 ;  /* 0x0000001d004c7308 */ /* 0x000a240000002400 */
[----:B-----5:R-:W-:Y:S01]  /*3110*/  IMAD.IADD R29, R59, 0x1, R50 ;  /* 0x000000013b1d7824 */ /* 0x020fe200078e0232 */
[----:B-1234-:R-:W-:Y:S06]  /*3120*/  @P1 BRA `(.L_x_1230) ;  /* 0x00000000005c1947 */ /* 0x01efec0003800000 */
[----:B------:R-:W-:Y:S01]  /*3130*/  IADD3 R9, -R18, R17, R50 ;  /* 0x0000001112097210 */ /* 0x000fe20007ffe132 */
[----:B------:R-:W-:Y:S03]  /*3140*/  BSSY B0, `(.L_x_1231) ;  /* 0x0000012000007945 */ /* 0x000fe60003800000 */
[----:B------:R-:W-:-:S13]  /*3150*/  ISETP.GT.AND P1, PT, R9, -0x1, PT ;  /* 0xffffffff0900780c */ /* 0x000fda0003f24270 */
[----:B------:R-:W-:Y:S05]  /*3160*/  @P1 BRA `(.L_x_1232) ;  /* 0x0000000000241947 */ /* 0x000fea0003800000 */
[----:B------:R-:W-:Y:S01]  /*3170*/  ULDC UR4, c[0x0][0x9e4] ;  /* 0x0002790000047ab9 */ /* 0x000fe20000000800 */
[----:B------:R-:W-:Y:S01]  /*3180*/  LOP3.LUT R9, RZ, R9, RZ, 0x33, !PT ;  /* 0x00000009ff097212 */ /* 0x000fe200078e33ff */
[----:B------:R-:W-:-:S05]  /*3190*/  IMAD.U32 R6, RZ, RZ, UR4 ;  /* 0x00000004ff067e24 */ /* 0x000fca000f8e00ff */
[----:B------:R-:W-:-:S13]  /*31a0*/  ISETP.NE.AND P1, PT, R6, 0x1, PT ;  /* 0x000000010600780c */ /* 0x000fda0003f25270 */
[----:B------:R-:W1:Y:S02]  /*31b0*/  @P1 LDC.64 R2, c[0x0][0x9e8] ;  /* 0x00027a00ff021b82 */ /* 0x000e640000000a00 */
[----:B-1----:R-:W-:-:S05]  /*31c0*/  @P1 IMAD.HI.U32 R2, R9, R2, RZ ;  /* 0x0000000209021227 */ /* 0x002fca00078e00ff */
[----:B------:R-:W-:-:S04]  /*31d0*/  @P1 SHF.R.U32.HI R9, RZ, R3, R2 ;  /* 0x00000003ff091219 */ /* 0x000fc80000011602 */
[----:B------:R-:W-:Y:S01]  /*31e0*/  LOP3.LUT R9, RZ, R9, RZ, 0x33, !PT ;  /* 0x00000009ff097212 */ /* 0x000fe200078e33ff */
[----:B------:R-:W-:Y:S06]  /*31f0*/  BRA `(.L_x_1233) ;  /* 0x0000000000187947 */ /* 0x000fec0003800000 */
.L_x_1232:
[----:B------:R-:W-:Y:S02]  /*3200*/  ULDC UR4, c[0x0][0x9e4] ;  /* 0x0002790000047ab9 */ /* 0x000fe40000000800 */
[----:B------:R-:W-:-:S05]  /*3210*/  IMAD.U32 R6, RZ, RZ, UR4 ;  /* 0x00000004ff067e24 */ /* 0x000fca000f8e00ff */
[----:B------:R-:W-:-:S13]  /*3220*/  ISETP.NE.AND P1, PT, R6, 0x1, PT ;  /* 0x000000010600780c */ /* 0x000fda0003f25270 */
[----:B------:R-:W1:Y:S02]  /*3230*/  @P1 LDC.64 R2, c[0x0][0x9e8] ;  /* 0x00027a00ff021b82 */ /* 0x000e640000000a00 */
[----:B-1----:R-:W-:-:S05]  /*3240*/  @P1 IMAD.HI.U32 R2, R9, R2, RZ ;  /* 0x0000000209021227 */ /* 0x002fca00078e00ff */
[----:B------:R-:W-:-:S07]  /*3250*/  @P1 SHF.R.U32.HI R9, RZ, R3, R2 ;  /* 0x00000003ff091219 */ /* 0x000fce0000011602 */
.L_x_1233:
[----:B------:R-:W-:Y:S05]  /*3260*/  BSYNC B0 ;  /* 0x0000000000007941 */ /* 0x000fea0003800000 */
.L_x_1231:
[----:B------:R-:W-:-:S05]  /*3270*/  IMAD R9, R9, R6, R70 ;  /* 0x0000000609097224 */ /* 0x000fca00078e0246 */
[----:B------:R-:W-:Y:S02]  /*3280*/  VIADDMNMX R10, R9, R6, R10, PT ;  /* 0x00000006090a7246 */ /* 0x000fe4000380010a */
[----:B------:R-:W-:-:S07]  /*3290*/  VIMNMX R29, R29, R9, !PT ;  /* 0x000000091d1d7248 */ /* 0x000fce0007fe0100 */
.L_x_1230:
[C---:B------:R-:W-:Y:S01]  /*32a0*/  ISETP.GE.AND P2, PT, R66.reuse, 0x9, PT ;  /* 0x000000094200780c */ /* 0x040fe20003f46270 */
[----:B------:R-:W1:Y:S01]  /*32b0*/  SHFL.IDX PT, R28, R28, 0x1, 0x1c1f ;  /* 0x003c1f001c1c7f89 */ /* 0x000e6200000e0000 */
[----:B------:R-:W-:Y:S01]  /*32c0*/  ISETP.GE.AND P1, PT, R66, 0x2, PT ;  /* 0x000000024200780c */ /* 0x000fe20003f26270 */
[----:B------:R-:W-:Y:S01]  /*32d0*/  UISETP.NE.AND UP0, UPT, UR61, URZ, UPT ;  /* 0x0000003f3d00728c */ /* 0x000fe2000bf05270 */
[C---:B------:R-:W-:Y:S02]  /*32e0*/  ISETP.GT.AND P3, PT, R29.reuse, 0x8, !P2 ;  /* 0x000000081d00780c */ /* 0x040fe40005764270 */
[----:B------:R-:W-:Y:S02]  /*32f0*/  ISETP.GT.AND P4, PT, R29, 0x1, !P1 ;  /* 0x000000011d00780c */ /* 0x000fe40004f84270 */
[----:B------:R-:W-:Y:S02]  /*3300*/  ISETP.LT.OR P3, PT, R10, 0x9, P3 ;  /* 0x000000090a00780c */ /* 0x000fe40001f61670 */
[----:B------:R-:W-:-:S02]  /*3310*/  ISETP.GE.AND P5, PT, R66, 0x11, PT ;  /* 0x000000114200780c */ /* 0x000fc40003fa6270 */
[----:B------:R-:W-:Y:S02]  /*3320*/  ISETP.LT.OR P4, PT, R10, 0x2, P4 ;  /* 0x000000020a00780c */ /* 0x000fe40002781670 */
[----:B------:R-:W-:Y:S02]  /*3330*/  FSEL R75, R75, -INF , !P3 ;  /* 0xff8000004b4b7808 */ /* 0x000fe40005800000 */
[----:B------:R-:W-:Y:S02]  /*3340*/  ISETP.GT.AND P3, PT, R29, 0x10, !P5 ;  /* 0x000000101d00780c */ /* 0x000fe40006f64270 */
[----:B------:R-:W-:Y:S02]  /*3350*/  ISETP.GE.AND P6, PT, R66, 0xa, PT ;  /* 0x0000000a4200780c */ /* 0x000fe40003fc6270 */
[----:B------:R-:W-:Y:S02]  /*3360*/  FSEL R63, R74, -INF , !P4 ;  /* 0xff8000004a3f7808 */ /* 0x000fe40006000000 */
[----:B------:R-:W-:-:S02]  /*3370*/  P2R R74, PR, RZ, 0x20 ;  /* 0x00000020ff4a7803 */ /* 0x000fc40000000000 */
[----:B------:R-:W-:Y:S02]  /*3380*/  ISETP.LT.OR P3, PT, R10, 0x11, P3 ;  /* 0x000000110a00780c */ /* 0x000fe40001f61670 */
[----:B------:R-:W-:Y:S02]  /*3390*/  ISETP.GT.AND P4, PT, R29, 0x9, !P6 ;  /* 0x000000091d00780c */ /* 0x000fe40007784270 */
[----:B------:R-:W-:Y:S02]  /*33a0*/  ISETP.GE.AND P5, PT, R66, 0x12, PT ;  /* 0x000000124200780c */ /* 0x000fe40003fa6270 */
[----:B------:R-:W-:Y:S02]  /*33b0*/  FSEL R77, R77, -INF , !P3 ;  /* 0xff8000004d4d7808 */ /* 0x000fe40005800000 */
[----:B------:R-:W-:Y:S02]  /*33c0*/  ISETP.LT.OR P4, PT, R10, 0xa, P4 ;  /* 0x0000000a0a00780c */ /* 0x000fe40002781670 */
[----:B------:R-:W-:-:S02]  /*33d0*/  ISETP.GT.AND P3, PT, R29, 0x11, !P5 ;  /* 0x000000111d00780c */ /* 0x000fc40006f64270 */
[----:B0-----:R-:W-:Y:S02]  /*33e0*/  FSEL R67, R76, -INF , !P4 ;  /* 0xff8000004c437808 */ /* 0x001fe40006000000 */
[----:B------:R-:W-:Y:S02]  /*33f0*/  ISETP.LT.OR P3, PT, R10, 0x12, P3 ;  /* 0x000000120a00780c */ /* 0x000fe40001f61670 */
[----:B------:R-:W-:Y:S02]  /*3400*/  ISETP.GE.AND P4, PT, R66, 0x19, PT ;  /* 0x000000194200780c */ /* 0x000fe40003f86270 */
[----:B------:R-:W-:Y:S02]  /*3410*/  FSEL R37, R78, -INF , !P3 ;  /* 0xff8000004e257808 */ /* 0x000fe40005800000 */
[----:B------:R-:W-:Y:S02]  /*3420*/  ISETP.GT.AND P3, PT, R29, 0x18, !P4 ;  /* 0x000000181d00780c */ /* 0x000fe40006764270 */
[----:B------:R-:W-:-:S02]  /*3430*/  P2R R78, PR, RZ, 0x10 ;  /* 0x00000010ff4e7803 */ /* 0x000fc40000000000 */
[----:B------:R-:W-:Y:S02]  /*3440*/  ISETP.LT.OR P3, PT, R10, 0x19, P3 ;  /* 0x000000190a00780c */ /* 0x000fe40001f61670 */
        /* <DEDUP_REMOVED lines=17> */
[C---:B------:R-:W-:Y:S02]  /*3560*/  ISETP.GT.AND P3, PT, R29.reuse, 0x28, !P4 ;  /* 0x000000281d00780c */ /* 0x040fe40006764270 */
        /* <DEDUP_REMOVED lines=33> */
[----:B------:R-:W-:Y:S01]  /*3780*/  FSEL R45, R56, -INF , !P3 ;  /* 0xff800000382d7808 */ /* 0x000fe20005800000 */
[----:B-1----:R-:W-:Y:S01]  /*3790*/  IMAD.IADD R56, R59, 0x1, R28 ;  /* 0x000000013b387824 */ /* 0x002fe200078e021c */
        /* <DEDUP_REMOVED lines=18> */
[----:B------:R-:W-:-:S02]  /*38c0*/  VIADDMNMX R55, R28, R62, R55, PT ;  /* 0x0000003e1c377246 */ /* 0x000fc40003800137 */
        /* <DEDUP_REMOVED lines=17> */
[----:B------:R-:W-:-:S04]  /*39e0*/  ISETP.GT.AND P6, PT, R29, 0x59, !P6 ;  /* 0x000000591d00780c */ /* 0x000fc800077c4270 */
[----:B------:R-:W-:-:S04]  /*39f0*/  ISETP.LT.OR P6, PT, R10, 0x5a, P6 ;  /* 0x0000005a0a00780c */ /* 0x000fc800037c1670 */
[----:B------:R-:W-:Y:S02]  /*3a00*/  FSEL R10, R69, -INF , !P6 ;  /* 0xff800000450a7808 */ /* 0x000fe40007000000 */
[----:B------:R-:W-:-:S13]  /*3a10*/  PLOP3.LUT P6, PT, PT, PT, UP0, 0x40, 0x0 ;  /* 0x000000000000781c */ /* 0x000fda0003fce808 */
[----:B------:R-:W-:Y:S05]  /*3a20*/  @P6 BRA `(.L_x_1234) ;  /* 0x00000000005c6947 */ /* 0x000fea0003800000 */
        /* <DEDUP_REMOVED lines=13> */
.L_x_1236:
[----:B------:R-:W-:Y:S02]  /*3b00*/  ULDC UR4, c[0x0][0x9e4] ;  /* 0x0002790000047ab9 */ /* 0x000fe40000000800 */
[----:B------:R-:W-:-:S05]  /*3b10*/  IMAD.U32 R8, RZ, RZ, UR4 ;  /* 0x00000004ff087e24 */ /* 0x000fca000f8e00ff */
[----:B------:R-:W-:-:S13]  /*3b20*/  ISETP.NE.AND P6, PT, R8, 0x1, PT ;  /* 0x000000010800780c */ /* 0x000fda0003fc5270 */
[----:B------:R-:W0:Y:S02]  /*3b30*/  @P6 LDC.64 R28, c[0x0][0x9e8] ;  /* 0x00027a00ff1c6b82 */ /* 0x000e240000000a00 */
[----:B0-----:R-:W-:-:S05]  /*3b40*/  @P6 IMAD.HI.U32 R28, R57, R28, RZ ;  /* 0x0000001c391c6227 */ /* 0x001fca00078e00ff */
[----:B------:R-:W-:-:S07]  /*3b50*/  @P6 SHF.R.U32.HI R57, RZ, R29, R28 ;  /* 0x0000001dff396219 */ /* 0x000fce000001161c */
.L_x_1237:
[----:B------:R-:W-:Y:S05]  /*3b60*/  BSYNC B0 ;  /* 0x0000000000007941 */ /* 0x000fea0003800000 */
.L_x_1235:
[----:B------:R-:W-:-:S05]  /*3b70*/  IMAD R57, R57, R8, R70 ;  /* 0x0000000839397224 */ /* 0x000fca00078e0246 */
[----:B------:R-:W-:Y:S02]  /*3b80*/  VIADDMNMX R55, R57, R8, R55, PT ;  /* 0x0000000839377246 */ /* 0x000fe40003800137 */
[----:B------:R-:W-:-:S07]  /*3b90*/  VIMNMX R56, R56, R57, !PT ;  /* 0x0000003938387248 */ /* 0x000fce0007fe0100 */
.L_x_1234:
[C---:B------:R-:W-:Y:S01]  /*3ba0*/  ISETP.GT.AND P1, PT, R56.reuse, 0x1, !P1 ;  /* 0x000000013800780c */ /* 0x040fe20004f24270 */
[----:B------:R-:W-:Y:S01]  /*3bb0*/  ULDC UR10, c[0x0][0x988] ;  /* 0x00026200000a7ab9 */ /* 0x000fe20000000800 */
[----:B------:R-:W-:Y:S01]  /*3bc0*/  ISETP.GT.AND P2, PT, R56, 0x8, !P2 ;  /* 0x000000083800780c */ /* 0x000fe20005744270 */
[----:B------:R-:W-:Y:S01]  /*3bd0*/  UISETP.NE.AND UP0, UPT, UR61, URZ, UPT ;  /* 0x0000003f3d00728c */ /* 0x000fe2000bf05270 */
        /* <DEDUP_REMOVED lines=8> */
[----:B------:R-:W-:Y:S02]  /*3c60*/  ISETP.NE.AND P6, PT, R78, RZ, PT ;  /* 0x000000ff4e00720c */ /* 0x000fe40003fc5270 */
[----:B------:R-:W-:-:S02]  /*3c70*/  FSEL R13, R13, -INF , !P1 ;  /* 0xff8000000d0d7808 */ /* 0x000fc40004800000 */
[----:B------:R-:W-:Y:S02]  /*3c80*/  ISETP.NE.AND P1, PT, R74, RZ, PT ;  /* 0x000000ff4a00720c */ /* 0x000fe40003f25270 */
[C---:B------:R-:W-:Y:S02]  /*3c90*/  ISETP.GT.AND P3, PT, R56.reuse, 0x50, !P3 ;  /* 0x000000503800780c */ /* 0x040fe40005f64270 */
[C---:B------:R-:W-:Y:S02]  /*3ca0*/  ISETP.GT.AND P1, PT, R56.reuse, 0x10, !P1 ;  /* 0x000000103800780c */ /* 0x040fe40004f24270 */
[----:B------:R-:W-:Y:S02]  /*3cb0*/  ISETP.GT.AND P4, PT, R56, 0x51, !P4 ;  /* 0x000000513800780c */ /* 0x000fe40006784270 */
[C---:B------:R-:W-:Y:S02]  /*3cc0*/  ISETP.LT.OR P1, PT, R55.reuse, 0x11, P1 ;  /* 0x000000113700780c */ /* 0x040fe40000f21670 */
[----:B------:R-:W-:-:S02]  /*3cd0*/  ISETP.LT.OR P3, PT, R55, 0x51, P3 ;  /* 0x000000513700780c */ /* 0x000fc40001f61670 */
[----:B------:R-:W-:Y:S02]  /*3ce0*/  FSEL R14, R14, -INF , !P1 ;  /* 0xff8000000e0e7808 */ /* 0x000fe40004800000 */
[----:B------:R-:W-:Y:S02]  /*3cf0*/  ISETP.GT.AND P1, PT, R56, 0x11, !P2 ;  /* 0x000000113800780c */ /* 0x000fe40005724270 */
[----:B------:R-:W-:Y:S02]  /*3d00*/  ISETP.NE.AND P2, PT, R88, RZ, PT ;  /* 0x000000ff5800720c */ /* 0x000fe40003f45270 */
[----:B------:R-:W-:Y:S02]  /*3d10*/  ISETP.LT.OR P1, PT, R55, 0x12, P1 ;  /* 0x000000123700780c */ /* 0x000fe40000f21670 */
[----:B------:R-:W-:Y:S02]  /*3d20*/  ISETP.GT.AND P5, PT, R56, 0x58, !P5 ;  /* 0x000000583800780c */ /* 0x000fe40006fa4270 */
[----:B------:R-:W-:-:S02]  /*3d30*/  FSEL R15, R15, -INF , !P1 ;  /* 0xff8000000f0f7808 */ /* 0x000fc40004800000 */
[----:B------:R-:W-:Y:S02]  /*3d40*/  ISETP.GT.AND P1, PT, R56, 0x18, !P6 ;  /* 0x000000183800780c */ /* 0x000fe40007724270 */
[----:B------:R-:W-:Y:S02]  /*3d50*/  ISETP.NE.AND P6, PT, R60, RZ, PT ;  /* 0x000000ff3c00720c */ /* 0x000fe40003fc5270 */
[C---:B------:R-:W-:Y:S02]  /*3d60*/  ISETP.LT.OR P1, PT, R55.reuse, 0x19, P1 ;  /* 0x000000193700780c */ /* 0x040fe40000f21670 */
[----:B------:R-:W-:Y:S02]  /*3d70*/  ISETP.LT.OR P4, PT, R55, 0x52, P4 ;  /* 0x000000523700780c */ /* 0x000fe40002781670 */
[----:B------:R-:W-:Y:S02]  /*3d80*/  FSEL R20, R20, -INF , !P1 ;  /* 0xff80000014147808 */ /* 0x000fe40004800000 */
[----:B------:R-:W-:-:S02]  /*3d90*/  ISETP.NE.AND P1, PT, R79, RZ, PT ;  /* 0x000000ff4f00720c */ /* 0x000fc40003f25270 */
[----:B------:R-:W-:Y:S02]  /*3da0*/  FSEL R38, R38, -INF , !P3 ;  /* 0xff80000026267808 */ /* 0x000fe40005800000 */
[----:B------:R-:W-:Y:S02]  /*3db0*/  ISETP.GT.AND P1, PT, R56, 0x19, !P1 ;  /* 0x000000193800780c */ /* 0x000fe40004f24270 */
[C---:B------:R-:W-:Y:S02]  /*3dc0*/  ISETP.LT.OR P5, PT, R55.reuse, 0x59, P5 ;  /* 0x000000593700780c */ /* 0x040fe40002fa1670 */
[----:B------:R-:W-:Y:S02]  /*3dd0*/  ISETP.LT.OR P1, PT, R55, 0x1a, P1 ;  /* 0x0000001a3700780c */ /* 0x000fe40000f21670 */
[----:B------:R-:W-:Y:S02]  /*3de0*/  FSEL R40, R40, -INF , !P4 ;  /* 0xff80000028287808 */ /* 0x000fe40006000000 */
[----:B------:R-:W-:-:S02]  /*3df0*/  FSEL R21, R21, -INF , !P1 ;  /* 0xff80000015157808 */ /* 0x000fc40004800000 */
[----:B------:R-:W-:Y:S02]  /*3e00*/  ISETP.NE.AND P1, PT, R80, RZ, PT ;  /* 0x000000ff5000720c */ /* 0x000fe40003f25270 */
[----:B------:R-:W-:Y:S02]  /*3e10*/  FSEL R42, R42, -INF , !P5 ;  /* 0xff8000002a2a7808 */ /* 0x000fe40006800000 */
[----:B------:R-:W-:Y:S02]  /*3e20*/  ISETP.GT.AND P1, PT, R56, 0x20, !P1 ;  /* 0x000000203800780c */ /* 0x000fe40004f24270 */
[----:B------:R-:W-:Y:S02]  /*3e30*/  R2UR UR4, R22 ;  /* 0x00000000160472ca */ /* 0x000fe400000e0000 */
[----:B------:R-:W-:Y:S02]  /*3e40*/  ISETP.LT.OR P1, PT, R55, 0x21, P1 ;  /* 0x000000213700780c */ /* 0x000fe40000f21670 */
[----:B------:R-:W-:-:S02]  /*3e50*/  R2UR UR6, R23 ;  /* 0x00000000170672ca */ /* 0x000fc400000e0000 */
[----:B------:R-:W-:Y:S02]  /*3e60*/  FSEL R24, R24, -INF , !P1 ;  /* 0xff80000018187808 */ /* 0x000fe40004800000 */
[----:B------:R-:W-:Y:S02]  /*3e70*/  ISETP.NE.AND P1, PT, R81, RZ, PT ;  /* 0x000000ff5100720c */ /* 0x000fe40003f25270 */
[----:B------:R-:W-:Y:S02]  /*3e80*/  R2UR UR7, R73 ;  /* 0x00000000490772ca */ /* 0x000fe400000e0000 */
[----:B------:R-:W-:Y:S01]  /*3e90*/  ISETP.GT.AND P1, PT, R56, 0x21, !P1 ;  /* 0x000000213800780c */ /* 0x000fe20004f24270 */
[----:B------:R-:W-:-:S03]  /*3ea0*/  UISETP.NE.AND UP1, UPT, UR4, URZ, UPT ;  /* 0x0000003f0400728c */ /* 0x000fc6000bf25270 */
[----:B------:R-:W-:-:S04]  /*3eb0*/  ISETP.LT.OR P1, PT, R55, 0x22, P1 ;  /* 0x000000223700780c */ /* 0x000fc80000f21670 */
[----:B------:R-:W-:Y:S02]  /*3ec0*/  FSEL R25, R25, -INF , !P1 ;  /* 0xff80000019197808 */ /* 0x000fe40004800000 */
[----:B------:R-:W-:Y:S02]  /*3ed0*/  ISETP.NE.AND P1, PT, R82, RZ, PT ;  /* 0x000000ff5200720c */ /* 0x000fe40003f25270 */
[----:B------:R-:W-:Y:S01]  /*3ee0*/  @UP1 ULDC UR4, c[0x0][0x44c] ;  /* 0x0001130000041ab9 */ /* 0x000fe20000000800 */
[----:B------:R-:W-:Y:S01]  /*3ef0*/  @UP1 ULDC UR15, c[0x0][0x450] ;  /* 0x00011400000f1ab9 */ /* 0x000fe20000000800 */
[----:B------:R-:W-:Y:S01]  /*3f00*/  ISETP.GT.AND P1, PT, R56, 0x28, !P1 ;  /* 0x000000283800780c */ /* 0x000fe20004f24270 */
[----:B------:R-:W-:-:S03]  /*3f10*/  UIMAD.WIDE.U32 UR4, UR6, UR4, URZ ;  /* 0x00000004060472a5 */ /* 0x000fc6000f8e003f */
[----:B------:R-:W-:Y:S01]  /*3f20*/  ISETP.LT.OR P1, PT, R55, 0x29, P1 ;  /* 0x000000293700780c */ /* 0x000fe20000f21670 */
[----:B------:R-:W-:-:S03]  /*3f30*/  @UP1 USHF.R.U32.HI UR6, URZ, UR15, UR5 ;  /* 0x0000000f3f061299 */ /* 0x000fc60008011605 */
[----:B------:R-:W-:Y:S01]  /*3f40*/  FSEL R26, R26, -INF , !P1 ;  /* 0xff8000001a1a7808 */ /* 0x000fe20004800000 */
[----:B------:R-:W-:Y:S01]  /*3f50*/  UIADD3 UR4, UR7, UR6, URZ ;  /* 0x0000000607047290 */ /* 0x000fe2000fffe03f */
[----:B------:R-:W-:-:S03]  /*3f60*/  ISETP.NE.AND P1, PT, R83, RZ, PT ;  /* 0x000000ff5300720c */ /* 0x000fc60003f25270 */
[----:B------:R-:W-:Y:S01]  /*3f70*/  UIADD3 UR14, UR4, UR14, URZ ;  /* 0x0000000e040e7290 */ /* 0x000fe2000fffe03f */
[----:B------:R-:W-:-:S04]  /*3f80*/  ISETP.GT.AND P1, PT, R56, 0x29, !P1 ;  /* 0x000000293800780c */ /* 0x000fc80004f24270 */
[----:B------:R-:W-:-:S04]  /*3f90*/  ISETP.LT.OR P1, PT, R55, 0x2a, P1 ;  /* 0x0000002a3700780c */ /* 0x000fc80000f21670 */
[----:B------:R-:W-:Y:S02]  /*3fa0*/  FSEL R27, R27, -INF , !P1 ;  /* 0xff8000001b1b7808 */ /* 0x000fe40004800000 */
[----:B------:R-:W-:-:S04]  /*3fb0*/  ISETP.NE.AND P1, PT, R84, RZ, PT ;  /* 0x000000ff5400720c */ /* 0x000fc80003f25270 */
        /* <DEDUP_REMOVED lines=15> */
[C---:B------:R-:W-:Y:S02]  /*40b0*/  ISETP.GT.AND P1, PT, R56.reuse, 0x40, !P2 ;  /* 0x000000403800780c */ /* 0x040fe40005724270 */
[----:B------:R-:W-:Y:S02]  /*40c0*/  ISETP.NE.AND P2, PT, R91, RZ, PT ;  /* 0x000000ff5b00720c */ /* 0x000fe40003f45270 */
[----:B------:R-:W-:Y:S02]  /*40d0*/  ISETP.LT.OR P1, PT, R55, 0x41, P1 ;  /* 0x000000413700780c */ /* 0x000fe40000f21670 */
[----:B------:R-:W-:Y:S02]  /*40e0*/  ISETP.GT.AND P2, PT, R56, 0x49, !P2 ;  /* 0x000000493800780c */ /* 0x000fe40005744270 */
[----:B------:R-:W-:-:S02]  /*40f0*/  FSEL R31, R58, -INF , !P1 ;  /* 0xff8000003a1f7808 */ /* 0x000fc40004800000 */
[----:B------:R-:W-:Y:S02]  /*4100*/  ISETP.GT.AND P1, PT, R56, RZ, !P6 ;  /* 0x000000ff3800720c */ /* 0x000fe40007724270 */
[----:B------:R-:W-:Y:S02]  /*4110*/  ISETP.NE.AND P6, PT, R89, RZ, PT ;  /* 0x000000ff5900720c */ /* 0x000fe40003fc5270 */
[C---:B------:R-:W-:Y:S02]  /*4120*/  ISETP.LT.OR P1, PT, R55.reuse, 0x1, P1 ;  /* 0x000000013700780c */ /* 0x040fe40000f21670 */
[----:B------:R-:W-:Y:S02]  /*4130*/  ISETP.LT.OR P2, PT, R55, 0x4a, P2 ;  /* 0x0000004a3700780c */ /* 0x000fe40001741670 */
[----:B------:R-:W-:Y:S02]  /*4140*/  FSEL R58, R0, -INF , !P1 ;  /* 0xff800000003a7808 */ /* 0x000fe40004800000 */
[----:B------:R-:W-:-:S02]  /*4150*/  FMNMX.FTZ R0, R61, R63, !PT ;  /* 0x0000003f3d007209 */ /* 0x000fc40007810000 */
[----:B------:R-:W-:Y:S02]  /*4160*/  FSEL R34, R34, -INF , !P2 ;  /* 0xff80000022227808 */ /* 0x000fe40005000000 */
[----:B------:R-:W-:-:S04]  /*4170*/  FMNMX.FTZ R0, R75, R0, !PT ;  /* 0x000000004b007209 */ /* 0x000fc80007810000 */
        /* <DEDUP_REMOVED lines=20> */
[----:B------:R-:W-:-:S05]  /*42c0*/  FMNMX.FTZ R35, R10, R35, !PT ;  /* 0x000000230a237209 */ /* 0x000fca0007810000 */
[----:B------:R-:W0:Y:S02]  /*42d0*/  SHFL.BFLY PT, R0, R35, 0x2, 0x1f ;  /* 0x0c401f0023007f89 */ /* 0x000e2400000e0000 */
[----:B0-----:R-:W-:-:S05]  /*42e0*/  FMNMX.FTZ R57, R35, R0, !PT ;  /* 0x0000000023397209 */ /* 0x001fca0007810000 */
[----:B------:R-:W0:Y:S02]  /*42f0*/  SHFL.BFLY PT, R8, R57, 0x1, 0x1f ;  /* 0x0c201f0039087f89 */ /* 0x000e2400000e0000 */
[----:B0-----:R-:W-:-:S04]  /*4300*/  FMNMX.FTZ R8, R57, R8, !PT ;  /* 0x0000000839087209 */ /* 0x001fc80007810000 */
[C---:B------:R-:W-:Y:S01]  /*4310*/  FSETP.NEU.FTZ.AND P1, PT, R8.reuse, -INF , PT ;  /* 0xff8000000800780b */ /* 0x040fe20003f3d000 */
[----:B------:R-:W-:-:S05]  /*4320*/  FMUL.FTZ R0, R8, UR10 ;  /* 0x0000000a08007c20 */ /* 0x000fca0008410000 */
[----:B------:R-:W-:Y:S02]  /*4330*/  FSEL R62, R0, RZ, P1 ;  /* 0x000000ff003e7208 */ /* 0x000fe40000800000 */
[----:B------:R-:W-:Y:S02]  /*4340*/  ISETP.GT.AND P1, PT, R56, 0x41, !P6 ;  /* 0x000000413800780c */ /* 0x000fe40007724270 */
[----:B------:R-:W-:Y:S01]  /*4350*/  ISETP.NE.AND P6, PT, R64, RZ, PT ;  /* 0x000000ff4000720c */ /* 0x000fe20003fc5270 */
[--C-:B------:R-:W-:Y:S01]  /*4360*/  FFMA.FTZ R186, R54, UR10, -R62.reuse ;  /* 0x0000000a36ba7c23 */ /* 0x100fe2000801083e */
[----:B------:R-:W-:Y:S01]  /*4370*/  ISETP.LT.OR P1, PT, R55, 0x42, P1 ;  /* 0x000000423700780c */ /* 0x000fe20000f21670 */
[--C-:B------:R-:W-:Y:S01]  /*4380*/  FFMA.FTZ R188, R61, UR10, -R62.reuse ;  /* 0x0000000a3dbc7c23 */ /* 0x100fe2000801083e */
[----:B------:R-:W-:Y:S01]  /*4390*/  ISETP.GT.AND P6, PT, R56, 0x59, !P6 ;  /* 0x000000593800780c */ /* 0x000fe200077c4270 */
[--C-:B------:R-:W-:Y:S01]  /*43a0*/  FFMA.FTZ R59, R63, UR10, -R62.reuse ;  /* 0x0000000a3f3b7c23 */ /* 0x100fe2000801083e */
[----:B------:R-:W-:Y:S01]  /*43b0*/  FSEL R0, R33, -INF , !P1 ;  /* 0xff80000021007808 */ /* 0x000fe20004800000 */
[--C-:B------:R-:W-:Y:S01]  /*43c0*/  FFMA.FTZ R190, R75, UR10, -R62.reuse ;  /* 0x0000000a4bbe7c23 */ /* 0x100fe2000801083e */
[----:B------:R-:W-:Y:S01]  /*43d0*/  FMNMX.FTZ R33, R58, R11, !PT ;  /* 0x0000000b3a217209 */ /* 0x000fe20007810000 */
[----:B------:R-:W-:Y:S01]  /*43e0*/  MUFU.EX2 R188, R188 ;  /* 0x000000bc00bc7308 */ /* 0x000fe20000000800 */
[----:B------:R-:W-:Y:S01]  /*43f0*/  ISETP.NE.AND P1, PT, R90, RZ, PT ;  /* 0x000000ff5a00720c */ /* 0x000fe20003f25270 */
[--C-:B------:R-:W-:Y:S01]  /*4400*/  FFMA.FTZ R61, R67, UR10, -R62.reuse ;  /* 0x0000000a433d7c23 */ /* 0x100fe2000801083e */
[----:B------:R-:W-:Y:S01]  /*4410*/  FMNMX.FTZ R60, R12, R33, !PT ;  /* 0x000000210c3c7209 */ /* 0x000fe20007810000 */
[--C-:B------:R-:W-:Y:S01]  /*4420*/  FFMA.FTZ R184, R77, UR10, -R62.reuse ;  /* 0x0000000a4db87c23 */ /* 0x100fe2000801083e */
[----:B------:R-:W-:Y:S01]  /*4430*/  ISETP.GT.AND P1, PT, R56, 0x48, !P1 ;  /* 0x000000483800780c */ /* 0x000fe20004f24270 */
[--C-:B------:R-:W-:Y:S01]  /*4440*/  FFMA.FTZ R56, R9, UR10, -R62.reuse ;  /* 0x0000000a09387c23 */ /* 0x100fe2000801083e */
[----:B------:R-:W-:Y:S01]  /*4450*/  FMNMX.FTZ R33, R13, R60, !PT ;  /* 0x0000003c0d217209 */ /* 0x000fe20007810000 */
[----:B------:R-:W-:Y:S01]  /*4460*/  MUFU.EX2 R190, R190 ;  /* 0x000000be00be7308 */ /* 0x000fe20000000800 */
[----:B------:R-:W-:Y:S01]  /*4470*/  ISETP.LT.OR P1, PT, R55, 0x49, P1 ;  /* 0x000000493700780c */ /* 0x000fe20000f21670 */
[--C-:B------:R-:W-:Y:S01]  /*4480*/  FFMA.FTZ R37, R37, UR10, -R62.reuse ;  /* 0x0000000a25257c23 */ /* 0x100fe2000801083e */
[----:B------:R-:W-:Y:S01]  /*4490*/  FMNMX.FTZ R60, R14, R33, !PT ;  /* 0x000000210e3c7209 */ /* 0x000fe20007810000 */
[--C-:B------:R-:W-:Y:S01]  /*44a0*/  FFMA.FTZ R10, R10, UR10, -R62.reuse ;  /* 0x0000000a0a0a7c23 */ /* 0x100fe2000801083e */
[----:B------:R-:W-:Y:S01]  /*44b0*/  FSEL R36, R36, -INF , !P1 ;  /* 0xff80000024247808 */ /* 0x000fe20004800000 */
[--C-:B------:R-:W-:Y:S01]  /*44c0*/  FFMA.FTZ R39, R39, UR10, -R62.reuse ;  /* 0x0000000a27277c23 */ /* 0x100fe2000801083e */
[----:B------:R-:W-:Y:S01]  /*44d0*/  FMNMX.FTZ R35, R15, R60, !PT ;  /* 0x0000003c0f237209 */ /* 0x000fe20007810000 */
[----:B------:R-:W0:Y:S01]  /*44e0*/  MUFU.EX2 R33, R59 ;  /* 0x0000003b00217308 */ /* 0x000e220000000800 */
[----:B------:R-:W-:Y:S01]  /*44f0*/  ISETP.LT.OR P6, PT, R55, 0x5a, P6 ;  /* 0x0000005a3700780c */ /* 0x000fe200037c1670 */
[--C-:B------:R-:W-:Y:S01]  /*4500*/  FFMA.FTZ R55, R51, UR10, -R62.reuse ;  /* 0x0000000a33377c23 */ /* 0x100fe2000801083e */
[----:B------:R-:W-:Y:S01]  /*4510*/  FMNMX.FTZ R60, R20, R35, !PT ;  /* 0x00000023143c7209 */ /* 0x000fe20007810000 */
[--C-:B------:R-:W-:Y:S01]  /*4520*/  FFMA.FTZ R53, R53, UR10, -R62.reuse ;  /* 0x0000000a35357c23 */ /* 0x100fe2000801083e */
[----:B------:R-:W-:Y:S01]  /*4530*/  FSEL R41, R41, -INF , !P6 ;  /* 0xff80000029297808 */ /* 0x000fe20007000000 */
        /* <DEDUP_REMOVED lines=10> */
[----:B------:R-:W-:Y:S01]  /*45e0*/  MUFU.EX2 R35, R61 ;  /* 0x0000003d00237308 */ /* 0x000fe20000000800 */
[----:B0-----:R-:W-:Y:S01]  /*45f0*/  FADD.FTZ R59, R188, R33 ;  /* 0x00000021bc3b7221 */ /* 0x001fe20000010000 */
[--C-:B------:R-:W-:Y:S01]  /*4600*/  FFMA.FTZ R43, R43, UR10, -R62.reuse ;  /* 0x0000000a2b2b7c23 */ /* 0x100fe2000801083e */
[----:B------:R-:W-:Y:S01]  /*4610*/  FMNMX.FTZ R60, R26, R57, !PT ;  /* 0x000000391a3c7209 */ /* 0x000fe20007810000 */
[--C-:B------:R-:W-:Y:S01]  /*4620*/  FFMA.FTZ R3, R3, UR10, -R62.reuse ;  /* 0x0000000a03037c23 */ /* 0x100fe2000801083e */
[----:B------:R-:W-:Y:S01]  /*4630*/  F2FP.F16.F32.PACK_AB R188, R33, R188 ;  /* 0x000000bc21bc723e */ /* 0x000fe200000000ff */
[--C-:B------:R-:W-:Y:S01]  /*4640*/  FFMA.FTZ R6, R6, UR10, -R62.reuse ;  /* 0x0000000a06067c23 */ /* 0x100fe2000801083e */
[----:B------:R-:W-:Y:S01]  /*4650*/  FMNMX.FTZ R57, R27, R60, !PT ;  /* 0x0000003c1b397209 */ /* 0x000fe20007810000 */
[----:B------:R-:W-:Y:S01]  /*4660*/  MUFU.EX2 R37, R37 ;  /* 0x0000002500257308 */ /* 0x000fe20000000800 */
[----:B------:R-:W-:-:S02]  /*4670*/  FFMA.FTZ R2, R2, UR10, -R62 ;  /* 0x0000000a02027c23 */ /* 0x000fc4000801083e */
[----:B------:R-:W-:-:S04]  /*4680*/  FMNMX.FTZ R60, R28, R57, !PT ;  /* 0x000000391c3c7209 */ /* 0x000fc80007810000 */
[----:B------:R-:W-:Y:S01]  /*4690*/  FMNMX.FTZ R57, R29, R60, !PT ;  /* 0x0000003c1d397209 */ /* 0x000fe20007810000 */
[----:B------:R-:W-:Y:S03]  /*46a0*/  MUFU.EX2 R186, R186 ;  /* 0x000000ba00ba7308 */ /* 0x000fe60000000800 */
[----:B------:R-:W-:-:S04]  /*46b0*/  FMNMX.FTZ R57, R30, R57, !PT ;  /* 0x000000391e397209 */ /* 0x000fc80007810000 */
[----:B------:R-:W-:Y:S01]  /*46c0*/  FMNMX.FTZ R54, R32, R57, !PT ;  /* 0x0000003920367209 */ /* 0x000fe20007810000 */
[----:B------:R-:W-:Y:S03]  /*46d0*/  MUFU.EX2 R39, R39 ;  /* 0x0000002700277308 */ /* 0x000fe60000000800 */
[----:B------:R-:W-:Y:S01]  /*46e0*/  FMNMX.FTZ R57, R31, R54, !PT ;  /* 0x000000361f397209 */ /* 0x000fe20007810000 */
[----:B------:R-:W-:-:S03]  /*46f0*/  FFMA.FTZ R54, R52, UR10, -R62 ;  /* 0x0000000a34367c23 */ /* 0x000fc6000801083e */
[----:B------:R-:W-:Y:S01]  /*4700*/  FMNMX.FTZ R57, R0, R57, !PT ;  /* 0x0000003900397209 */ /* 0x000fe20007810000 */
[----:B------:R-:W-:Y:S03]  /*4710*/  MUFU.EX2 R53, R53 ;  /* 0x0000003500357308 */ /* 0x000fe60000000800 */
[----:B------:R-:W-:-:S04]  /*4720*/  FMNMX.FTZ R57, R36, R57, !PT ;  /* 0x0000003924397209 */ /* 0x000fc80007810000 */
[----:B------:R-:W-:Y:S01]  /*4730*/  FMNMX.FTZ R57, R34, R57, !PT ;  /* 0x0000003922397209 */ /* 0x000fe20007810000 */
[----:B------:R-:W0:Y:S03]  /*4740*/  MUFU.EX2 R54, R54 ;  /* 0x0000003600367308 */ /* 0x000e260000000800 */
[----:B------:R-:W-:-:S04]  /*4750*/  FMNMX.FTZ R57, R38, R57, !PT ;  /* 0x0000003926397209 */ /* 0x000fc80007810000 */
[----:B------:R-:W-:Y:S01]  /*4760*/  FMNMX.FTZ R57, R40, R57, !PT ;  /* 0x0000003928397209 */ /* 0x000fe20007810000 */
[----:B------:R-:W-:Y:S03]  /*4770*/  MUFU.EX2 R55, R55 ;  /* 0x0000003700377308 */ /* 0x000fe60000000800 */
[----:B------:R-:W-:-:S04]  /*4780*/  FMNMX.FTZ R52, R42, R57, !PT ;  /* 0x000000392a347209 */ /* 0x000fc80007810000 */
[----:B------:R-:W-:Y:S01]  /*4790*/  FMNMX.FTZ R52, R41, R52, !PT ;  /* 0x0000003429347209 */ /* 0x000fe20007810000 */
[----:B------:R-:W1:Y:S01]  /*47a0*/  MUFU.EX2 R50, R50 ;  /* 0x0000003200327308 */ /* 0x000e620000000800 */
[----:B0-----:R-:W-:-:S03]  /*47b0*/  F2FP.F16.F32.PACK_AB R180, R54, R53 ;  /* 0x0000003536b4723e */ /* 0x001fc600000000ff */
[----:B------:R-:W0:Y:S04]  /*47c0*/  SHFL.BFLY PT, R51, R52, 0x2, 0x1f ;  /* 0x0c401f0034337f89 */ /* 0x000e2800000e0000 */
[----:B------:R-:W-:Y:S08]  /*47d0*/  MUFU.EX2 R49, R49 ;  /* 0x0000003100317308 */ /* 0x000ff00000000800 */
[----:B------:R-:W2:Y:S01]  /*47e0*/  MUFU.EX2 R48, R48 ;  /* 0x0000003000307308 */ /* 0x000ea20000000800 */
[----:B-1----:R-:W-:-:S07]  /*47f0*/  F2FP.F16.F32.PACK_AB R182, R50, R55 ;  /* 0x0000003732b6723e */ /* 0x002fce00000000ff */
[----:B------:R-:W-:Y:S01]  /*4800*/  MUFU.EX2 R47, R47 ;  /* 0x0000002f002f7308 */ /* 0x000fe20000000800 */
[----:B0-----:R-:W-:Y:S01]  /*4810*/  FMNMX.FTZ R51, R52, R51, !PT ;  /* 0x0000003334337209 */ /* 0x001fe20007810000 */
[----:B------:R-:W-:-:S06]  /*4820*/  FFMA.FTZ R52, R44, UR10, -R62 ;  /* 0x0000000a2c347c23 */ /* 0x000fcc000801083e */
[----:B------:R-:W0:Y:S01]  /*4830*/  MUFU.EX2 R46, R46 ;  /* 0x0000002e002e7308 */ /* 0x000e220000000800 */
[----:B------:R-:W1:Y:S01]  /*4840*/  SHFL.BFLY PT, R44, R51, 0x1, 0x1f ;  /* 0x0c201f00332c7f89 */ /* 0x000e6200000e0000 */
[----:B--2---:R-:W-:-:S06]  /*4850*/  F2FP.F16.F32.PACK_AB R176, R48, R49 ;  /* 0x0000003130b0723e */ /* 0x004fcc00000000ff */
[----:B------:R-:W-:Y:S08]  /*4860*/  MUFU.EX2 R45, R45 ;  /* 0x0000002d002d7308 */ /* 0x000ff00000000800 */
[----:B------:R-:W2:Y:S01]  /*4870*/  MUFU.EX2 R52, R52 ;  /* 0x0000003400347308 */ /* 0x000ea20000000800 */
[----:B0-----:R-:W-:-:S07]  /*4880*/  F2FP.F16.F32.PACK_AB R178, R46, R47 ;  /* 0x0000002f2eb2723e */ /* 0x001fce00000000ff */
[----:B------:R-:W-:Y:S01]  /*4890*/  MUFU.EX2 R43, R43 ;  /* 0x0000002b002b7308 */ /* 0x000fe20000000800 */
[----:B-1----:R-:W-:-:S04]  /*48a0*/  FMNMX.FTZ R9, R51, R44, !PT ;  /* 0x0000002c33097209 */ /* 0x002fc80007810000 */
[C---:B------:R-:W-:Y:S01]  /*48b0*/  FSETP.NEU.FTZ.AND P1, PT, R9.reuse, -INF , PT ;  /* 0xff8000000900780b */ /* 0x040fe20003f3d000 */
[----:B------:R-:W-:Y:S02]  /*48c0*/  FMUL.FTZ R44, R9, UR10 ;  /* 0x0000000a092c7c20 */ /* 0x000fe40008410000 */
[----:B------:R0:W-:Y:S01]  /*48d0*/  MUFU.EX2 R51, R10 ;  /* 0x0000000a00337308 */ /* 0x0001e20000000800 */
[----:B--2---:R-:W-:Y:S02]  /*48e0*/  F2FP.F16.F32.PACK_AB R172, R52, R45 ;  /* 0x0000002d34ac723e */ /* 0x004fe400000000ff */
[----:B------:R-:W-:Y:S02]  /*48f0*/  FSEL R57, R44, RZ, P1 ;  /* 0x000000ff2c397208 */ /* 0x000fe40000800000 */
[----:B------:R-:W-:-:S03]  /*4900*/  PLOP3.LUT P1, PT, PT, PT, UP0, 0x40, 0x0 ;  /* 0x000000000000781c */ /* 0x000fc60003f2e808 */
[--C-:B------:R-:W-:Y:S01]  /*4910*/  FFMA.FTZ R58, R58, UR10, -R57.reuse ;  /* 0x0000000a3a3a7c23 */ /* 0x100fe20008010839 */
[----:B------:R-:W-:Y:S01]  /*4920*/  FFMA.FTZ R11, R11, UR10, -R57 ;  /* 0x0000000a0b0b7c23 */ /* 0x000fe20008010839 */
[----:B0-----:R-:W-:Y:S01]  /*4930*/  FADD.FTZ R10, R190, R59 ;  /* 0x0000003bbe0a7221 */ /* 0x001fe20000010000 */
[--C-:B------:R-:W-:Y:S01]  /*4940*/  FFMA.FTZ R12, R12, UR10, -R57.reuse ;  /* 0x0000000a0c0c7c23 */ /* 0x100fe20008010839 */
[--C-:B------:R-:W-:Y:S01]  /*4950*/  FFMA.FTZ R13, R13, UR10, -R57.reuse ;  /* 0x0000000a0d0d7c23 */ /* 0x100fe20008010839 */
[--C-:B------:R-:W-:Y:S01]  /*4960*/  FFMA.FTZ R14, R14, UR10, -R57.reuse ;  /* 0x0000000a0e0e7c23 */ /* 0x100fe20008010839 */
[----:B------:R-:W-:Y:S01]  /*4970*/  MUFU.EX2 R58, R58 ;  /* 0x0000003a003a7308 */ /* 0x000fe20000000800 */
[----:B------:R-:W-:Y:S01]  /*4980*/  FADD.FTZ R59, R35, R10 ;  /* 0x0000000a233b7221 */ /* 0x000fe20000010000 */
[--C-:B------:R-:W-:Y:S01]  /*4990*/  FFMA.FTZ R15, R15, UR10, -R57.reuse ;  /* 0x0000000a0f0f7c23 */ /* 0x100fe20008010839 */
[--C-:B------:R-:W-:Y:S01]  /*49a0*/  FFMA.FTZ R20, R20, UR10, -R57.reuse ;  /* 0x0000000a14147c23 */ /* 0x100fe20008010839 */
[----:B------:R-:W-:Y:S01]  /*49b0*/  FFMA.FTZ R21, R21, UR10, -R57 ;  /* 0x0000000a15157c23 */ /* 0x000fe20008010839 */
[----:B------:R-:W-:Y:S01]  /*49c0*/  FADD.FTZ R10, R184, R59 ;  /* 0x0000003bb80a7221 */ /* 0x000fe20000010000 */
[--C-:B------:R-:W-:Y:S01]  /*49d0*/  FFMA.FTZ R24, R24, UR10, -R57.reuse ;  /* 0x0000000a18187c23 */ /* 0x100fe20008010839 */
[--C-:B------:R-:W-:Y:S01]  /*49e0*/  FFMA.FTZ R25, R25, UR10, -R57.reuse ;  /* 0x0000000a19197c23 */ /* 0x100fe20008010839 */
[----:B------:R-:W0:Y:S01]  /*49f0*/  MUFU.EX2 R11, R11 ;  /* 0x0000000b000b7308 */ /* 0x000e220000000800 */
[----:B------:R-:W-:Y:S01]  /*4a00*/  FADD.FTZ R59, R37, R10 ;  /* 0x0000000a253b7221 */ /* 0x000fe20000010000 */
[--C-:B------:R-:W-:Y:S01]  /*4a10*/  FFMA.FTZ R26, R26, UR10, -R57.reuse ;  /* 0x0000000a1a1a7c23 */ /* 0x100fe20008010839 */
[--C-:B------:R-:W-:Y:S01]  /*4a20*/  FFMA.FTZ R27, R27, UR10, -R57.reuse ;  /* 0x0000000a1b1b7c23 */ /* 0x100fe20008010839 */
[----:B------:R-:W-:Y:S01]  /*4a30*/  FFMA.FTZ R28, R28, UR10, -R57 ;  /* 0x0000000a1c1c7c23 */ /* 0x000fe20008010839 */
[----:B------:R-:W-:Y:S01]  /*4a40*/  FADD.FTZ R10, R186, R59 ;  /* 0x0000003bba0a7221 */ /* 0x000fe20000010000 */
[--C-:B------:R-:W-:Y:S01]  /*4a50*/  FFMA.FTZ R29, R29, UR10, -R57.reuse ;  /* 0x0000000a1d1d7c23 */ /* 0x100fe20008010839 */
[--C-:B------:R-:W-:Y:S01]  /*4a60*/  FFMA.FTZ R30, R30, UR10, -R57.reuse ;  /* 0x0000000a1e1e7c23 */ /* 0x100fe20008010839 */
[----:B------:R-:W1:Y:S01]  /*4a70*/  MUFU.EX2 R12, R12 ;  /* 0x0000000c000c7308 */ /* 0x000e620000000800 */
[----:B------:R-:W-:Y:S01]  /*4a80*/  FADD.FTZ R10, R39, R10 ;  /* 0x0000000a270a7221 */ /* 0x000fe20000010000 */
[--C-:B------:R-:W-:Y:S01]  /*4a90*/  FFMA.FTZ R32, R32, UR10, -R57.reuse ;  /* 0x0000000a20207c23 */ /* 0x100fe20008010839 */
[--C-:B------:R-:W-:Y:S01]  /*4aa0*/  FFMA.FTZ R31, R31, UR10, -R57.reuse ;  /* 0x0000000a1f1f7c23 */ /* 0x100fe20008010839 */
[--C-:B------:R-:W-:Y:S01]  /*4ab0*/  FFMA.FTZ R0, R0, UR10, -R57.reuse ;  /* 0x0000000a00007c23 */ /* 0x100fe20008010839 */
[----:B------:R-:W-:Y:S01]  /*4ac0*/  FADD.FTZ R61, R53, R10 ;  /* 0x0000000a353d7221 */ /* 0x000fe20000010000 */
[--C-:B------:R-:W-:Y:S01]  /*4ad0*/  FFMA.FTZ R36, R36, UR10, -R57.reuse ;  /* 0x0000000a24247c23 */ /* 0x100fe20008010839 */
[----:B------:R-:W-:Y:S01]  /*4ae0*/  FFMA.FTZ R34, R34, UR10, -R57 ;  /* 0x0000000a22227c23 */ /* 0x000fe20008010839 */
[----:B------:R-:W2:Y:S01]  /*4af0*/  MUFU.EX2 R13, R13 ;  /* 0x0000000d000d7308 */ /* 0x000ea20000000800 */
[----:B0-----:R-:W-:Y:S01]  /*4b00*/  FADD.FTZ R59, R58, R11 ;  /* 0x0000000b3a3b7221 */ /* 0x001fe20000010000 */
[----:B------:R-:W-:Y:S01]  /*4b10*/  FADD.FTZ R44, R54, R61 ;  /* 0x0000003d362c7221 */ /* 0x000fe20000010000 */
[--C-:B------:R-:W-:Y:S01]  /*4b20*/  FFMA.FTZ R38, R38, UR10, -R57.reuse ;  /* 0x0000000a26267c23 */ /* 0x100fe20008010839 */
[--C-:B------:R-:W-:Y:S01]  /*4b30*/  FFMA.FTZ R40, R40, UR10, -R57.reuse ;  /* 0x0000000a28287c23 */ /* 0x100fe20008010839 */
[--C-:B------:R-:W-:Y:S01]  /*4b40*/  FFMA.FTZ R42, R42, UR10, -R57.reuse ;  /* 0x0000000a2a2a7c23 */ /* 0x100fe20008010839 */
[----:B------:R-:W-:Y:S01]  /*4b50*/  FADD.FTZ R61, R55, R44 ;  /* 0x0000002c373d7221 */ /* 0x000fe20000010000 */
[----:B------:R-:W-:Y:S01]  /*4b60*/  FFMA.FTZ R41, R41, UR10, -R57 ;  /* 0x0000000a29297c23 */ /* 0x000fe20008010839 */
[----:B------:R-:W0:Y:S01]  /*4b70*/  MUFU.EX2 R14, R14 ;  /* 0x0000000e000e7308 */ /* 0x000e220000000800 */
[----:B-1----:R-:W-:Y:S01]  /*4b80*/  FADD.FTZ R10, R12, R59 ;  /* 0x0000003b0c0a7221 */ /* 0x002fe20000010000 */
[----:B------:R-:W-:Y:S01]  /*4b90*/  FADD.FTZ R44, R50, R61 ;  /* 0x0000003d322c7221 */ /* 0x000fe20000010000 */
[----:B------:R-:W-:-:S02]  /*4ba0*/  F2FP.F16.F32.PACK_AB R190, R35, R190 ;  /* 0x000000be23be723e */ /* 0x000fc400000000ff */
[----:B------:R-:W-:Y:S01]  /*4bb0*/  F2FP.F16.F32.PACK_AB R184, R37, R184 ;  /* 0x000000b825b8723e */ /* 0x000fe200000000ff */
[----:B------:R-:W-:Y:S01]  /*4bc0*/  FADD.FTZ R61, R49, R44 ;  /* 0x0000002c313d7221 */ /* 0x000fe20000010000 */
[----:B------:R-:W-:Y:S01]  /*4bd0*/  F2FP.F16.F32.PACK_AB R186, R39, R186 ;  /* 0x000000ba27ba723e */ /* 0x000fe200000000ff */
[----:B------:R-:W1:Y:S01]  /*4be0*/  MUFU.EX2 R15, R15 ;  /* 0x0000000f000f7308 */ /* 0x000e620000000800 */
[----:B--2---:R-:W-:Y:S01]  /*4bf0*/  FADD.FTZ R59, R13, R10 ;  /* 0x0000000a0d3b7221 */ /* 0x004fe20000010000 */
[----:B------:R-:W-:Y:S01]  /*4c00*/  FADD.FTZ R44, R48, R61 ;  /* 0x0000003d302c7221 */ /* 0x000fe20000010000 */
[----:B------:R-:W-:Y:S02]  /*4c10*/  F2FP.F16.F32.PACK_AB R189, R11, R58 ;  /* 0x0000003a0bbd723e */ /* 0x000fe400000000ff */
[----:B------:R-:W-:Y:S01]  /*4c20*/  F2FP.F16.F32.PACK_AB R191, R13, R12 ;  /* 0x0000000c0dbf723e */ /* 0x000fe200000000ff */
[----:B------:R-:W-:Y:S02]  /*4c30*/  FADD.FTZ R61, R47, R44 ;  /* 0x0000002c2f3d7221 */ /* 0x000fe40000010000 */
[----:B------:R-:W2:Y:S01]  /*4c40*/  MUFU.EX2 R20, R20 ;  /* 0x0000001400147308 */ /* 0x000ea20000000800 */
[----:B0-----:R-:W-:-:S07]  /*4c50*/  FADD.FTZ R10, R14, R59 ;  /* 0x0000003b0e0a7221 */ /* 0x001fce0000010000 */
[----:B------:R-:W0:Y:S01]  /*4c60*/  MUFU.EX2 R21, R21 ;  /* 0x0000001500157308 */ /* 0x000e220000000800 */
[C---:B-1----:R-:W-:Y:S01]  /*4c70*/  FADD.FTZ R59, R15.reuse, R10 ;  /* 0x0000000a0f3b7221 */ /* 0x042fe20000010000 */
[----:B------:R-:W-:-:S06]  /*4c80*/  F2FP.F16.F32.PACK_AB R185, R15, R14 ;  /* 0x0000000e0fb9723e */ /* 0x000fcc00000000ff */
[----:B------:R-:W1:Y:S01]  /*4c90*/  MUFU.EX2 R24, R24 ;  /* 0x0000001800187308 */ /* 0x000e620000000800 */
[----:B--2---:R-:W-:-:S07]  /*4ca0*/  FADD.FTZ R10, R20, R59 ;  /* 0x0000003b140a7221 */ /* 0x004fce0000010000 */
        /* <DEDUP_REMOVED lines=18> */
[----:B------:R0:W3:Y:S01]  /*4dd0*/  MUFU.EX2 R179, R32 ;  /* 0x0000002000b37308 */ /* 0x0000e20000000800 */
[----:B-1----:R-:W-:-:S07]  /*4de0*/  FADD.FTZ R10, R30, R33 ;  /* 0x000000211e0a7221 */ /* 0x002fce0000010000 */
[----:B------:R-:W1:Y:S01]  /*4df0*/  MUFU.EX2 R3, R3 ;  /* 0x0000000300037308 */ /* 0x000e620000000800 */
[----:B0-----:R-:W-:Y:S01]  /*4e00*/  FADD.FTZ R32, R46, R61 ;  /* 0x0000003d2e207221 */ /* 0x001fe20000010000 */
[----:B--2---:R-:W-:-:S03]  /*4e10*/  F2FP.F16.F32.PACK_AB R174, R56, R43 ;  /* 0x0000002b38ae723e */ /* 0x004fc600000000ff */
[----:B------:R-:W-:-:S03]  /*4e20*/  FADD.FTZ R57, R45, R32 ;  /* 0x000000202d397221 */ /* 0x000fc60000010000 */
[----:B------:R-:W0:Y:S01]  /*4e30*/  MUFU.EX2 R6, R6 ;  /* 0x0000000600067308 */ /* 0x000e220000000800 */
[----:B------:R-:W-:Y:S01]  /*4e40*/  FADD.FTZ R32, R52, R57 ;  /* 0x0000003934207221 */ /* 0x000fe20000010000 */
[C---:B---3--:R-:W-:Y:S01]  /*4e50*/  FADD.FTZ R10, R179.reuse, R10 ;  /* 0x0000000ab30a7221 */ /* 0x048fe20000010000 */
[----:B------:R-:W-:Y:S02]  /*4e60*/  F2FP.F16.F32.PACK_AB R179, R179, R30 ;  /* 0x0000001eb3b3723e */ /* 0x000fe400000000ff */
[----:B------:R-:W-:-:S03]  /*4e70*/  FADD.FTZ R35, R43, R32 ;  /* 0x000000202b237221 */ /* 0x000fc60000010000 */
[----:B------:R-:W2:Y:S01]  /*4e80*/  MUFU.EX2 R31, R31 ;  /* 0x0000001f001f7308 */ /* 0x000ea20000000800 */
[----:B------:R-:W-:-:S04]  /*4e90*/  FADD.FTZ R32, R56, R35 ;  /* 0x0000002338207221 */ /* 0x000fc80000010000 */
[----:B-1----:R-:W-:-:S03]  /*4ea0*/  FADD.FTZ R35, R3, R32 ;  /* 0x0000002003237221 */ /* 0x002fc60000010000 */
[----:B------:R-:W1:Y:S01]  /*4eb0*/  MUFU.EX2 R0, R0 ;  /* 0x0000000000007308 */ /* 0x000e620000000800 */
[C---:B0-----:R-:W-:Y:S01]  /*4ec0*/  F2FP.F16.F32.PACK_AB R168, R6.reuse, R3 ;  /* 0x0000000306a8723e */ /* 0x041fe200000000ff */
[----:B------:R-:W-:-:S06]  /*4ed0*/  FADD.FTZ R35, R6, R35 ;  /* 0x0000002306237221 */ /* 0x000fcc0000010000 */
[----:B------:R-:W0:Y:S01]  /*4ee0*/  MUFU.EX2 R2, R2 ;  /* 0x0000000200027308 */ /* 0x000e220000000800 */
[----:B--2---:R-:W-:Y:S01]  /*4ef0*/  FADD.FTZ R3, R31, R10 ;  /* 0x0000000a1f037221 */ /* 0x004fe20000010000 */
[----:B------:R-:W-:-:S06]  /*4f00*/  VIADD R10, R72, 0xfffffffe ;  /* 0xfffffffe480a7836 */ /* 0x000fcc0000000000 */
[----:B------:R-:W2:Y:S01]  /*4f10*/  MUFU.EX2 R36, R36 ;  /* 0x0000002400247308 */ /* 0x000ea20000000800 */
[C---:B-1----:R-:W-:Y:S01]  /*4f20*/  FADD.FTZ R3, R0.reuse, R3 ;  /* 0x0000000300037221 */ /* 0x042fe20000010000 */
[----:B------:R-:W-:-:S06]  /*4f30*/  F2FP.F16.F32.PACK_AB R173, R0, R31 ;  /* 0x0000001f00ad723e */ /* 0x000fcc00000000ff */
[----:B------:R-:W1:Y:S01]  /*4f40*/  MUFU.EX2 R175, R34 ;  /* 0x0000002200af7308 */ /* 0x000e620000000800 */
[----:B0-----:R-:W-:Y:S01]  /*4f50*/  FADD.FTZ R32, R2, R35 ;  /* 0x0000002302207221 */ /* 0x001fe20000010000 */
[----:B------:R-:W-:-:S03]  /*4f60*/  F2FP.F16.F32.PACK_AB R170, R51, R2 ;  /* 0x0000000233aa723e */ /* 0x000fc600000000ff */
[----:B------:R-:W-:-:S03]  /*4f70*/  FADD.FTZ R6, R51, R32 ;  /* 0x0000002033067221 */ /* 0x000fc60000010000 */
[----:B------:R-:W0:Y:S01]  /*4f80*/  MUFU.EX2 R38, R38 ;  /* 0x0000002600267308 */ /* 0x000e220000000800 */
[----:B--2---:R-:W-:-:S07]  /*4f90*/  FADD.FTZ R2, R36, R3 ;  /* 0x0000000324027221 */ /* 0x004fce0000010000 */
[----:B------:R-:W2:Y:S01]  /*4fa0*/  MUFU.EX2 R169, R40 ;  /* 0x0000002800a97308 */ /* 0x000ea20000000800 */
[C---:B-1----:R-:W-:Y:S01]  /*4fb0*/  FADD.FTZ R3, R175.reuse, R2 ;  /* 0x00000002af037221 */ /* 0x042fe20000010000 */
[----:B------:R-:W-:-:S06]  /*4fc0*/  F2FP.F16.F32.PACK_AB R175, R175, R36 ;  /* 0x00000024afaf723e */ /* 0x000fcc00000000ff */
[----:B------:R-:W1:Y:S01]  /*4fd0*/  MUFU.EX2 R42, R42 ;  /* 0x0000002a002a7308 */ /* 0x000e620000000800 */
[----:B0-----:R-:W-:-:S07]  /*4fe0*/  FADD.FTZ R2, R38, R3 ;  /* 0x0000000326027221 */ /* 0x001fce0000010000 */
[----:B------:R-:W0:Y:S01]  /*4ff0*/  MUFU.EX2 R41, R41 ;  /* 0x0000002900297308 */ /* 0x000e220000000800 */
[C---:B--2---:R-:W-:Y:S01]  /*5000*/  FADD.FTZ R3, R169.reuse, R2 ;  /* 0x00000002a9037221 */ /* 0x044fe20000010000 */
[----:B------:R-:W-:-:S03]  /*5010*/  F2FP.F16.F32.PACK_AB R169, R169, R38 ;  /* 0x00000026a9a9723e */ /* 0x000fc600000000ff */
[----:B-1----:R-:W-:-:S04]  /*5020*/  FADD.FTZ R0, R42, R3 ;  /* 0x000000032a007221 */ /* 0x002fc80000010000 */
[C---:B0-----:R-:W-:Y:S01]  /*5030*/  FADD.FTZ R3, R41.reuse, R0 ;  /* 0x0000000029037221 */ /* 0x041fe20000010000 */
        /* <DEDUP_REMOVED lines=13> */
.L_x_1239:
[----:B------:R-:W-:Y:S02]  /*5110*/  ULDC UR15, c[0x0][0x9e4] ;  /* 0x00027900000f7ab9 */ /* 0x000fe40000000800 */
[----:B------:R-:W-:-:S11]  /*5120*/  UISETP.NE.AND UP0, UPT, UR15, 0x1, UPT ;  /* 0x000000010f00788c */ /* 0x000fd6000bf05270 */
[----:B------:R-:W-:Y:S02]  /*5130*/  @UP0 ULDC.64 UR4, c[0x0][0x9e8] ;  /* 0x00027a0000040ab9 */ /* 0x000fe40000000a00 */
[----:B------:R-:W-:-:S04]  /*5140*/  UIMAD.WIDE.U32 UR6, UR18, UR4, URZ ;  /* 0x00000004120672a5 */ /* 0x000fc8000f8e003f */
[----:B------:R-:W-:-:S12]  /*5150*/  @UP0 USHF.R.U32.HI UR18, URZ, UR5, UR7 ;  /* 0x000000053f120299 */ /* 0x000fd80008011607 */
.L_x_1240:
[----:B------:R-:W-:-:S04]  /*5160*/  UIMAD UR15, UR18, UR15, UR15 ;  /* 0x0000000f120f72a4 */ /* 0x000fc8000f8e020f */
[----:B------:R-:W-:-:S04]  /*5170*/  UISETP.LT.AND UP0, UPT, UR14, UR15, UPT ;  /* 0x0000000f0e00728c */ /* 0x000fc8000bf01270 */
[----:B------:R-:W-:-:S12]  /*5180*/  USEL UR14, UR14, UR15, UP0 ;  /* 0x0000000f0e0e7287 */ /* 0x000fd80008000000 */
.L_x_1238:
        /* <DEDUP_REMOVED lines=19> */
[----:B------:R-:W-:Y:S02]  /*52c0*/  CS2R R96, SRZ ;  /* 0x0000000000607805 */ /* 0x000fe4000001ff00 */
[----:B------:R-:W-:Y:S02]  /*52d0*/  CS2R R94, SRZ ;  /* 0x00000000005e7805 */ /* 0x000fe4000001ff00 */
[----:B------:R-:W-:Y:S02]  /*52e0*/  CS2R R92, SRZ ;  /* 0x00000000005c7805 */ /* 0x000fe4000001ff00 */
[----:B------:R-:W-:Y:S02]  /*52f0*/  CS2R R90, SRZ ;  /* 0x00000000005a7805 */ /* 0x000fe4000001ff00 */
[----:B------:R-:W-:Y:S02]  /*5300*/  ISETP.GE.AND P1, PT, R10, UR47, PT ;  /* 0x0000002f0a007c0c */ /* 0x000fe4000bf26270 */
        /* <DEDUP_REMOVED lines=35> */
[----:B------:R-:W-:Y:S01]  /*5540*/  UMOV UR46, UR39 ;  /* 0x00000027002e7c82 */ /* 0x000fe20008000000 */
[----:B------:R-:W-:Y:S01]  /*5550*/  IMAD.MOV.U32 R11, RZ, RZ, R8 ;  /* 0x000000ffff0b7224 */ /* 0x000fe200078e0008 */
[----:B------:R-:W-:Y:S01]  /*5560*/  UMOV UR4, UR38 ;  /* 0x0000002600047c82 */ /* 0x000fe20008000000 */
[----:B------:R-:W-:Y:S01]  /*5570*/  IMAD.MOV.U32 R2, RZ, RZ, 0x3f800000 ;  /* 0x3f800000ff027424 */ /* 0x000fe200078e00ff */
[----:B------:R-:W-:Y:S01]  /*5580*/  ULDC UR50, c[0x0][0x9e4] ;  /* 0x0002790000327ab9 */ /* 0x000fe20000000800 */
[----:B------:R-:W-:Y:S01]  /*5590*/  IMAD.MOV.U32 R119, RZ, RZ, RZ ;  /* 0x000000ffff777224 */ /* 0x000fe200078e00ff */
[----:B------:R-:W-:Y:S01]  /*55a0*/  ULDC UR54, c[0x0][0x9dc] ;  /* 0x0002770000367ab9 */ /* 0x000fe20000000800 */
[----:B------:R-:W-:Y:S01]  /*55b0*/  ULDC UR5, c[0x0][0x9d8] ;  /* 0x0002760000057ab9 */ /* 0x000fe20000000800 */
[----:B------:R-:W-:Y:S01]  /*55c0*/  ULDC UR51, c[0x0][0x988] ;  /* 0x0002620000337ab9 */ /* 0x000fe20000000800 */
[----:B------:R-:W-:-:S05]  /*55d0*/  ULDC UR55, c[0x0][0x9e0] ;  /* 0x0002780000377ab9 */ /* 0x000fca0000000800 */
.L_x_1260:
[----:B------:R-:W-:-:S04]  /*55e0*/  UISETP.NE.AND UP0, UPT, UR4, 0x1, UPT ;  /* 0x000000010400788c */ /* 0x000fc8000bf05270 */
[----:B------:R-:W-:-:S04]  /*55f0*/  USEL UR39, URZ, 0x1, UP0 ;  /* 0x000000013f277887 */ /* 0x000fc80008000000 */
[----:B------:R-:W-:Y:S01]  /*5600*/  ULOP3.LUT UR39, UR46, UR39, URZ, 0x3c, !UPT ;  /* 0x000000272e277292 */ /* 0x000fe2000f8e3c3f */
[----:B------:R-:W-:Y:S11]  /*5610*/  @!P0 BRA `(.L_x_1242) ;  /* 0x0000000000048947 */ /* 0x000ff60003800000 */
[----:B------:R-:W-:Y:S01]  /*5620*/  BPT.TRAP 0x1 ;  /* 0x000000040000795c */ /* 0x000fe20000300000 */
.L_x_1242:
[----:B------:R-:W-:Y:S01]  /*5630*/  UIADD3 UR38, UR4, 0x1, URZ ;  /* 0x0000000104267890 */ /* 0x000fe2000fffe03f */
[----:B------:R-:W-:-:S03]  /*5640*/  IMAD.U32 R8, RZ, RZ, UR39 ;  /* 0x00000027ff087e24 */ /* 0x000fc6000f8e00ff */
[----:B------:R-:W-:Y:S02]  /*5650*/  UISETP.NE.AND UP0, UPT, UR38, 0x2, UPT ;  /* 0x000000022600788c */ /* 0x000fe4000bf05270 */
[----:B------:R-:W-:Y:S02]  /*5660*/  SHF.L.U32 R8, R8, 0x1f, RZ ;  /* 0x0000001f08087819 */ /* 0x000fe400000006ff */
[----:B------:R-:W-:-:S04]  /*5670*/  USEL UR38, UR38, URZ, UP0 ;  /* 0x0000003f26267287 */ /* 0x000fc80008000000 */
[----:B------:R-:W-:-:S09]  /*5680*/  ULEA UR6, UR38, UR60, 0x3 ;  /* 0x0000003c26067291 */ /* 0x000fd2000f8e183f */
[----:B------:R0:W1:Y:S01]  /*5690*/  SYNCS.PHASECHK.TRANS64.TRYWAIT P1, [UR6+0x30830], R8 ;  /* 0x03083008ff0075a7 */ /* 0x0000620008020146 */
[----:B------:R-:W-:Y:S05]  /*56a0*/  @!P0 BRA `(.L_x_1243) ;  /* 0x0000000000048947 */ /* 0x000fea0003800000 */
[----:B------:R-:W-:Y:S01]  /*56b0*/  BPT.TRAP 0x1 ;  /* 0x000000040000795c */ /* 0x000fe20000300000 */
.L_x_1243:
[----:B-1----:R-:W-:Y:S05]  /*56c0*/  @P1 BRA `(.L_x_1244) ;  /* 0x0000000000081947 */ /* 0x002fea0003800000 */
[----:B------:R-:W1:Y:S02]  /*56d0*/  SYNCS.PHASECHK.TRANS64.TRYWAIT P1, [UR6+0x30830], R8 ;  /* 0x03083008ff0075a7 */ /* 0x000e640008020146 */
[----:B-1----:R-:W-:Y:S05]  /*56e0*/  @!P1 BRA `(.L_x_1245) ;  /* 0x0000014800f09947 */ /* 0x002fea0003800000 */
.L_x_1244:
        /* <DEDUP_REMOVED lines=12> */
[-C--:B------:R-:W-:Y:S01]  /*57b0*/  FMUL.FTZ R24, R24, R0.reuse ;  /* 0x0000000018187220 */ /* 0x080fe20000410000 */
[----:B------:R-:W-:Y:S01]  /*57c0*/  UIMAD UR7, UR38, 0x900, UR7 ;  /* 0x00000900260778a4 */ /* 0x000fe2000f8e0207 */
[-C--:B------:R-:W-:Y:S01]  /*57d0*/  FMUL.FTZ R25, R25, R0.reuse ;  /* 0x0000000019197220 */ /* 0x080fe20000410000 */
[-C--:B------:R-:W-:Y:S01]  /*57e0*/  FMUL.FTZ R28, R28, R0.reuse ;  /* 0x000000001c1c7220 */ /* 0x080fe20000410000 */
[-C--:B------:R-:W-:Y:S01]  /*57f0*/  FMUL.FTZ R29, R29, R0.reuse ;  /* 0x000000001d1d7220 */ /* 0x080fe20000410000 */
        /* <DEDUP_REMOVED lines=9> */
[----:B------:R-:W-:Y:S01]  /*5890*/  UMOV UR40, UR56 ;  /* 0x0000003800287c82 */ /* 0x000fe20008000000 */
[----:B------:R-:W-:Y:S01]  /*58a0*/  UMOV UR41, UR57 ;  /* 0x0000003900297c82 */ /* 0x000fe20008000000 */
[----:B------:R-:W-:Y:S01]  /*58b0*/  UMOV UR43, 0x40000040 ;  /* 0x40000040002b7882 */ /* 0x000fe20000000000 */
        /* <DEDUP_REMOVED lines=141> */
.L_x_1246:
[----:B------:R-:W-:Y:S01]  /*6190*/  ULEA UR7, UR4, UR60, 0x3 ;  /* 0x0000003c04077291 */ /* 0x000fe2000f8e183f */
[----:B------:R-:W-:-:S05]  /*61a0*/  IMAD.U32 R0, RZ, RZ, UR46 ;  /* 0x0000002eff007e24 */ /* 0x000fca000f8e00ff */
[----:B------:R-:W-:-:S04]  /*61b0*/  SHF.L.U32 R0, R0, 0x1f, RZ ;  /* 0x0000001f00007819 */ /* 0x000fc800000006ff */
[----:B------:R2:W3:Y:S01]  /*61c0*/  SYNCS.PHASECHK.TRANS64.TRYWAIT P1, [UR7+0x30850], R0 ;  /* 0x03085000ff0075a7 */ /* 0x0004e20008020147 */
[----:B------:R-:W-:Y:S05]  /*61d0*/  @!P0 BRA `(.L_x_1247) ;  /* 0x0000000000048947 */ /* 0x000fea0003800000 */
[----:B------:R-:W-:Y:S01]  /*61e0*/  BPT.TRAP 0x1 ;  /* 0x000000040000795c */ /* 0x000fe20000300000 */
.L_x_1247:
[----:B---3--:R-:W-:Y:S05]  /*61f0*/  @P1 BRA `(.L_x_1248) ;  /* 0x0000000000081947 */ /* 0x008fea0003800000 */
[----:B------:R-:W3:Y:S02]  /*6200*/  SYNCS.PHASECHK.TRANS64.TRYWAIT P1, [UR7+0x30850], R0 ;  /* 0x03085000ff0075a7 */ /* 0x000ee40008020147 */
[----:B---3--:R-:W-:Y:S05]  /*6210*/  @!P1 BRA `(.L_x_1249) ;  /* 0x00000140003c9947 */ /* 0x008fea0003800000 */
.L_x_1248:
        /* <DEDUP_REMOVED lines=37> */
.L_x_1250:
[----:B------:R-:W-:Y:S01]  /*6470*/  R2UR UR4, R22 ;  /* 0x00000000160472ca */ /* 0x000fe200000e0000 */
        /* <DEDUP_REMOVED lines=8> */
[----:B------:R-:W4:Y:S01]  /*6500*/  S2UR UR10, SR_CgaCtaId ;  /* 0x00000000000a79c3 */ /* 0x000f220000008800 */
[----:B------:R-:W-:Y:S01]  /*6510*/  FMUL.FTZ R20, R127, UR5 ;  /* 0x000000057f147c20 */ /* 0x000fe20008410000 */
[----:B--23--:R-:W-:Y:S01]  /*6520*/  FMUL.FTZ R0, R122, UR5 ;  /* 0x000000057a007c20 */ /* 0x00cfe20008410000 */
[----:B------:R-:W-:Y:S01]  /*6530*/  FMUL.FTZ R2, R123, UR5 ;  /* 0x000000057b027c20 */ /* 0x000fe20008410000 */
[----:B------:R-:W-:Y:S01]  /*6540*/  UISETP.NE.AND UP1, UPT, UR4, URZ, UPT ;  /* 0x0000003f0400728c */ /* 0x000fe2000bf25270 */
[----:B------:R-:W-:Y:S01]  /*6550*/  R2UR UR4, R23 ;  /* 0x00000000170472ca */ /* 0x000fe200000e0000 */
[----:B------:R-:W-:Y:S01]  /*6560*/  FMUL.FTZ R21, R124, UR5 ;  /* 0x000000057c157c20 */ /* 0x000fe20008410000 */
[----:B------:R-:W-:Y:S01]  /*6570*/  FMUL.FTZ R127, R132, UR5 ;  /* 0x00000005847f7c20 */ /* 0x000fe20008410000 */
[----:B------:R-:W-:Y:S01]  /*6580*/  FMUL.FTZ R14, R121, UR5 ;  /* 0x00000005790e7c20 */ /* 0x000fe20008410000 */
[----:B------:R-:W-:Y:S01]  /*6590*/  FMUL.FTZ R15, R126, UR5 ;  /* 0x000000057e0f7c20 */ /* 0x000fe20008410000 */
[----:B------:R-:W-:Y:S01]  /*65a0*/  PLOP3.LUT P1, PT, PT, PT, UP1, 0x80, 0x0 ;  /* 0x000000000000781c */ /* 0x000fe20003f2f018 */
[----:B------:R-:W-:Y:S01]  /*65b0*/  FMUL.FTZ R123, R128, UR5 ;  /* 0x00000005807b7c20 */ /* 0x000fe20008410000 */
[----:B------:R-:W-:Y:S01]  /*65c0*/  PLOP3.LUT P2, PT, PT, PT, UP1, 0x80, 0x0 ;  /* 0x000000000000781c */ /* 0x000fe20003f4f018 */
[----:B------:R-:W-:Y:S01]  /*65d0*/  FMUL.FTZ R124, R129, UR5 ;  /* 0x00000005817c7c20 */ /* 0x000fe20008410000 */
[----:B------:R-:W-:Y:S01]  /*65e0*/  FMUL.FTZ R122, R131, UR5 ;  /* 0x00000005837a7c20 */ /* 0x000fe20008410000 */
[----:B------:R-:W-:Y:S01]  /*65f0*/  FMUL.FTZ R132, R137, UR5 ;  /* 0x0000000589847c20 */ /* 0x000fe20008410000 */
[----:B------:R-:W-:Y:S01]  /*6600*/  FMUL.FTZ R121, R130, UR5 ;  /* 0x0000000582797c20 */ /* 0x000fe20008410000 */
[----:B------:R-:W-:Y:S01]  /*6610*/  FMUL.FTZ R128, R133, UR5 ;  /* 0x0000000585807c20 */ /* 0x000fe20008410000 */
[----:B------:R-:W-:Y:S01]  /*6620*/  VIADD R161, R192, UR4 ;  /* 0x00000004c0a17c36 */ /* 0x000fe20008000000 */
[----:B------:R-:W-:Y:S01]  /*6630*/  @UP1 ULDC UR4, c[0x0][0x44c] ;  /* 0x0001130000041ab9 */ /* 0x000fe20000000800 */
[----:B------:R-:W-:Y:S01]  /*6640*/  FMUL.FTZ R126, R135, UR5 ;  /* 0x00000005877e7c20 */ /* 0x000fe20008410000 */
[----:B------:R-:W-:Y:S01]  /*6650*/  FMUL.FTZ R131, R136, UR5 ;  /* 0x0000000588837c20 */ /* 0x000fe20008410000 */
[----:B------:R-:W-:Y:S01]  /*6660*/  FMUL.FTZ R129, R138, UR5 ;  /* 0x000000058a817c20 */ /* 0x000fe20008410000 */
[----:B01----:R-:W-:Y:S01]  /*6670*/  @P1 IMAD.HI.U32 R8, R161, UR4, RZ ;  /* 0x00000004a1081c27 */ /* 0x003fe2000f8e00ff */
[----:B------:R-:W-:-:S03]  /*6680*/  @UP1 ULDC UR4, c[0x0][0x450] ;  /* 0x0001140000041ab9 */ /* 0x000fc60000000800 */
[----:B------:R-:W-:Y:S01]  /*6690*/  FMUL.FTZ R137, R146, UR5 ;  /* 0x0000000592897c20 */ /* 0x000fe20008410000 */
[----:B------:R-:W-:Y:S01]  /*66a0*/  UISETP.NE.AND UP0, UPT, UR61, URZ, UPT ;  /* 0x0000003f3d00728c */ /* 0x000fe2000bf05270 */
        /* <DEDUP_REMOVED lines=24> */
[----:B------:R-:W-:-:S02]  /*6830*/  IMAD R164, R10, -0x60, RZ ;  /* 0xffffffa00aa47824 */ /* 0x000fc400078e02ff */
[----:B------:R-:W-:Y:S01]  /*6840*/  FMUL.FTZ R158, R167, UR5 ;  /* 0x00000005a79e7c20 */ /* 0x000fe20008410000 */
[----:B------:R-:W-:Y:S01]  /*6850*/  UIADD3 UR6, UR6, 0x30840, URZ ;  /* 0x0003084006067890 */ /* 0x000fe2000fffe03f */
[----:B------:R-:W-:Y:S01]  /*6860*/  PLOP3.LUT P1, PT, PT, PT, UP0, 0x40, 0x0 ;  /* 0x000000000000781c */ /* 0x000fe20003f2e808 */
[----:B------:R-:W1:Y:S01]  /*6870*/  MUFU.TANH R13, R13 ;  /* 0x0000000d000d7308 */ /* 0x000e620000002400 */
[----:B------:R-:W-:Y:S01]  /*6880*/  IADD3 R8, -R19, 0x1, R164 ;  /* 0x0000000113087810 */ /* 0x000fe20007ffe1a4 */
[----:B----4-:R-:W-:Y:S01]  /*6890*/  UPRMT UR6, UR10, 0x654, UR6 ;  /* 0x000006540a067896 */ /* 0x010fe20008000006 */
[----:B------:R-:W-:Y:S01]  /*68a0*/  IMAD.IADD R159, R164, 0x1, -R19 ;  /* 0x00000001a49f7824 */ /* 0x000fe200078e0a13 */
[----:B------:R-:W-:Y:S01]  /*68b0*/  UMOV UR11, UR54 ;  /* 0x00000036000b7c82 */ /* 0x000fe20008000000 */
[----:B------:R-:W-:Y:S01]  /*68c0*/  IADD3 R8, -R18, R8, R17 ;  /* 0x0000000812087210 */ /* 0x000fe20007ffe111 */
[----:B------:R-:W-:Y:S02]  /*68d0*/  ULOP3.LUT UR4, URZ, UR11, URZ, 0x33, !UPT ;  /* 0x0000000b3f047292 */ /* 0x000fe4000f8e333f */
[----:B------:R-:W2:Y:S02]  /*68e0*/  MUFU.TANH R14, R14 ;  /* 0x0000000e000e7308 */ /* 0x000ea40000002400 */
[C---:B------:R-:W-:Y:S01]  /*68f0*/  VIADD R167, R8.reuse, UR55 ;  /* 0x0000003708a77c36 */ /* 0x040fe20008000000 */
[----:B------:R-:W-:Y:S01]  /*6900*/  SYNCS.ARRIVE.TRANS64.RED.A1T0 RZ, [UR6], RZ ;  /* 0x000000ffffff79a7 */ /* 0x000fe20008100406 */
[----:B------:R-:W-:-:S02]  /*6910*/  VIADD R166, R8, UR4 ;  /* 0x0000000408a67c36 */ /* 0x000fc40008000000 */
[--C-:B0-----:R-:W-:Y:S02]  /*6920*/  IMAD.IADD R165, R167, 0x1, R168.reuse ;  /* 0x00000001a7a57824 */ /* 0x101fe400078e02a8 */
        /* <DEDUP_REMOVED lines=46> */
[----:B------:R-:W0:Y:S01]  /*6c10*/  MUFU.TANH R158, R158 ;  /* 0x0000009e009e7308 */ /* 0x000e220000002400 */
[----:B-1234-:R-:W-:Y:S05]  /*6c20*/  @P1 BRA `(.L_x_1251) ;  /* 0x0000000000541947 */ /* 0x01efea0003800000 */
[----:B------:R-:W-:Y:S01]  /*6c30*/  IADD3 R168, -R18, R17, R168 ;  /* 0x0000001112a87210 */ /* 0x000fe20007ffe1a8 */
[----:B------:R-:W-:Y:S03]  /*6c40*/  BSSY B0, `(.L_x_1252) ;  /* 0x0000010000007945 */ /* 0x000fe60003800000 */
[----:B------:R-:W-:-:S13]  /*6c50*/  ISETP.GT.AND P1, PT, R168, -0x1, PT ;  /* 0xffffffffa800780c */ /* 0x000fda0003f24270 */
[----:B------:R-:W-:Y:S05]  /*6c60*/  @P1 BRA `(.L_x_1253) ;  /* 0x0000000000201947 */ /* 0x000fea0003800000 */
[----:B------:R-:W-:Y:S01]  /*6c70*/  IMAD.U32 R170, RZ, RZ, UR50 ;  /* 0x00000032ffaa7e24 */ /* 0x000fe2000f8e00ff */
[----:B------:R-:W-:-:S04]  /*6c80*/  LOP3.LUT R169, RZ, R168, RZ, 0x33, !PT ;  /* 0x000000a8ffa97212 */ /* 0x000fc800078e33ff */
[----:B------:R-:W-:-:S13]  /*6c90*/  ISETP.NE.AND P1, PT, R170, 0x1, PT ;  /* 0x00000001aa00780c */ /* 0x000fda0003f25270 */
[----:B------:R-:W1:Y:S02]  /*6ca0*/  @P1 LDC.64 R8, c[0x0][0x9e8] ;  /* 0x00027a00ff081b82 */ /* 0x000e640000000a00 */
[----:B-1----:R-:W-:-:S05]  /*6cb0*/  @P1 IMAD.HI.U32 R8, R169, R8, RZ ;  /* 0x00000008a9081227 */ /* 0x002fca00078e00ff */
[----:B------:R-:W-:-:S04]  /*6cc0*/  @P1 SHF.R.U32.HI R169, RZ, R9, R8 ;  /* 0x00000009ffa91219 */ /* 0x000fc80000011608 */
[----:B------:R-:W-:Y:S01]  /*6cd0*/  LOP3.LUT R168, RZ, R169, RZ, 0x33, !PT ;  /* 0x000000a9ffa87212 */ /* 0x000fe200078e33ff */
[----:B------:R-:W-:Y:S06]  /*6ce0*/  BRA `(.L_x_1254) ;  /* 0x0000000000147947 */ /* 0x000fec0003800000 */
.L_x_1253:
[----:B------:R-:W-:-:S05]  /*6cf0*/  IMAD.U32 R170, RZ, RZ, UR50 ;  /* 0x00000032ffaa7e24 */ /* 0x000fca000f8e00ff */
[----:B------:R-:W-:-:S13]  /*6d00*/  ISETP.NE.AND P1, PT, R170, 0x1, PT ;  /* 0x00000001aa00780c */ /* 0x000fda0003f25270 */
[----:B------:R-:W1:Y:S02]  /*6d10*/  @P1 LDC.64 R8, c[0x0][0x9e8] ;  /* 0x00027a00ff081b82 */ /* 0x000e640000000a00 */
[----:B-1----:R-:W-:-:S05]  /*6d20*/  @P1 IMAD.HI.U32 R8, R168, R8, RZ ;  /* 0x00000008a8081227 */ /* 0x002fca00078e00ff */
[----:B------:R-:W-:-:S07]  /*6d30*/  @P1 SHF.R.U32.HI R168, RZ, R9, R8 ;  /* 0x00000009ffa81219 */ /* 0x000fce0000011608 */
.L_x_1254:
[----:B------:R-:W-:Y:S05]  /*6d40*/  BSYNC B0 ;  /* 0x0000000000007941 */ /* 0x000fea0003800000 */
.L_x_1252:
[----:B------:R-:W-:-:S05]  /*6d50*/  IMAD R168, R168, R170, R159 ;  /* 0x000000aaa8a87224 */ /* 0x000fca00078e029f */
[----:B------:R-:W-:Y:S02]  /*6d60*/  VIADDMNMX R165, R168, R170, R165, PT ;  /* 0x000000aaa8a57246 */ /* 0x000fe400038001a5 */
[----:B------:R-:W-:-:S07]  /*6d70*/  VIMNMX R163, R163, R168, !PT ;  /* 0x000000a8a3a37248 */ /* 0x000fce0007fe0100 */
.L_x_1251:
[C---:B------:R-:W-:Y:S01]  /*6d80*/  ISETP.GE.AND P6, PT, R164.reuse, 0xa, PT ;  /* 0x0000000aa400780c */ /* 0x040fe20003fc6270 */
[----:B------:R-:W-:Y:S01]  /*6d90*/  UISETP.NE.AND UP0, UPT, UR61, URZ, UPT ;  /* 0x0000003f3d00728c */ /* 0x000fe2000bf05270 */
        /* <DEDUP_REMOVED lines=33> */
[----:B------:R-:W-:-:S04]  /*6fb0*/  ISETP.GT.AND P3, PT, R163, 0x19, !P4 ;  /* 0x00000019a300780c */ /* 0x000fc80006764270 */
[----:B------:R-:W-:Y:S02]  /*6fc0*/  ISETP.LT.OR P3, PT, R165, 0x1a, P3 ;  /* 0x0000001aa500780c */ /* 0x000fe40001f61670 */
        /* <DEDUP_REMOVED lines=103> */
[----:B------:R-:W-:Y:S01]  /*7640*/  IADD3 R13, -R18, R17, R13 ;  /* 0x00000011120d7210 */ /* 0x000fe20007ffe10d */
[----:B------:R-:W-:Y:S03]  /*7650*/  BSSY B0, `(.L_x_1256) ;  /* 0x0000010000007945 */ /* 0x000fe60003800000 */
[----:B------:R-:W-:-:S13]  /*7660*/  ISETP.GT.AND P6, PT, R13, -0x1, PT ;  /* 0xffffffff0d00780c */ /* 0x000fda0003fc4270 */
[----:B------:R-:W-:Y:S05]  /*7670*/  @P6 BRA `(.L_x_1257) ;  /* 0x0000000000206947 */ /* 0x000fea0003800000 */
[----:B------:R-:W-:Y:S01]  /*7680*/  IMAD.U32 R164, RZ, RZ, UR50 ;  /* 0x00000032ffa47e24 */ /* 0x000fe2000f8e00ff */
[----:B------:R-:W-:-:S04]  /*7690*/  LOP3.LUT R13, RZ, R13, RZ, 0x33, !PT ;  /* 0x0000000dff0d7212 */ /* 0x000fc800078e33ff */
[----:B------:R-:W-:-:S13]  /*76a0*/  ISETP.NE.AND P6, PT, R164, 0x1, PT ;  /* 0x00000001a400780c */ /* 0x000fda0003fc5270 */
[----:B------:R-:W0:Y:S02]  /*76b0*/  @P6 LDC.64 R8, c[0x0][0x9e8] ;  /* 0x00027a00ff086b82 */ /* 0x000e240000000a00 */
[----:B0-----:R-:W-:-:S05]  /*76c0*/  @P6 IMAD.HI.U32 R8, R13, R8, RZ ;  /* 0x000000080d086227 */ /* 0x001fca00078e00ff */
[----:B------:R-:W-:-:S04]  /*76d0*/  @P6 SHF.R.U32.HI R13, RZ, R9, R8 ;  /* 0x00000009ff0d6219 */ /* 0x000fc80000011608 */
[----:B------:R-:W-:Y:S01]  /*76e0*/  LOP3.LUT R13, RZ, R13, RZ, 0x33, !PT ;  /* 0x0000000dff0d7212 */ /* 0x000fe200078e33ff */
[----:B------:R-:W-:Y:S06]  /*76f0*/  BRA `(.L_x_1258) ;  /* 0x0000000000147947 */ /* 0x000fec0003800000 */
.L_x_1257:
[----:B------:R-:W-:-:S05]  /*7700*/  IMAD.U32 R164, RZ, RZ, UR50 ;  /* 0x00000032ffa47e24 */ /* 0x000fca000f8e00ff */
[----:B------:R-:W-:-:S13]  /*7710*/  ISETP.NE.AND P6, PT, R164, 0x1, PT ;  /* 0x00000001a400780c */ /* 0x000fda0003fc5270 */
[----:B------:R-:W0:Y:S02]  /*7720*/  @P6 LDC.64 R8, c[0x0][0x9e8] ;  /* 0x00027a00ff086b82 */ /* 0x000e240000000a00 */
[----:B0-----:R-:W-:-:S05]  /*7730*/  @P6 IMAD.HI.U32 R8, R13, R8, RZ ;  /* 0x000000080d086227 */ /* 0x001fca00078e00ff */
[----:B------:R-:W-:-:S07]  /*7740*/  @P6 SHF.R.U32.HI R13, RZ, R9, R8 ;  /* 0x00000009ff0d6219 */ /* 0x000fce0000011608 */
.L_x_1258:
[----:B------:R-:W-:Y:S05]  /*7750*/  BSYNC B0 ;  /* 0x0000000000007941 */ /* 0x000fea0003800000 */
.L_x_1256:
[----:B------:R-:W-:-:S05]  /*7760*/  IMAD R13, R13, R164, R159 ;  /* 0x000000a40d0d7224 */ /* 0x000fca00078e029f */
[----:B------:R-:W-:Y:S02]  /*7770*/  VIADDMNMX R167, R13, R164, R167, PT ;  /* 0x000000a40da77246 */ /* 0x000fe400038001a7 */
[----:B------:R-:W-:-:S07]  /*7780*/  VIMNMX R166, R166, R13, !PT ;  /* 0x0000000da6a67248 */ /* 0x000fce0007fe0100 */
.L_x_1255:
[----:B------:R-:W-:Y:S01]  /*7790*/  ISETP.GT.AND P1, PT, R166, 0x1, !P1 ;  /* 0x00000001a600780c */ /* 0x000fe20004f24270 */
[----:B------:R-:W-:Y:S01]  /*77a0*/  UMOV UR10, UR51 ;  /* 0x00000033000a7c82 */ /* 0x000fe20008000000 */
[----:B------:R-:W-:Y:S02]  /*77b0*/  FMNMX.FTZ R9, R168, R11, !PT ;  /* 0x0000000ba8097209 */ /* 0x000fe40007810000 */
[----:B------:R-:W-:Y:S02]  /*77c0*/  ISETP.LT.OR P1, PT, R167, 0x2, P1 ;  /* 0x00000002a700780c */ /* 0x000fe40000f21670 */
[----:B------:R-:W-:Y:S02]  /*77d0*/  LOP3.LUT P6, RZ, R16, 0x20000, RZ, 0xc0, !PT ;  /* 0x0002000010ff7812 */ /* 0x000fe400078cc0ff */
[----:B------:R-:W-:Y:S02]  /*77e0*/  FSEL R2, R2, -INF , !P1 ;  /* 0xff80000002027808 */ /* 0x000fe40004800000 */
[----:B------:R-:W-:-:S02]  /*77f0*/  LOP3.LUT P1, RZ, R16, 0x4, RZ, 0xc0, !PT ;  /* 0x0000000410ff7812 */ /* 0x000fc4000782c0ff */
[C---:B------:R-:W-:Y:S02]  /*7800*/  ISETP.GT.AND P2, PT, R166.reuse, 0x8, !P2 ;  /* 0x00000008a600780c */ /* 0x040fe40005744270 */
[----:B------:R-:W-:Y:S02]  /*7810*/  ISETP.GT.AND P1, PT, R166, 0x9, !P1 ;  /* 0x00000009a600780c */ /* 0x000fe40004f24270 */
[----:B------:R-:W-:Y:S02]  /*7820*/  FMNMX.FTZ R8, R14, R9, !PT ;  /* 0x000000090e087209 */ /* 0x000fe40007810000 */
[C---:B------:R-:W-:Y:S02]  /*7830*/  ISETP.LT.OR P1, PT, R167.reuse, 0xa, P1 ;  /* 0x0000000aa700780c */ /* 0x040fe40000f21670 */
[----:B------:R-:W-:Y:S02]  /*7840*/  ISETP.LT.OR P2, PT, R167, 0x9, P2 ;  /* 0x00000009a700780c */ /* 0x000fe40001741670 */
[----:B------:R-:W-:-:S02]  /*7850*/  FSEL R20, R20, -INF , !P1 ;  /* 0xff80000014147808 */ /* 0x000fc40004800000 */
[----:B------:R-:W-:Y:S02]  /*7860*/  LOP3.LUT P1, RZ, R16, 0x8, RZ, 0xc0, !PT ;  /* 0x0000000810ff7812 */ /* 0x000fe4000782c0ff */
[----:B------:R-:W-:Y:S02]  /*7870*/  FMNMX.FTZ R9, R21, R8, !PT ;  /* 0x0000000815097209 */ /* 0x000fe40007810000 */
[----:B------:R-:W-:Y:S02]  /*7880*/  ISETP.GT.AND P1, PT, R166, 0x10, !P1 ;  /* 0x00000010a600780c */ /* 0x000fe40004f24270 */
[----:B------:R-:W-:Y:S02]  /*7890*/  FSEL R15, R15, -INF , !P2 ;  /* 0xff8000000f0f7808 */ /* 0x000fe40005000000 */
[----:B------:R-:W-:Y:S02]  /*78a0*/  ISETP.LT.OR P1, PT, R167, 0x11, P1 ;  /* 0x00000011a700780c */ /* 0x000fe40000f21670 */
[----:B------:R-:W-:-:S02]  /*78b0*/  LOP3.LUT P2, RZ, R16, 0x10000, RZ, 0xc0, !PT ;  /* 0x0001000010ff7812 */ /* 0x000fc4000784c0ff */
        /* <DEDUP_REMOVED lines=51> */
[C---:B------:R-:W-:Y:S01]  /*7bf0*/  LOP3.LUT P6, RZ, R16.reuse, 0x80, RZ, 0xc0, !PT ;  /* 0x0000008010ff7812 */ /* 0x040fe200078cc0ff */
[----:B------:R-:W0:Y:S01]  /*7c00*/  SHFL.BFLY PT, R8, R9, 0x2, 0x1f ;  /* 0x0c401f0009087f89 */ /* 0x000e2200000e0000 */
[----:B------:R-:W-:Y:S02]  /*7c10*/  FSEL R137, R137, -INF , !P1 ;  /* 0xff80000089897808 */ /* 0x000fe40004800000 */
[----:B------:R-:W-:-:S02]  /*7c20*/  LOP3.LUT P1, RZ, R16, 0x800, RZ, 0xc0, !PT ;  /* 0x0000080010ff7812 */ /* 0x000fc4000782c0ff */
[----:B------:R-:W-:Y:S02]  /*7c30*/  LOP3.LUT P2, RZ, R16, 0x40, RZ, 0xc0, !PT ;  /* 0x0000004010ff7812 */ /* 0x000fe4000784c0ff */
[C---:B------:R-:W-:Y:S02]  /*7c40*/  ISETP.GT.AND P1, PT, R166.reuse, 0x31, !P1 ;  /* 0x00000031a600780c */ /* 0x040fe40004f24270 */
[C---:B------:R-:W-:Y:S02]  /*7c50*/  ISETP.GT.AND P3, PT, R166.reuse, 0x50, !P3 ;  /* 0x00000050a600780c */ /* 0x040fe40005f64270 */
[----:B------:R-:W-:Y:S02]  /*7c60*/  ISETP.LT.OR P1, PT, R167, 0x32, P1 ;  /* 0x00000032a700780c */ /* 0x000fe40000f21670 */
[----:B------:R-:W-:Y:S02]  /*7c70*/  ISETP.GT.AND P4, PT, R166, 0x51, !P4 ;  /* 0x00000051a600780c */ /* 0x000fe40006784270 */
[----:B------:R-:W-:-:S02]  /*7c80*/  FSEL R138, R138, -INF , !P1 ;  /* 0xff8000008a8a7808 */ /* 0x000fc40004800000 */
[----:B------:R-:W-:Y:S02]  /*7c90*/  LOP3.LUT P1, RZ, R16, 0x400, RZ, 0xc0, !PT ;  /* 0x0000040010ff7812 */ /* 0x000fe4000782c0ff */
[C---:B------:R-:W-:Y:S02]  /*7ca0*/  ISETP.LT.OR P3, PT, R167.reuse, 0x51, P3 ;  /* 0x00000051a700780c */ /* 0x040fe40001f61670 */
[C---:B------:R-:W-:Y:S02]  /*7cb0*/  ISETP.GT.AND P1, PT, R166.reuse, 0x38, !P1 ;  /* 0x00000038a600780c */ /* 0x040fe40004f24270 */
[----:B------:R-:W-:Y:S02]  /*7cc0*/  ISETP.GT.AND P5, PT, R166, 0x58, !P5 ;  /* 0x00000058a600780c */ /* 0x000fe40006fa4270 */
[----:B------:R-:W-:Y:S02]  /*7cd0*/  ISETP.LT.OR P1, PT, R167, 0x39, P1 ;  /* 0x00000039a700780c */ /* 0x000fe40000f21670 */
[----:B0-----:R-:W-:-:S02]  /*7ce0*/  FMNMX.FTZ R161, R9, R8, !PT ;  /* 0x0000000809a17209 */ /* 0x001fc40007810000 */
[----:B------:R-:W-:Y:S02]  /*7cf0*/  FSEL R141, R141, -INF , !P1 ;  /* 0xff8000008d8d7808 */ /* 0x000fe40004800000 */
[----:B------:R-:W-:Y:S01]  /*7d00*/  LOP3.LUT P1, RZ, R16, 0x200, RZ, 0xc0, !PT ;  /* 0x0000020010ff7812 */ /* 0x000fe2000782c0ff */
[----:B------:R-:W0:Y:S01]  /*7d10*/  SHFL.BFLY PT, R8, R161, 0x1, 0x1f ;  /* 0x0c201f00a1087f89 */ /* 0x000e2200000e0000 */
[C---:B------:R-:W-:Y:S02]  /*7d20*/  ISETP.LT.OR P4, PT, R167.reuse, 0x52, P4 ;  /* 0x00000052a700780c */ /* 0x040fe40002781670 */
[----:B------:R-:W-:Y:S02]  /*7d30*/  ISETP.GT.AND P1, PT, R166, 0x39, !P1 ;  /* 0x00000039a600780c */ /* 0x000fe40004f24270 */
[----:B------:R-:W-:Y:S02]  /*7d40*/  FSEL R152, R152, -INF , !P3 ;  /* 0xff80000098987808 */ /* 0x000fe40005800000 */
[----:B------:R-:W-:-:S02]  /*7d50*/  ISETP.LT.OR P1, PT, R167, 0x3a, P1 ;  /* 0x0000003aa700780c */ /* 0x000fc40000f21670 */
[----:B------:R-:W-:Y:S02]  /*7d60*/  ISETP.LT.OR P5, PT, R167, 0x59, P5 ;  /* 0x00000059a700780c */ /* 0x000fe40002fa1670 */
[----:B------:R-:W-:Y:S02]  /*7d70*/  FSEL R142, R142, -INF , !P1 ;  /* 0xff8000008e8e7808 */ /* 0x000fe40004800000 */
[----:B------:R-:W-:Y:S02]  /*7d80*/  LOP3.LUT P1, RZ, R16, 0x100, RZ, 0xc0, !PT ;  /* 0x0000010010ff7812 */ /* 0x000fe4000782c0ff */
[----:B------:R-:W-:Y:S02]  /*7d90*/  FSEL R154, R154, -INF , !P4 ;  /* 0xff8000009a9a7808 */ /* 0x000fe40006000000 */
[----:B------:R-:W-:Y:S02]  /*7da0*/  ISETP.GT.AND P1, PT, R166, 0x40, !P1 ;  /* 0x00000040a600780c */ /* 0x000fe40004f24270 */
[----:B------:R-:W-:-:S02]  /*7db0*/  FSEL R156, R156, -INF , !P5 ;  /* 0xff8000009c9c7808 */ /* 0x000fc40006800000 */
[----:B------:R-:W-:Y:S02]  /*7dc0*/  ISETP.LT.OR P1, PT, R167, 0x41, P1 ;  /* 0x00000041a700780c */ /* 0x000fe40000f21670 */
[----:B0-----:R-:W-:Y:S02]  /*7dd0*/  FMNMX.FTZ R8, R161, R8, !PT ;  /* 0x00000008a1087209 */ /* 0x001fe40007810000 */
[----:B------:R-:W-:Y:S02]  /*7de0*/  FSEL R145, R145, -INF , !P1 ;  /* 0xff80000091917808 */ /* 0x000fe40004800000 */
[----:B------:R-:W-:Y:S02]  /*7df0*/  ISETP.GT.AND P1, PT, R166, 0x41, !P6 ;  /* 0x00000041a600780c */ /* 0x000fe40007724270 */
[----:B------:R-:W-:Y:S02]  /*7e00*/  LOP3.LUT P6, RZ, R16, 0x2, RZ, 0xc0, !PT ;  /* 0x0000000210ff7812 */ /* 0x000fe400078cc0ff */
[----:B------:R-:W-:-:S04]  /*7e10*/  ISETP.LT.OR P1, PT, R167, 0x42, P1 ;  /* 0x00000042a700780c */ /* 0x000fc80000f21670 */
[----:B------:R-:W-:Y:S02]  /*7e20*/  FSEL R146, R146, -INF , !P1 ;  /* 0xff80000092927808 */ /* 0x000fe40004800000 */
[----:B------:R-:W-:Y:S02]  /*7e30*/  ISETP.GT.AND P1, PT, R166, 0x48, !P2 ;  /* 0x00000048a600780c */ /* 0x000fe40005724270 */
[----:B------:R-:W-:Y:S02]  /*7e40*/  LOP3.LUT P2, RZ, R16, 0x20, RZ, 0xc0, !PT ;  /* 0x0000002010ff7812 */ /* 0x000fe4000784c0ff */
[----:B------:R-:W-:Y:S02]  /*7e50*/  ISETP.LT.OR P1, PT, R167, 0x49, P1 ;  /* 0x00000049a700780c */ /* 0x000fe40000f21670 */
[----:B------:R-:W-:Y:S02]  /*7e60*/  ISETP.GT.AND P2, PT, R166, 0x49, !P2 ;  /* 0x00000049a600780c */ /* 0x000fe40005744270 */
[----:B------:R-:W-:-:S02]  /*7e70*/  FSEL R150, R150, -INF , !P1 ;  /* 0xff80000096967808 */ /* 0x000fc40004800000 */
[----:B------:R-:W-:Y:S02]  /*7e80*/  ISETP.GT.AND P1, PT, R166, RZ, !P6 ;  /* 0x000000ffa600720c */ /* 0x000fe40007724270 */
[C---:B------:R-:W-:Y:S02]  /*7e90*/  ISETP.LT.OR P2, PT, R167.reuse, 0x4a, P2 ;  /* 0x0000004aa700780c */ /* 0x040fe40001741670 */
[----:B------:R-:W-:Y:S02]  /*7ea0*/  ISETP.LT.OR P1, PT, R167, 0x1, P1 ;  /* 0x00000001a700780c */ /* 0x000fe40000f21670 */
[----:B------:R-:W-:Y:S02]  /*7eb0*/  LOP3.LUT P6, RZ, R16, 0x1, RZ, 0xc0, !PT ;  /* 0x0000000110ff7812 */ /* 0x000fe400078cc0ff */
[----:B------:R-:W-:Y:S01]  /*7ec0*/  FSEL R159, R0, -INF , !P1 ;  /* 0xff800000009f7808 */ /* 0x000fe20004800000 */
[C---:B------:R-:W-:Y:S01]  /*7ed0*/  FMUL.FTZ R0, R8.reuse, UR10 ;  /* 0x0000000a08007c20 */ /* 0x040fe20008410000 */
[----:B------:R-:W-:-:S02]  /*7ee0*/  FSETP.NEU.FTZ.AND P1, PT, R8, -INF , PT ;  /* 0xff8000000800780b */ /* 0x000fc40003f3d000 */
[----:B------:R-:W-:Y:S02]  /*7ef0*/  FMNMX.FTZ R9, R159, R12, !PT ;  /* 0x0000000c9f097209 */ /* 0x000fe40007810000 */
[----:B------:R-:W-:Y:S02]  /*7f00*/  FSEL R0, R0, RZ, P1 ;  /* 0x000000ff00007208 */ /* 0x000fe40000800000 */
[----:B------:R-:W-:-:S03]  /*7f10*/  ISETP.GT.AND P6, PT, R166, 0x59, !P6 ;  /* 0x00000059a600780c */ /* 0x000fc600077c4270 */
[--C-:B------:R-:W-:Y:S01]  /*7f20*/  FFMA.FTZ R188, R14, UR10, -R0.reuse ;  /* 0x0000000a0ebc7c23 */ /* 0x100fe20008010800 */
[----:B------:R-:W-:Y:S01]  /*7f30*/  FMNMX.FTZ R14, R2, R9, !PT ;  /* 0x00000009020e7209 */ /* 0x000fe20007810000 */
[--C-:B------:R-:W-:Y:S01]  /*7f40*/  FFMA.FTZ R161, R120, UR10, -R0.reuse ;  /* 0x0000000a78a17c23 */ /* 0x100fe20008010800 */
[----:B------:R-:W-:Y:S01]  /*7f50*/  ISETP.LT.OR P6, PT, R167, 0x5a, P6 ;  /* 0x0000005aa700780c */ /* 0x000fe200037c1670 */
[--C-:B------:R-:W-:Y:S01]  /*7f60*/  FFMA.FTZ R184, R123, UR10, -R0.reuse ;  /* 0x0000000a7bb87c23 */ /* 0x100fe20008010800 */
[----:B------:R-:W-:Y:S01]  /*7f70*/  FMNMX.FTZ R9, R15, R14, !PT ;  /* 0x0000000e0f097209 */ /* 0x000fe20007810000 */
[--C-:B------:R-:W-:Y:S01]  /*7f80*/  FFMA.FTZ R123, R124, UR10, -R0.reuse ;  /* 0x0000000a7c7b7c23 */ /* 0x100fe20008010800 */
[----:B------:R-:W-:Y:S01]  /*7f90*/  FSEL R158, R158, -INF , !P6 ;  /* 0xff8000009e9e7808 */ /* 0x000fe20007000000 */
[--C-:B------:R-:W-:Y:S01]  /*7fa0*/  FFMA.FTZ R172, R147, UR10, -R0.reuse ;  /* 0x0000000a93ac7c23 */ /* 0x100fe20008010800 */
[----:B------:R-:W-:Y:S01]  /*7fb0*/  FMNMX.FTZ R14, R20, R9, !PT ;  /* 0x00000009140e7209 */ /* 0x000fe20007810000 */
[--C-:B------:R-:W-:Y:S01]  /*7fc0*/  FFMA.FTZ R13, R168, UR10, -R0.reuse ;  /* 0x0000000aa80d7c23 */ /* 0x100fe20008010800 */
[----:B------:R-:W-:Y:S01]  /*7fd0*/  FSEL R124, R8, RZ, P1 ;  /* 0x000000ff087c7208 */ /* 0x000fe20000800000 */
[--C-:B------:R-:W-:Y:S01]  /*7fe0*/  FFMA.FTZ R190, R21, UR10, -R0.reuse ;  /* 0x0000000a15be7c23 */ /* 0x100fe20008010800 */
[----:B------:R-:W-:Y:S01]  /*7ff0*/  FMNMX.FTZ R9, R121, R14, !PT ;  /* 0x0000000e79097209 */ /* 0x000fe20007810000 */
[--C-:B------:R-:W-:Y:S01]  /*8000*/  FFMA.FTZ R186, R127, UR10, -R0.reuse ;  /* 0x0000000a7fba7c23 */ /* 0x100fe20008010800 */
[--C-:B------:R-:W-:Y:S01]  /*8010*/  FFMA.FTZ R180, R131, UR10, -R0.reuse ;  /* 0x0000000a83b47c23 */ /* 0x100fe20008010800 */
[----:B------:R-:W-:Y:S01]  /*8020*/  FADD.FTZ R124, -R124, R11 ;  /* 0x0000000b7c7c7221 */ /* 0x000fe20000010100 */
[----:B------:R-:W-:Y:S01]  /*8030*/  FMNMX.FTZ R14, R122, R9, !PT ;  /* 0x000000097a0e7209 */ /* 0x000fe20007810000 */
[--C-:B------:R-:W-:Y:S01]  /*8040*/  FFMA.FTZ R182, R135, UR10, -R0.reuse ;  /* 0x0000000a87b67c23 */ /* 0x100fe20008010800 */
[--C-:B------:R-:W-:Y:S01]  /*8050*/  FFMA.FTZ R176, R139, UR10, -R0.reuse ;  /* 0x0000000a8bb07c23 */ /* 0x100fe20008010800 */
[--C-:B------:R-:W-:Y:S01]  /*8060*/  FFMA.FTZ R178, R143, UR10, -R0.reuse ;  /* 0x0000000a8fb27c23 */ /* 0x100fe20008010800 */
        /* <DEDUP_REMOVED lines=14> */
[----:B------:R-:W-:Y:S01]  /*8150*/  FFMA.FTZ R162, R162, UR10, -R0 ;  /* 0x0000000aa2a27c23 */ /* 0x000fe20008010800 */
        /* <DEDUP_REMOVED lines=9> */
[----:B------:R-:W-:Y:S01]  /*81f0*/  MUFU.EX2 R161, R161 ;  /* 0x000000a100a17308 */ /* 0x000fe20000000800 */
[----:B------:R-:W-:Y:S02]  /*8200*/  FMNMX.FTZ R9, R145, R14, !PT ;  /* 0x0000000e91097209 */ /* 0x000fe40007810000 */
[----:B------:R-:W-:Y:S01]  /*8210*/  FSEL R14, R149, -INF , !P2 ;  /* 0xff800000950e7808 */ /* 0x000fe20005000000 */
[----:B------:R-:W-:Y:S01]  /*8220*/  FFMA.FTZ R149, R140, UR10, -R0 ;  /* 0x0000000a8c957c23 */ /* 0x000fe20008010800 */
[----:B------:R-:W-:Y:S01]  /*8230*/  FMNMX.FTZ R9, R146, R9, !PT ;  /* 0x0000000992097209 */ /* 0x000fe20007810000 */
[----:B------:R-:W-:Y:S02]  /*8240*/  FMUL.FTZ R0, R124, UR10 ;  /* 0x0000000a7c007c20 */ /* 0x000fe40008410000 */
[----:B------:R-:W-:Y:S01]  /*8250*/  MUFU.EX2 R184, R184 ;  /* 0x000000b800b87308 */ /* 0x000fe20000000800 */
[----:B------:R-:W-:-:S04]  /*8260*/  FMNMX.FTZ R9, R150, R9, !PT ;  /* 0x0000000996097209 */ /* 0x000fc80007810000 */
[----:B------:R-:W-:-:S03]  /*8270*/  FMNMX.FTZ R9, R14, R9, !PT ;  /* 0x000000090e097209 */ /* 0x000fc60007810000 */
[----:B------:R-:W0:Y:S01]  /*8280*/  MUFU.EX2 R0, R0 ;  /* 0x0000000000007308 */ /* 0x000e220000000800 */
[----:B------:R-:W-:-:S04]  /*8290*/  FMNMX.FTZ R9, R152, R9, !PT ;  /* 0x0000000998097209 */ /* 0x000fc80007810000 */
[----:B------:R-:W-:-:S03]  /*82a0*/  FMNMX.FTZ R9, R154, R9, !PT ;  /* 0x000000099a097209 */ /* 0x000fc60007810000 */
[----:B------:R-:W-:Y:S01]  /*82b0*/  MUFU.EX2 R123, R123 ;  /* 0x0000007b007b7308 */ /* 0x000fe20000000800 */
[----:B------:R-:W-:-:S04]  /*82c0*/  FMNMX.FTZ R9, R156, R9, !PT ;  /* 0x000000099c097209 */ /* 0x000fc80007810000 */
[----:B------:R-:W-:-:S03]  /*82d0*/  FMNMX.FTZ R9, R158, R9, !PT ;  /* 0x000000099e097209 */ /* 0x000fc60007810000 */
[----:B------:R-:W-:Y:S02]  /*82e0*/  MUFU.EX2 R186, R186 ;  /* 0x000000ba00ba7308 */ /* 0x000fe40000000800 */
[----:B------:R-:W1:Y:S06]  /*82f0*/  SHFL.BFLY PT, R120, R9, 0x2, 0x1f ;  /* 0x0c401f0009787f89 */ /* 0x000e6c00000e0000 */
[----:B------:R-:W-:Y:S08]  /*8300*/  MUFU.EX2 R21, R21 ;  /* 0x0000001500157308 */ /* 0x000ff00000000800 */
[----:B------:R-:W-:Y:S08]  /*8310*/  MUFU.EX2 R180, R180 ;  /* 0x000000b400b47308 */ /* 0x000ff00000000800 */
[----:B------:R-:W-:Y:S01]  /*8320*/  MUFU.EX2 R127, R127 ;  /* 0x0000007f007f7308 */ /* 0x000fe20000000800 */
[----:B-1----:R-:W-:-:S05]  /*8330*/  FMNMX.FTZ R120, R9, R120, !PT ;  /* 0x0000007809787209 */ /* 0x002fca0007810000 */
[----:B------:R-:W1:Y:S02]  /*8340*/  SHFL.BFLY PT, R9, R120, 0x1, 0x1f ;  /* 0x0c201f0078097f89 */ /* 0x000e6400000e0000 */
[----:B------:R-:W-:Y:S08]  /*8350*/  MUFU.EX2 R182, R182 ;  /* 0x000000b600b67308 */ /* 0x000ff00000000800 */
[----:B------:R-:W-:Y:S08]  /*8360*/  MUFU.EX2 R163, R163 ;  /* 0x000000a300a37308 */ /* 0x000ff00000000800 */
[----:B------:R-:W-:Y:S01]  /*8370*/  MUFU.EX2 R176, R176 ;  /* 0x000000b000b07308 */ /* 0x000fe20000000800 */
[----:B-1----:R-:W-:-:S07]  /*8380*/  FMNMX.FTZ R9, R120, R9, !PT ;  /* 0x0000000978097209 */ /* 0x002fce0007810000 */
[----:B------:R-:W-:Y:S01]  /*8390*/  MUFU.EX2 R149, R149 ;  /* 0x0000009500957308 */ /* 0x000fe20000000800 */
[C---:B------:R-:W-:Y:S01]  /*83a0*/  FSETP.NEU.FTZ.AND P1, PT, R9.reuse, -INF , PT ;  /* 0xff8000000900780b */ /* 0x040fe20003f3d000 */
[----:B------:R-:W-:-:S06]  /*83b0*/  FMUL.FTZ R147, R9, UR10 ;  /* 0x0000000a09937c20 */ /* 0x000fcc0008410000 */
[----:B------:R-:W-:Y:S01]  /*83c0*/  MUFU.EX2 R178, R178 ;  /* 0x000000b200b27308 */ /* 0x000fe20000000800 */
[----:B------:R-:W-:-:S05]  /*83d0*/  FSEL R147, R147, RZ, P1 ;  /* 0x000000ff93937208 */ /* 0x000fca0000800000 */
[--C-:B------:R-:W-:Y:S01]  /*83e0*/  FFMA.FTZ R191, R15, UR10, -R147.reuse ;  /* 0x0000000a0fbf7c23 */ /* 0x100fe20008010893 */
[----:B------:R-:W-:Y:S01]  /*83f0*/  FSEL R15, R9, RZ, P1 ;  /* 0x000000ff090f7208 */ /* 0x000fe20000800000 */
[--C-:B------:R-:W-:Y:S01]  /*8400*/  FFMA.FTZ R189, R159, UR10, -R147.reuse ;  /* 0x0000000a9fbd7c23 */ /* 0x100fe20008010893 */
[--C-:B------:R-:W-:Y:S01]  /*8410*/  FFMA.FTZ R128, R2, UR10, -R147.reuse ;  /* 0x0000000a02807c23 */ /* 0x100fe20008010893 */
[--C-:B------:R-:W-:Y:S01]  /*8420*/  FFMA.FTZ R124, R20, UR10, -R147.reuse ;  /* 0x0000000a147c7c23 */ /* 0x100fe20008010893 */
[--C-:B------:R-:W-:Y:S01]  /*8430*/  FFMA.FTZ R185, R121, UR10, -R147.reuse ;  /* 0x0000000a79b97c23 */ /* 0x100fe20008010893 */
[----:B------:R-:W-:Y:S01]  /*8440*/  FADD.FTZ R15, -R15, R12 ;  /* 0x0000000c0f0f7221 */ /* 0x000fe20000010100 */
[----:B------:R-:W-:Y:S01]  /*8450*/  MUFU.EX2 R191, R191 ;  /* 0x000000bf00bf7308 */ /* 0x000fe20000000800 */
[----:B------:R-:W-:Y:S01]  /*8460*/  FFMA.FTZ R122, R122, UR10, -R147 ;  /* 0x0000000a7a7a7c23 */ /* 0x000fe20008010893 */
[----:B0-----:R-:W-:Y:S01]  /*8470*/  FFMA.FTZ R121, R0, R6, R13 ;  /* 0x0000000600797223 */ /* 0x001fe2000001000d */
[----:B------:R-:W-:Y:S01]  /*8480*/  FMUL.FTZ R15, R15, UR10 ;  /* 0x0000000a0f0f7c20 */ /* 0x000fe20008410000 */
[--C-:B------:R-:W-:Y:S01]  /*8490*/  FFMA.FTZ R187, R125, UR10, -R147.reuse ;  /* 0x0000000a7dbb7c23 */ /* 0x100fe20008010893 */
[----:B------:R-:W-:Y:S01]  /*84a0*/  FFMA.FTZ R120, R126, UR10, -R147 ;  /* 0x0000000a7e787c23 */ /* 0x000fe20008010893 */
[----:B------:R-:W-:Y:S01]  /*84b0*/  FADD.FTZ R121, R188, R121 ;  /* 0x00000079bc797221 */ /* 0x000fe20000010000 */
[--C-:B------:R-:W-:Y:S01]  /*84c0*/  FFMA.FTZ R181, R129, UR10, -R147.reuse ;  /* 0x0000000a81b57c23 */ /* 0x100fe20008010893 */
[----:B------:R-:W-:Y:S01]  /*84d0*/  MUFU.EX2 R189, R189 ;  /* 0x000000bd00bd7308 */ /* 0x000fe20000000800 */
[----:B------:R-:W-:Y:S01]  /*84e0*/  FFMA.FTZ R20, R130, UR10, -R147 ;  /* 0x0000000a82147c23 */ /* 0x000fe20008010893 */
[----:B------:R-:W-:Y:S01]  /*84f0*/  FADD.FTZ R12, R190, R121 ;  /* 0x00000079be0c7221 */ /* 0x000fe20000010000 */
[--C-:B------:R-:W-:Y:S01]  /*8500*/  FFMA.FTZ R183, R133, UR10, -R147.reuse ;  /* 0x0000000a85b77c23 */ /* 0x100fe20008010893 */
[--C-:B------:R-:W-:Y:S01]  /*8510*/  FFMA.FTZ R134, R134, UR10, -R147.reuse ;  /* 0x0000000a86867c23 */ /* 0x100fe20008010893 */
[--C-:B------:R-:W-:Y:S01]  /*8520*/  FFMA.FTZ R177, R137, UR10, -R147.reuse ;  /* 0x0000000a89b17c23 */ /* 0x100fe20008010893 */
[--C-:B------:R-:W-:Y:S01]  /*8530*/  FFMA.FTZ R132, R138, UR10, -R147.reuse ;  /* 0x0000000a8a847c23 */ /* 0x100fe20008010893 */
[--C-:B------:R-:W-:Y:S01]  /*8540*/  FFMA.FTZ R179, R141, UR10, -R147.reuse ;  /* 0x0000000a8db37c23 */ /* 0x100fe20008010893 */
[----:B------:R0:W1:Y:S01]  /*8550*/  MUFU.EX2 R2, R15 ;  /* 0x0000000f00027308 */ /* 0x0000620000000800 */
[--C-:B------:R-:W-:Y:S01]  /*8560*/  FFMA.FTZ R130, R142, UR10, -R147.reuse ;  /* 0x0000000a8e827c23 */ /* 0x100fe20008010893 */
[--C-:B------:R-:W-:Y:S01]  /*8570*/  FFMA.FTZ R173, R145, UR10, -R147.reuse ;  /* 0x0000000a91ad7c23 */ /* 0x100fe20008010893 */
[--C-:B------:R-:W-:Y:S01]  /*8580*/  FFMA.FTZ R126, R146, UR10, -R147.reuse ;  /* 0x0000000a927e7c23 */ /* 0x100fe20008010893 */
[--C-:B------:R-:W-:Y:S01]  /*8590*/  FFMA.FTZ R175, R150, UR10, -R147.reuse ;  /* 0x0000000a96af7c23 */ /* 0x100fe20008010893 */
[--C-:B------:R-:W-:Y:S01]  /*85a0*/  FFMA.FTZ R14, R14, UR10, -R147.reuse ;  /* 0x0000000a0e0e7c23 */ /* 0x100fe20008010893 */
[--C-:B------:R-:W-:Y:S01]  /*85b0*/  FFMA.FTZ R169, R152, UR10, -R147.reuse ;  /* 0x0000000a98a97c23 */ /* 0x100fe20008010893 */
[----:B------:R-:W-:Y:S01]  /*85c0*/  FFMA.FTZ R171, R156, UR10, -R147 ;  /* 0x0000000a9cab7c23 */ /* 0x000fe20008010893 */
[----:B------:R-:W2:Y:S01]  /*85d0*/  MUFU.EX2 R128, R128 ;  /* 0x0000008000807308 */ /* 0x000ea20000000800 */
[----:B0-----:R-:W-:-:S04]  /*85e0*/  FADD.FTZ R15, R161, R12 ;  /* 0x0000000ca10f7221 */ /* 0x001fc80000010000 */
[----:B------:R-:W-:-:S03]  /*85f0*/  FADD.FTZ R12, R184, R15 ;  /* 0x0000000fb80c7221 */ /* 0x000fc60000010000 */
[----:B------:R-:W0:Y:S01]  /*8600*/  MUFU.EX2 R124, R124 ;  /* 0x0000007c007c7308 */ /* 0x000e220000000800 */
[----:B-1----:R-:W-:Y:S01]  /*8610*/  FFMA.FTZ R3, R2, R3, R189 ;  /* 0x0000000302037223 */ /* 0x002fe200000100bd */
[----:B------:R-:W-:-:S04]  /*8620*/  FADD.FTZ R15, R123, R12 ;  /* 0x0000000c7b0f7221 */ /* 0x000fc80000010000 */
[----:B------:R-:W-:Y:S02]  /*8630*/  FADD.FTZ R12, R186, R15 ;  /* 0x0000000fba0c7221 */ /* 0x000fe40000010000 */
[----:B------:R-:W1:Y:S01]  /*8640*/  MUFU.EX2 R185, R185 ;  /* 0x000000b900b97308 */ /* 0x000e620000000800 */
[----:B--2---:R-:W-:Y:S01]  /*8650*/  FADD.FTZ R6, R128, R3 ;  /* 0x0000000380067221 */ /* 0x004fe20000010000 */
[----:B------:R-:W-:-:S03]  /*8660*/  FADD.FTZ R15, R21, R12 ;  /* 0x0000000c150f7221 */ /* 0x000fc60000010000 */
[----:B------:R-:W-:Y:S01]  /*8670*/  FADD.FTZ R3, R191, R6 ;  /* 0x00000006bf037221 */ /* 0x000fe20000010000 */
        /* <DEDUP_REMOVED lines=11> */
[----:B------:R-:W-:Y:S01]  /*8730*/  FADD.FTZ R15, R149, R12 ;  /* 0x0000000c950f7221 */ /* 0x000fe20000010000 */
[----:B------:R-:W-:-:S03]  /*8740*/  FFMA.FTZ R12, R154, UR10, -R147 ;  /* 0x0000000a9a0c7c23 */ /* 0x000fc60008010893 */
[----:B------:R-:W-:Y:S02]  /*8750*/  FADD.FTZ R136, R178, R15 ;  /* 0x0000000fb2887221 */ /* 0x000fe40000010000 */
        /* <DEDUP_REMOVED lines=27> */
[----:B-1----:R-:W-:Y:S01]  /*8910*/  FADD.FTZ R15, R139, R136 ;  /* 0x000000888b0f7221 */ /* 0x002fe20000010000 */
[----:B------:R-:W-:-:S06]  /*8920*/  FFMA.FTZ R136, R158, UR10, -R147 ;  /* 0x0000000a9e887c23 */ /* 0x000fcc0008010893 */
        /* <DEDUP_REMOVED lines=26> */
.L_x_1259:
        /* <DEDUP_REMOVED lines=35> */
.L_x_1241:
[----:B------:R-:W-:Y:S01]  /*8d00*/  R2UR UR5, R22 ;  /* 0x00000000160572ca */ /* 0x000fe200000e0000 */
[----:B------:R-:W-:Y:S01]  /*8d10*/  UISETP.NE.AND UP0, UPT, UR61, URZ, UPT ;  /* 0x0000003f3d00728c */ /* 0x000fe2000bf05270 */
[----:B------:R-:W-:Y:S02]  /*8d20*/  R2UR UR4, R23 ;  /* 0x00000000170472ca */ /* 0x000fe400000e0000 */
[----:B------:R-:W-:-:S03]  /*8d30*/  IADD3 R11, R17, 0x1, -R18 ;  /* 0x00000001110b7810 */ /* 0x000fc60007ffe812 */
[----:B------:R-:W-:Y:S02]  /*8d40*/  PLOP3.LUT P1, PT, PT, PT, UP0, 0x40, 0x0 ;  /* 0x000000000000781c */ /* 0x000fe40003f2e808 */
[----:B------:R-:W-:-:S04]  /*8d50*/  R2UR UR7, R11 ;  /* 0x000000000b0772ca */ /* 0x000fc800000e0000 */
[----:B------:R-:W-:Y:S02]  /*8d60*/  UISETP.NE.AND UP1, UPT, UR5, URZ, UPT ;  /* 0x0000003f0500728c */ /* 0x000fe4000bf25270 */
[----:B------:R-:W-:-:S09]  /*8d70*/  UIADD3 UR6, UR4, 0x7f, URZ ;  /* 0x0000007f04067890 */ /* 0x000fd2000fffe03f */
[----:B------:R-:W-:Y:S01]  /*8d80*/  @UP1 ULDC UR4, c[0x0][0x44c] ;  /* 0x0001130000041ab9 */ /* 0x000fe20000000800 */
[----:B------:R-:W-:Y:S01]  /*8d90*/  @UP1 ULDC UR14, c[0x0][0x450] ;  /* 0x00011400000e1ab9 */ /* 0x000fe20000000800 */
[----:B------:R-:W-:-:S04]  /*8da0*/  UIMAD.WIDE.U32 UR4, UR6, UR4, URZ ;  /* 0x00000004060472a5 */ /* 0x000fc8000f8e003f */
[----:B------:R-:W-:-:S04]  /*8db0*/  @UP1 USHF.R.U32.HI UR6, URZ, UR14, UR5 ;  /* 0x0000000e3f061299 */ /* 0x000fc80008011605 */
[----:B------:R-:W-:-:S04]  /*8dc0*/  UIADD3 UR6, UR7, UR6, URZ ;  /* 0x0000000607067290 */ /* 0x000fc8000fffe03f */
[----:B------:R-:W-:Y:S01]  /*8dd0*/  UIADD3 UR11, UR6, -UR11, URZ ;  /* 0x8000000b060b7290 */ /* 0x000fe2000fffe03f */
[----:B------:R-:W-:Y:S11]  /*8de0*/  @P1 BRA `(.L_x_1261) ;  /* 0x0000000000501947 */ /* 0x000ff60003800000 */
[----:B------:R-:W-:Y:S02]  /*8df0*/  UMOV UR14, UR6 ;  /* 0x00000006000e7c82 */ /* 0x000fe40008000000 */
        /* <DEDUP_REMOVED lines=11> */
.L_x_1262:
[----:B------:R-:W-:Y:S02]  /*8eb0*/  ULDC UR15, c[0x0][0x9e4] ;  /* 0x00027900000f7ab9 */ /* 0x000fe40000000800 */
[----:B------:R-:W-:-:S11]  /*8ec0*/  UISETP.NE.AND UP0, UPT, UR15, 0x1, UPT ;  /* 0x000000010f00788c */ /* 0x000fd6000bf05270 */
[----:B------:R-:W-:Y:S02]  /*8ed0*/  @UP0 ULDC.64 UR4, c[0x0][0x9e8] ;  /* 0x00027a0000040ab9 */ /* 0x000fe40000000a00 */
[----:B------:R-:W-:-:S04]  /*8ee0*/  UIMAD.WIDE.U32 UR6, UR14, UR4, URZ ;  /* 0x000000040e0672a5 */ /* 0x000fc8000f8e003f */
[----:B------:R-:W-:-:S12]  /*8ef0*/  @UP0 USHF.R.U32.HI UR14, URZ, UR5, UR7 ;  /* 0x000000053f0e0299 */ /* 0x000fd80008011607 */
.L_x_1263:
[----:B------:R-:W-:-:S04]  /*8f00*/  UIMAD UR14, UR14, UR15, URZ ;  /* 0x0000000f0e0e72a4 */ /* 0x000fc8000f8e023f */
[----:B------:R-:W-:-:S04]  /*8f10*/  UISETP.LT.AND UP0, UPT, UR11, UR14, UPT ;  /* 0x0000000e0b00728c */ /* 0x000fc8000bf01270 */
[----:B------:R-:W-:-:S12]  /*8f20*/  USEL UR11, UR11, UR14, !UP0 ;  /* 0x0000000e0b0b7287 */ /* 0x000fd8000c000000 */
.L_x_1261:
        /* <DEDUP_REMOVED lines=13> */
[----:B------:R-:W-:Y:S01]  /*9000*/  ULDC UR5, c[0x0][0x9d8] ;  /* 0x0002760000057ab9 */ /* 0x000fe20000000800 */
[----:B------:R-:W-:-:S05]  /*9010*/  ULDC UR50, c[0x0][0x988] ;  /* 0x0002620000327ab9 */ /* 0x000fca0000000800 */
.L_x_1275:
[----:B------:R-:W-:-:S04]  /*9020*/  UISETP.NE.AND UP0, UPT, UR4, 0x1, UPT ;  /* 0x000000010400788c */ /* 0x000fc8000bf05270 */
[----:B------:R-:W-:-:S04]  /*9030*/  USEL UR39, URZ, 0x1, UP0 ;  /* 0x000000013f277887 */ /* 0x000fc80008000000 */
[----:B------:R-:W-:Y:S01]  /*9040*/  ULOP3.LUT UR39, UR46, UR39, URZ, 0x3c, !UPT ;  /* 0x000000272e277292 */ /* 0x000fe2000f8e3c3f */
[----:B------:R-:W-:Y:S11]  /*9050*/  @!P0 BRA `(.L_x_1265) ;  /* 0x0000000000048947 */ /* 0x000ff60003800000 */
[----:B------:R-:W-:Y:S01]  /*9060*/  BPT.TRAP 0x1 ;  /* 0x000000040000795c */ /* 0x000fe20000300000 */
.L_x_1265:
        /* <DEDUP_REMOVED lines=9> */
.L_x_1266:
[----:B-1----:R-:W-:Y:S05]  /*9100*/  @P1 BRA `(.L_x_1267) ;  /* 0x0000000000081947 */ /* 0x002fea0003800000 */
[----:B------:R-:W1:Y:S02]  /*9110*/  SYNCS.PHASECHK.TRANS64.TRYWAIT P1, [UR6+0x30830], R8 ;  /* 0x03083008ff0075a7 */ /* 0x000e640008020146 */
[----:B-1----:R-:W-:Y:S05]  /*9120*/  @!P1 BRA `(.L_x_1268) ;  /* 0x0000011000909947 */ /* 0x002fea0003800000 */
.L_x_1267:
        /* <DEDUP_REMOVED lines=170> */
.L_x_1269:
[----:B------:R-:W-:Y:S01]  /*9bd0*/  ULEA UR7, UR4, UR60, 0x3 ;  /* 0x0000003c04077291 */ /* 0x000fe2000f8e183f */
[----:B------:R-:W-:-:S05]  /*9be0*/  IMAD.U32 R0, RZ, RZ, UR46 ;  /* 0x0000002eff007e24 */ /* 0x000fca000f8e00ff */
[----:B------:R-:W-:-:S04]  /*9bf0*/  SHF.L.U32 R0, R0, 0x1f, RZ ;  /* 0x0000001f00007819 */ /* 0x000fc800000006ff */
[----:B------:R2:W3:Y:S01]  /*9c00*/  SYNCS.PHASECHK.TRANS64.TRYWAIT P1, [UR7+0x30850], R0 ;  /* 0x03085000ff0075a7 */ /* 0x0004e20008020147 */
[----:B------:R-:W-:Y:S05]  /*9c10*/  @!P0 BRA `(.L_x_1270) ;  /* 0x0000000000048947 */ /* 0x000fea0003800000 */
[----:B------:R-:W-:Y:S01]  /*9c20*/  BPT.TRAP 0x1 ;  /* 0x000000040000795c */ /* 0x000fe20000300000 */
.L_x_1270:
[----:B---3--:R-:W-:Y:S05]  /*9c30*/  @P1 BRA `(.L_x_1271) ;  /* 0x0000000000081947 */ /* 0x008fea0003800000 */
[----:B------:R-:W3:Y:S02]  /*9c40*/  SYNCS.PHASECHK.TRANS64.TRYWAIT P1, [UR7+0x30850], R0 ;  /* 0x03085000ff0075a7 */ /* 0x000ee40008020147 */
[----:B---3--:R-:W-:Y:S05]  /*9c50*/  @!P1 BRA `(.L_x_1272) ;  /* 0x0000010400dc9947 */ /* 0x008fea0003800000 */
.L_x_1271:
        /* <DEDUP_REMOVED lines=37> */
.L_x_1273:
        /* <DEDUP_REMOVED lines=23> */
[----:B--23--:R-:W-:Y:S01]  /*a020*/  FMNMX.FTZ R0, R14, R11, !PT ;  /* 0x0000000b0e007209 */ /* 0x00cfe20007810000 */
[----:B------:R-:W-:Y:S01]  /*a030*/  FMUL.FTZ R148, R155, UR5 ;  /* 0x000000059b947c20 */ /* 0x000fe20008410000 */
[----:B------:R-:W-:Y:S01]  /*a040*/  FMUL.FTZ R133, R138, UR5 ;  /* 0x000000058a857c20 */ /* 0x000fe20008410000 */
[----:B------:R-:W-:Y:S01]  /*a050*/  FMUL.FTZ R132, R137, UR5 ;  /* 0x0000000589847c20 */ /* 0x000fe20008410000 */
[----:B------:R-:W-:Y:S01]  /*a060*/  FMUL.FTZ R134, R139, UR5 ;  /* 0x000000058b867c20 */ /* 0x000fe20008410000 */
[----:B------:R-:W-:Y:S01]  /*a070*/  FMUL.FTZ R137, R142, UR5 ;  /* 0x000000058e897c20 */ /* 0x000fe20008410000 */
[----:B------:R-:W-:Y:S01]  /*a080*/  FMUL.FTZ R136, R141, UR5 ;  /* 0x000000058d887c20 */ /* 0x000fe20008410000 */
[----:B------:R-:W2:Y:S01]  /*a090*/  MUFU.TANH R20, R20 ;  /* 0x0000001400147308 */ /* 0x000ea20000002400 */
        /* <DEDUP_REMOVED lines=8> */
[----:B----4-:R-:W-:Y:S01]  /*a120*/  FMNMX.FTZ R0, R13, R0, !PT ;  /* 0x000000000d007209 */ /* 0x010fe20007810000 */
[----:B------:R-:W-:Y:S01]  /*a130*/  FMUL.FTZ R152, R159, UR5 ;  /* 0x000000059f987c20 */ /* 0x000fe20008410000 */
[----:B------:R-:W-:Y:S01]  /*a140*/  FMUL.FTZ R143, R150, UR5 ;  /* 0x00000005968f7c20 */ /* 0x000fe20008410000 */
[----:B------:R-:W-:Y:S01]  /*a150*/  FMUL.FTZ R144, R151, UR5 ;  /* 0x0000000597907c20 */ /* 0x000fe20008410000 */
[----:B------:R-:W-:Y:S01]  /*a160*/  FMUL.FTZ R147, R154, UR5 ;  /* 0x000000059a937c20 */ /* 0x000fe20008410000 */
[----:B------:R-:W-:Y:S01]  /*a170*/  FMUL.FTZ R150, R153, UR5 ;  /* 0x0000000599967c20 */ /* 0x000fe20008410000 */
[----:B------:R-:W-:Y:S01]  /*a180*/  FMUL.FTZ R153, R156, UR5 ;  /* 0x000000059c997c20 */ /* 0x000fe20008410000 */
[----:B------:R-:W3:Y:S01]  /*a190*/  MUFU.TANH R121, R121 ;  /* 0x0000007900797308 */ /* 0x000ee20000002400 */
        /* <DEDUP_REMOVED lines=9> */
[----:B------:R-:W-:Y:S01]  /*a230*/  UMOV UR10, UR50 ;  /* 0x00000032000a7c82 */ /* 0x000fe20008000000 */
[----:B------:R-:W1:Y:S01]  /*a240*/  S2UR UR4, SR_CgaCtaId ;  /* 0x00000000000479c3 */ /* 0x000e620000008800 */
[----:B------:R-:W-:-:S04]  /*a250*/  UIADD3 UR6, UR6, 0x30840, URZ ;  /* 0x0003084006067890 */ /* 0x000fc8000fffe03f */
[----:B------:R-:W4:Y:S01]  /*a260*/  MUFU.TANH R122, R122 ;  /* 0x0000007a007a7308 */ /* 0x000f220000002400 */
[----:B---3--:R-:W-:-:S07]  /*a270*/  FMNMX.FTZ R155, R121, R2, !PT ;  /* 0x00000002799b7209 */ /* 0x008fce0007810000 */
[----:B------:R-:W3:Y:S01]  /*a280*/  MUFU.TANH R123, R123 ;  /* 0x0000007b007b7308 */ /* 0x000ee20000002400 */
[----:B--2---:R-:W-:-:S07]  /*a290*/  FMNMX.FTZ R0, R120, R9, !PT ;  /* 0x0000000978007209 */ /* 0x004fce0007810000 */
[----:B------:R-:W2:Y:S01]  /*a2a0*/  MUFU.TANH R125, R125 ;  /* 0x0000007d007d7308 */ /* 0x000ea20000002400 */
[----:B----4-:R-:W-:Y:S01]  /*a2b0*/  FMNMX.FTZ R2, R122, R155, !PT ;  /* 0x0000009b7a027209 */ /* 0x010fe20007810000 */
[----:B-1----:R-:W-:-:S06]  /*a2c0*/  UPRMT UR6, UR4, 0x654, UR6 ;  /* 0x0000065404067896 */ /* 0x002fcc0008000006 */
[----:B------:R-:W1:Y:S01]  /*a2d0*/  MUFU.TANH R124, R124 ;  /* 0x0000007c007c7308 */ /* 0x000e620000002400 */
[----:B---3--:R-:W-:Y:S02]  /*a2e0*/  FMNMX.FTZ R9, R123, R0, !PT ;  /* 0x000000007b097209 */ /* 0x008fe40007810000 */
[----:B------:R-:W-:Y:S05]  /*a2f0*/  SYNCS.ARRIVE.TRANS64.RED.A1T0 RZ, [UR6], RZ ;  /* 0x000000ffffff79a7 */ /* 0x000fea0008100406 */
[----:B------:R-:W3:Y:S01]  /*a300*/  MUFU.TANH R126, R126 ;  /* 0x0000007e007e7308 */ /* 0x000ee20000002400 */
[----:B--2---:R-:W-:-:S07]  /*a310*/  FMNMX.FTZ R155, R125, R2, !PT ;  /* 0x000000027d9b7209 */ /* 0x004fce0007810000 */
[----:B------:R-:W2:Y:S01]  /*a320*/  MUFU.TANH R127, R127 ;  /* 0x0000007f007f7308 */ /* 0x000ea20000002400 */
[----:B-1----:R-:W-:-:S07]  /*a330*/  FMNMX.FTZ R0, R124, R9, !PT ;  /* 0x000000097c007209 */ /* 0x002fce0007810000 */
[----:B------:R-:W1:Y:S01]  /*a340*/  MUFU.TANH R129, R129 ;  /* 0x0000008100817308 */ /* 0x000e620000002400 */
[----:B---3--:R-:W-:-:S07]  /*a350*/  FMNMX.FTZ R2, R126, R155, !PT ;  /* 0x0000009b7e027209 */ /* 0x008fce0007810000 */
[----:B------:R-:W3:Y:S01]  /*a360*/  MUFU.TANH R128, R128 ;  /* 0x0000008000807308 */ /* 0x000ee20000002400 */
[----:B--2---:R-:W-:-:S07]  /*a370*/  FMNMX.FTZ R9, R127, R0, !PT ;  /* 0x000000007f097209 */ /* 0x004fce0007810000 */
[----:B------:R-:W2:Y:S01]  /*a380*/  MUFU.TANH R130, R130 ;  /* 0x0000008200827308 */ /* 0x000ea20000002400 */
[----:B-1----:R-:W-:-:S07]  /*a390*/  FMNMX.FTZ R155, R129, R2, !PT ;  /* 0x00000002819b7209 */ /* 0x002fce0007810000 */
[----:B------:R-:W1:Y:S01]  /*a3a0*/  MUFU.TANH R131, R131 ;  /* 0x0000008300837308 */ /* 0x000e620000002400 */
[----:B---3--:R-:W-:-:S07]  /*a3b0*/  FMNMX.FTZ R0, R128, R9, !PT ;  /* 0x0000000980007209 */ /* 0x008fce0007810000 */
[----:B------:R-:W3:Y:S01]  /*a3c0*/  MUFU.TANH R133, R133 ;  /* 0x0000008500857308 */ /* 0x000ee20000002400 */
[----:B--2---:R-:W-:Y:S01]  /*a3d0*/  FMNMX.FTZ R2, R130, R155, !PT ;  /* 0x0000009b82027209 */ /* 0x004fe20007810000 */
[----:B------:R-:W-:Y:S01]  /*a3e0*/  FMUL.FTZ R155, R162, UR5 ;  /* 0x00000005a29b7c20 */ /* 0x000fe20008410000 */
[----:B------:R-:W-:-:S05]  /*a3f0*/  FMUL.FTZ R162, R167, UR5 ;  /* 0x00000005a7a27c20 */ /* 0x000fca0008410000 */
        /* <DEDUP_REMOVED lines=15> */
[----:B---3--:R-:W-:Y:S01]  /*a4f0*/  FMNMX.FTZ R2, R138, R159, !PT ;  /* 0x0000009f8a027209 */ /* 0x008fe20007810000 */
[----:B------:R-:W-:-:S06]  /*a500*/  FMUL.FTZ R159, R164, UR5 ;  /* 0x00000005a49f7c20 */ /* 0x000fcc0008410000 */
        /* <DEDUP_REMOVED lines=15> */
[----:B-1----:R-:W-:Y:S01]  /*a600*/  FMNMX.FTZ R2, R144, R161, !PT ;  /* 0x000000a190027209 */ /* 0x002fe20007810000 */
[----:B------:R-:W-:-:S06]  /*a610*/  FMUL.FTZ R161, R166, UR5 ;  /* 0x00000005a6a17c20 */ /* 0x000fcc0008410000 */
        /* <DEDUP_REMOVED lines=27> */
[----:B--2---:R-:W-:Y:S02]  /*a7d0*/  FMNMX.FTZ R163, R161, R0, !PT ;  /* 0x00000000a1a37209 */ /* 0x004fe40007810000 */
[----:B-1----:R-:W-:-:S05]  /*a7e0*/  FMNMX.FTZ R0, R160, R9, !PT ;  /* 0x00000009a0007209 */ /* 0x002fca0007810000 */
[----:B------:R-:W1:Y:S01]  /*a7f0*/  SHFL.BFLY PT, R9, R0, 0x2, 0x1f ;  /* 0x0c401f0000097f89 */ /* 0x000e6200000e0000 */
[----:B---3--:R-:W-:-:S05]  /*a800*/  FMNMX.FTZ R163, R162, R163, !PT ;  /* 0x000000a3a2a37209 */ /* 0x008fca0007810000 */
[----:B0-----:R-:W0:Y:S01]  /*a810*/  SHFL.BFLY PT, R8, R163, 0x2, 0x1f ;  /* 0x0c401f00a3087f89 */ /* 0x001e2200000e0000 */
[----:B-1----:R-:W-:-:S05]  /*a820*/  FMNMX.FTZ R2, R0, R9, !PT ;  /* 0x0000000900027209 */ /* 0x002fca0007810000 */
[----:B------:R-:W1:Y:S01]  /*a830*/  SHFL.BFLY PT, R9, R2, 0x1, 0x1f ;  /* 0x0c201f0002097f89 */ /* 0x000e6200000e0000 */
[----:B0-----:R-:W-:-:S05]  /*a840*/  FMNMX.FTZ R164, R163, R8, !PT ;  /* 0x00000008a3a47209 */ /* 0x001fca0007810000 */
[----:B------:R-:W0:Y:S01]  /*a850*/  SHFL.BFLY PT, R165, R164, 0x1, 0x1f ;  /* 0x0c201f00a4a57f89 */ /* 0x000e2200000e0000 */
[----:B-1----:R-:W-:-:S05]  /*a860*/  FMNMX.FTZ R8, R2, R9, !PT ;  /* 0x0000000902087209 */ /* 0x002fca0007810000 */
[----:B------:R-:W-:Y:S01]  /*a870*/  FADD.FTZ R11, -R8, R11 ;  /* 0x0000000b080b7221 */ /* 0x000fe20000010100 */
[----:B0-----:R-:W-:-:S03]  /*a880*/  FMNMX.FTZ R9, R164, R165, !PT ;  /* 0x000000a5a4097209 */ /* 0x001fc60007810000 */
[----:B------:R-:W-:Y:S02]  /*a890*/  FMUL.FTZ R165, R11, UR10 ;  /* 0x0000000a0ba57c20 */ /* 0x000fe40008410000 */
[----:B------:R-:W-:Y:S02]  /*a8a0*/  FADD.FTZ R11, -R9, R12 ;  /* 0x0000000c090b7221 */ /* 0x000fe40000010100 */
[----:B------:R0:W-:Y:S02]  /*a8b0*/  MUFU.EX2 R0, R165 ;  /* 0x000000a500007308 */ /* 0x0001e40000000800 */
[----:B------:R-:W-:Y:S01]  /*a8c0*/  FMUL.FTZ R12, R11, UR10 ;  /* 0x0000000a0b0c7c20 */ /* 0x000fe20008410000 */
[----:B------:R-:W-:-:S04]  /*a8d0*/  FMUL.FTZ R11, R8, UR10 ;  /* 0x0000000a080b7c20 */ /* 0x000fc80008410000 */
[--C-:B------:R-:W-:Y:S01]  /*a8e0*/  FFMA.FTZ R171, R120, UR10, -R11.reuse ;  /* 0x0000000a78ab7c23 */ /* 0x100fe2000801080b */
[----:B------:R-:W-:Y:S01]  /*a8f0*/  FMUL.FTZ R120, R9, UR10 ;  /* 0x0000000a09787c20 */ /* 0x000fe20008410000 */
        /* <DEDUP_REMOVED lines=14> */
[----:B------:R-:W1:Y:S01]  /*a9e0*/  MUFU.EX2 R163, R163 ;  /* 0x000000a300a37308 */ /* 0x000e620000000800 */
[--C-:B------:R-:W-:Y:S01]  /*a9f0*/  FFMA.FTZ R182, R135, UR10, -R11.reuse ;  /* 0x0000000a87b67c23 */ /* 0x100fe2000801080b */
[--C-:B------:R-:W-:Y:S01]  /*aa00*/  FFMA.FTZ R135, R136, UR10, -R11.reuse ;  /* 0x0000000a88877c23 */ /* 0x100fe2000801080b */
[--C-:B------:R-:W-:Y:S01]  /*aa10*/  FFMA.FTZ R169, R124, UR10, -R11.reuse ;  /* 0x0000000a7ca97c23 */ /* 0x100fe2000801080b */
[--C-:B------:R-:W-:Y:S01]  /*aa20*/  FFMA.FTZ R136, R126, UR10, -R120.reuse ;  /* 0x0000000a7e887c23 */ /* 0x100fe20008010878 */
[--C-:B------:R-:W-:Y:S01]  /*aa30*/  FFMA.FTZ R187, R129, UR10, -R120.reuse ;  /* 0x0000000a81bb7c23 */ /* 0x100fe20008010878 */
[--C-:B0-----:R-:W-:Y:S01]  /*aa40*/  FFMA.FTZ R165, R132, UR10, -R11.reuse ;  /* 0x0000000a84a57c23 */ /* 0x101fe2000801080b */
        /* <DEDUP_REMOVED lines=13> */
[--C-:B------:R-:W-:Y:S01]  /*ab20*/  FFMA.FTZ R179, R143, UR10, -R120.reuse ;  /* 0x0000000a8fb37c23 */ /* 0x100fe20008010878 */
[--C-:B------:R-:W-:Y:S01]  /*ab30*/  FFMA.FTZ R124, R144, UR10, -R120.reuse ;  /* 0x0000000a907c7c23 */ /* 0x100fe20008010878 */
[----:B------:R-:W-:Y:S01]  /*ab40*/  FFMA.FTZ R172, R149, UR10, -R11 ;  /* 0x0000000a95ac7c23 */ /* 0x000fe2000801080b */
[--C-:B------:R-:W-:Y:S01]  /*ab50*/  FFMA.FTZ R173, R147, UR10, -R120.reuse ;  /* 0x0000000a93ad7c23 */ /* 0x100fe20008010878 */
[----:B------:R-:W1:Y:S01]  /*ab60*/  MUFU.EX2 R146, R146 ;  /* 0x0000009200927308 */ /* 0x000e620000000800 */
[----:B0-----:R-:W-:Y:S01]  /*ab70*/  FFMA.FTZ R3, R2, R3, R189 ;  /* 0x0000000302037223 */ /* 0x001fe200000100bd */
[--C-:B------:R-:W-:Y:S01]  /*ab80*/  FFMA.FTZ R123, R150, UR10, -R11.reuse ;  /* 0x0000000a967b7c23 */ /* 0x100fe2000801080b */
[--C-:B------:R-:W-:Y:S01]  /*ab90*/  FFMA.FTZ R122, R148, UR10, -R120.reuse ;  /* 0x0000000a947a7c23 */ /* 0x100fe20008010878 */
[--C-:B------:R-:W-:Y:S01]  /*aba0*/  FFMA.FTZ R174, R153, UR10, -R11.reuse ;  /* 0x0000000a99ae7c23 */ /* 0x100fe2000801080b */
[--C-:B------:R-:W-:Y:S01]  /*abb0*/  FFMA.FTZ R175, R151, UR10, -R120.reuse ;  /* 0x0000000a97af7c23 */ /* 0x100fe20008010878 */
[----:B------:R-:W-:Y:S01]  /*abc0*/  FFMA.FTZ R21, R154, UR10, -R11 ;  /* 0x0000000a9a157c23 */ /* 0x000fe2000801080b */
[----:B------:R-:W-:Y:S01]  /*abd0*/  FFMA.FTZ R20, R152, UR10, -R120 ;  /* 0x0000000a98147c23 */ /* 0x000fe20008010878 */
[----:B------:R-:W0:Y:S01]  /*abe0*/  MUFU.EX2 R190, R190 ;  /* 0x000000be00be7308 */ /* 0x000e220000000800 */
[----:B--2---:R-:W-:Y:S01]  /*abf0*/  FADD.FTZ R15, R188, R15 ;  /* 0x0000000fbc0f7221 */ /* 0x004fe20000010000 */
[--C-:B------:R-:W-:Y:S01]  /*ac00*/  FFMA.FTZ R168, R156, UR10, -R11.reuse ;  /* 0x0000000a9ca87c23 */ /* 0x100fe2000801080b */
[--C-:B------:R-:W-:Y:S01]  /*ac10*/  FFMA.FTZ R13, R157, UR10, -R11.reuse ;  /* 0x0000000a9d0d7c23 */ /* 0x100fe2000801080b */
[--C-:B------:R-:W-:Y:S01]  /*ac20*/  FFMA.FTZ R170, R159, UR10, -R11.reuse ;  /* 0x0000000a9faa7c23 */ /* 0x100fe2000801080b */
[----:B------:R-:W-:-:S03]  /*ac30*/  FFMA.FTZ R11, R160, UR10, -R11 ;  /* 0x0000000aa00b7c23 */ /* 0x000fc6000801080b */
        /* <DEDUP_REMOVED lines=44> */
[----:B-1----:R-:W-:Y:S01]  /*af00*/  FADD.FTZ R14, R176, R15 ;  /* 0x0000000fb00e7221 */ /* 0x002fe20000010000 */
[----:B------:R-:W-:-:S06]  /*af10*/  FFMA.FTZ R15, R158, UR10, -R120 ;  /* 0x0000000a9e0f7c23 */ /* 0x000fcc0008010878 */
        /* <DEDUP_REMOVED lines=16> */
[----:B--2---:R-:W-:Y:S01]  /*b020*/  FADD.FTZ R134, R172, R121 ;  /* 0x00000079ac867221 */ /* 0x004fe20000010000 */
[----:B------:R-:W-:-:S06]  /*b030*/  FFMA.FTZ R121, R162, UR10, -R120 ;  /* 0x0000000aa2797c23 */ /* 0x000fcc0008010878 */
        /* <DEDUP_REMOVED lines=26> */
[----:B0-----:R-:W-:-:S03]  /*b1e0*/  FADD.FTZ R6, R11, R6 ;  /* 0x000000060b067221 */ /* 0x001fc60000010000 */
[----:B--2---:R-:W-:Y:S01]  /*b1f0*/  FADD.FTZ R3, R121, R120 ;  /* 0x0000007879037221 */ /* 0x004fe20000010000 */
[----:B------:R-:W-:Y:S06]  /*b200*/  @!P0 BRA `(.L_x_1274) ;  /* 0x0000000000048947 */ /* 0x000fec0003800000 */
[----:B------:R-:W-:Y:S01]  /*b210*/  BPT.TRAP 0x1 ;  /* 0x000000040000795c */ /* 0x000fe20000300000 */
.L_x_1274:
[----:B------:R-:W0:Y:S01]  /*b220*/  S2UR UR4, SR_CgaCtaId ;  /* 0x00000000000479c3 */ /* 0x000e220000008800 */
[----:B------:R-:W-:Y:S01]  /*b230*/  UIADD3 UR7, UR7, 0x30860, URZ ;  /* 0x0003086007077890 */ /* 0x000fe2000fffe03f */
[C---:B------:R-:W-:Y:S01]  /*b240*/  ISETP.GT.AND P1, PT, R10.reuse, UR47, PT ;  /* 0x0000002f0a007c0c */ /* 0x040fe2000bf24270 */
[----:B------:R-:W-:Y:S01]  /*b250*/  UMOV UR46, UR39 ;  /* 0x00000027002e7c82 */ /* 0x000fe20008000000 */
[----:B------:R-:W-:Y:S01]  /*b260*/  F2FP.F16.F32.PACK_AB R184, R169, R184 ;  /* 0x000000b8a9b8723e */ /* 0x000fe200000000ff */
[----:B------:R-:W-:Y:S01]  /*b270*/  VIADD R10, R10, 0xffffffff ;  /* 0xffffffff0a0a7836 */ /* 0x000fe20000000000 */
[----:B------:R-:W-:Y:S02]  /*b280*/  F2FP.F16.F32.PACK_AB R190, R171, R190 ;  /* 0x000000beabbe723e */ /* 0x000fe400000000ff */
        /* <DEDUP_REMOVED lines=28> */
.L_x_1264:
[----:B------:R-:W-:-:S13]  /*b450*/  R2UR UR4, R193 ;  /* 0x00000000c10472ca */ /* 0x000fda00000e0000 */
[----:B------:R-:W-:-:S13]  /*b460*/  ISETP.GE.AND P1, PT, R10, UR4, PT ;  /* 0x000000040a007c0c */ /* 0x000fda000bf26270 */
[----:B------:R-:W-:Y:S05]  /*b470*/  @!P1 BRA `(.L_x_1276) ;  /* 0x0000003400ec9947 */ /* 0x000fea0003800000 */
[----:B------:R-:W-:Y:S01]  /*b480*/  IMAD.MOV.U32 R11, RZ, RZ, R9 ;  /* 0x000000ffff0b7224 */ /* 0x000fe200078e0009 */
[----:B------:R-:W-:Y:S01]  /*b490*/  UMOV UR46, UR39 ;  /* 0x00000027002e7c82 */ /* 0x000fe20008000000 */
[----:B------:R-:W-:Y:S01]  /*b4a0*/  IMAD.MOV.U32 R12, RZ, RZ, R8 ;  /* 0x000000ffff0c7224 */ /* 0x000fe200078e0008 */
[----:B------:R-:W-:Y:S01]  /*b4b0*/  UMOV UR4, UR38 ;  /* 0x0000002600047c82 */ /* 0x000fe20008000000 */
[----:B------:R-:W-:Y:S01]  /*b4c0*/  ULDC UR47, c[0x0][0x9e4] ;  /* 0x00027900002f7ab9 */ /* 0x000fe20000000800 */
[----:B------:R-:W-:Y:S01]  /*b4d0*/  ULDC UR50, c[0x0][0x9dc] ;  /* 0x0002770000327ab9 */ /* 0x000fe20000000800 */
[----:B------:R-:W-:Y:S01]  /*b4e0*/  ULDC UR5, c[0x0][0x9d8] ;  /* 0x0002760000057ab9 */ /* 0x000fe20000000800 */
[----:B------:R-:W-:Y:S01]  /*b4f0*/  ULDC UR51, c[0x0][0x988] ;  /* 0x0002620000337ab9 */ /* 0x000fe20000000800 */
[----:B------:R-:W-:-:S05]  /*b500*/  ULDC UR54, c[0x0][0x9e0] ;  /* 0x0002780000367ab9 */ /* 0x000fca0000000800 */
.L_x_1295:
[----:B------:R-:W-:-:S04]  /*b510*/  UISETP.NE.AND UP0, UPT, UR4, 0x1, UPT ;  /* 0x000000010400788c */ /* 0x000fc8000bf05270 */
[----:B------:R-:W-:-:S04]  /*b520*/  USEL UR39, URZ, 0x1, UP0 ;  /* 0x000000013f277887 */ /* 0x000fc80008000000 */
[----:B------:R-:W-:Y:S01]  /*b530*/  ULOP3.LUT UR39, UR46, UR39, URZ, 0x3c, !UPT ;  /* 0x000000272e277292 */ /* 0x000fe2000f8e3c3f */
[----:B------:R-:W-:Y:S11]  /*b540*/  @!P0 BRA `(.L_x_1277) ;  /* 0x0000000000048947 */ /* 0x000ff60003800000 */
[----:B------:R-:W-:Y:S01]  /*b550*/  BPT.TRAP 0x1 ;  /* 0x000000040000795c */ /* 0x000fe20000300000 */
.L_x_1277:
        /* <DEDUP_REMOVED lines=9> */
.L_x_1278:
[----:B-1----:R-:W-:Y:S05]  /*b5f0*/  @P1 BRA `(.L_x_1279) ;  /* 0x0000000000081947 */ /* 0x002fea0003800000 */
[----:B------:R-:W1:Y:S02]  /*b600*/  SYNCS.PHASECHK.TRANS64.TRYWAIT P1, [UR6+0x30830], R8 ;  /* 0x03083008ff0075a7 */ /* 0x000e640008020146 */
[----:B-1----:R-:W-:Y:S05]  /*b610*/  @!P1 BRA `(.L_x_1280) ;  /* 0x000000ec00849947 */ /* 0x002fea0003800000 */
.L_x_1279:
        /* <DEDUP_REMOVED lines=170> */
.L_x_1281:
[----:B------:R-:W-:Y:S01]  /*c0c0*/  ULEA UR7, UR4, UR60, 0x3 ;  /* 0x0000003c04077291 */ /* 0x000fe2000f8e183f */
[----:B------:R-:W-:-:S05]  /*c0d0*/  IMAD.U32 R0, RZ, RZ, UR46 ;  /* 0x0000002eff007e24 */ /* 0x000fca000f8e00ff */
[----:B------:R-:W-:-:S04]  /*c0e0*/  SHF.L.U32 R0, R0, 0x1f, RZ ;  /* 0x0000001f00007819 */ /* 0x000fc800000006ff */
[----:B------:R2:W3:Y:S01]  /*c0f0*/  SYNCS.PHASECHK.TRANS64.TRYWAIT P1, [UR7+0x30850], R0 ;  /* 0x03085000ff0075a7 */ /* 0x0004e20008020147 */
[----:B------:R-:W-:Y:S05]  /*c100*/  @!P0 BRA `(.L_x_1282) ;  /* 0x0000000000048947 */ /* 0x000fea0003800000 */
[----:B------:R-:W-:Y:S01]  /*c110*/  BPT.TRAP 0x1 ;  /* 0x000000040000795c */ /* 0x000fe20000300000 */
.L_x_1282:
[----:B---3--:R-:W-:Y:S05]  /*c120*/  @P1 BRA `(.L_x_1283) ;  /* 0x0000000000081947 */ /* 0x008fea0003800000 */
[----:B------:R-:W3:Y:S02]  /*c130*/  SYNCS.PHASECHK.TRANS64.TRYWAIT P1, [UR7+0x30850], R0 ;  /* 0x03085000ff0075a7 */ /* 0x000ee40008020147 */
[----:B---3--:R-:W-:Y:S05]  /*c140*/  @!P1 BRA `(.L_x_1284) ;  /* 0x000000e000d09947 */ /* 0x008fea0003800000 */
.L_x_1283:
        /* <DEDUP_REMOVED lines=37> */
.L_x_1285:
        /* <DEDUP_REMOVED lines=68> */
[----:B------:R-:W-:Y:S01]  /*c7e0*/  ULOP3.LUT UR4, URZ, UR50, URZ, 0x33, !UPT ;  /* 0x000000323f047292 */ /* 0x000fe2000f8e333f */
[----:B------:R-:W-:-:S03]  /*c7f0*/  IADD3 R8, -R18, R8, R17 ;  /* 0x0000000812087210 */ /* 0x000fc60007ffe111 */
[----:B------:R-:W2:Y:S02]  /*c800*/  MUFU.TANH R14, R14 ;  /* 0x0000000e000e7308 */ /* 0x000ea40000002400 */
[C---:B------:R-:W-:Y:S01]  /*c810*/  VIADD R167, R8.reuse, UR54 ;  /* 0x0000003608a77c36 */ /* 0x040fe20008000000 */
[----:B------:R-:W-:Y:S01]  /*c820*/  SYNCS.ARRIVE.TRANS64.RED.A1T0 RZ, [UR6], RZ ;  /* 0x000000ffffff79a7 */ /* 0x000fe20008100406 */
[----:B------:R-:W-:Y:S02]  /*c830*/  VIADD R166, R8, UR4 ;  /* 0x0000000408a67c36 */ /* 0x000fe40008000000 */
        /* <DEDUP_REMOVED lines=61> */
.L_x_1288:
[----:B------:R-:W-:-:S05]  /*cc10*/  IMAD.U32 R170, RZ, RZ, UR47 ;  /* 0x0000002fffaa7e24 */ /* 0x000fca000f8e00ff */
[----:B------:R-:W-:-:S13]  /*cc20*/  ISETP.NE.AND P1, PT, R170, 0x1, PT ;  /* 0x00000001aa00780c */ /* 0x000fda0003f25270 */
[----:B------:R-:W1:Y:S02]  /*cc30*/  @P1 LDC.64 R8, c[0x0][0x9e8] ;  /* 0x00027a00ff081b82 */ /* 0x000e640000000a00 */
[----:B-1----:R-:W-:-:S05]  /*cc40*/  @P1 IMAD.HI.U32 R8, R168, R8, RZ ;  /* 0x00000008a8081227 */ /* 0x002fca00078e00ff */
[----:B------:R-:W-:-:S07]  /*cc50*/  @P1 SHF.R.U32.HI R168, RZ, R9, R8 ;  /* 0x00000009ffa81219 */ /* 0x000fce0000011608 */
.L_x_1289:
[----:B------:R-:W-:Y:S05]  /*cc60*/  BSYNC B0 ;  /* 0x0000000000007941 */ /* 0x000fea0003800000 */
.L_x_1287:
[----:B------:R-:W-:-:S05]  /*cc70*/  IMAD R168, R168, R170, R159 ;  /* 0x000000aaa8a87224 */ /* 0x000fca00078e029f */
[----:B------:R-:W-:Y:S02]  /*cc80*/  VIADDMNMX R165, R168, R170, R165, PT ;  /* 0x000000aaa8a57246 */ /* 0x000fe400038001a5 */
[----:B------:R-:W-:-:S07]  /*cc90*/  VIMNMX R163, R163, R168, !PT ;  /* 0x000000a8a3a37248 */ /* 0x000fce0007fe0100 */
.L_x_1286:
[C---:B------:R-:W-:Y:S01]  /*cca0*/  ISETP.GE.AND P6, PT, R164.reuse, 0xa, PT ;  /* 0x0000000aa400780c */ /* 0x040fe20003fc6270 */
[----:B------:R-:W1:Y:S01]  /*ccb0*/  SHFL.IDX PT, R161, R161, 0x1, 0x1c1f ;  /* 0x003c1f00a1a17f89 */ /* 0x000e6200000e0000 */
[C---:B------:R-:W-:Y:S01]  /*ccc0*/  ISETP.GE.AND P1, PT, R164.reuse, 0x2, PT ;  /* 0x00000002a400780c */ /* 0x040fe20003f26270 */
[----:B------:R-:W-:Y:S01]  /*ccd0*/  UISETP.NE.AND UP0, UPT, UR61, URZ, UPT ;  /* 0x0000003f3d00728c */ /* 0x000fe2000bf05270 */
        /* <DEDUP_REMOVED lines=10> */
[----:B------:R-:W-:Y:S01]  /*cd80*/  FSEL R21, R21, -INF , !P3 ;  /* 0xff80000015157808 */ /* 0x000fe20005800000 */
[--C-:B-1----:R-:W-:Y:S01]  /*cd90*/  IMAD.IADD R167, R167, 0x1, R161.reuse ;  /* 0x00000001a7a77824 */ /* 0x102fe200078e02a1 */
[C---:B------:R-:W-:Y:S01]  /*cda0*/  ISETP.GT.AND P4, PT, R163.reuse, 0x9, !P6 ;  /* 0x00000009a300780c */ /* 0x040fe20007784270 */
[----:B------:R-:W-:Y:S01]  /*cdb0*/  IMAD.IADD R166, R166, 0x1, R161 ;  /* 0x00000001a6a67824 */ /* 0x000fe200078e02a1 */
        /* <DEDUP_REMOVED lines=115> */
[----:B------:R-:W-:-:S13]  /*d4f0*/  ISETP.GE.AND P6, PT, R164, 0x5a, PT ;  /* 0x0000005aa400780c */ /* 0x000fda0003fc6270 */
[----:B------:R-:W-:Y:S02]  /*d500*/  @P6 LOP3.LUT R16, R16, 0x1, RZ, 0xfc, !PT ;  /* 0x0000000110106812 */ /* 0x000fe400078efcff */
        /* <DEDUP_REMOVED lines=17> */
.L_x_1292:
[----:B------:R-:W-:-:S05]  /*d620*/  IMAD.U32 R164, RZ, RZ, UR47 ;  /* 0x0000002fffa47e24 */ /* 0x000fca000f8e00ff */
[----:B------:R-:W-:-:S13]  /*d630*/  ISETP.NE.AND P6, PT, R164, 0x1, PT ;  /* 0x00000001a400780c */ /* 0x000fda0003fc5270 */
[----:B------:R-:W0:Y:S02]  /*d640*/  @P6 LDC.64 R8, c[0x0][0x9e8] ;  /* 0x00027a00ff086b82 */ /* 0x000e240000000a00 */
[----:B0-----:R-:W-:-:S05]  /*d650*/  @P6 IMAD.HI.U32 R8, R161, R8, RZ ;  /* 0x00000008a1086227 */ /* 0x001fca00078e00ff */
[----:B------:R-:W-:-:S07]  /*d660*/  @P6 SHF.R.U32.HI R161, RZ, R9, R8 ;  /* 0x00000009ffa16219 */ /* 0x000fce0000011608 */
.L_x_1293:
[----:B------:R-:W-:Y:S05]  /*d670*/  BSYNC B0 ;  /* 0x0000000000007941 */ /* 0x000fea0003800000 */
.L_x_1291:
[----:B------:R-:W-:-:S05]  /*d680*/  IMAD R159, R161, R164, R159 ;  /* 0x000000a4a19f7224 */ /* 0x000fca00078e029f */
[----:B------:R-:W-:Y:S02]  /*d690*/  VIADDMNMX R167, R159, R164, R167, PT ;  /* 0x000000a49fa77246 */ /* 0x000fe400038001a7 */
[----:B------:R-:W-:-:S07]  /*d6a0*/  VIMNMX R166, R166, R159, !PT ;  /* 0x0000009fa6a67248 */ /* 0x000fce0007fe0100 */
.L_x_1290:
        /* <DEDUP_REMOVED lines=155> */
[----:B------:R-:W-:Y:S01]  /*e060*/  FFMA.FTZ R162, R162, UR10, -R0 ;  /* 0x0000000aa2a27c23 */ /* 0x000fe20008010800 */
        /* <DEDUP_REMOVED lines=9> */
[----:B------:R-:W-:Y:S02]  /*e100*/  MUFU.EX2 R159, R159 ;  /* 0x0000009f009f7308 */ /* 0x000fe40000000800 */
[----:B------:R-:W-:Y:S02]  /*e110*/  FMNMX.FTZ R9, R145, R14, !PT ;  /* 0x0000000e91097209 */ /* 0x000fe40007810000 */
[----:B------:R-:W-:Y:S01]  /*e120*/  FSEL R14, R149, -INF , !P2 ;  /* 0xff800000950e7808 */ /* 0x000fe20005000000 */
[----:B------:R-:W-:Y:S01]  /*e130*/  FFMA.FTZ R149, R140, UR10, -R0 ;  /* 0x0000000a8c957c23 */ /* 0x000fe20008010800 */
[----:B------:R-:W-:Y:S01]  /*e140*/  FMNMX.FTZ R9, R146, R9, !PT ;  /* 0x0000000992097209 */ /* 0x000fe20007810000 */
[----:B------:R-:W-:Y:S01]  /*e150*/  FADD.FTZ R0, -R147, R12 ;  /* 0x0000000c93007221 */ /* 0x000fe20000010100 */
[----:B------:R-:W-:Y:S02]  /*e160*/  MUFU.EX2 R184, R184 ;  /* 0x000000b800b87308 */ /* 0x000fe40000000800 */
[----:B------:R-:W-:Y:S01]  /*e170*/  FMNMX.FTZ R9, R150, R9, !PT ;  /* 0x0000000996097209 */ /* 0x000fe20007810000 */
[----:B------:R-:W-:-:S03]  /*e180*/  FMUL.FTZ R0, R0, UR10 ;  /* 0x0000000a00007c20 */ /* 0x000fc60008410000 */
[----:B------:R-:W-:Y:S02]  /*e190*/  FMNMX.FTZ R9, R14, R9, !PT ;  /* 0x000000090e097209 */ /* 0x000fe40007810000 */
[----:B------:R-:W-:Y:S02]  /*e1a0*/  MUFU.EX2 R123, R123 ;  /* 0x0000007b007b7308 */ /* 0x000fe40000000800 */
[----:B------:R-:W-:-:S04]  /*e1b0*/  FMNMX.FTZ R9, R152, R9, !PT ;  /* 0x0000000998097209 */ /* 0x000fc80007810000 */
[----:B------:R-:W-:Y:S02]  /*e1c0*/  FMNMX.FTZ R9, R154, R9, !PT ;  /* 0x000000099a097209 */ /* 0x000fe40007810000 */
[----:B------:R-:W0:Y:S02]  /*e1d0*/  MUFU.EX2 R0, R0 ;  /* 0x0000000000007308 */ /* 0x000e240000000800 */
[----:B------:R-:W-:-:S04]  /*e1e0*/  FMNMX.FTZ R9, R156, R9, !PT ;  /* 0x000000099c097209 */ /* 0x000fc80007810000 */
[----:B------:R-:W-:Y:S02]  /*e1f0*/  FMNMX.FTZ R9, R158, R9, !PT ;  /* 0x000000099e097209 */ /* 0x000fe40007810000 */
[----:B------:R-:W1:Y:S03]  /*e200*/  MUFU.EX2 R186, R186 ;  /* 0x000000ba00ba7308 */ /* 0x000e660000000800 */
[----:B------:R-:W2:Y:S05]  /*e210*/  SHFL.BFLY PT, R120, R9, 0x2, 0x1f ;  /* 0x0c401f0009787f89 */ /* 0x000eaa00000e0000 */
[----:B------:R-:W3:Y:S08]  /*e220*/  MUFU.EX2 R21, R21 ;  /* 0x0000001500157308 */ /* 0x000ef00000000800 */
[----:B------:R-:W-:Y:S08]  /*e230*/  MUFU.EX2 R180, R180 ;  /* 0x000000b400b47308 */ /* 0x000ff00000000800 */
[----:B------:R-:W-:Y:S01]  /*e240*/  MUFU.EX2 R127, R127 ;  /* 0x0000007f007f7308 */ /* 0x000fe20000000800 */
[----:B--2---:R-:W-:-:S05]  /*e250*/  FMNMX.FTZ R120, R9, R120, !PT ;  /* 0x0000007809787209 */ /* 0x004fca0007810000 */
[----:B------:R-:W2:Y:S02]  /*e260*/  SHFL.BFLY PT, R9, R120, 0x1, 0x1f ;  /* 0x0c201f0078097f89 */ /* 0x000ea400000e0000 */
[----:B------:R-:W-:Y:S08]  /*e270*/  MUFU.EX2 R182, R182 ;  /* 0x000000b600b67308 */ /* 0x000ff00000000800 */
[----:B------:R-:W-:Y:S08]  /*e280*/  MUFU.EX2 R161, R161 ;  /* 0x000000a100a17308 */ /* 0x000ff00000000800 */
[----:B------:R-:W-:Y:S01]  /*e290*/  MUFU.EX2 R176, R176 ;  /* 0x000000b000b07308 */ /* 0x000fe20000000800 */
[----:B--2---:R-:W-:-:S07]  /*e2a0*/  FMNMX.FTZ R9, R120, R9, !PT ;  /* 0x0000000978097209 */ /* 0x004fce0007810000 */
        /* <DEDUP_REMOVED lines=10> */
[----:B------:R-:W-:Y:S01]  /*e350*/  FFMA.FTZ R185, R121, UR10, -R151 ;  /* 0x0000000a79b97c23 */ /* 0x000fe20008010897 */
        /* <DEDUP_REMOVED lines=15> */
[----:B------:R-:W-:Y:S01]  /*e450*/  FADD.FTZ R11, R159, R122 ;  /* 0x0000007a9f0b7221 */ /* 0x000fe20000010000 */
[--C-:B------:R-:W-:Y:S01]  /*e460*/  FFMA.FTZ R132, R138, UR10, -R151.reuse ;  /* 0x0000000a8a847c23 */ /* 0x100fe20008010897 */
[----:B------:R-:W0:Y:S01]  /*e470*/  MUFU.EX2 R2, R2 ;  /* 0x0000000200027308 */ /* 0x000e220000000800 */
[----:B------:R-:W-:Y:S01]  /*e480*/  FFMA.FTZ R179, R141, UR10, -R151 ;  /* 0x0000000a8db37c23 */ /* 0x000fe20008010897 */
[----:B------:R-:W-:Y:S01]  /*e490*/  FADD.FTZ R122, R184, R11 ;  /* 0x0000000bb87a7221 */ /* 0x000fe20000010000 */
[--C-:B------:R-:W-:Y:S01]  /*e4a0*/  FFMA.FTZ R130, R142, UR10, -R151.reuse ;  /* 0x0000000a8e827c23 */ /* 0x100fe20008010897 */
[--C-:B------:R-:W-:Y:S01]  /*e4b0*/  FFMA.FTZ R173, R145, UR10, -R151.reuse ;  /* 0x0000000a91ad7c23 */ /* 0x100fe20008010897 */
[--C-:B------:R-:W-:Y:S01]  /*e4c0*/  FFMA.FTZ R126, R146, UR10, -R151.reuse ;  /* 0x0000000a927e7c23 */ /* 0x100fe20008010897 */
[----:B------:R-:W-:Y:S01]  /*e4d0*/  FADD.FTZ R11, R123, R122 ;  /* 0x0000007a7b0b7221 */ /* 0x000fe20000010000 */
[--C-:B------:R-:W-:Y:S01]  /*e4e0*/  FFMA.FTZ R175, R150, UR10, -R151.reuse ;  /* 0x0000000a96af7c23 */ /* 0x100fe20008010897 */
[----:B------:R-:W2:Y:S01]  /*e4f0*/  MUFU.EX2 R191, R191 ;  /* 0x000000bf00bf7308 */ /* 0x000ea20000000800 */
[----:B------:R-:W-:Y:S01]  /*e500*/  FFMA.FTZ R169, R152, UR10, -R151 ;  /* 0x0000000a98a97c23 */ /* 0x000fe20008010897 */
[----:B-1----:R-:W-:Y:S01]  /*e510*/  FADD.FTZ R122, R186, R11 ;  /* 0x0000000bba7a7221 */ /* 0x002fe20000010000 */
[----:B------:R-:W-:-:S03]  /*e520*/  FFMA.FTZ R171, R156, UR10, -R151 ;  /* 0x0000000a9cab7c23 */ /* 0x000fc60008010897 */
[----:B---3--:R-:W-:Y:S02]  /*e530*/  FADD.FTZ R11, R21, R122 ;  /* 0x0000007a150b7221 */ /* 0x008fe40000010000 */
[----:B------:R-:W1:Y:S01]  /*e540*/  MUFU.EX2 R124, R124 ;  /* 0x0000007c007c7308 */ /* 0x000e620000000800 */
[----:B0-----:R-:W-:Y:S01]  /*e550*/  FFMA.FTZ R3, R2, R3, R189 ;  /* 0x0000000302037223 */ /* 0x001fe200000100bd */
[----:B------:R-:W-:-:S03]  /*e560*/  FADD.FTZ R122, R180, R11 ;  /* 0x0000000bb47a7221 */ /* 0x000fc60000010000 */
[----:B------:R-:W-:Y:S01]  /*e570*/  FADD.FTZ R6, R128, R3 ;  /* 0x0000000380067221 */ /* 0x000fe20000010000 */
[----:B------:R-:W-:Y:S01]  /*e580*/  FADD.FTZ R11, R127, R122 ;  /* 0x0000007a7f0b7221 */ /* 0x000fe20000010000 */
[----:B------:R-:W-:Y:S01]  /*e590*/  FFMA.FTZ R122, R14, UR10, -R151 ;  /* 0x0000000a0e7a7c23 */ /* 0x000fe20008010897 */
[----:B------:R-:W0:Y:S01]  /*e5a0*/  MUFU.EX2 R185, R185 ;  /* 0x000000b900b97308 */ /* 0x000e220000000800 */
[----:B--2---:R-:W-:Y:S01]  /*e5b0*/  FADD.FTZ R3, R191, R6 ;  /* 0x00000006bf037221 */ /* 0x004fe20000010000 */
[----:B------:R-:W-:-:S04]  /*e5c0*/  FADD.FTZ R14, R182, R11 ;  /* 0x0000000bb60e7221 */ /* 0x000fc80000010000 */
[----:B------:R-:W-:Y:S02]  /*e5d0*/  FADD.FTZ R11, R161, R14 ;  /* 0x0000000ea10b7221 */ /* 0x000fe40000010000 */
[----:B------:R-:W2:Y:S01]  /*e5e0*/  MUFU.EX2 R120, R120 ;  /* 0x0000007800787308 */ /* 0x000ea20000000800 */
[----:B-1----:R-:W-:Y:S01]  /*e5f0*/  FADD.FTZ R6, R124, R3 ;  /* 0x000000037c067221 */ /* 0x002fe20000010000 */
[----:B------:R-:W-:-:S04]  /*e600*/  FADD.FTZ R14, R176, R11 ;  /* 0x0000000bb00e7221 */ /* 0x000fc80000010000 */
[----:B------:R-:W-:Y:S01]  /*e610*/  FADD.FTZ R11, R149, R14 ;  /* 0x0000000e950b7221 */ /* 0x000fe20000010000 */
[----:B------:R-:W-:Y:S01]  /*e620*/  FFMA.FTZ R14, R154, UR10, -R151 ;  /* 0x0000000a9a0e7c23 */ /* 0x000fe20008010897 */
[----:B------:R-:W1:Y:S01]  /*e630*/  MUFU.EX2 R187, R187 ;  /* 0x000000bb00bb7308 */ /* 0x000e620000000800 */
[----:B0-----:R-:W-:Y:S01]  /*e640*/  FADD.FTZ R3, R185, R6 ;  /* 0x00000006b9037221 */ /* 0x001fe20000010000 */
[----:B------:R-:W-:-:S06]  /*e650*/  FADD.FTZ R136, R178, R11 ;  /* 0x0000000bb2887221 */ /* 0x000fcc0000010000 */
        /* <DEDUP_REMOVED lines=57> */
.L_x_1294:
[----:B------:R-:W0:Y:S01]  /*e9f0*/  S2UR UR6, SR_CgaCtaId ;  /* 0x00000000000679c3 */ /* 0x000e220000008800 */
[----:B------:R-:W-:Y:S01]  /*ea00*/  R2UR UR4, R193 ;  /* 0x00000000c10472ca */ /* 0x000fe200000e0000 */
[----:B------:R-:W-:Y:S01]  /*ea10*/  UIADD3 UR7, UR7, 0x30860, URZ ;  /* 0x0003086007077890 */ /* 0x000fe2000fffe03f */
[----:B------:R-:W-:Y:S01]  /*ea20*/  F2FP.F16.F32.PACK_AB R181, R12, R181 ;  /* 0x000000b50cb5723e */ /* 0x000fe200000000ff */
[----:B------:R-:W-:Y:S01]  /*ea30*/  UMOV UR46, UR39 ;  /* 0x00000027002e7c82 */ /* 0x000fe20008000000 */
[----:B------:R-:W-:Y:S01]  /*ea40*/  F2FP.F16.F32.PACK_AB R188, R188, R13 ;  /* 0x0000000dbcbc723e */ /* 0x000fe200000000ff */
[----:B------:R-:W-:Y:S01]  /*ea50*/  IMAD.MOV.U32 R11, RZ, RZ, R9 ;  /* 0x000000ffff0b7224 */ /* 0x000fe200078e0009 */
[----:B------:R-:W-:Y:S01]  /*ea60*/  F2FP.F16.F32.PACK_AB R189, R128, R189 ;  /* 0x000000bd80bd723e */ /* 0x000fe200000000ff */
[----:B------:R-:W-:Y:S01]  /*ea70*/  IMAD.MOV.U32 R12, RZ, RZ, R8 ;  /* 0x000000ffff0c7224 */ /* 0x000fe200078e0008 */
[----:B------:R-:W-:Y:S02]  /*ea80*/  F2FP.F16.F32.PACK_AB R190, R159, R190 ;  /* 0x000000be9fbe723e */ /* 0x000fe400000000ff */
[----:B------:R-:W-:-:S02]  /*ea90*/  F2FP.F16.F32.PACK_AB R191, R124, R191 ;  /* 0x000000bf7cbf723e */ /* 0x000fc400000000ff */
[----:B------:R-:W-:Y:S02]  /*eaa0*/  F2FP.F16.F32.PACK_AB R184, R123, R184 ;  /* 0x000000b87bb8723e */ /* 0x000fe400000000ff */
[----:B------:R-:W-:Y:S01]  /*eab0*/  ISETP.GT.AND P1, PT, R10, UR4, PT ;  /* 0x000000040a007c0c */ /* 0x000fe2000bf24270 */
[----:B------:R-:W-:Y:S01]  /*eac0*/  UMOV UR4, UR38 ;  /* 0x0000002600047c82 */ /* 0x000fe20008000000 */
[----:B------:R-:W-:Y:S01]  /*ead0*/  F2FP.F16.F32.PACK_AB R185, R120, R185 ;  /* 0x000000b978b9723e */ /* 0x000fe200000000ff */
[----:B------:R-:W-:Y:S01]  /*eae0*/  VIADD R10, R10, 0xffffffff ;  /* 0xffffffff0a0a7836 */ /* 0x000fe20000000000 */
        /* <DEDUP_REMOVED lines=20> */
.L_x_1276:
        /* <DEDUP_REMOVED lines=99> */
.L_x_1296:
[----:B------:R-:W-:Y:S01]  /*f260*/  ULEA UR5, UR38, UR60, 0x3 ;  /* 0x0000003c26057291 */ /* 0x000fe2000f8e183f */
[----:B------:R-:W-:-:S05]  /*f270*/  IMAD.U32 R0, RZ, RZ, UR39 ;  /* 0x00000027ff007e24 */ /* 0x000fca000f8e00ff */
[----:B------:R-:W-:-:S04]  /*f280*/  SHF.L.U32 R0, R0, 0x1f, RZ ;  /* 0x0000001f00007819 */ /* 0x000fc800000006ff */
[----:B------:R0:W1:Y:S01]  /*f290*/  SYNCS.PHASECHK.TRANS64.TRYWAIT P1, [UR5+0x30850], R0 ;  /* 0x03085000ff0075a7 */ /* 0x0000620008020145 */
[----:B------:R-:W-:Y:S05]  /*f2a0*/  @!P0 BRA `(.L_x_1297) ;  /* 0x0000000000048947 */ /* 0x000fea0003800000 */
[----:B------:R-:W-:Y:S01]  /*f2b0*/  BPT.TRAP 0x1 ;  /* 0x000000040000795c */ /* 0x000fe20000300000 */
.L_x_1297:
[----:B-1----:R-:W-:Y:S05]  /*f2c0*/  @P1 BRA `(.L_x_1298) ;  /* 0x0000000000081947 */ /* 0x002fea0003800000 */
[----:B------:R-:W1:Y:S02]  /*f2d0*/  SYNCS.PHASECHK.TRANS64.TRYWAIT P1, [UR5+0x30850], R0 ;  /* 0x03085000ff0075a7 */ /* 0x000e640008020145 */
[----:B-1----:R-:W-:Y:S05]  /*f2e0*/  @!P1 BRA `(.L_x_1299) ;  /* 0x000000b000809947 */ /* 0x002fea0003800000 */
.L_x_1298:
[----:B------:R-:W-:Y:S01]  /*f2f0*/  UIADD3 UR60, UR60, 0x400, URZ ;  /* 0x000004003c3c7890 */ /* 0x000fe2000fffe03f */
[----:B------:R-:W-:Y:S01]  /*f300*/  WARPGROUP.ARRIVE ;  /* 0x00000000000079c5 */ /* 0x000fe20000000000 */
[----:B------:R-:W-:Y:S01]  /*f310*/  UMOV UR7, 0x40000040 ;  /* 0x4000004000077882 */ /* 0x000fe20000000000 */
[----:B-1----:R-:W1:Y:S01]  /*f320*/  SHFL.BFLY PT, R5, R6, 0x2, 0x1f ;  /* 0x0c401f0006057f89 */ /* 0x002e6200000e0000 */
[----:B------:R-:W-:Y:S01]  /*f330*/  USHF.R.U32.HI UR60, URZ, 0x4, UR60 ;  /* 0x000000043f3c7899 */ /* 0x000fe2000801163c */
[----:B------:R-:W-:Y:S02]  /*f340*/  IMAD.MOV.U32 R10, RZ, RZ, RZ ;  /* 0x000000ffff0a7224 */ /* 0x000fe400078e00ff */
[----:B0-----:R-:W0:Y:S01]  /*f350*/  SHFL.BFLY PT, R0, R3, 0x2, 0x1f ;  /* 0x0c401f0003007f89 */ /* 0x001e2200000e0000 */
[----:B------:R-:W-:Y:S01]  /*f360*/  ULOP3.LUT UR60, UR60, 0x3fff, URZ, 0xc0, !UPT ;  /* 0x00003fff3c3c7892 */ /* 0x000fe2000f8ec03f */
[----:B------:R-:W-:-:S03]  /*f370*/  IMAD.U32 R13, RZ, RZ, UR10 ;  /* 0x0000000aff0d7e24 */ /* 0x000fc6000f8e00ff */
[----:B------:R-:W-:-:S04]  /*f380*/  ULOP3.LUT UR4, UR60, 0x3000000, URZ, 0xfc, !UPT ;  /* 0x030000003c047892 */ /* 0x000fc8000f8efc3f */
[----:B------:R-:W-:-:S07]  /*f390*/  UIMAD UR4, UR38, 0x900, UR4 ;  /* 0x00000900260478a4 */ /* 0x000fce000f8e0204 */
[----:B------:R-:W-:Y:S02]  /*f3a0*/  UMOV UR6, UR4 ;  /* 0x0000000400067c82 */ /* 0x000fe40008000000 */
[----:B------:R-:W-:Y:S01]  /*f3b0*/  HGMMA.64x192x16.F32 R24, R188, gdesc[UR4].tnspB, R24, gsb0 ;  /* 0x42e00004bc187df0 */ /* 0x000fe20008000818 */
[----:B------:R-:W-:Y:S01]  /*f3c0*/  UIADD3 UR6, UR4, 0x80, URZ ;  /* 0x0000008004067890 */ /* 0x000fe2000fffe03f */
[----:B-1----:R-:W-:Y:S01]  /*f3d0*/  FADD.FTZ R5, R5, R6 ;  /* 0x0000000605057221 */ /* 0x002fe20000010000 */
[----:B------:R-:W-:Y:S01]  /*f3e0*/  UMOV UR7, 0x40000040 ;  /* 0x4000004000077882 */ /* 0x000fe20000000000 */
[----:B0-----:R-:W-:Y:S01]  /*f3f0*/  FADD.FTZ R2, R0, R3 ;  /* 0x0000000300027221 */ /* 0x001fe20000010000 */
[----:B------:R-:W-:Y:S02]  /*f400*/  IMAD.MOV.U32 R3, RZ, RZ, RZ ;  /* 0x000000ffff037224 */ /* 0x000fe400078e00ff */
[----:B------:R-:W0:Y:S04]  /*f410*/  SHFL.BFLY PT, R0, R5, 0x1, 0x1f ;  /* 0x0c201f0005007f89 */ /* 0x000e2800000e0000 */
[----:B------:R-:W1:Y:S01]  /*f420*/  SHFL.BFLY PT, R7, R2, 0x1, 0x1f ;  /* 0x0c201f0002077f89 */ /* 0x000e6200000e0000 */
[----:B0-----:R-:W-:Y:S01]  /*f430*/  FADD.FTZ R11, R5, R0 ;  /* 0x00000000050b7221 */ /* 0x001fe20000010000 */
[----:B------:R-:W-:-:S02]  /*f440*/  IMAD.U32 R5, RZ, RZ, UR10 ;  /* 0x0000000aff057e24 */ /* 0x000fc4000f8e00ff */
[----:B------:R-:W-:Y:S02]  /*f450*/  IMAD.MOV.U32 R0, RZ, RZ, -0x800000 ;  /* 0xff800000ff007424 */ /* 0x000fe400078e00ff */
[----:B-1----:R-:W-:Y:S01]  /*f460*/  FADD.FTZ R7, R2, R7 ;  /* 0x0000000702077221 */ /* 0x002fe20000010000 */
[----:B------:R-:W-:Y:S01]  /*f470*/  FSETP.NE.FTZ.AND P1, PT, R11, RZ, PT ;  /* 0x000000ff0b00720b */ /* 0x000fe20003f35000 */
[----:B------:R-:W-:-:S03]  /*f480*/  IMAD.MOV.U32 R2, RZ, RZ, -0x800000 ;  /* 0xff800000ff027424 */ /* 0x000fc600078e00ff */
[----:B------:R-:W-:-:S09]  /*f490*/  FSETP.NE.FTZ.AND P2, PT, R7, RZ, PT ;  /* 0x000000ff0700720b */ /* 0x000fd20003f55000 */
[----:B------:R-:W0:Y:S01]  /*f4a0*/  @P1 MUFU.LG2 R4, R11 ;  /* 0x0000000b00041308 */ /* 0x000e220000000c00 */
[----:B------:R-:W-:-:S03]  /*f4b0*/  @P1 FMUL.FTZ R5, R5, 0.69314718246459960938 ;  /* 0x3f31721805051820 */ /* 0x000fc60000410000 */
[----:B------:R-:W-:-:S04]  /*f4c0*/  @P2 FMUL.FTZ R13, R13, 0.69314718246459960938 ;  /* 0x3f3172180d0d2820 */ /* 0x000fc80000410000 */
        /* <DEDUP_REMOVED lines=34> */
.L_x_1300:
[----:B------:R-:W-:Y:S01]  /*f6f0*/  R2UR UR6, R221 ;  /* 0x00000000dd0672ca */ /* 0x000fe200000e0000 */
[----:B------:R-:W-:Y:S01]  /*f700*/  UIADD3 UR4, UR5, 0x30860, URZ ;  /* 0x0003086005047890 */ /* 0x000fe2000fffe03f */
[-C--:B------:R-:W-:Y:S01]  /*f710*/  FMUL.FTZ R24, R24, R10.reuse ;  /* 0x0000000a18187220 */ /* 0x080fe20000410000 */
[----:B------:R-:W-:Y:S01]  /*f720*/  UIADD3 UR38, UR38, 0x1, URZ ;  /* 0x0000000126267890 */ /* 0x000fe2000fffe03f */
[-C--:B------:R-:W-:Y:S01]  /*f730*/  FMUL.FTZ R25, R25, R10.reuse ;  /* 0x0000000a19197220 */ /* 0x080fe20000410000 */
[-C--:B------:R-:W-:Y:S01]  /*f740*/  FMUL.FTZ R28, R28, R10.reuse ;  /* 0x0000000a1c1c7220 */ /* 0x080fe20000410000 */
[-C--:B------:R-:W-:Y:S01]  /*f750*/  FMUL.FTZ R29, R29, R10.reuse ;  /* 0x0000000a1d1d7220 */ /* 0x080fe20000410000 */
[----:B------:R-:W-:Y:S01]  /*f760*/  UISETP.NE.AND UP0, UPT, UR38, 0x2, UPT ;  /* 0x000000022600788c */ /* 0x000fe2000bf05270 */
[-C--:B------:R-:W-:Y:S01]  /*f770*/  FMUL.FTZ R32, R32, R10.reuse ;  /* 0x0000000a20207220 */ /* 0x080fe20000410000 */
        /* <DEDUP_REMOVED lines=9> */
[----:B------:R-:W-:Y:S01]  /*f810*/  FMUL.FTZ R49, R49, R10 ;  /* 0x0000000a31317220 */ /* 0x000fe20000410000 */
[----:B------:R-:W-:-:S02]  /*f820*/  IMAD.U32 R221, RZ, RZ, UR6 ;  /* 0x00000006ffdd7e24 */ /* 0x000fc4000f8e00ff */
[-C--:B------:R-:W-:Y:S01]  /*f830*/  FMUL.FTZ R52, R52, R10.reuse ;  /* 0x0000000a34347220 */ /* 0x080fe20000410000 */
[-C--:B------:R-:W-:Y:S01]  /*f840*/  FMUL.FTZ R53, R53, R10.reuse ;  /* 0x0000000a35357220 */ /* 0x080fe20000410000 */
[-C--:B------:R-:W-:Y:S01]  /*f850*/  FMUL.FTZ R56, R56, R10.reuse ;  /* 0x0000000a38387220 */ /* 0x080fe20000410000 */
[-C--:B------:R-:W-:Y:S01]  /*f860*/  FMUL.FTZ R57, R57, R10.reuse ;  /* 0x0000000a39397220 */ /* 0x080fe20000410000 */
[----:B------:R-:W0:Y:S01]  /*f870*/  S2UR UR6, SR_CgaCtaId ;  /* 0x00000000000679c3 */ /* 0x000e220000008800 */
        /* <DEDUP_REMOVED lines=32> */
[----:B------:R-:W-:Y:S01]  /*fa80*/  SYNCS.ARRIVE.TRANS64.RED.A1T0 RZ, [UR4], RZ ;  /* 0x000000ffffff79a7 */ /* 0x000fe20008100404 */
        /* <DEDUP_REMOVED lines=50> */
[----:B------:R-:W-:-:S12]  /*fdb0*/  ULOP3.LUT UR39, UR39, UR4, URZ, 0x3c, !UPT ;  /* 0x0000000427277292 */ /* 0x000fd8000f8e3c3f */
.L_x_1222:
        /* <DEDUP_REMOVED lines=16> */
[----:B------:R-:W-:Y:S01]  /*fec0*/  ULDC.64 UR12, c[0x0][0xc00] ;  /* 0x00030000000c7ab9 */ /* 0x000fe20000000a00 */
[----:B------:R-:W-:Y:S02]  /*fed0*/  R2UR UR18, R195 ;  /* 0x00000000c31272ca */ /* 0x000fe400000e0000 */
[----:B------:R-:W-:Y:S02]  /*fee0*/  R2UR UR16, R23 ;  /* 0x00000000171072ca */ /* 0x000fe400000e0000 */
[----:B------:R-:W-:-:S02]  /*fef0*/  R2UR UR17, R208 ;  /* 0x00000000d01172ca */ /* 0x000fc400000e0000 */
[----:B------:R-:W-:-:S04]  /*ff00*/  R2UR UR23, R209 ;  /* 0x00000000d11772ca */ /* 0x000fc800000e0000 */
[----:B------:R-:W-:Y:S01]  /*ff10*/  UIMAD.WIDE UR12, UR9, 0x4, UR12 ;  /* 0x00000004090c78a5 */ /* 0x000fe2000f8e020c */
[----:B------:R-:W-:Y:S01]  /*ff20*/  UMOV UR10, UR8 ;  /* 0x00000008000a7c82 */ /* 0x000fe20008000000 */
[----:B0-----:R-:W-:Y:S01]  /*ff30*/  UMOV UR11, UR4 ;  /* 0x00000004000b7c82 */ /* 0x001fe20008000000 */
[----:B------:R-:W-:Y:S01]  /*ff40*/  BAR.SYNC.DEFER_BLOCKING 0x1, 0x100 ;  /* 0x0044000000007b1d */ /* 0x000fe20000010000 */
[----:B--2---:R-:W-:-:S03]  /*ff50*/  IMAD.WIDE R8, R3, R8, UR10 ;  /* 0x0000000a03087e25 */ /* 0x004fc6000f8e0208 */
[C---:B------:R-:W-:Y:S02]  /*ff60*/  LOP3.LUT R3, R8.reuse, 0x380, RZ, 0xc0, !PT ;  /* 0x0000038008037812 */ /* 0x040fe400078ec0ff */
[C---:B------:R-:W-:Y:S02]  /*ff70*/  IADD3 R10, P2, R8.reuse, 0x20, RZ ;  /* 0x00000020080a7810 */ /* 0x040fe40007f5e0ff */
[C---:B------:R-:W-:Y:S02]  /*ff80*/  IADD3 R12, P1, R8.reuse, 0x40, RZ ;  /* 0x00000040080c7810 */ /* 0x040fe40007f3e0ff */
[C---:B------:R-:W-:Y:S01]  /*ff90*/  IADD3 R17, P6, R8.reuse, 0x60, RZ ;  /* 0x0000006008117810 */ /* 0x040fe20007fde0ff */
[--C-:B------:R-:W-:Y:S01]  /*ffa0*/  IMAD.X R131, RZ, RZ, R9.reuse, P2 ;  /* 0x000000ffff837224 */ /* 0x100fe200010e0609 */
[C---:B------:R-:W-:Y:S01]  /*ffb0*/  IADD3 R133, P5, R8.reuse, 0x4000, RZ ;  /* 0x0000400008857810 */ /* 0x040fe20007fbe0ff */
[--C-:B------:R-:W-:Y:S01]  /*ffc0*/  IMAD.X R107, RZ, RZ, R9.reuse, P1 ;  /* 0x000000ffff6b7224 */ /* 0x100fe200008e0609 */
[----:B------:R-:W-:Y:S01]  /*ffd0*/  SHF.R.U64 R3, R3, 0x3, RZ ;  /* 0x0000000303037819 */ /* 0x000fe200000012ff */
[--C-:B------:R-:W-:Y:S01]  /*ffe0*/  IMAD.X R105, RZ, RZ, R9.reuse, P6 ;  /* 0x000000ffff697224 */ /* 0x100fe200030e0609 */
[C---:B------:R-:W-:Y:S01]  /*fff0*/  IADD3 R22, P0, R8.reuse, 0x4020, RZ ;  /* 0x0000402008167810 */ /* 0x040fe20007f1e0ff */
[----:B------:R-:W-:Y:S01]  /*10000*/  IMAD.X R103, RZ, RZ, R9, P5 ;  /* 0x000000ffff677224 */ /* 0x000fe200028e0609 */
[----:B------:R-:W-:-:S02]  /*10010*/  IADD3 R135, P4, R8, 0x4040, RZ ;  /* 0x0000404008877810 */ /* 0x000fc40007f9e0ff */
[C---:B------:R-:W-:Y:S01]  /*10020*/  IADD3 R72, P3, R8.reuse, 0x4060, RZ ;  /* 0x0000406008487810 */ /* 0x040fe20007f7e0ff */
[--C-:B------:R-:W-:Y:S01]  /*10030*/  IMAD.X R101, RZ, RZ, R9.reuse, P0 ;  /* 0x000000ffff657224 */ /* 0x100fe200000e0609 */
[C---:B------:R-:W-:Y:S01]  /*10040*/  IADD3 R137, P2, R8.reuse, 0x8000, RZ ;  /* 0x0000800008897810 */ /* 0x040fe20007f5e0ff */
[--C-:B------:R-:W-:Y:S01]  /*10050*/  IMAD.X R99, RZ, RZ, R9.reuse, P4 ;  /* 0x000000ffff637224 */ /* 0x100fe200020e0609 */
[C---:B------:R-:W-:Y:S01]  /*10060*/  IADD3 R132, P1, R8.reuse, 0x8020, RZ ;  /* 0x0000802008847810 */ /* 0x040fe20007f3e0ff */
[--C-:B------:R-:W-:Y:S01]  /*10070*/  IMAD.X R97, RZ, RZ, R9.reuse, P3 ;  /* 0x000000ffff617224 */ /* 0x100fe200018e0609 */
[C---:B------:R-:W-:Y:S01]  /*10080*/  IADD3 R139, P6, R8.reuse, 0x8040, RZ ;  /* 0x00008040088b7810 */ /* 0x040fe20007fde0ff */
[--C-:B------:R-:W-:Y:S01]  /*10090*/  IMAD.X R75, RZ, RZ, R9.reuse, P2 ;  /* 0x000000ffff4b7224 */ /* 0x100fe200010e0609 */
[----:B------:R-:W-:Y:S01]  /*100a0*/  IADD3 R141, P5, R8, 0x8060, RZ ;  /* 0x00008060088d7810 */ /* 0x000fe20007fbe0ff */
[--C-:B------:R-:W-:Y:S01]  /*100b0*/  IMAD.X R73, RZ, RZ, R9.reuse, P1 ;  /* 0x000000ffff497224 */ /* 0x100fe200008e0609 */
[----:B------:R-:W-:Y:S01]  /*100c0*/  LOP3.LUT R8, R3, R8, RZ, 0x3c, !PT ;  /* 0x0000000803087212 */ /* 0x000fe200078e3cff */
[--C-:B------:R-:W-:Y:S01]  /*100d0*/  IMAD.X R13, RZ, RZ, R9.reuse, P6 ;  /* 0x000000ffff0d7224 */ /* 0x100fe200030e0609 */
[----:B------:R-:W-:Y:S01]  /*100e0*/  LOP3.LUT R3, R10, 0x380, RZ, 0xc0, !PT ;  /* 0x000003800a037812 */ /* 0x000fe200078ec0ff */
[----:B------:R-:W-:Y:S01]  /*100f0*/  IMAD.X R15, RZ, RZ, R9, P5 ;  /* 0x000000ffff0f7224 */ /* 0x000fe200028e0609 */
[----:B------:R-:W-:-:S02]  /*10100*/  LOP3.LUT R11, R12, 0x380, RZ, 0xc0, !PT ;  /* 0x000003800c0b7812 */ /* 0x000fc400078ec0ff */
[----:B------:R-:W-:Y:S02]  /*10110*/  SHF.R.U64 R3, R3, 0x3, RZ ;  /* 0x0000000303037819 */ /* 0x000fe400000012ff */
[----:B------:R-:W-:Y:S02]  /*10120*/  SHF.R.U64 R11, R11, 0x3, RZ ;  /* 0x000000030b0b7819 */ /* 0x000fe400000012ff */
[----:B------:R-:W-:Y:S02]  /*10130*/  LOP3.LUT R130, R3, R10, RZ, 0x3c, !PT ;  /* 0x0000000a03827212 */ /* 0x000fe400078e3cff */
[----:B------:R-:W-:Y:S02]  /*10140*/  LOP3.LUT R106, R11, R12, RZ, 0x3c, !PT ;  /* 0x0000000c0b6a7212 */ /* 0x000fe400078e3cff */
[----:B------:R-:W-:Y:S02]  /*10150*/  LOP3.LUT R3, R22, 0x380, RZ, 0xc0, !PT ;  /* 0x0000038016037812 */ /* 0x000fe400078ec0ff */
[----:B------:R-:W-:-:S02]  /*10160*/  LOP3.LUT R14, R17, 0x380, RZ, 0xc0, !PT ;  /* 0x00000380110e7812 */ /* 0x000fc400078ec0ff */
[----:B------:R-:W-:Y:S02]  /*10170*/  LOP3.LUT R12, R137, 0x380, RZ, 0xc0, !PT ;  /* 0x00000380890c7812 */ /* 0x000fe400078ec0ff */
[----:B------:R-:W-:Y:S02]  /*10180*/  SHF.R.U64 R3, R3, 0x3, RZ ;  /* 0x0000000303037819 */ /* 0x000fe400000012ff */
[----:B------:R-:W-:Y:S02]  /*10190*/  SHF.R.U64 R14, R14, 0x3, RZ ;  /* 0x000000030e0e7819 */ /* 0x000fe400000012ff */
[----:B------:R-:W-:Y:S02]  /*101a0*/  SHF.R.U64 R12, R12, 0x3, RZ ;  /* 0x000000030c0c7819 */ /* 0x000fe400000012ff */
[----:B------:R-:W-:Y:S02]  /*101b0*/  LOP3.LUT R10, R135, 0x380, RZ, 0xc0, !PT ;  /* 0x00000380870a7812 */ /* 0x000fe400078ec0ff */
[----:B------:R-:W-:-:S02]  /*101c0*/  LOP3.LUT R11, R72, 0x380, RZ, 0xc0, !PT ;  /* 0x00000380480b7812 */ /* 0x000fc400078ec0ff */
[----:B------:R-:W-:Y:S02]  /*101d0*/  LOP3.LUT R18, R133, 0x380, RZ, 0xc0, !PT ;  /* 0x0000038085127812 */ /* 0x000fe400078ec0ff */
[----:B------:R-:W-:Y:S02]  /*101e0*/  LOP3.LUT R100, R3, R22, RZ, 0x3c, !PT ;  /* 0x0000001603647212 */ /* 0x000fe400078e3cff */
[----:B------:R-:W-:Y:S02]  /*101f0*/  LOP3.LUT R104, R14, R17, RZ, 0x3c, !PT ;  /* 0x000000110e687212 */ /* 0x000fe400078e3cff */
[----:B------:R-:W-:Y:S02]  /*10200*/  LOP3.LUT R74, R12, R137, RZ, 0x3c, !PT ;  /* 0x000000890c4a7212 */ /* 0x000fe400078e3cff */
[----:B------:R-:W-:Y:S02]  /*10210*/  LOP3.LUT R3, R132, 0x380, RZ, 0xc0, !PT ;  /* 0x0000038084037812 */ /* 0x000fe400078ec0ff */
[----:B------:R-:W-:-:S02]  /*10220*/  SHF.R.U64 R10, R10, 0x3, RZ ;  /* 0x000000030a0a7819 */ /* 0x000fc400000012ff */
[----:B------:R-:W-:Y:S02]  /*10230*/  SHF.R.U64 R11, R11, 0x3, RZ ;  /* 0x000000030b0b7819 */ /* 0x000fe400000012ff */
[----:B------:R-:W-:Y:S02]  /*10240*/  LOP3.LUT R12, R139, 0x380, RZ, 0xc0, !PT ;  /* 0x000003808b0c7812 */ /* 0x000fe400078ec0ff */
[----:B------:R-:W-:Y:S02]  /*10250*/  LOP3.LUT R14, R141, 0x380, RZ, 0xc0, !PT ;  /* 0x000003808d0e7812 */ /* 0x000fe400078ec0ff */
[----:B------:R-:W-:Y:S02]  /*10260*/  SHF.R.U64 R18, R18, 0x3, RZ ;  /* 0x0000000312127819 */ /* 0x000fe400000012ff */
[----:B------:R-:W-:Y:S02]  /*10270*/  SHF.R.U64 R3, R3, 0x3, RZ ;  /* 0x0000000303037819 */ /* 0x000fe400000012ff */
[----:B------:R-:W-:-:S02]  /*10280*/  LOP3.LUT R98, R10, R135, RZ, 0x3c, !PT ;  /* 0x000000870a627212 */ /* 0x000fc400078e3cff */
[----:B------:R-:W-:Y:S02]  /*10290*/  LOP3.LUT R96, R11, R72, RZ, 0x3c, !PT ;  /* 0x000000480b607212 */ /* 0x000fe400078e3cff */
[----:B------:R-:W-:Y:S02]  /*102a0*/  SHF.R.U64 R12, R12, 0x3, RZ ;  /* 0x000000030c0c7819 */ /* 0x000fe400000012ff */
[----:B------:R-:W-:Y:S02]  /*102b0*/  SHF.R.U64 R14, R14, 0x3, RZ ;  /* 0x000000030e0e7819 */ /* 0x000fe400000012ff */
[----:B------:R-:W-:Y:S02]  /*102c0*/  LOP3.LUT R102, R18, R133, RZ, 0x3c, !PT ;  /* 0x0000008512667212 */ /* 0x000fe400078e3cff */
[----:B------:R-:W-:Y:S02]  /*102d0*/  MOV R17, R8 ;  /* 0x0000000800117202 */ /* 0x000fe40000000f00 */
[----:B------:R-:W-:-:S02]  /*102e0*/  F2FP.F16.F32.PACK_AB R8, R25, R24 ;  /* 0x000000181908723e */ /* 0x000fc400000000ff */
[----:B------:R-:W-:Y:S02]  /*102f0*/  F2FP.F16.F32.PACK_AB R9, R27, R26 ;  /* 0x0000001a1b09723e */ /* 0x000fe400000000ff */
[----:B------:R-:W-:Y:S02]  /*10300*/  F2FP.F16.F32.PACK_AB R10, R29, R28 ;  /* 0x0000001c1d0a723e */ /* 0x000fe400000000ff */
[----:B------:R-:W-:Y:S02]  /*10310*/  F2FP.F16.F32.PACK_AB R11, R31, R30 ;  /* 0x0000001e1f0b723e */ /* 0x000fe400000000ff */
[----:B------:R-:W-:Y:S02]  /*10320*/  LOP3.LUT R72, R3, R132, RZ, 0x3c, !PT ;  /* 0x0000008403487212 */ /* 0x000fe400078e3cff */
[----:B------:R-:W-:Y:S01]  /*10330*/  MOV R135, R130 ;  /* 0x0000008200877202 */ /* 0x000fe20000000f00 */
[----:B------:R0:W-:Y:S01]  /*10340*/  STSM.16.M88.4 [R17], R8 ;  /* 0x0000000811007844 */ /* 0x0001e20000000200 */
[----:B------:R-:W-:-:S02]  /*10350*/  LOP3.LUT R12, R12, R139, RZ, 0x3c, !PT ;  /* 0x0000008b0c0c7212 */ /* 0x000fc400078e3cff */
[----:B------:R-:W-:Y:S02]  /*10360*/  LOP3.LUT R14, R14, R141, RZ, 0x3c, !PT ;  /* 0x0000008d0e0e7212 */ /* 0x000fe400078e3cff */
[----:B------:R-:W-:Y:S02]  /*10370*/  MOV R131, R98 ;  /* 0x0000006200837202 */ /* 0x000fe40000000f00 */
[----:B------:R-:W-:Y:S02]  /*10380*/  MOV R3, R96 ;  /* 0x0000006000037202 */ /* 0x000fe40000000f00 */
[----:B------:R-:W-:Y:S02]  /*10390*/  MOV R133, R102 ;  /* 0x0000006600857202 */ /* 0x000fe40000000f00 */
[----:B------:R-:W-:Y:S02]  /*103a0*/  MOV R132, R100 ;  /* 0x0000006400847202 */ /* 0x000fe40000000f00 */
[----:B------:R-:W-:-:S02]  /*103b0*/  F2FP.F16.F32.PACK_AB R96, R33, R32 ;  /* 0x000000202160723e */ /* 0x000fc400000000ff */
[----:B------:R-:W-:Y:S02]  /*103c0*/  F2FP.F16.F32.PACK_AB R97, R35, R34 ;  /* 0x000000222361723e */ /* 0x000fe400000000ff */
[----:B------:R-:W-:Y:S02]  /*103d0*/  F2FP.F16.F32.PACK_AB R98, R37, R36 ;  /* 0x000000242562723e */ /* 0x000fe400000000ff */
[----:B------:R-:W-:Y:S02]  /*103e0*/  F2FP.F16.F32.PACK_AB R99, R39, R38 ;  /* 0x000000262763723e */ /* 0x000fe400000000ff */
[----:B------:R-:W-:Y:S02]  /*103f0*/  MOV R106, R106 ;  /* 0x0000006a006a7202 */ /* 0x000fe40000000f00 */
[----:B------:R-:W-:Y:S01]  /*10400*/  F2FP.F16.F32.PACK_AB R100, R41, R40 ;  /* 0x000000282964723e */ /* 0x000fe200000000ff */
[----:B------:R1:W-:Y:S01]  /*10410*/  STSM.16.M88.4 [R135], R96 ;  /* 0x0000006087007844 */ /* 0x0003e20000000200 */
[----:B------:R-:W-:-:S02]  /*10420*/  F2FP.F16.F32.PACK_AB R101, R43, R42 ;  /* 0x0000002a2b65723e */ /* 0x000fc400000000ff */
[----:B------:R-:W-:Y:S02]  /*10430*/  F2FP.F16.F32.PACK_AB R102, R45, R44 ;  /* 0x0000002c2d66723e */ /* 0x000fe400000000ff */
[----:B------:R-:W-:Y:S02]  /*10440*/  F2FP.F16.F32.PACK_AB R103, R47, R46 ;  /* 0x0000002e2f67723e */ /* 0x000fe400000000ff */
[----:B------:R-:W-:Y:S02]  /*10450*/  MOV R134, R104 ;  /* 0x0000006800867202 */ /* 0x000fe40000000f00 */
[----:B------:R-:W-:Y:S01]  /*10460*/  MOV R18, R12 ;  /* 0x0000000c00127202 */ /* 0x000fe20000000f00 */
[----:B------:R2:W-:Y:S01]  /*10470*/  STSM.16.M88.4 [R106], R100 ;  /* 0x000000646a007844 */ /* 0x0005e20000000200 */
[----:B0-----:R-:W-:Y:S02]  /*10480*/  MOV R17, R14 ;  /* 0x0000000e00117202 */ /* 0x001fe40000000f00 */
[----:B------:R-:W-:-:S02]  /*10490*/  F2FP.F16.F32.PACK_AB R8, R49, R48 ;  /* 0x000000303108723e */ /* 0x000fc400000000ff */
[----:B------:R-:W-:Y:S02]  /*104a0*/  F2FP.F16.F32.PACK_AB R9, R51, R50 ;  /* 0x000000323309723e */ /* 0x000fe400000000ff */
[----:B------:R-:W-:Y:S02]  /*104b0*/  F2FP.F16.F32.PACK_AB R10, R53, R52 ;  /* 0x00000034350a723e */ /* 0x000fe400000000ff */
[----:B------:R-:W-:Y:S02]  /*104c0*/  F2FP.F16.F32.PACK_AB R11, R55, R54 ;  /* 0x00000036370b723e */ /* 0x000fe400000000ff */
[----:B------:R-:W-:Y:S02]  /*104d0*/  MOV R130, R74 ;  /* 0x0000004a00827202 */ /* 0x000fe40000000f00 */
[----:B------:R-:W-:Y:S01]  /*104e0*/  MOV R22, R72 ;  /* 0x0000004800167202 */ /* 0x000fe20000000f00 */
[----:B------:R0:W-:Y:S01]  /*104f0*/  STSM.16.M88.4 [R134], R8 ;  /* 0x0000000886007844 */ /* 0x0001e20000000200 */
[----:B------:R-:W-:-:S02]  /*10500*/  F2FP.F16.F32.PACK_AB R12, R57, R56 ;  /* 0x00000038390c723e */ /* 0x000fc400000000ff */
[----:B------:R-:W-:Y:S02]  /*10510*/  F2FP.F16.F32.PACK_AB R13, R59, R58 ;  /* 0x0000003a3b0d723e */ /* 0x000fe400000000ff */
[----:B------:R-:W-:Y:S02]  /*10520*/  F2FP.F16.F32.PACK_AB R14, R61, R60 ;  /* 0x0000003c3d0e723e */ /* 0x000fe400000000ff */
[----:B------:R-:W-:Y:S02]  /*10530*/  F2FP.F16.F32.PACK_AB R15, R63, R62 ;  /* 0x0000003e3f0f723e */ /* 0x000fe400000000ff */
[----:B------:R-:W-:Y:S02]  /*10540*/  F2FP.F16.F32.PACK_AB R72, R65, R64 ;  /* 0x000000404148723e */ /* 0x000fe400000000ff */
[----:B------:R-:W-:Y:S01]  /*10550*/  F2FP.F16.F32.PACK_AB R73, R67, R66 ;  /* 0x000000424349723e */ /* 0x000fe200000000ff */
[----:B------:R-:W-:Y:S01]  /*10560*/  STSM.16.M88.4 [R133], R12 ;  /* 0x0000000c85007844 */ /* 0x000fe20000000200 */
[----:B------:R-:W-:-:S02]  /*10570*/  F2FP.F16.F32.PACK_AB R74, R69, R68 ;  /* 0x00000044454a723e */ /* 0x000fc400000000ff */
[----:B------:R-:W-:Y:S02]  /*10580*/  F2FP.F16.F32.PACK_AB R75, R71, R70 ;  /* 0x00000046474b723e */ /* 0x000fe400000000ff */
[----:B-1----:R-:W-:Y:S02]  /*10590*/  F2FP.F16.F32.PACK_AB R96, R5, R4 ;  /* 0x000000040560723e */ /* 0x002fe400000000ff */
[----:B------:R-:W-:Y:S01]  /*105a0*/  F2FP.F16.F32.PACK_AB R97, R123, R122 ;  /* 0x0000007a7b61723e */ /* 0x000fe200000000ff */
[----:B------:R-:W-:Y:S01]  /*105b0*/  STSM.16.M88.4 [R132], R72 ;  /* 0x0000004884007844 */ /* 0x000fe20000000200 */
[----:B------:R-:W-:Y:S02]  /*105c0*/  F2FP.F16.F32.PACK_AB R98, R77, R76 ;  /* 0x0000004c4d62723e */ /* 0x000fe400000000ff */
[----:B------:R-:W-:Y:S02]  /*105d0*/  F2FP.F16.F32.PACK_AB R99, R79, R78 ;  /* 0x0000004e4f63723e */ /* 0x000fe400000000ff */
[----:B--2---:R-:W-:-:S02]  /*105e0*/  F2FP.F16.F32.PACK_AB R100, R81, R80 ;  /* 0x000000505164723e */ /* 0x004fc400000000ff */
[----:B------:R-:W-:Y:S01]  /*105f0*/  F2FP.F16.F32.PACK_AB R101, R83, R82 ;  /* 0x000000525365723e */ /* 0x000fe200000000ff */
[----:B------:R1:W-:Y:S01]  /*10600*/  STSM.16.M88.4 [R131], R96 ;  /* 0x0000006083007844 */ /* 0x0003e20000000200 */
[----:B------:R-:W-:Y:S02]  /*10610*/  F2FP.F16.F32.PACK_AB R102, R85, R84 ;  /* 0x000000545566723e */ /* 0x000fe400000000ff */
[----:B------:R-:W-:Y:S02]  /*10620*/  F2FP.F16.F32.PACK_AB R103, R87, R86 ;  /* 0x000000565767723e */ /* 0x000fe400000000ff */
[----:B------:R-:W-:Y:S02]  /*10630*/  F2FP.F16.F32.PACK_AB R104, R89, R88 ;  /* 0x000000585968723e */ /* 0x000fe400000000ff */
[----:B------:R-:W-:Y:S01]  /*10640*/  F2FP.F16.F32.PACK_AB R105, R91, R90 ;  /* 0x0000005a5b69723e */ /* 0x000fe200000000ff */
[----:B------:R-:W-:Y:S01]  /*10650*/  STSM.16.M88.4 [R3], R100 ;  /* 0x0000006403007844 */ /* 0x000fe20000000200 */
[----:B------:R-:W-:-:S02]  /*10660*/  F2FP.F16.F32.PACK_AB R106, R93, R92 ;  /* 0x0000005c5d6a723e */ /* 0x000fc400000000ff */
[----:B------:R-:W-:Y:S02]  /*10670*/  F2FP.F16.F32.PACK_AB R107, R95, R94 ;  /* 0x0000005e5f6b723e */ /* 0x000fe400000000ff */
[----:B0-----:R-:W-:Y:S02]  /*10680*/  F2FP.F16.F32.PACK_AB R8, R7, R6 ;  /* 0x000000060708723e */ /* 0x001fe400000000ff */
[----:B------:R-:W-:Y:S01]  /*10690*/  F2FP.F16.F32.PACK_AB R9, R125, R124 ;  /* 0x0000007c7d09723e */ /* 0x000fe200000000ff */
[----:B------:R-:W-:Y:S01]  /*106a0*/  STSM.16.M88.4 [R130], R104 ;  /* 0x0000006882007844 */ /* 0x000fe20000000200 */
[----:B------:R-:W-:Y:S01]  /*106b0*/  F2FP.F16.F32.PACK_AB R10, R21, R20 ;  /* 0x00000014150a723e */ /* 0x000fe200000000ff */
[----:B-1----:R-:W-:Y:S01]  /*106c0*/  IMAD.U32 R96, RZ, RZ, UR12 ;  /* 0x0000000cff607e24 */ /* 0x002fe2000f8e00ff */
[----:B------:R-:W-:Y:S01]  /*106d0*/  F2FP.F16.F32.PACK_AB R11, R127, R126 ;  /* 0x0000007e7f0b723e */ /* 0x000fe200000000ff */
[----:B------:R-:W-:Y:S01]  /*106e0*/  IMAD.U32 R97, RZ, RZ, UR13 ;  /* 0x0000000dff617e24 */ /* 0x000fe2000f8e00ff */
[----:B------:R-:W-:Y:S01]  /*106f0*/  F2FP.F16.F32.PACK_AB R12, R121, R120 ;  /* 0x00000078790c723e */ /* 0x000fe200000000ff */
[----:B------:R-:W0:Y:S01]  /*10700*/  LDC.64 R98, c[0x0][0xc08] ;  /* 0x00030200ff627b82 */ /* 0x000e220000000a00 */
[----:B------:R-:W-:Y:S01]  /*10710*/  F2FP.F16.F32.PACK_AB R13, R129, R128 ;  /* 0x00000080810d723e */ /* 0x000fe200000000ff */
[----:B------:R-:W-:Y:S01]  /*10720*/  STSM.16.M88.4 [R22], R8 ;  /* 0x0000000816007844 */ /* 0x000fe20000000200 */
[----:B------:R-:W-:-:S02]  /*10730*/  F2FP.F16.F32.PACK_AB R14, R109, R108 ;  /* 0x0000006c6d0e723e */ /* 0x000fc400000000ff */
[----:B------:R-:W-:Y:S02]  /*10740*/  F2FP.F16.F32.PACK_AB R15, R111, R110 ;  /* 0x0000006e6f0f723e */ /* 0x000fe400000000ff */
[----:B------:R-:W-:Y:S02]  /*10750*/  F2FP.F16.F32.PACK_AB R72, R113, R112 ;  /* 0x000000707148723e */ /* 0x000fe400000000ff */
[----:B------:R-:W-:Y:S01]  /*10760*/  F2FP.F16.F32.PACK_AB R73, R115, R114 ;  /* 0x000000727349723e */ /* 0x000fe200000000ff */
[----:B------:R-:W-:Y:S01]  /*10770*/  STSM.16.M88.4 [R18], R12 ;  /* 0x0000000c12007844 */ /* 0x000fe20000000200 */
[----:B------:R-:W-:Y:S02]  /*10780*/  F2FP.F16.F32.PACK_AB R74, R117, R116 ;  /* 0x00000074754a723e */ /* 0x000fe400000000ff */
[----:B------:R-:W-:Y:S02]  /*10790*/  F2FP.F16.F32.PACK_AB R75, R119, R118 ;  /* 0x00000076774b723e */ /* 0x000fe400000000ff */
[----:B------:R-:W-:-:S03]  /*107a0*/  ISETP.NE.U32.AND P0, PT, RZ, UR14, PT ;  /* 0x0000000eff007c0c */ /* 0x000fc6000bf05070 */
[----:B------:R1:W-:Y:S01]  /*107b0*/  STSM.16.M88.4 [R17], R72 ;  /* 0x0000004811007844 */ /* 0x0003e20000000200 */
[----:B------:R-:W-:Y:S01]  /*107c0*/  BAR.SYNC.DEFER_BLOCKING 0x1, 0x100 ;  /* 0x0044000000007b1d */ /* 0x000fe20000010000 */
[----:B------:R-:W-:Y:S02]  /*107d0*/  ISETP.NE.AND.EX P0, PT, RZ, UR15, PT, P0 ;  /* 0x0000000fff007c0c */ /* 0x000fe4000bf05300 */
[----:B0-----:R-:W-:-:S05]  /*107e0*/  ISETP.NE.U32.AND P1, PT, R98, RZ, PT ;  /* 0x000000ff6200720c */ /* 0x001fca0003f25070 */
[----:B-1----:R-:W0:Y:S06]  /*107f0*/  LDC R17, c[0x0][0xbe8] ;  /* 0x0002fa00ff117b82 */ /* 0x002e2c0000000800 */
[----:B------:R-:W2:Y:S01]  /*10800*/  @P0 LDG.E R3, desc[UR36][R96.64] ;  /* 0x0000002460030981 */ /* 0x000ea2000c1e1900 */
[----:B------:R-:W-:Y:S01]  /*10810*/  R2UR UR4, R99 ;  /* 0x00000000630472ca */ /* 0x000fe200000e0000 */
[----:B------:R-:W-:-:S12]  /*10820*/  VOTEU.ANY UP0, P1 ;  /* 0x00000000003f7886 */ /* 0x000fd80000800100 */
[----:B------:R-:W-:Y:S01]  /*10830*/  UISETP.NE.AND.EX UP0, UPT, UR4, URZ, UPT, UP0 ;  /* 0x0000003f0400728c */ /* 0x000fe2000bf05300 */
[----:B0-----:R-:W-:Y:S02]  /*10840*/  ISETP.NE.AND P1, PT, R17, 0x1, PT ;  /* 0x000000011100780c */ /* 0x001fe40003f25270 */
[----:B------:R-:W-:Y:S02]  /*10850*/  ULDC UR4, c[0x0][0xa88] ;  /* 0x0002a20000047ab9 */ /* 0x000fe40000000800 */
[----:B------:R-:W-:Y:S01]  /*10860*/  IMAD.U32 R12, RZ, RZ, UR4 ;  /* 0x00000004ff0c7e24 */ /* 0x000fe2000f8e00ff */
[----:B------:R-:W-:Y:S01]  /*10870*/  PLOP3.LUT P4, PT, PT, PT, UP0, 0x80, 0x0 ;  /* 0x000000000000781c */ /* 0x000fe20003f8f008 */
[----:B------:R-:W-:-:S04]  /*10880*/  ULDC UR4, c[0x0][0xad4] ;  /* 0x0002b50000047ab9 */ /* 0x000fc80000000800 */
[----:B------:R-:W-:Y:S02]  /*10890*/  @UP0 ULDC.64 UR12, c[0x0][0xc08] ;  /* 0x00030200000c0ab9 */ /* 0x000fe40000000a00 */
[----:B------:R-:W-:Y:S01]  /*108a0*/  @UP0 UIMAD.WIDE UR12, UR9, 0x4, UR12 ;  /* 0x00000004090c08a5 */ /* 0x000fe2000f8e020c */
[----:B------:R-:W0:Y:S01]  /*108b0*/  @P1 LDC R10, c[0x0][0xbec] ;  /* 0x0002fb00ff0a1b82 */ /* 0x000e220000000800 */
[----:B------:R-:W-:-:S04]  /*108c0*/  UISETP.NE.AND UP0, UPT, UR18, URZ, UPT ;  /* 0x0000003f1200728c */ /* 0x000fc8000bf05270 */
[----:B------:R-:W-:Y:S01]  /*108d0*/  USEL UR4, UR18, UR4, UP0 ;  /* 0x0000000412047287 */ /* 0x000fe20008000000 */
[----:B------:R-:W-:Y:S02]  /*108e0*/  IMAD.U32 R8, RZ, RZ, UR12 ;  /* 0x0000000cff087e24 */ /* 0x000fe4000f8e00ff */
[----:B------:R-:W1:Y:S01]  /*108f0*/  @P1 LDC R11, c[0x0][0xbf0] ;  /* 0x0002fc00ff0b1b82 */ /* 0x000e620000000800 */
[----:B------:R-:W-:Y:S01]  /*10900*/  UISETP.GT.AND UP1, UPT, UR4, 0x1, UPT ;  /* 0x000000010400788c */ /* 0x000fe2000bf24270 */
[----:B------:R-:W-:Y:S01]  /*10910*/  IMAD.U32 R9, RZ, RZ, UR13 ;  /* 0x0000000dff097e24 */ /* 0x000fe2000f8e00ff */
[----:B------:R-:W-:Y:S02]  /*10920*/  UMOV UR22, 0x9b8 ;  /* 0x000009b800167882 */ /* 0x000fe40000000000 */
[----:B------:R-:W-:Y:S02]  /*10930*/  USEL UR22, UR22, 0x978, UP1 ;  /* 0x0000097816167887 */ /* 0x000fe40008800000 */
[----:B------:R-:W-:Y:S01]  /*10940*/  UISETP.NE.U32.AND UP0, UPT, UR14, URZ, UPT ;  /* 0x0000003f0e00728c */ /* 0x000fe2000bf05070 */
[----:B------:R-:W-:Y:S01]  /*10950*/  VIADD R15, R192, UR16 ;  /* 0x00000010c00f7c36 */ /* 0x000fe20008000000 */
[----:B------:R-:W-:Y:S01]  /*10960*/  USHF.R.S32.HI UR12, URZ, 0x1f, UR9 ;  /* 0x0000001f3f0c7899 */ /* 0x000fe20008011409 */
[----:B------:R0:W5:Y:S01]  /*10970*/  @P4 LDG.E R12, desc[UR36][R8.64] ;  /* 0x00000024080c4981 */ /* 0x000162000c1e1900 */
[----:B------:R-:W-:Y:S01]  /*10980*/  UMOV UR4, URZ ;  /* 0x0000003f00047c82 */ /* 0x000fe20008000000 */
[----:B------:R-:W-:-:S02]  /*10990*/  UISETP.NE.AND.EX UP0, UPT, UR15, URZ, UPT, UP0 ;  /* 0x0000003f0f00728c */ /* 0x000fc4000bf05300 */
[----:B------:R-:W-:Y:S02]  /*109a0*/  USEL UR20, UR17, URZ, UP1 ;  /* 0x0000003f11147287 */ /* 0x000fe40008800000 */
[----:B------:R-:W-:Y:S02]  /*109b0*/  USEL UR9, UR9, URZ, !UP0 ;  /* 0x0000003f09097287 */ /* 0x000fe4000c000000 */
[----:B------:R-:W-:Y:S01]  /*109c0*/  USEL UR21, UR12, URZ, !UP0 ;  /* 0x0000003f0c157287 */ /* 0x000fe2000c000000 */
[----:B------:R-:W-:Y:S02]  /*109d0*/  ULDC.64 UR16, c[0x0][UR22+0x220] ;  /* 0x0000880016107abb */ /* 0x000fe40008000a00 */
[----:B------:R-:W-:Y:S01]  /*109e0*/  ULDC.64 UR12, c[0x0][UR22+0x218] ;  /* 0x00008600160c7abb */ /* 0x000fe20008000a00 */
[----:B------:R-:W-:Y:S01]  /*109f0*/  ULDC.64 UR18, c[0x0][UR22+0x228] ;  /* 0x00008a0016127abb */ /* 0x000fe20008000a00 */
[----:B------:R-:W-:Y:S01]  /*10a00*/  UIMAD.WIDE.U32 UR14, UR12, UR23, URZ ;  /* 0x000000170c0e72a5 */ /* 0x000fe2000f8e003f */
[----:B0-----:R-:W-:Y:S01]  /*10a10*/  @P1 IMAD.HI.U32 R8, R15, R10, RZ ;  /* 0x0000000a0f081227 */ /* 0x001fe200078e00ff */
[----:B------:R-:W-:-:S02]  /*10a20*/  UIMAD UR23, UR13, UR23, URZ ;  /* 0x000000170d1772a4 */ /* 0x000fc4000f8e023f */
[----:B------:R-:W-:Y:S02]  /*10a30*/  UIMAD UR17, UR17, UR9, URZ ;  /* 0x00000009111172a4 */ /* 0x000fe4000f8e023f */
[----:B------:R-:W-:Y:S02]  /*10a40*/  UIMAD.WIDE.U32 UR24, UR18, UR20, URZ ;  /* 0x00000014121872a5 */ /* 0x000fe4000f8e003f */
[----:B------:R-:W-:Y:S02]  /*10a50*/  UIMAD.WIDE.U32 UR12, UR16, UR9, URZ ;  /* 0x00000009100c72a5 */ /* 0x000fe4000f8e003f */
[----:B------:R-:W-:Y:S02]  /*10a60*/  UIMAD UR18, UR19, UR20, URZ ;  /* 0x00000014131272a4 */ /* 0x000fe4000f8e023f */
[----:B------:R-:W-:Y:S01]  /*10a70*/  UIMAD UR17, UR16, UR21, UR17 ;  /* 0x00000015101172a4 */ /* 0x000fe2000f8e0211 */
[----:B------:R-:W-:Y:S01]  /*10a80*/  IMAD.U32 R9, RZ, RZ, UR25 ;  /* 0x00000019ff097e24 */ /* 0x000fe2000f8e00ff */
[----:B------:R-:W-:-:S02]  /*10a90*/  UIADD3 UR18, UR25, UR18, URZ ;  /* 0x0000001219127290 */ /* 0x000fc4000fffe03f */
[----:B------:R-:W-:Y:S02]  /*10aa0*/  UIADD3 UR23, UR15, UR23, URZ ;  /* 0x000000170f177290 */ /* 0x000fe4000fffe03f */
[----:B------:R-:W-:Y:S02]  /*10ab0*/  UIADD3 UR17, UR13, UR17, URZ ;  /* 0x000000110d117290 */ /* 0x000fe4000fffe03f */
[----:B------:R-:W-:Y:S01]  /*10ac0*/  IMAD.U32 R14, RZ, RZ, UR18 ;  /* 0x00000012ff0e7e24 */ /* 0x000fe2000f8e00ff */
[----:B--2---:R-:W-:Y:S01]  /*10ad0*/  @P0 R2UR UR4, R3 ;  /* 0x00000000030402ca */ /* 0x004fe200000e0000 */
[----:B------:R-:W-:Y:S01]  /*10ae0*/  IMAD.MOV.U32 R3, RZ, RZ, R15 ;  /* 0x000000ffff037224 */ /* 0x000fe200078e000f */
[----:B-1----:R-:W-:Y:S01]  /*10af0*/  @P1 SHF.R.U32.HI R3, RZ, R11, R8 ;  /* 0x0000000bff031219 */ /* 0x002fe20000011608 */
[----:B------:R-:W-:-:S03]  /*10b00*/  IMAD.U32 R8, RZ, RZ, UR24 ;  /* 0x00000018ff087e24 */ /* 0x000fc6000f8e00ff */
[--C-:B------:R-:W-:Y:S01]  /*10b10*/  SHF.R.S32.HI R9, RZ, 0x1f, R3.reuse ;  /* 0x0000001fff097819 */ /* 0x100fe20000011403 */
[----:B------:R-:W-:-:S04]  /*10b20*/  IMAD.MOV R10, RZ, RZ, -R3 ;  /* 0x000000ffff0a7224 */ /* 0x000fc800078e0a03 */
[----:B------:R-:W-:Y:S02]  /*10b30*/  IMAD R11, R17, R10, R15 ;  /* 0x0000000a110b7224 */ /* 0x000fe400078e020f */
[----:B------:R-:W-:Y:S02]  /*10b40*/  UIADD3 UR14, UP0, UP2, UR12, UR14, UR4 ;  /* 0x0000000e0c0e7290 */ /* 0x000fe4000fa1e004 */
[----:B------:R-:W-:Y:S01]  /*10b50*/  USHF.R.S32.HI UR16, URZ, 0x1f, UR4 ;  /* 0x0000001f3f107899 */ /* 0x000fe20008011404 */
[----:B------:R-:W-:-:S03]  /*10b60*/  ULDC.64 UR12, c[0x0][UR22+0x210] ;  /* 0x00008400160c7abb */ /* 0x000fc60008000a00 */
[----:B------:R-:W-:Y:S01]  /*10b70*/  IADD3 R8, P2, P3, R3, UR14, R8 ;  /* 0x0000000e03087c10 */ /* 0x000fe2000fb5e008 */
[----:B------:R-:W-:Y:S01]  /*10b80*/  UIADD3.X UR14, UR17, UR23, UR16, UP0, UP2 ;  /* 0x00000017110e7290 */ /* 0x000fe200087e4410 */
[----:B------:R-:W-:Y:S01]  /*10b90*/  SHF.R.S32.HI R3, RZ, 0x1f, R11 ;  /* 0x0000001fff037819 */ /* 0x000fe2000001140b */
[----:B------:R-:W-:-:S04]  /*10ba0*/  IMAD R10, R11, UR13, RZ ;  /* 0x0000000d0b0a7c24 */ /* 0x000fc8000f8e02ff */
[----:B------:R-:W-:Y:S01]  /*10bb0*/  IADD3.X R9, R9, UR14, R14, P2, P3 ;  /* 0x0000000e09097c10 */ /* 0x000fe200097e640e */
[----:B------:R-:W-:Y:S01]  /*10bc0*/  IMAD R3, R3, UR12, R10 ;  /* 0x0000000c03037c24 */ /* 0x000fe2000f8e020a */
[----:B------:R-:W-:Y:S01]  /*10bd0*/  ULDC.64 UR14, c[0x0][0xba8] ;  /* 0x0002ea00000e7ab9 */ /* 0x000fe20000000a00 */
[----:B------:R-:W-:Y:S01]  /*10be0*/  @!UP1 ULDC UR14, c[0x0][0xb50] ;  /* 0x0002d400000e9ab9 */ /* 0x000fe20000000800 */
[----:B------:R-:W-:Y:S01]  /*10bf0*/  @!UP1 ULDC UR15, c[0x0][0xb54] ;  /* 0x0002d500000f9ab9 */ /* 0x000fe20000000800 */
        /* <DEDUP_REMOVED lines=9> */
.L_x_1303:
[----:B------:R-:W2:Y:S01]  /*10c90*/  LDL R3, [R1+0xc] ;  /* 0x00000c0001037983 */ /* 0x000ea20000100800 */
[----:B------:R-:W-:Y:S02]  /*10ca0*/  R2UR UR12, R23 ;  /* 0x00000000170c72ca */ /* 0x000fe400000e0000 */
[----:B------:R-:W-:Y:S01]  /*10cb0*/  LOP3.LUT P0, RZ, R222, 0x3, RZ, 0xc0, !PT ;  /* 0x00000003deff7812 */ /* 0x000fe2000780c0ff */
[----:B------:R-:W-:Y:S01]  /*10cc0*/  SHFL.IDX PT, R8, R13, RZ, 0x1c1f ;  /* 0x001c1fff0d087589 */ /* 0x000fe200000e0000 */
[----:B------:R-:W-:-:S03]  /*10cd0*/  PLOP3.LUT P3, PT, PT, PT, UP1, 0x80, 0x0 ;  /* 0x000000000000781c */ /* 0x000fc60003f6f018 */
[----:B------:R-:W0:Y:S04]  /*10ce0*/  SHFL.IDX PT, R9, R14, RZ, 0x1c1f ;  /* 0x001c1fff0e097589 */ /* 0x000e2800000e0000 */
[----:B------:R-:W-:Y:S04]  /*10cf0*/  SHFL.IDX PT, R10, R13, 0x1, 0x1c1f ;  /* 0x003c1f000d0a7f89 */ /* 0x000fe800000e0000 */
[----:B------:R-:W1:Y:S01]  /*10d00*/  SHFL.IDX PT, R11, R14, 0x1, 0x1c1f ;  /* 0x003c1f000e0b7f89 */ /* 0x000e6200000e0000 */
[----:B--2---:R-:W-:Y:S02]  /*10d10*/  VIADD R18, R3, UR12 ;  /* 0x0000000c03127c36 */ /* 0x004fe40008000000 */
[----:B-----5:R-:W-:-:S02]  /*10d20*/  IMAD R3, R12, R17, RZ ;  /* 0x000000110c037224 */ /* 0x020fc400078e02ff */
[----:B------:R-:W-:-:S03]  /*10d30*/  VIADD R12, R18, 0x8 ;  /* 0x00000008120c7836 */ /* 0x000fc60000000000 */
[-C--:B------:R-:W-:Y:S02]  /*10d40*/  ISETP.GE.OR P2, PT, R18, R3.reuse, P0 ;  /* 0x000000031200720c */ /* 0x080fe40000746670 */
[----:B------:R-:W-:-:S11]  /*10d50*/  ISETP.GE.OR P0, PT, R12, R3, P0 ;  /* 0x000000030c00720c */ /* 0x000fd60000706670 */
[----:B0-----:R0:W-:Y:S01]  /*10d60*/  @!P2 ST.E desc[UR36][R8.64], R0 ;  /* 0x000000000800a985 */ /* 0x0011e2000c101924 */
[----:B------:R-:W-:-:S03]  /*10d70*/  ISETP.GE.AND P2, PT, R18, R3, PT ;  /* 0x000000031200720c */ /* 0x000fc60003f46270 */
[----:B-1----:R0:W-:Y:S01]  /*10d80*/  @!P0 ST.E desc[UR36][R10.64], R2 ;  /* 0x000000020a008985 */ /* 0x0021e2000c101924 */
[----:B------:R-:W-:Y:S01]  /*10d90*/  ISETP.GE.AND P0, PT, R12, R3, PT ;  /* 0x000000030c00720c */ /* 0x000fe20003f06270 */
[----:B------:R-:W-:-:S12]  /*10da0*/  @P3 BRA `(.L_x_1304) ;  /* 0x0000000c004c3947 */ /* 0x000fd80003800000 */
[----:B------:R-:W-:Y:S01]  /*10db0*/  IMAD.SHL.U32 R63, R194, 0x8, RZ ;  /* 0x00000008c23f7824 */ /* 0x000fe200078e00ff */
[----:B------:R-:W1:Y:S01]  /*10dc0*/  @P1 LDC R57, c[0x0][0xbec] ;  /* 0x0002fb00ff391b82 */ /* 0x000e620000000800 */
[----:B------:R-:W-:Y:S01]  /*10dd0*/  IMAD.MOV.U32 R5, RZ, RZ, 0x2 ;  /* 0x00000002ff057424 */ /* 0x000fe200078e00ff */
[----:B------:R-:W-:Y:S01]  /*10de0*/  ULDC.64 UR14, c[0x0][0xaa0] ;  /* 0x0002a800000e7ab9 */ /* 0x000fe20000000a00 */
[----:B------:R-:W-:Y:S01]  /*10df0*/  IMAD R4, R219, 0x40, R63 ;  /* 0x00000040db047824 */ /* 0x000fe200078e023f */
[----:B------:R-:W-:Y:S02]  /*10e00*/  R2UR UR17, R23 ;  /* 0x00000000171172ca */ /* 0x000fe400000e0000 */
[----:B------:R-:W-:Y:S01]  /*10e10*/  R2UR UR18, R209 ;  /* 0x00000000d11272ca */ /* 0x000fe200000e0000 */
[----:B------:R-:W-:Y:S01]  /*10e20*/  IMAD.WIDE R4, R4, R5, UR10 ;  /* 0x0000000a04047e25 */ /* 0x000fe2000f8e0205 */
[----:B------:R-:W2:Y:S02]  /*10e30*/  @P1 LDC R61, c[0x0][0xbf0] ;  /* 0x0002fc00ff3d1b82 */ /* 0x000ea40000000800 */
[C---:B------:R-:W-:Y:S01]  /*10e40*/  IADD3 R29, P2, R4.reuse, 0x5000, RZ ;  /* 0x00005000041d7810 */ /* 0x040fe20007f5e0ff */
[----:B------:R-:W-:Y:S01]  /*10e50*/  UIMAD UR12, UR16, UR14, URZ ;  /* 0x0000000e100c72a4 */ /* 0x000fe2000f8e023f */
[----:B0-----:R-:W-:-:S02]  /*10e60*/  IADD3 R9, P4, R4, 0x1000, RZ ;  /* 0x0000100004097810 */ /* 0x001fc40007f9e0ff */
[----:B------:R-:W-:Y:S02]  /*10e70*/  LOP3.LUT R28, R29, 0x380, RZ, 0xc0, !PT ;  /* 0x000003801d1c7812 */ /* 0x000fe400078ec0ff */
[----:B------:R-:W-:Y:S02]  /*10e80*/  IADD3 R13, P3, R4, 0x2000, RZ ;  /* 0x00002000040d7810 */ /* 0x000fe40007f7e0ff */
[----:B------:R-:W-:Y:S02]  /*10e90*/  SHF.R.U64 R28, R28, 0x3, RZ ;  /* 0x000000031c1c7819 */ /* 0x000fe400000012ff */
[----:B------:R-:W-:Y:S02]  /*10ea0*/  IADD3 R21, P6, R4, 0x3000, RZ ;  /* 0x0000300004157810 */ /* 0x000fe40007fde0ff */
[----:B------:R-:W-:Y:S01]  /*10eb0*/  LOP3.LUT R28, R28, R29, RZ, 0x3c, !PT ;  /* 0x0000001d1c1c7212 */ /* 0x000fe200078e3cff */
[----:B------:R-:W-:Y:S01]  /*10ec0*/  IMAD.X R29, RZ, RZ, R5, P2 ;  /* 0x000000ffff1d7224 */ /* 0x000fe200010e0605 */
[----:B------:R-:W-:-:S02]  /*10ed0*/  IADD3 R7, P2, R4, 0xb000, RZ ;  /* 0x0000b00004077810 */ /* 0x000fc40007f5e0ff */
[----:B------:R-:W-:Y:S02]  /*10ee0*/  IADD3 R25, P5, R4, 0x4000, RZ ;  /* 0x0000400004197810 */ /* 0x000fe40007fbe0ff */
[----:B------:R-:W-:Y:S01]  /*10ef0*/  LOP3.LUT R0, R7, 0x380, RZ, 0xc0, !PT ;  /* 0x0000038007007812 */ /* 0x000fe200078ec0ff */
[----:B------:R-:W-:Y:S01]  /*10f00*/  UIMAD UR12, UR4, UR15, UR12 ;  /* 0x0000000f040c72a4 */ /* 0x000fe2000f8e020c */
[----:B------:R-:W-:Y:S01]  /*10f10*/  LOP3.LUT R8, R9, 0x380, RZ, 0xc0, !PT ;  /* 0x0000038009087812 */ /* 0x000fe200078ec0ff */
[----:B------:R-:W-:Y:S01]  /*10f20*/  UIMAD.WIDE.U32 UR10, UR4, UR14, URZ ;  /* 0x0000000e040a72a5 */ /* 0x000fe2000f8e003f */
[----:B------:R-:W-:Y:S01]  /*10f30*/  SHF.R.U64 R0, R0, 0x3, RZ ;  /* 0x0000000300007819 */ /* 0x000fe200000012ff */
[----:B------:R-:W-:Y:S01]  /*10f40*/  IMAD.X R53, RZ, RZ, R5, P2 ;  /* 0x000000ffff357224 */ /* 0x000fe200010e0605 */
[----:B------:R-:W-:Y:S01]  /*10f50*/  LOP3.LUT R12, R13, 0x380, RZ, 0xc0, !PT ;  /* 0x000003800d0c7812 */ /* 0x000fe200078ec0ff */
[----:B------:R-:W5:Y:S01]  /*10f60*/  LD.E.128 R28, desc[UR36][R28.64] ;  /* 0x000000241c1c7980 */ /* 0x000f62000c101d00 */
[----:B------:R-:W-:-:S02]  /*10f70*/  LOP3.LUT R20, R21, 0x380, RZ, 0xc0, !PT ;  /* 0x0000038015147812 */ /* 0x000fc400078ec0ff */
[----:B------:R-:W-:Y:S02]  /*10f80*/  LOP3.LUT R24, R25, 0x380, RZ, 0xc0, !PT ;  /* 0x0000038019187812 */ /* 0x000fe400078ec0ff */
[----:B------:R-:W-:Y:S01]  /*10f90*/  LOP3.LUT R52, R0, R7, RZ, 0x3c, !PT ;  /* 0x0000000700347212 */ /* 0x000fe200078e3cff */
[----:B------:R-:W-:Y:S01]  /*10fa0*/  IMAD R0, R194, 0x20, R219 ;  /* 0x00000020c2007824 */ /* 0x000fe200078e02db */
[----:B------:R-:W-:Y:S01]  /*10fb0*/  UIADD3 UR11, UR11, UR12, URZ ;  /* 0x0000000c0b0b7290 */ /* 0x000fe2000fffe03f */
[----:B------:R-:W-:Y:S02]  /*10fc0*/  SHF.R.U64 R8, R8, 0x3, RZ ;  /* 0x0000000308087819 */ /* 0x000fe400000012ff */
[----:B------:R-:W-:Y:S01]  /*10fd0*/  SHF.R.U64 R12, R12, 0x3, RZ ;  /* 0x000000030c0c7819 */ /* 0x000fe200000012ff */
[----:B------:R-:W-:Y:S01]  /*10fe0*/  ULDC.64 UR12, c[0x0][0xae8] ;  /* 0x0002ba00000c7ab9 */ /* 0x000fe20000000a00 */
[----:B------:R-:W-:Y:S02]  /*10ff0*/  SHF.R.U64 R20, R20, 0x3, RZ ;  /* 0x0000000314147819 */ /* 0x000fe400000012ff */
[----:B------:R-:W-:Y:S01]  /*11000*/  SHF.R.U64 R24, R24, 0x3, RZ ;  /* 0x0000000318187819 */ /* 0x000fe200000012ff */
[----:B------:R-:W-:Y:S01]  /*11010*/  VIADD R18, R0, UR17 ;  /* 0x0000001100127c36 */ /* 0x000fe20008000000 */
[----:B------:R-:W-:Y:S01]  /*11020*/  UIMAD.WIDE.U32 UR10, UR18, UR12, UR10 ;  /* 0x0000000c120a72a5 */ /* 0x000fe2000f8e000a */
        /* <DEDUP_REMOVED lines=8> */
[C---:B------:R-:W-:Y:S01]  /*110b0*/  IADD3 R33, P0, R4.reuse, 0x6000, RZ ;  /* 0x0000600004217810 */ /* 0x040fe20007f1e0ff */
[----:B------:R-:W-:Y:S01]  /*110c0*/  USHF.R.S32.HI UR4, URZ, 0x1f, UR9 ;  /* 0x0000001f3f047899 */ /* 0x000fe20008011409 */
[----:B------:R-:W-:Y:S01]  /*110d0*/  IADD3 R37, P4, R4, 0x7000, RZ ;  /* 0x0000700004257810 */ /* 0x000fe20007f9e0ff */
[----:B-1----:R-:W-:Y:S01]  /*110e0*/  @P1 IMAD.HI.U32 R0, R18, R57, RZ ;  /* 0x0000003912001227 */ /* 0x002fe200078e00ff */
[C---:B------:R-:W-:Y:S01]  /*110f0*/  IADD3 R41, P3, R4.reuse, 0x8000, RZ ;  /* 0x0000800004297810 */ /* 0x040fe20007f7e0ff */
[----:B------:R-:W-:Y:S01]  /*11100*/  UIMAD UR11, UR18, UR13, UR11 ;  /* 0x0000000d120b72a4 */ /* 0x000fe2000f8e020b */
[C---:B------:R-:W-:Y:S01]  /*11110*/  IADD3 R45, P6, R4.reuse, 0x9000, RZ ;  /* 0x00009000042d7810 */ /* 0x040fe20007fde0ff */
[----:B------:R-:W-:Y:S01]  /*11120*/  IMAD.MOV.U32 R59, RZ, RZ, R18 ;  /* 0x000000ffff3b7224 */ /* 0x000fe200078e0012 */
[----:B------:R-:W-:Y:S01]  /*11130*/  IADD3 R49, P5, R4, 0xa000, RZ ;  /* 0x0000a00004317810 */ /* 0x000fe20007fbe0ff */
[----:B------:R-:W-:Y:S01]  /*11140*/  ULDC.64 UR12, c[0x0][0xaf0] ;  /* 0x0002bc00000c7ab9 */ /* 0x000fe20000000a00 */
[----:B------:R-:W-:Y:S01]  /*11150*/  LOP3.LUT R32, R33, 0x380, RZ, 0xc0, !PT ;  /* 0x0000038021207812 */ /* 0x000fe200078ec0ff */
[----:B------:R-:W-:Y:S01]  /*11160*/  UIMAD UR4, UR4, UR12, URZ ;  /* 0x0000000c040472a4 */ /* 0x000fe2000f8e023f */
[----:B------:R-:W-:Y:S01]  /*11170*/  LOP3.LUT R36, R37, 0x380, RZ, 0xc0, !PT ;  /* 0x0000038025247812 */ /* 0x000fe200078ec0ff */
[----:B------:R-:W5:Y:S01]  /*11180*/  LD.E.128 R12, desc[UR36][R12.64] ;  /* 0x000000240c0c7980 */ /* 0x000f62000c101d00 */
[----:B------:R-:W-:-:S02]  /*11190*/  LOP3.LUT R40, R41, 0x380, RZ, 0xc0, !PT ;  /* 0x0000038029287812 */ /* 0x000fc400078ec0ff */
[----:B------:R-:W-:Y:S01]  /*111a0*/  LOP3.LUT R44, R45, 0x380, RZ, 0xc0, !PT ;  /* 0x000003802d2c7812 */ /* 0x000fe200078ec0ff */
[----:B------:R-:W5:Y:S01]  /*111b0*/  LD.E.128 R20, desc[UR36][R20.64] ;  /* 0x0000002414147980 */ /* 0x000f62000c101d00 */
[----:B------:R-:W-:Y:S02]  /*111c0*/  LOP3.LUT R48, R49, 0x380, RZ, 0xc0, !PT ;  /* 0x0000038031307812 */ /* 0x000fe400078ec0ff */
[----:B------:R-:W-:Y:S01]  /*111d0*/  LOP3.LUT R11, R4, 0x380, RZ, 0xc0, !PT ;  /* 0x00000380040b7812 */ /* 0x000fe200078ec0ff */
[----:B------:R-:W5:Y:S01]  /*111e0*/  LD.E.128 R24, desc[UR36][R24.64] ;  /* 0x0000002418187980 */ /* 0x000f62000c101d00 */
[----:B--2---:R-:W-:Y:S01]  /*111f0*/  @P1 SHF.R.U32.HI R59, RZ, R61, R0 ;  /* 0x0000003dff3b1219 */ /* 0x004fe20000011600 */
[----:B------:R-:W-:Y:S01]  /*11200*/  UIMAD UR4, UR9, UR13, UR4 ;  /* 0x0000000d090472a4 */ /* 0x000fe2000f8e0204 */
[----:B------:R-:W-:Y:S01]  /*11210*/  SHF.R.U64 R32, R32, 0x3, RZ ;  /* 0x0000000320207819 */ /* 0x000fe200000012ff */
[----:B------:R-:W-:Y:S01]  /*11220*/  UIMAD.WIDE.U32 UR10, UR9, UR12, UR10 ;  /* 0x0000000c090a72a5 */ /* 0x000fe2000f8e000a */
[----:B------:R-:W-:Y:S01]  /*11230*/  SHF.R.U64 R36, R36, 0x3, RZ ;  /* 0x0000000324247819 */ /* 0x000fe200000012ff */
[----:B------:R-:W5:Y:S01]  /*11240*/  LD.E.128 R52, desc[UR36][R52.64] ;  /* 0x0000002434347980 */ /* 0x000f62000c101d00 */
[----:B------:R-:W-:-:S02]  /*11250*/  SHF.R.U64 R40, R40, 0x3, RZ ;  /* 0x0000000328287819 */ /* 0x000fc400000012ff */
[----:B------:R-:W-:Y:S02]  /*11260*/  SHF.R.U64 R44, R44, 0x3, RZ ;  /* 0x000000032c2c7819 */ /* 0x000fe400000012ff */
[----:B------:R-:W-:Y:S01]  /*11270*/  SHF.R.U64 R48, R48, 0x3, RZ ;  /* 0x0000000330307819 */ /* 0x000fe200000012ff */
[--C-:B------:R-:W-:Y:S01]  /*11280*/  IMAD.MOV R2, RZ, RZ, -R59.reuse ;  /* 0x000000ffff027224 */ /* 0x100fe200078e0a3b */
[----:B------:R-:W-:Y:S02]  /*11290*/  SHF.R.U64 R11, R11, 0x3, RZ ;  /* 0x000000030b0b7819 */ /* 0x000fe400000012ff */
[----:B------:R-:W-:Y:S01]  /*112a0*/  SHF.R.S32.HI R0, RZ, 0x1f, R59 ;  /* 0x0000001fff007819 */ /* 0x000fe2000001143b */
[----:B------:R-:W-:Y:S01]  /*112b0*/  UIADD3 UR4, UR11, UR4, URZ ;  /* 0x000000040b047290 */ /* 0x000fe2000fffe03f */
        /* <DEDUP_REMOVED lines=12> */
[----:B------:R-:W5:Y:S01]  /*11380*/  LD.E.128 R8, desc[UR36][R8.64] ;  /* 0x0000002408087980 */ /* 0x000f62000c101d00 */
[----:B------:R-:W-:-:S02]  /*11390*/  IMAD R0, R0, UR12, RZ ;  /* 0x0000000c00007c24 */ /* 0x000fc4000f8e02ff */
[----:B------:R-:W-:Y:S01]  /*113a0*/  IMAD R17, R17, R2, R18 ;  /* 0x0000000211117224 */ /* 0x000fe200078e0212 */
[----:B------:R-:W5:Y:S01]  /*113b0*/  LD.E.128 R4, desc[UR36][R4.64] ;  /* 0x0000002404047980 */ /* 0x000f62000c101d00 */
[----:B------:R-:W-:Y:S02]  /*113c0*/  IMAD.U32 R57, RZ, RZ, UR11 ;  /* 0x0000000bff397e24 */ /* 0x000fe4000f8e00ff */
[----:B------:R-:W-:Y:S01]  /*113d0*/  IMAD.U32 R56, RZ, RZ, UR10 ;  /* 0x0000000aff387e24 */ /* 0x000fe2000f8e00ff */
[----:B------:R-:W5:Y:S01]  /*113e0*/  LD.E.128 R32, desc[UR36][R32.64] ;  /* 0x0000002420207980 */ /* 0x000f62000c101d00 */
[----:B------:R-:W-:Y:S01]  /*113f0*/  IMAD.U32 R57, RZ, RZ, UR4 ;  /* 0x00000004ff397e24 */ /* 0x000fe2000f8e00ff */
[----:B------:R-:W-:Y:S01]  /*11400*/  ULDC.64 UR10, c[0x0][0xad8] ;  /* 0x0002b600000a7ab9 */ /* 0x000fe20000000a00 */
[----:B------:R-:W-:Y:S01]  /*11410*/  IMAD R61, R59, UR13, R0 ;  /* 0x0000000d3b3d7c24 */ /* 0x000fe2000f8e0200 */
[----:B------:R-:W5:Y:S01]  /*11420*/  LD.E.128 R36, desc[UR36][R36.64] ;  /* 0x0000002424247980 */ /* 0x000f62000c101d00 */
[----:B------:R-:W-:-:S03]  /*11430*/  SHF.R.S32.HI R0, RZ, 0x1f, R17 ;  /* 0x0000001fff007819 */ /* 0x000fc60000011411 */
[----:B------:R-:W5:Y:S01]  /*11440*/  LD.E.128 R40, desc[UR36][R40.64] ;  /* 0x0000002428287980 */ /* 0x000f62000c101d00 */
[----:B------:R-:W-:-:S03]  /*11450*/  IMAD.WIDE.U32 R56, R59, UR12, R56 ;  /* 0x0000000c3b387c25 */ /* 0x000fc6000f8e0038 */
        /* <DEDUP_REMOVED lines=8> */
[----:B------:R-:W-:-:S02]  /*114e0*/  IMAD R2, R0, UR10, RZ ;  /* 0x0000000a00027c24 */ /* 0x000fc4000f8e02ff */
[----:B------:R-:W-:Y:S02]  /*114f0*/  VIADD R18, R219, UR17 ;  /* 0x00000011db127c36 */ /* 0x000fe40008000000 */
[----:B------:R-:W-:Y:S02]  /*11500*/  IMAD.IADD R57, R57, 0x1, R61 ;  /* 0x0000000139397824 */ /* 0x000fe400078e023d */
[C---:B------:R-:W-:Y:S02]  /*11510*/  IMAD R59, R17.reuse, UR11, R2 ;  /* 0x0000000b113b7c24 */ /* 0x040fe4000f8e0202 */
[C---:B------:R-:W-:Y:S01]  /*11520*/  VIADD R2, R18.reuse, 0x40 ;  /* 0x0000004012027836 */ /* 0x040fe20000000000 */
[----:B------:R-:W-:Y:S01]  /*11530*/  UIADD3 UR8, UR8, 0x30820, URZ ;  /* 0x0003082008087890 */ /* 0x000fe2000fffe03f */
        /* <DEDUP_REMOVED lines=33> */
.L_x_1306:
[----:B------:R-:W-:Y:S05]  /*11750*/  BSYNC B1 ;  /* 0x0000000000017941 */ /* 0x000fea0003800000 */
.L_x_1305:
[----:B--2---:R2:W4:Y:S01]  /*11760*/  SHFL.IDX PT, R0, R17, 0x1, 0x181f ;  /* 0x00381f0011007f89 */ /* 0x00452200000e0000 */
[----:B------:R-:W-:Y:S03]  /*11770*/  BSSY B1, `(.L_x_1307) ;  /* 0x0000010000017945 */ /* 0x000fe60003800000 */
[----:B---3-5:R2:W3:Y:S01]  /*11780*/  SHFL.IDX PT, R24, R2, 0x1, 0x181f ;  /* 0x00381f0002187f89 */ /* 0x0284e200000e0000 */
        /* <DEDUP_REMOVED lines=14> */
.L_x_1308:
[----:B------:R-:W-:Y:S05]  /*11870*/  BSYNC B1 ;  /* 0x0000000000017941 */ /* 0x000fea0003800000 */
.L_x_1307:
        /* <DEDUP_REMOVED lines=17> */
.L_x_1310:
[----:B------:R-:W-:Y:S05]  /*11990*/  BSYNC B1 ;  /* 0x0000000000017941 */ /* 0x000fea0003800000 */
.L_x_1309:
        /* <DEDUP_REMOVED lines=20> */
.L_x_1304:
        /* <DEDUP_REMOVED lines=12> */
[----:B------:R-:W-:Y:S01]  /*11ba0*/  UIADD3 UR8, UR8, 0x30820, URZ ;  /* 0x0003082008087890 */ /* 0x000fe2000fffe03f */
[----:B------:R-:W-:Y:S01]  /*11bb0*/  SHF.R.S32.HI R73, RZ, 0x1f, R217 ;  /* 0x0000001fff497819 */ /* 0x000fe200000114d9 */
[----:B------:R-:W-:Y:S01]  /*11bc0*/  ULDC.64 UR12, c[0x0][0xb38] ;  /* 0x0002ce00000c7ab9 */ /* 0x000fe20000000a00 */
[----:B------:R-:W-:Y:S01]  /*11bd0*/  SHF.R.S32.HI R74, RZ, 0x1f, R218 ;  /* 0x0000001fff4a7819 */ /* 0x000fe200000114da */
[----:B------:R-:W-:-:S02]  /*11be0*/  UIMAD.WIDE.U32 UR10, UR18, UR12, UR10 ;  /* 0x0000000c120a72a5 */ /* 0x000fc4000f8e000a */
[----:B------:R-:W-:Y:S02]  /*11bf0*/  UPRMT UR8, URZ, 0x654, UR8 ;  /* 0x000006543f087896 */ /* 0x000fe40008000008 */
[----:B------:R-:W-:-:S03]  /*11c00*/  UIMAD UR11, UR18, UR13, UR11 ;  /* 0x0000000d120b72a4 */ /* 0x000fc6000f8e020b */
[----:B------:R-:W-:Y:S02]  /*11c10*/  ULDC.64 UR12, c[0x0][0xb40] ;  /* 0x0002d000000c7ab9 */ /* 0x000fe40000000a00 */
[----:B------:R-:W-:Y:S02]  /*11c20*/  UIMAD UR4, UR4, UR12, URZ ;  /* 0x0000000c040472a4 */ /* 0x000fe4000f8e023f */
        /* <DEDUP_REMOVED lines=10> */
[----:B------:R-:W-:Y:S02]  /*11cd0*/  UIMAD UR4, UR17, UR13, UR11 ;  /* 0x0000000d110472a4 */ /* 0x000fe4000f8e020b */
[----:B------:R-:W-:Y:S01]  /*11ce0*/  IMAD.U32 R3, RZ, RZ, UR11 ;  /* 0x0000000bff037e24 */ /* 0x000fe2000f8e00ff */
[----:B------:R-:W-:Y:S01]  /*11cf0*/  ULDC.64 UR12, c[0x0][0xb30] ;  /* 0x0002cc00000c7ab9 */ /* 0x000fe20000000a00 */
[----:B------:R-:W-:Y:S02]  /*11d00*/  IMAD R17, R17, R2, R15 ;  /* 0x0000000211117224 */ /* 0x000fe400078e020f */
[----:B------:R-:W-:-:S02]  /*11d10*/  IMAD R0, R0, UR12, RZ ;  /* 0x0000000c00007c24 */ /* 0x000fc4000f8e02ff */
        /* <DEDUP_REMOVED lines=19> */
[----:B------:R-:W-:Y:S01]  /*11e50*/  ISETP.GE.AND P4, PT, R218, UR4, PT ;  /* 0x00000004da007c0c */ /* 0x000fe2000bf86270 */
[C---:B------:R-:W-:Y:S01]  /*11e60*/  VIADD R23, R19.reuse, 0x20 ;  /* 0x0000002013177836 */ /* 0x040fe20000000000 */
[----:B------:R-:W-:Y:S02]  /*11e70*/  ISETP.GE.AND P1, PT, R19, UR4, PT ;  /* 0x0000000413007c0c */ /* 0x000fe4000bf26270 */
[----:B------:R-:W-:Y:S02]  /*11e80*/  ISETP.GE.AND P2, PT, R15, UR4, PT ;  /* 0x000000040f007c0c */ /* 0x000fe4000bf46270 */
[----:B------:R-:W-:Y:S02]  /*11e90*/  ISETP.GE.AND P3, PT, R207, UR4, PT ;  /* 0x00000004cf007c0c */ /* 0x000fe4000bf66270 */
[----:B------:R-:W-:-:S02]  /*11ea0*/  SHF.R.S32.HI R18, RZ, 0x1f, R15 ;  /* 0x0000001fff127819 */ /* 0x000fc4000001140f */
[----:B------:R-:W-:Y:S02]  /*11eb0*/  SHF.R.S32.HI R13, RZ, 0x1f, R207 ;  /* 0x0000001fff0d7819 */ /* 0x000fe400000114cf */
[----:B------:R-:W-:Y:S02]  /*11ec0*/  SHF.R.S32.HI R72, RZ, 0x1f, R23 ;  /* 0x0000001fff487819 */ /* 0x000fe40000011417 */
[----:B-1----:R-:W-:Y:S01]  /*11ed0*/  @!P4 LEA R10, P5, R218, R2, 0x2 ;  /* 0x00000002da0ac211 */ /* 0x002fe200078a10ff */
[----:B--2---:R-:W-:-:S03]  /*11ee0*/  @!P1 IMAD.WIDE R8, R19, 0x4, R2 ;  /* 0x0000000413089825 */ /* 0x004fc600078e0202 */
[-C--:B------:R-:W-:Y:S02]  /*11ef0*/  @!P4 LEA.HI.X R11, R218, R3.reuse, R74, 0x2, P5 ;  /* 0x00000003da0bc211 */ /* 0x080fe400028f144a */
[----:B------:R-:W-:Y:S01]  /*11f00*/  ISETP.GE.AND P5, PT, R23, UR4, PT ;  /* 0x0000000417007c0c */ /* 0x000fe2000bfa6270 */
[----:B------:R1:W-:Y:S01]  /*11f10*/  @!P1 ST.E.64 desc[UR36][R8.64], R24 ;  /* 0x0000001808009985 */ /* 0x0003e2000c101b24 */
[-C--:B------:R-:W-:Y:S02]  /*11f20*/  @!P2 LEA R14, P1, R15, R2.reuse, 0x2 ;  /* 0x000000020f0ea211 */ /* 0x080fe400078210ff */
[----:B------:R-:W-:Y:S01]  /*11f30*/  @!P3 LEA R12, P6, R207, R2, 0x2 ;  /* 0x00000002cf0cb211 */ /* 0x000fe200078c10ff */
[----:B------:R2:W-:Y:S01]  /*11f40*/  @!P4 ST.E.64 desc[UR36][R10.64], R28 ;  /* 0x0000001c0a00c985 */ /* 0x0005e2000c101b24 */
[----:B------:R-:W-:Y:S02]  /*11f50*/  ISETP.GE.AND P4, PT, R206, UR4, PT ;  /* 0x00000004ce007c0c */ /* 0x000fe4000bf86270 */
[----:B------:R-:W-:-:S02]  /*11f60*/  @!P2 LEA.HI.X R15, R15, R3, R18, 0x2, P1 ;  /* 0x000000030f0fa211 */ /* 0x000fc400008f1412 */
[----:B------:R-:W-:Y:S02]  /*11f70*/  ISETP.GE.AND P1, PT, R205, UR4, PT ;  /* 0x00000004cd007c0c */ /* 0x000fe4000bf26270 */
[-C--:B------:R-:W-:Y:S02]  /*11f80*/  @!P3 LEA.HI.X R13, R207, R3.reuse, R13, 0x2, P6 ;  /* 0x00000003cf0db211 */ /* 0x080fe400030f140d */
[CC--:B------:R-:W-:Y:S02]  /*11f90*/  @!P5 LEA R22, P6, R23.reuse, R2.reuse, 0x2 ;  /* 0x000000021716d211 */ /* 0x0c0fe400078c10ff */
[----:B-1----:R-:W-:Y:S01]  /*11fa0*/  SHF.R.S32.HI R9, RZ, 0x1f, R206 ;  /* 0x0000001fff097819 */ /* 0x002fe200000114ce */
[----:B------:R1:W-:Y:S01]  /*11fb0*/  @!P3 ST.E.64 desc[UR36][R12.64], R32 ;  /* 0x000000200c00b985 */ /* 0x0003e2000c101b24 */
[----:B------:R-:W-:Y:S02]  /*11fc0*/  @!P5 LEA.HI.X R23, R23, R3, R72, 0x2, P6 ;  /* 0x000000031717d211 */ /* 0x000fe400030f1448 */
[----:B------:R-:W-:Y:S01]  /*11fd0*/  @!P4 LEA R8, P6, R206, R2, 0x2 ;  /* 0x00000002ce08c211 */ /* 0x000fe200078c10ff */
[----:B------:R3:W-:Y:S01]  /*11fe0*/  @!P2 ST.E.64 desc[UR36][R14.64], R36 ;  /* 0x000000240e00a985 */ /* 0x0007e2000c101b24 */
[----:B------:R-:W-:-:S02]  /*11ff0*/  ISETP.GE.AND P3, PT, R204, UR4, PT ;  /* 0x00000004cc007c0c */ /* 0x000fc4000bf66270 */
[----:B------:R-:W-:Y:S01]  /*12000*/  ISETP.GE.AND P2, PT, R203, UR4, PT ;  /* 0x00000004cb007c0c */ /* 0x000fe2000bf46270 */
[----:B------:R4:W-:Y:S01]  /*12010*/  @!P5 ST.E.64 desc[UR36][R22.64], R40 ;  /* 0x000000281600d985 */ /* 0x0009e2000c101b24 */
[-C--:B------:R-:W-:Y:S02]  /*12020*/  @!P4 LEA.HI.X R9, R206, R3.reuse, R9, 0x2, P6 ;  /* 0x00000003ce09c211 */ /* 0x080fe400030f1409 */
[----:B--2---:R-:W-:Y:S02]  /*12030*/  SHF.R.S32.HI R11, RZ, 0x1f, R205 ;  /* 0x0000001fff0b7819 */ /* 0x004fe400000114cd */
[C---:B------:R-:W-:Y:S01]  /*12040*/  @!P1 LEA R10, P5, R205.reuse, R2, 0x2 ;  /* 0x00000002cd0a9211 */ /* 0x040fe200078a10ff */
[----:B------:R2:W-:Y:S01]  /*12050*/  @!P4 ST.E.64 desc[UR36][R8.64], R44 ;  /* 0x0000002c0800c985 */ /* 0x0005e2000c101b24 */
[----:B------:R-:W-:Y:S02]  /*12060*/  ISETP.GE.AND P4, PT, R202, UR4, PT ;  /* 0x00000004ca007c0c */ /* 0x000fe4000bf86270 */
[----:B------:R-:W-:-:S02]  /*12070*/  @!P1 LEA.HI.X R11, R205, R3, R11, 0x2, P5 ;  /* 0x00000003cd0b9211 */ /* 0x000fc400028f140b */
[----:B------:R-:W-:Y:S02]  /*12080*/  ISETP.GE.AND P5, PT, R201, UR4, PT ;  /* 0x00000004c9007c0c */ /* 0x000fe4000bfa6270 */
[----:B------:R-:W-:Y:S01]  /*12090*/  SHF.R.S32.HI R25, RZ, 0x1f, R204 ;  /* 0x0000001fff197819 */ /* 0x000fe200000114cc */
[----:B------:R5:W-:Y:S01]  /*120a0*/  @!P1 ST.E.64 desc[UR36][R10.64], R48 ;  /* 0x000000300a009985 */ /* 0x000be2000c101b24 */
[CC--:B-1----:R-:W-:Y:S02]  /*120b0*/  @!P3 LEA R12, P6, R204.reuse, R2.reuse, 0x2 ;  /* 0x00000002cc0cb211 */ /* 0x0c2fe400078c10ff */
[----:B---3--:R-:W-:Y:S02]  /*120c0*/  SHF.R.S32.HI R15, RZ, 0x1f, R203 ;  /* 0x0000001fff0f7819 */ /* 0x008fe400000114cb */
[----:B------:R-:W-:Y:S02]  /*120d0*/  @!P2 LEA R14, P1, R203, R2, 0x2 ;  /* 0x00000002cb0ea211 */ /* 0x000fe400078210ff */
[----:B------:R-:W-:-:S02]  /*120e0*/  @!P3 LEA.HI.X R13, R204, R3, R25, 0x2, P6 ;  /* 0x00000003cc0db211 */ /* 0x000fc400030f1419 */
[----:B------:R-:W-:Y:S02]  /*120f0*/  @!P2 LEA.HI.X R15, R203, R3, R15, 0x2, P1 ;  /* 0x00000003cb0fa211 */ /* 0x000fe400008f140f */
[----:B----4-:R-:W-:Y:S01]  /*12100*/  SHF.R.S32.HI R23, RZ, 0x1f, R202 ;  /* 0x0000001fff177819 */ /* 0x010fe200000114ca */
[----:B------:R1:W-:Y:S01]  /*12110*/  @!P3 ST.E.64 desc[UR36][R12.64], R52 ;  /* 0x000000340c00b985 */ /* 0x0003e2000c101b24 */
[-C--:B--2---:R-:W-:Y:S02]  /*12120*/  @!P4 LEA R8, P6, R202, R2.reuse, 0x2 ;  /* 0x00000002ca08c211 */ /* 0x084fe400078c10ff */
[----:B------:R-:W-:Y:S01]  /*12130*/  SHF.R.S32.HI R18, RZ, 0x1f, R201 ;  /* 0x0000001fff127819 */ /* 0x000fe200000114c9 */
[----:B------:R2:W-:Y:S01]  /*12140*/  @!P2 ST.E.64 desc[UR36][R14.64], R56 ;  /* 0x000000380e00a985 */ /* 0x0005e2000c101b24 */
[----:B------:R-:W-:Y:S02]  /*12150*/  ISETP.GE.AND P1, PT, R200, UR4, PT ;  /* 0x00000004c8007c0c */ /* 0x000fe4000bf26270 */
[----:B------:R-:W-:-:S02]  /*12160*/  @!P5 LEA R22, P3, R201, R2, 0x2 ;  /* 0x00000002c916d211 */ /* 0x000fc400078610ff */
[----:B------:R-:W-:Y:S02]  /*12170*/  ISETP.GE.AND P2, PT, R199, UR4, PT ;  /* 0x00000004c7007c0c */ /* 0x000fe4000bf46270 */
[-C--:B------:R-:W-:Y:S02]  /*12180*/  @!P4 LEA.HI.X R9, R202, R3.reuse, R23, 0x2, P6 ;  /* 0x00000003ca09c211 */ /* 0x080fe400030f1417 */
[----:B------:R-:W-:Y:S02]  /*12190*/  @!P5 LEA.HI.X R23, R201, R3, R18, 0x2, P3 ;  /* 0x00000003c917d211 */ /* 0x000fe400018f1412 */
[----:B------:R-:W-:Y:S01]  /*121a0*/  ISETP.GE.AND P3, PT, R198, UR4, PT ;  /* 0x00000004c6007c0c */ /* 0x000fe2000bf66270 */
[----:B------:R3:W-:Y:S01]  /*121b0*/  @!P4 ST.E.64 desc[UR36][R8.64], R60 ;  /* 0x0000003c0800c985 */ /* 0x0007e2000c101b24 */
[----:B-----5:R-:W-:Y:S02]  /*121c0*/  SHF.R.S32.HI R11, RZ, 0x1f, R200 ;  /* 0x0000001fff0b7819 */ /* 0x020fe400000114c8 */
[----:B------:R-:W-:Y:S01]  /*121d0*/  @!P1 LEA R10, P6, R200, R2, 0x2 ;  /* 0x00000002c80a9211 */ /* 0x000fe200078c10ff */
[----:B------:R4:W-:Y:S01]  /*121e0*/  @!P5 ST.E.64 desc[UR36][R22.64], R64 ;  /* 0x000000401600d985 */ /* 0x0009e2000c101b24 */
[----:B-1----:R-:W-:-:S02]  /*121f0*/  SHF.R.S32.HI R13, RZ, 0x1f, R199 ;  /* 0x0000001fff0d7819 */ /* 0x002fc400000114c7 */
[-C--:B------:R-:W-:Y:S02]  /*12200*/  @!P2 LEA R12, P5, R199, R2.reuse, 0x2 ;  /* 0x00000002c70ca211 */ /* 0x080fe400078a10ff */
[----:B------:R-:W-:Y:S02]  /*12210*/  ISETP.GE.AND P4, PT, R197, UR4, PT ;  /* 0x00000004c5007c0c */ /* 0x000fe4000bf86270 */
[-C--:B------:R-:W-:Y:S02]  /*12220*/  @!P1 LEA.HI.X R11, R200, R3.reuse, R11, 0x2, P6 ;  /* 0x00000003c80b9211 */ /* 0x080fe400030f140b */
[----:B------:R-:W-:Y:S02]  /*12230*/  SHF.R.S32.HI R25, RZ, 0x1f, R198 ;  /* 0x0000001fff197819 */ /* 0x000fe400000114c6 */
[----:B--2---:R-:W-:Y:S01]  /*12240*/  @!P3 LEA R14, P6, R198, R2, 0x2 ;  /* 0x00000002c60eb211 */ /* 0x004fe200078c10ff */
[----:B------:R-:W-:Y:S01]  /*12250*/  @!P1 ST.E.64 desc[UR36][R10.64], R68 ;  /* 0x000000440a009985 */ /* 0x000fe2000c101b24 */
[----:B------:R-:W-:-:S02]  /*12260*/  @!P2 LEA.HI.X R13, R199, R3, R13, 0x2, P5 ;  /* 0x00000003c70da211 */ /* 0x000fc400028f140d */
[----:B------:R-:W-:Y:S02]  /*12270*/  ISETP.GE.AND P5, PT, R196, UR4, PT ;  /* 0x00000004c4007c0c */ /* 0x000fe4000bfa6270 */
[----:B------:R-:W-:Y:S01]  /*12280*/  @!P3 LEA.HI.X R15, R198, R3, R25, 0x2, P6 ;  /* 0x00000003c60fb211 */ /* 0x000fe200030f1419 */
[----:B------:R1:W-:Y:S01]  /*12290*/  @!P2 ST.E.64 desc[UR36][R12.64], R4 ;  /* 0x000000040c00a985 */ /* 0x0003e2000c101b24 */
[----:B---3--:R-:W-:Y:S02]  /*122a0*/  SHF.R.S32.HI R9, RZ, 0x1f, R197 ;  /* 0x0000001fff097819 */ /* 0x008fe400000114c5 */
[----:B------:R-:W-:Y:S01]  /*122b0*/  @!P4 LEA R8, P1, R197, R2, 0x2 ;  /* 0x00000002c508c211 */ /* 0x000fe200078210ff */
[----:B------:R-:W-:Y:S01]  /*122c0*/  @!P3 ST.E.64 desc[UR36][R14.64], R76 ;  /* 0x0000004c0e00b985 */ /* 0x000fe2000c101b24 */
[----:B------:R-:W-:Y:S02]  /*122d0*/  ISETP.GE.AND P3, PT, R217, UR4, PT ;  /* 0x00000004d9007c0c */ /* 0x000fe4000bf66270 */
[----:B----4-:R-:W-:-:S02]  /*122e0*/  SHF.R.S32.HI R23, RZ, 0x1f, R196 ;  /* 0x0000001fff177819 */ /* 0x010fc400000114c4 */
[----:B------:R-:W-:Y:S02]  /*122f0*/  ISETP.GE.AND P2, PT, R216, UR4, PT ;  /* 0x00000004d8007c0c */ /* 0x000fe4000bf46270 */
[CC--:B------:R-:W-:Y:S02]  /*12300*/  @!P5 LEA R22, P6, R196.reuse, R2.reuse, 0x2 ;  /* 0x00000002c416d211 */ /* 0x0c0fe400078c10ff */
[-C--:B------:R-:W-:Y:S02]  /*12310*/  @!P4 LEA.HI.X R9, R197, R3.reuse, R9, 0x2, P1 ;  /* 0x00000003c509c211 */ /* 0x080fe400008f1409 */
[----:B------:R-:W-:Y:S02]  /*12320*/  ISETP.GE.AND P1, PT, R215, UR4, PT ;  /* 0x00000004d7007c0c */ /* 0x000fe4000bf26270 */
[----:B------:R-:W-:Y:S01]  /*12330*/  @!P5 LEA.HI.X R23, R196, R3, R23, 0x2, P6 ;  /* 0x00000003c417d211 */ /* 0x000fe200030f1417 */
[----:B------:R2:W-:Y:S01]  /*12340*/  @!P4 ST.E.64 desc[UR36][R8.64], R80 ;  /* 0x000000500800c985 */ /* 0x0005e2000c101b24 */
[----:B-1----:R-:W-:-:S03]  /*12350*/  @!P3 LEA R4, P4, R217, R2, 0x2 ;  /* 0x00000002d904b211 */ /* 0x002fc600078810ff */
[----:B------:R-:W-:Y:S01]  /*12360*/  @!P5 ST.E.64 desc[UR36][R22.64], R84 ;  /* 0x000000541600d985 */ /* 0x000fe2000c101b24 */
[----:B------:R-:W-:Y:S02]  /*12370*/  ISETP.GE.AND P5, PT, R214, UR4, PT ;  /* 0x00000004d6007c0c */ /* 0x000fe4000bfa6270 */
[-C--:B------:R-:W-:Y:S02]  /*12380*/  @!P3 LEA.HI.X R5, R217, R3.reuse, R73, 0x2, P4 ;  /* 0x00000003d905b211 */ /* 0x080fe400020f1449 */
[CC--:B------:R-:W-:Y:S02]  /*12390*/  @!P2 LEA R10, P6, R216.reuse, R2.reuse, 0x2 ;  /* 0x00000002d80aa211 */ /* 0x0c0fe400078c10ff */
[----:B------:R-:W-:Y:S01]  /*123a0*/  @!P1 LEA R12, P4, R215, R2, 0x2 ;  /* 0x00000002d70c9211 */ /* 0x000fe200078810ff */
        /* <DEDUP_REMOVED lines=24> */
.L_x_1313:
[----:B------:R-:W-:Y:S05]  /*12530*/  BSYNC B1 ;  /* 0x0000000000017941 */ /* 0x000fea0003800000 */
.L_x_1312:
[----:B----4-:R3:W4:Y:S04]  /*12540*/  SHFL.IDX PT, R5, R17, 0x1, 0x1c1f ;  /* 0x003c1f0011057f89 */ /* 0x01072800000e0000 */
[----:B------:R3:W0:Y:S01]  /*12550*/  SHFL.IDX PT, R4, R0, 0x1, 0x1c1f ;  /* 0x003c1f0000047f89 */ /* 0x00062200000e0000 */
[----:B------:R-:W-:Y:S05]  /*12560*/  @P0 BRA `(.L_x_1311) ;  /* 0x00000014008c0947 */ /* 0x000fea0003800000 */
[----:B------:R-:W-:Y:S01]  /*12570*/  ULDC UR4, c[0x0][0xac8] ;  /* 0x0002b20000047ab9 */ /* 0x000fe20000000800 */
[C---:B------:R-:W-:Y:S01]  /*12580*/  VIADD R9, R19.reuse, 0x18 ;  /* 0x0000001813097836 */ /* 0x040fe20000000000 */
[C---:B------:R-:W-:Y:S01]  /*12590*/  ISETP.GE.AND P3, PT, R19.reuse, UR4, PT ;  /* 0x0000000413007c0c */ /* 0x040fe2000bf66270 */
[----:B------:R-:W-:Y:S01]  /*125a0*/  VIADD R13, R19, 0x20 ;  /* 0x00000020130d7836 */ /* 0x000fe20000000000 */
[----:B------:R-:W-:Y:S02]  /*125b0*/  ISETP.GE.AND P4, PT, R218, UR4, PT ;  /* 0x00000004da007c0c */ /* 0x000fe4000bf86270 */
[----:B------:R-:W-:Y:S02]  /*125c0*/  ISETP.GE.AND P0, PT, R9, UR4, PT ;  /* 0x0000000409007c0c */ /* 0x000fe4000bf06270 */
[----:B------:R-:W-:Y:S02]  /*125d0*/  ISETP.GE.AND P1, PT, R207, UR4, PT ;  /* 0x00000004cf007c0c */ /* 0x000fe4000bf26270 */
[----:B------:R-:W-:-:S02]  /*125e0*/  ISETP.GE.AND P2, PT, R13, UR4, PT ;  /* 0x000000040d007c0c */ /* 0x000fc4000bf46270 */
[----:B0--3--:R-:W-:Y:S02]  /*125f0*/  SHF.R.S32.HI R0, RZ, 0x1f, R9 ;  /* 0x0000001fff007819 */ /* 0x009fe40000011409 */
[----:B------:R-:W-:Y:S01]  /*12600*/  SHF.R.S32.HI R14, RZ, 0x1f, R13 ;  /* 0x0000001fff0e7819 */ /* 0x000fe2000001140d */
[----:B-12-4-:R-:W-:Y:S01]  /*12610*/  @!P3 IMAD.WIDE R2, R19, 0x4, R4 ;  /* 0x000000041302b825 */ /* 0x016fe200078e0204 */
[----:B------:R-:W-:Y:S02]  /*12620*/  SHF.R.S32.HI R15, RZ, 0x1f, R206 ;  /* 0x0000001fff0f7819 */ /* 0x000fe400000114ce */
[-C--:B------:R-:W-:Y:S02]  /*12630*/  @!P4 LEA R6, P6, R218, R4.reuse, 0x2 ;  /* 0x00000004da06c211 */ /* 0x080fe400078c10ff */
[----:B------:R-:W-:Y:S01]  /*12640*/  @!P0 LEA R10, P5, R9, R4, 0x2 ;  /* 0x00000004090a8211 */ /* 0x000fe200078a10ff */
[----:B------:R0:W-:Y:S01]  /*12650*/  @!P3 ST.E.64 desc[UR36][R2.64], R26 ;  /* 0x0000001a0200b985 */ /* 0x0001e2000c101b24 */
[----:B------:R-:W-:-:S02]  /*12660*/  ISETP.GE.AND P3, PT, R206, UR4, PT ;  /* 0x00000004ce007c0c */ /* 0x000fc4000bf66270 */
[-C--:B------:R-:W-:Y:S02]  /*12670*/  @!P4 LEA.HI.X R7, R218, R5.reuse, R74, 0x2, P6 ;  /* 0x00000005da07c211 */ /* 0x080fe400030f144a */
[-C--:B------:R-:W-:Y:S02]  /*12680*/  @!P0 LEA.HI.X R11, R9, R5.reuse, R0, 0x2, P5 ;  /* 0x00000005090b8211 */ /* 0x080fe400028f1400 */
[----:B------:R-:W-:Y:S01]  /*12690*/  SHF.R.S32.HI R0, RZ, 0x1f, R207 ;  /* 0x0000001fff007819 */ /* 0x000fe200000114cf */
[----:B------:R1:W-:Y:S01]  /*126a0*/  @!P4 ST.E.64 desc[UR36][R6.64], R30 ;  /* 0x0000001e0600c985 */ /* 0x0003e2000c101b24 */
[-C--:B------:R-:W-:Y:S02]  /*126b0*/  @!P1 LEA R8, P5, R207, R4.reuse, 0x2 ;  /* 0x00000004cf089211 */ /* 0x080fe400078a10ff */
[----:B------:R-:W-:Y:S02]  /*126c0*/  @!P2 LEA R12, P6, R13, R4, 0x2 ;  /* 0x000000040d0ca211 */ /* 0x000fe400078c10ff */
[----:B------:R-:W-:-:S02]  /*126d0*/  @!P1 LEA.HI.X R9, R207, R5, R0, 0x2, P5 ;  /* 0x00000005cf099211 */ /* 0x000fc400028f1400 */
[----:B------:R-:W-:Y:S02]  /*126e0*/  ISETP.GE.AND P4, PT, R205, UR4, PT ;  /* 0x00000004cd007c0c */ /* 0x000fe4000bf86270 */
[-C--:B------:R-:W-:Y:S01]  /*126f0*/  @!P2 LEA.HI.X R13, R13, R5.reuse, R14, 0x2, P6 ;  /* 0x000000050d0da211 */ /* 0x080fe200030f140e */
[----:B------:R2:W-:Y:S01]  /*12700*/  @!P1 ST.E.64 desc[UR36][R8.64], R34 ;  /* 0x0000002208009985 */ /* 0x0005e2000c101b24 */
[----:B------:R-:W-:Y:S02]  /*12710*/  ISETP.GE.AND P5, PT, R204, UR4, PT ;  /* 0x00000004cc007c0c */ /* 0x000fe4000bfa6270 */
[C---:B0-----:R-:W-:Y:S01]  /*12720*/  @!P3 LEA R2, P1, R206.reuse, R4, 0x2 ;  /* 0x00000004ce02b211 */ /* 0x041fe200078210ff */
[----:B------:R0:W-:Y:S01]  /*12730*/  @!P0 ST.E.64 desc[UR36][R10.64], R38 ;  /* 0x000000260a008985 */ /* 0x0001e2000c101b24 */
[----:B------:R-:W-:Y:S02]  /*12740*/  SHF.R.S32.HI R0, RZ, 0x1f, R205 ;  /* 0x0000001fff007819 */ /* 0x000fe400000114cd */
[----:B------:R-:W-:Y:S01]  /*12750*/  @!P3 LEA.HI.X R3, R206, R5, R15, 0x2, P1 ;  /* 0x00000005ce03b211 */ /* 0x000fe200008f140f */
[----:B------:R3:W-:Y:S01]  /*12760*/  @!P2 ST.E.64 desc[UR36][R12.64], R42 ;  /* 0x0000002a0c00a985 */ /* 0x0007e2000c101b24 */
[----:B------:R-:W-:-:S02]  /*12770*/  ISETP.GE.AND P2, PT, R203, UR4, PT ;  /* 0x00000004cb007c0c */ /* 0x000fc4000bf46270 */
[----:B------:R-:W-:Y:S01]  /*12780*/  ISETP.GE.AND P1, PT, R202, UR4, PT ;  /* 0x00000004ca007c0c */ /* 0x000fe2000bf26270 */
[----:B------:R4:W-:Y:S01]  /*12790*/  @!P3 ST.E.64 desc[UR36][R2.64], R46 ;  /* 0x0000002e0200b985 */ /* 0x0009e2000c101b24 */
[CC--:B-1----:R-:W-:Y:S02]  /*127a0*/  @!P4 LEA R6, P0, R205.reuse, R4.reuse, 0x2 ;  /* 0x00000004cd06c211 */ /* 0x0c2fe400078010ff */
[----:B------:R-:W-:Y:S02]  /*127b0*/  SHF.R.S32.HI R17, RZ, 0x1f, R204 ;  /* 0x0000001fff117819 */ /* 0x000fe400000114cc */
[----:B------:R-:W-:Y:S02]  /*127c0*/  @!P5 LEA R14, P6, R204, R4, 0x2 ;  /* 0x00000004cc0ed211 */ /* 0x000fe400078c10ff */
[----:B------:R-:W-:Y:S02]  /*127d0*/  @!P4 LEA.HI.X R7, R205, R5, R0, 0x2, P0 ;  /* 0x00000005cd07c211 */ /* 0x000fe400000f1400 */
[----:B------:R-:W-:-:S02]  /*127e0*/  ISETP.GE.AND P0, PT, R201, UR4, PT ;  /* 0x00000004c9007c0c */ /* 0x000fc4000bf06270 */
[----:B------:R-:W-:Y:S01]  /*127f0*/  @!P5 LEA.HI.X R15, R204, R5, R17, 0x2, P6 ;  /* 0x00000005cc0fd211 */ /* 0x000fe200030f1411 */
[----:B------:R1:W-:Y:S01]  /*12800*/  @!P4 ST.E.64 desc[UR36][R6.64], R50 ;  /* 0x000000320600c985 */ /* 0x0003e2000c101b24 */
[----:B------:R-:W-:Y:S02]  /*12810*/  SHF.R.S32.HI R0, RZ, 0x1f, R203 ;  /* 0x0000001fff007819 */ /* 0x000fe400000114cb */
[-C--:B--2---:R-:W-:Y:S01]  /*12820*/  @!P2 LEA R8, P4, R203, R4.reuse, 0x2 ;  /* 0x00000004cb08a211 */ /* 0x084fe200078810ff */
[----:B------:R2:W-:Y:S01]  /*12830*/  @!P5 ST.E.64 desc[UR36][R14.64], R54 ;  /* 0x000000360e00d985 */ /* 0x0005e2000c101b24 */
[----:B0-----:R-:W-:Y:S02]  /*12840*/  SHF.R.S32.HI R11, RZ, 0x1f, R202 ;  /* 0x0000001fff0b7819 */ /* 0x001fe400000114ca */
[----:B------:R-:W-:Y:S02]  /*12850*/  @!P1 LEA R10, P3, R202, R4, 0x2 ;  /* 0x00000004ca0a9211 */ /* 0x000fe400078610ff */
[----:B------:R-:W-:-:S02]  /*12860*/  ISETP.GE.AND P5, PT, R200, UR4, PT ;  /* 0x00000004c8007c0c */ /* 0x000fc4000bfa6270 */
[-C--:B------:R-:W-:Y:S02]  /*12870*/  @!P2 LEA.HI.X R9, R203, R5.reuse, R0, 0x2, P4 ;  /* 0x00000005cb09a211 */ /* 0x080fe400020f1400 */
[----:B------:R-:W-:Y:S02]  /*12880*/  ISETP.GE.AND P4, PT, R199, UR4, PT ;  /* 0x00000004c7007c0c */ /* 0x000fe4000bf86270 */
[----:B------:R-:W-:Y:S01]  /*12890*/  @!P1 LEA.HI.X R11, R202, R5, R11, 0x2, P3 ;  /* 0x00000005ca0b9211 */ /* 0x000fe200018f140b */
[----:B------:R0:W-:Y:S01]  /*128a0*/  @!P2 ST.E.64 desc[UR36][R8.64], R58 ;  /* 0x0000003a0800a985 */ /* 0x0001e2000c101b24 */
[----:B------:R-:W-:Y:S02]  /*128b0*/  ISETP.GE.AND P3, PT, R198, UR4, PT ;  /* 0x00000004c6007c0c */ /* 0x000fe4000bf66270 */
[----:B---3--:R-:W-:Y:S01]  /*128c0*/  SHF.R.S32.HI R13, RZ, 0x1f, R201 ;  /* 0x0000001fff0d7819 */ /* 0x008fe200000114c9 */
[----:B------:R3:W-:Y:S01]  /*128d0*/  @!P1 ST.E.64 desc[UR36][R10.64], R62 ;  /* 0x0000003e0a009985 */ /* 0x0007e2000c101b24 */
[----:B------:R-:W-:-:S02]  /*128e0*/  @!P0 LEA R12, P6, R201, R4, 0x2 ;  /* 0x00000004c90c8211 */ /* 0x000fc400078c10ff */
[----:B----4-:R-:W-:Y:S02]  /*128f0*/  SHF.R.S32.HI R3, RZ, 0x1f, R200 ;  /* 0x0000001fff037819 */ /* 0x010fe400000114c8 */
[----:B------:R-:W-:Y:S02]  /*12900*/  @!P0 LEA.HI.X R13, R201, R5, R13, 0x2, P6 ;  /* 0x00000005c90d8211 */ /* 0x000fe400030f140d */
[-C--:B------:R-:W-:Y:S02]  /*12910*/  @!P5 LEA R2, P1, R200, R4.reuse, 0x2 ;  /* 0x00000004c802d211 */ /* 0x080fe400078210ff */
[----:B------:R-:W-:Y:S01]  /*12920*/  SHF.R.S32.HI R0, RZ, 0x1f, R199 ;  /* 0x0000001fff007819 */ /* 0x000fe200000114c7 */
[----:B------:R4:W-:Y:S01]  /*12930*/  @!P0 ST.E.64 desc[UR36][R12.64], R66 ;  /* 0x000000420c008985 */ /* 0x0009e2000c101b24 */
[----:B------:R-:W-:Y:S02]  /*12940*/  ISETP.GE.AND P2, PT, R197, UR4, PT ;  /* 0x00000004c5007c0c */ /* 0x000fe4000bf46270 */
[----:B-1----:R-:W-:-:S02]  /*12950*/  @!P4 LEA R6, P0, R199, R4, 0x2 ;  /* 0x00000004c706c211 */ /* 0x002fc400078010ff */
[----:B--2---:R-:W-:Y:S02]  /*12960*/  SHF.R.S32.HI R15, RZ, 0x1f, R198 ;  /* 0x0000001fff0f7819 */ /* 0x004fe400000114c6 */
[----:B------:R-:W-:Y:S02]  /*12970*/  @!P3 LEA R14, P6, R198, R4, 0x2 ;  /* 0x00000004c60eb211 */ /* 0x000fe400078c10ff */
[-C--:B------:R-:W-:Y:S02]  /*12980*/  @!P5 LEA.HI.X R3, R200, R5.reuse, R3, 0x2, P1 ;  /* 0x00000005c803d211 */ /* 0x080fe400008f1403 */
[----:B------:R-:W-:Y:S02]  /*12990*/  ISETP.GE.AND P1, PT, R196, UR4, PT ;  /* 0x00000004c4007c0c */ /* 0x000fe4000bf26270 */
[----:B------:R-:W-:Y:S01]  /*129a0*/  @!P4 LEA.HI.X R7, R199, R5, R0, 0x2, P0 ;  /* 0x00000005c707c211 */ /* 0x000fe200000f1400 */
[----:B------:R1:W-:Y:S01]  /*129b0*/  @!P5 ST.E.64 desc[UR36][R2.64], R70 ;  /* 0x000000460200d985 */ /* 0x0003e2000c101b24 */
[----:B------:R-:W-:-:S02]  /*129c0*/  ISETP.GE.AND P0, PT, R217, UR4, PT ;  /* 0x00000004d9007c0c */ /* 0x000fc4000bf06270 */
[----:B------:R-:W-:Y:S01]  /*129d0*/  @!P3 LEA.HI.X R15, R198, R5, R15, 0x2, P6 ;  /* 0x00000005c60fb211 */ /* 0x000fe200030f140f */
[----:B------:R2:W-:Y:S01]  /*129e0*/  @!P4 ST.E.64 desc[UR36][R6.64], R122 ;  /* 0x0000007a0600c985 */ /* 0x0005e2000c101b24 */
[----:B------:R-:W-:Y:S02]  /*129f0*/  SHF.R.S32.HI R0, RZ, 0x1f, R197 ;  /* 0x0000001fff007819 */ /* 0x000fe400000114c5 */
[-C--:B0-----:R-:W-:Y:S01]  /*12a00*/  @!P2 LEA R8, P4, R197, R4.reuse, 0x2 ;  /* 0x00000004c508a211 */ /* 0x081fe200078810ff */
[----:B------:R-:W-:Y:S01]  /*12a10*/  @!P3 ST.E.64 desc[UR36][R14.64], R78 ;  /* 0x0000004e0e00b985 */ /* 0x000fe2000c101b24 */
[----:B------:R-:W-:Y:S02]  /*12a20*/  ISETP.GE.AND P3, PT, R216, UR4, PT ;  /* 0x00000004d8007c0c */ /* 0x000fe4000bf66270 */
[----:B---3--:R-:W-:Y:S02]  /*12a30*/  SHF.R.S32.HI R11, RZ, 0x1f, R196 ;  /* 0x0000001fff0b7819 */ /* 0x008fe400000114c4 */
[----:B------:R-:W-:-:S02]  /*12a40*/  @!P1 LEA R10, P5, R196, R4, 0x2 ;  /* 0x00000004c40a9211 */ /* 0x000fc400078a10ff */
[-C--:B------:R-:W-:Y:S02]  /*12a50*/  @!P2 LEA.HI.X R9, R197, R5.reuse, R0, 0x2, P4 ;  /* 0x00000005c509a211 */ /* 0x080fe400020f1400 */
[-C--:B----4-:R-:W-:Y:S02]  /*12a60*/  @!P0 LEA R12, P6, R217, R4.reuse, 0x2 ;  /* 0x00000004d90c8211 */ /* 0x090fe400078c10ff */
[----:B------:R-:W-:Y:S01]  /*12a70*/  ISETP.GE.AND P4, PT, R215, UR4, PT ;  /* 0x00000004d7007c0c */ /* 0x000fe2000bf86270 */
[----:B------:R0:W-:Y:S01]  /*12a80*/  @!P2 ST.E.64 desc[UR36][R8.64], R82 ;  /* 0x000000520800a985 */ /* 0x0001e2000c101b24 */
[-C--:B------:R-:W-:Y:S02]  /*12a90*/  @!P1 LEA.HI.X R11, R196, R5.reuse, R11, 0x2, P5 ;  /* 0x00000005c40b9211 */ /* 0x080fe400028f140b */
[----:B------:R-:W-:Y:S02]  /*12aa0*/  @!P0 LEA.HI.X R13, R217, R5, R73, 0x2, P6 ;  /* 0x00000005d90d8211 */ /* 0x000fe400030f1449 */
[----:B------:R-:W-:Y:S01]  /*12ab0*/  ISETP.GE.AND P2, PT, R214, UR4, PT ;  /* 0x00000004d6007c0c */ /* 0x000fe2000bf46270 */
[----:B------:R3:W-:Y:S01]  /*12ac0*/  @!P1 ST.E.64 desc[UR36][R10.64], R86 ;  /* 0x000000560a009985 */ /* 0x0007e2000c101b24 */
[----:B-1----:R-:W-:-:S02]  /*12ad0*/  @!P3 LEA R2, P5, R216, R4, 0x2 ;  /* 0x00000004d802b211 */ /* 0x002fc400078a10ff */
[----:B------:R-:W-:Y:S01]  /*12ae0*/  ISETP.GE.AND P1, PT, R213, UR4, PT ;  /* 0x00000004d5007c0c */ /* 0x000fe2000bf26270 */
[----:B------:R1:W-:Y:S01]  /*12af0*/  @!P0 ST.E.64 desc[UR36][R12.64], R90 ;  /* 0x0000005a0c008985 */ /* 0x0003e2000c101b24 */
[----:B------:R-:W-:Y:S02]  /*12b00*/  ISETP.GE.AND P0, PT, R212, UR4, PT ;  /* 0x00000004d4007c0c */ /* 0x000fe4000bf06270 */
[----:B------:R-:W-:Y:S02]  /*12b10*/  @!P3 LEA.HI.X R3, R216, R5, R229, 0x2, P5 ;  /* 0x00000005d803b211 */ /* 0x000fe400028f14e5 */
[----:B------:R-:W-:Y:S02]  /*12b20*/  ISETP.GE.AND P5, PT, R211, UR4, PT ;  /* 0x00000004d3007c0c */ /* 0x000fe4000bfa6270 */
[-C--:B--2---:R-:W-:Y:S01]  /*12b30*/  @!P4 LEA R6, P6, R215, R4.reuse, 0x2 ;  /* 0x00000004d706c211 */ /* 0x084fe200078c10ff */
[----:B------:R2:W-:Y:S01]  /*12b40*/  @!P3 ST.E.64 desc[UR36][R2.64], R94 ;  /* 0x0000005e0200b985 */ /* 0x0005e2000c101b24 */
[----:B0-----:R-:W-:-:S02]  /*12b50*/  @!P2 LEA R8, P3, R214, R4, 0x2 ;  /* 0x00000004d608a211 */ /* 0x001fc400078610ff */
[-C--:B------:R-:W-:Y:S02]  /*12b60*/  @!P4 LEA.HI.X R7, R215, R5.reuse, R228, 0x2, P6 ;  /* 0x00000005d707c211 */ /* 0x080fe400030f14e4 */
[-C--:B---3--:R-:W-:Y:S02]  /*12b70*/  @!P1 LEA R10, P6, R213, R4.reuse, 0x2 ;  /* 0x00000004d50a9211 */ /* 0x088fe400078c10ff */
[-C--:B------:R-:W-:Y:S01]  /*12b80*/  @!P2 LEA.HI.X R9, R214, R5.reuse, R227, 0x2, P3 ;  /* 0x00000005d609a211 */ /* 0x080fe200018f14e3 */
[----:B------:R2:W-:Y:S01]  /*12b90*/  @!P4 ST.E.64 desc[UR36][R6.64], R124 ;  /* 0x0000007c0600c985 */ /* 0x0005e2000c101b24 */
[-C--:B-1----:R-:W-:Y:S02]  /*12ba0*/  @!P0 LEA R12, P4, R212, R4.reuse, 0x2 ;  /* 0x00000004d40c8211 */ /* 0x082fe400078810ff */
[----:B------:R-:W-:Y:S01]  /*12bb0*/  @!P5 LEA R14, P3, R211, R4, 0x2 ;  /* 0x00000004d30ed211 */ /* 0x000fe200078610ff */
[----:B------:R2:W-:Y:S01]  /*12bc0*/  @!P2 ST.E.64 desc[UR36][R8.64], R126 ;  /* 0x0000007e0800a985 */ /* 0x0005e2000c101b24 */
[----:B------:R-:W-:-:S02]  /*12bd0*/  @!P1 LEA.HI.X R11, R213, R5, R226, 0x2, P6 ;  /* 0x00000005d50b9211 */ /* 0x000fc400030f14e2 */
[-C--:B------:R-:W-:Y:S02]  /*12be0*/  @!P0 LEA.HI.X R13, R212, R5.reuse, R225, 0x2, P4 ;  /* 0x00000005d40d8211 */ /* 0x080fe400020f14e1 */
[----:B------:R-:W-:Y:S01]  /*12bf0*/  @!P5 LEA.HI.X R15, R211, R5, R224, 0x2, P3 ;  /* 0x00000005d30fd211 */ /* 0x000fe200018f14e0 */
[----:B------:R2:W-:Y:S04]  /*12c00*/  @!P1 ST.E.64 desc[UR36][R10.64], R128 ;  /* 0x000000800a009985 */ /* 0x0005e8000c101b24 */
[----:B------:R2:W-:Y:S01]  /*12c10*/  @!P0 ST.E.64 desc[UR36][R12.64], R110 ;  /* 0x0000006e0c008985 */ /* 0x0005e2000c101b24 */
[----:B------:R-:W-:-:S03]  /*12c20*/  ISETP.GE.AND P0, PT, R210, UR4, PT ;  /* 0x00000004d2007c0c */ /* 0x000fc6000bf06270 */
[----:B------:R2:W-:Y:S10]  /*12c30*/  @!P5 ST.E.64 desc[UR36][R14.64], R114 ;  /* 0x000000720e00d985 */ /* 0x0005f4000c101b24 */
[----:B------:R-:W-:Y:S05]  /*12c40*/  @P0 BRA `(.L_x_1311) ;  /* 0x0000000c00d40947 */ /* 0x000fea0003800000 */
[----:B--2---:R-:W-:-:S04]  /*12c50*/  LEA R2, P0, R210, R4, 0x2 ;  /* 0x00000004d2027211 */ /* 0x004fc800078010ff */
[----:B------:R-:W-:-:S05]  /*12c60*/  LEA.HI.X R3, R210, R5, R223, 0x2, P0 ;  /* 0x00000005d2037211 */ /* 0x000fca00000f14df */
[----:B------:R0:W-:Y:S01]  /*12c70*/  ST.E.64 desc[UR36][R2.64], R118 ;  /* 0x0000007602007985 */ /* 0x0001e2000c101b24 */
[----:B------:R-:W-:Y:S05]  /*12c80*/  BRA `(.L_x_1311) ;  /* 0x0000000c00c47947 */ /* 0x000fea0003800000 */
.L_x_1302:
[----:B------:R-:W0:Y:S01]  /*12c90*/  LDC.64 R2, c[0x0][0xc00] ;  /* 0x00030000ff027b82 */ /* 0x000e220000000a00 */
[----:B------:R-:W-:Y:S01]  /*12ca0*/  R2UR UR11, R220 ;  /* 0x00000000dc0b72ca */ /* 0x000fe200000e0000 */
[----:B------:R-:W-:Y:S01]  /*12cb0*/  ULDC.64 UR8, c[0x0][0xc00] ;  /* 0x0003000000087ab9 */ /* 0x000fe20000000a00 */
[----:B------:R-:W-:Y:S01]  /*12cc0*/  IMAD.MOV.U32 R7, RZ, RZ, RZ ;  /* 0x000000ffff077224 */ /* 0x000fe200078e00ff */
[----:B------:R-:W-:-:S04]  /*12cd0*/  R2UR UR10, R195 ;  /* 0x00000000c30a72ca */ /* 0x000fc800000e0000 */
[----:B------:R-:W1:Y:S06]  /*12ce0*/  LDC.64 R4, c[0x0][0xc08] ;  /* 0x00030200ff047b82 */ /* 0x000e6c0000000a00 */
[----:B------:R-:W-:Y:S01]  /*12cf0*/  UIMAD.WIDE UR8, UR11, 0x4, UR8 ;  /* 0x000000040b0878a5 */ /* 0x000fe2000f8e0208 */
[----:B0-----:R-:W-:-:S05]  /*12d00*/  ISETP.NE.U32.AND P0, PT, R2, RZ, PT ;  /* 0x000000ff0200720c */ /* 0x001fca0003f05070 */
[----:B------:R-:W-:Y:S01]  /*12d10*/  IMAD.U32 R2, RZ, RZ, UR8 ;  /* 0x00000008ff027e24 */ /* 0x000fe2000f8e00ff */
[----:B------:R-:W-:Y:S01]  /*12d20*/  R2UR UR4, R3 ;  /* 0x00000000030472ca */ /* 0x000fe200000e0000 */
[----:B------:R-:W-:Y:S01]  /*12d30*/  IMAD.U32 R3, RZ, RZ, UR9 ;  /* 0x00000009ff037e24 */ /* 0x000fe2000f8e00ff */
[----:B-1----:R-:W-:-:S05]  /*12d40*/  ISETP.NE.U32.AND P1, PT, R4, RZ, PT ;  /* 0x000000ff0400720c */ /* 0x002fca0003f25070 */
[----:B------:R-:W-:-:S06]  /*12d50*/  VOTEU.ANY UP0, P0 ;  /* 0x00000000003f7886 */ /* 0x000fcc0000000100 */
[----:B------:R-:W-:Y:S01]  /*12d60*/  UISETP.NE.AND.EX UP0, UPT, UR4, URZ, UPT, UP0 ;  /* 0x0000003f0400728c */ /* 0x000fe2000bf05300 */
[----:B------:R-:W-:Y:S01]  /*12d70*/  R2UR UR4, R5 ;  /* 0x00000000050472ca */ /* 0x000fe200000e0000 */
[----:B------:R-:W-:-:S04]  /*12d80*/  VOTEU.ANY UP1, P1 ;  /* 0x00000000003f7886 */ /* 0x000fc80000820100 */
[----:B------:R-:W-:-:S08]  /*12d90*/  PLOP3.LUT P0, PT, PT, PT, UP0, 0x80, 0x0 ;  /* 0x000000000000781c */ /* 0x000fd00003f0f008 */
[----:B------:R-:W-:-:S06]  /*12da0*/  UISETP.NE.AND.EX UP1, UPT, UR4, URZ, UPT, UP1 ;  /* 0x0000003f0400728c */ /* 0x000fcc000bf25310 */
[----:B------:R-:W-:Y:S01]  /*12db0*/  PLOP3.LUT P1, PT, PT, PT, UP1, 0x80, 0x0 ;  /* 0x000000000000781c */ /* 0x000fe20003f2f018 */
[----:B------:R0:W5:Y:S01]  /*12dc0*/  @P0 LDG.E R7, desc[UR36][R2.64] ;  /* 0x0000002402070981 */ /* 0x000162000c1e1900 */
[----:B------:R-:W-:Y:S02]  /*12dd0*/  ULDC UR4, c[0x0][0xa88] ;  /* 0x0002a20000047ab9 */ /* 0x000fe40000000800 */
[----:B------:R-:W-:Y:S01]  /*12de0*/  IMAD.U32 R0, RZ, RZ, UR4 ;  /* 0x00000004ff007e24 */ /* 0x000fe2000f8e00ff */
[----:B------:R-:W-:Y:S02]  /*12df0*/  @UP1 ULDC.64 UR8, c[0x0][0xc08] ;  /* 0x0003020000081ab9 */ /* 0x000fe40000000a00 */
[----:B------:R-:W-:-:S06]  /*12e00*/  @UP1 UIMAD.WIDE UR8, UR11, 0x4, UR8 ;  /* 0x000000040b0818a5 */ /* 0x000fcc000f8e0208 */
[----:B------:R-:W-:Y:S02]  /*12e10*/  IMAD.U32 R4, RZ, RZ, UR8 ;  /* 0x00000008ff047e24 */ /* 0x000fe4000f8e00ff */
[----:B------:R-:W-:-:S05]  /*12e20*/  IMAD.U32 R5, RZ, RZ, UR9 ;  /* 0x00000009ff057e24 */ /* 0x000fca000f8e00ff */
[----:B------:R0:W5:Y:S01]  /*12e30*/  @P1 LDG.E R0, desc[UR36][R4.64] ;  /* 0x0000002404001981 */ /* 0x000162000c1e1900 */
[----:B------:R-:W-:-:S11]  /*12e40*/  UISETP.NE.AND UP1, UPT, UR10, URZ, UPT ;  /* 0x0000003f0a00728c */ /* 0x000fd6000bf25270 */
[----:B------:R-:W-:Y:S02]  /*12e50*/  @!UP1 ULDC UR10, c[0x0][0xad4] ;  /* 0x0002b500000a9ab9 */ /* 0x000fe40000000800 */
[----:B------:R-:W-:Y:S01]  /*12e60*/  IMAD.U32 R195, RZ, RZ, UR10 ;  /* 0x0000000affc37e24 */ /* 0x000fe2000f8e00ff */
[----:B0-----:R-:W-:Y:S06]  /*12e70*/  @P1 BRA `(.L_x_1314) ;  /* 0x0000000000101947 */ /* 0x001fec0003800000 */
[----:B------:R-:W-:Y:S05]  /*12e80*/  @!P0 BRA `(.L_x_1314) ;  /* 0x00000000000c8947 */ /* 0x000fea0003800000 */
[----:B------:R-:W2:Y:S04]  /*12e90*/  LDG.E R5, desc[UR36][R2.64] ;  /* 0x0000002402057981 */ /* 0x000ea8000c1e1900 */
[----:B-----5:R-:W2:Y:S02]  /*12ea0*/  LDG.E R0, desc[UR36][R2.64+0x4] ;  /* 0x0000042402007981 */ /* 0x020ea4000c1e1900 */
[----:B--2---:R-:W-:-:S07]  /*12eb0*/  IMAD.IADD R0, R0, 0x1, -R5 ;  /* 0x0000000100007824 */ /* 0x004fce00078e0a05 */
.L_x_1314:
[----:B------:R-:W0:Y:S01]  /*12ec0*/  S2R R2, SR_TID.X ;  /* 0x0000000000027919 */ /* 0x000e220000002100 */
[----:B------:R-:W-:Y:S01]  /*12ed0*/  R2UR UR4, R220 ;  /* 0x00000000dc0472ca */ /* 0x000fe200000e0000 */
[----:B------:R-:W-:Y:S01]  /*12ee0*/  BSSY B1, `(.L_x_1315) ;  /* 0x0000043000017945 */ /* 0x000fe20003800000 */
[----:B-----5:R-:W-:-:S11]  /*12ef0*/  R2UR UR20, R7 ;  /* 0x00000000071472ca */ /* 0x020fd600000e0000 */
[----:B------:R-:W-:Y:S02]  /*12f00*/  USHF.R.S32.HI UR8, URZ, 0x1f, UR4 ;  /* 0x0000001f3f087899 */ /* 0x000fe40008011404 */
[----:B------:R-:W-:Y:S02]  /*12f10*/  USEL UR4, UR4, URZ, !UP0 ;  /* 0x0000003f04047287 */ /* 0x000fe4000c000000 */
[----:B------:R-:W-:Y:S02]  /*12f20*/  USEL UR8, UR8, URZ, !UP0 ;  /* 0x0000003f08087287 */ /* 0x000fe4000c000000 */
[----:B------:R-:W-:Y:S01]  /*12f30*/  USHF.R.S32.HI UR20, URZ, 0x1f, UR20 ;  /* 0x0000001f3f147899 */ /* 0x000fe20008011414 */
[----:B0-----:R-:W-:-:S05]  /*12f40*/  VIADD R2, R2, 0xffffff80 ;  /* 0xffffff8002027836 */ /* 0x001fca0000000000 */
[----:B------:R-:W-:-:S13]  /*12f50*/  ISETP.GT.AND P0, PT, R2, 0x7f, PT ;  /* 0x0000007f0200780c */ /* 0x000fda0003f04270 */
[----:B------:R-:W-:Y:S05]  /*12f60*/  @P0 BRA `(.L_x_1316) ;  /* 0x0000000000e80947 */ /* 0x000fea0003800000 */
[----:B------:R-:W0:Y:S01]  /*12f70*/  S2R R6, SR_TID.X ;  /* 0x0000000000067919 */ /* 0x000e220000002100 */
[----:B------:R-:W1:Y:S01]  /*12f80*/  LDC R9, c[0x0][0xbe8] ;  /* 0x0002fa00ff097b82 */ /* 0x000e620000000800 */
[----:B------:R-:W-:-:S13]  /*12f90*/  R2UR UR9, R23 ;  /* 0x00000000170972ca */ /* 0x000fda00000e0000 */
[----:B------:R-:W-:Y:S02]  /*12fa0*/  IMAD.U32 R3, RZ, RZ, UR9 ;  /* 0x00000009ff037e24 */ /* 0x000fe4000f8e00ff */
[----:B-1----:R-:W-:-:S03]  /*12fb0*/  IMAD R2, R0, R9, RZ ;  /* 0x0000000900027224 */ /* 0x002fc600078e02ff */
[----:B0-----:R-:W-:-:S04]  /*12fc0*/  IADD3 R6, R3, -0x80, R6 ;  /* 0xffffff8003067810 */ /* 0x001fc80007ffe006 */
        /* <DEDUP_REMOVED lines=15> */
[----:B------:R-:W-:Y:S02]  /*130c0*/  UIMAD.WIDE.U32 UR16, UR10, UR19, URZ ;  /* 0x000000130a1072a5 */ /* 0x000fe4000f8e003f */
[----:B------:R-:W-:Y:S01]  /*130d0*/  UIMAD UR19, UR11, UR19, URZ ;  /* 0x000000130b1372a4 */ /* 0x000fe2000f8e023f */
[----:B0-----:R-:W-:Y:S01]  /*130e0*/  @P0 IMAD.HI.U32 R5, R6, R5, RZ ;  /* 0x0000000506050227 */ /* 0x001fe200078e00ff */
[----:B------:R-:W-:Y:S02]  /*130f0*/  UIMAD UR13, UR13, UR4, URZ ;  /* 0x000000040d0d72a4 */ /* 0x000fe4000f8e023f */
[----:B------:R-:W-:Y:S01]  /*13100*/  UIMAD.WIDE.U32 UR10, UR12, UR4, URZ ;  /* 0x000000040c0a72a5 */ /* 0x000fe2000f8e003f */
[----:B------:R-:W-:Y:S01]  /*13110*/  IMAD.U32 R2, RZ, RZ, UR16 ;  /* 0x00000010ff027e24 */ /* 0x000fe2000f8e00ff */
[----:B------:R-:W-:-:S02]  /*13120*/  UIADD3 UR19, UR17, UR19, URZ ;  /* 0x0000001311137290 */ /* 0x000fc4000fffe03f */
[----:B------:R-:W-:Y:S01]  /*13130*/  IMAD.U32 R3, RZ, RZ, UR17 ;  /* 0x00000011ff037e24 */ /* 0x000fe2000f8e00ff */
[----:B------:R-:W-:Y:S01]  /*13140*/  UIMAD UR13, UR12, UR8, UR13 ;  /* 0x000000080c0d72a4 */ /* 0x000fe2000f8e020d */
[----:B-1----:R-:W-:Y:S01]  /*13150*/  @P0 SHF.R.U32.HI R4, RZ, R8, R5 ;  /* 0x00000008ff040219 */ /* 0x002fe20000011605 */
[----:B------:R-:W-:Y:S01]  /*13160*/  ULDC.64 UR14, c[0x0][UR18+0x228] ;  /* 0x00008a00120e7abb */ /* 0x000fe20008000a00 */
[----:B------:R-:W-:Y:S01]  /*13170*/  IADD3 R3, P0, P1, R2, UR10, R7 ;  /* 0x0000000a02037c10 */ /* 0x000fe2000f91e007 */
[----:B------:R-:W-:Y:S01]  /*13180*/  UIADD3 UR13, UR11, UR13, URZ ;  /* 0x0000000d0b0d7290 */ /* 0x000fe2000fffe03f */
[----:B------:R-:W-:Y:S01]  /*13190*/  IMAD.U32 R2, RZ, RZ, UR20 ;  /* 0x00000014ff027e24 */ /* 0x000fe2000f8e00ff */
[----:B------:R-:W-:Y:S01]  /*131a0*/  UIMAD.WIDE.U32 UR16, UR14, UR9, URZ ;  /* 0x000000090e1072a5 */ /* 0x000fe2000f8e003f */
[----:B------:R-:W-:Y:S01]  /*131b0*/  IMAD.MOV R5, RZ, RZ, -R4 ;  /* 0x000000ffff057224 */ /* 0x000fe200078e0a04 */
[----:B------:R-:W-:Y:S01]  /*131c0*/  UIMAD UR9, UR15, UR9, URZ ;  /* 0x000000090f0972a4 */ /* 0x000fe2000f8e023f */
[----:B------:R-:W-:Y:S01]  /*131d0*/  IMAD.U32 R11, RZ, RZ, UR19 ;  /* 0x00000013ff0b7e24 */ /* 0x000fe2000f8e00ff */
[----:B------:R-:W-:Y:S01]  /*131e0*/  ULDC.64 UR10, c[0x0][UR18+0x210] ;  /* 0x00008400120a7abb */ /* 0x000fe20008000a00 */
[----:B------:R-:W-:Y:S01]  /*131f0*/  IMAD R5, R9, R5, R6 ;  /* 0x0000000509057224 */ /* 0x000fe200078e0206 */
[----:B------:R-:W-:-:S02]  /*13200*/  UIADD3 UR9, UR17, UR9, URZ ;  /* 0x0000000911097290 */ /* 0x000fc4000fffe03f */
[----:B------:R-:W-:Y:S01]  /*13210*/  IADD3.X R6, R11, UR13, R2, P0, P1 ;  /* 0x0000000d0b067c10 */ /* 0x000fe200087e2402 */
[----:B------:R-:W-:Y:S01]  /*13220*/  IMAD R9, R5, UR11, RZ ;  /* 0x0000000b05097c24 */ /* 0x000fe2000f8e02ff */
[----:B------:R-:W-:Y:S01]  /*13230*/  IADD3 R2, P0, P1, R4, UR16, R3 ;  /* 0x0000001004027c10 */ /* 0x000fe2000f91e003 */
[----:B------:R-:W-:Y:S01]  /*13240*/  ULDC.64 UR12, c[0x0][0xba8] ;  /* 0x0002ea00000c7ab9 */ /* 0x000fe20000000a00 */
[----:B------:R-:W-:Y:S01]  /*13250*/  SHF.R.S32.HI R3, RZ, 0x1f, R4 ;  /* 0x0000001fff037819 */ /* 0x000fe20000011404 */
[----:B------:R-:W-:Y:S01]  /*13260*/  @!UP0 ULDC UR12, c[0x0][0xb50] ;  /* 0x0002d400000c8ab9 */ /* 0x000fe20000000800 */
[----:B------:R-:W-:Y:S01]  /*13270*/  SHF.R.S32.HI R4, RZ, 0x1f, R5 ;  /* 0x0000001fff047819 */ /* 0x000fe20000011405 */
[----:B------:R-:W-:Y:S01]  /*13280*/  @!UP0 ULDC UR13, c[0x0][0xb54] ;  /* 0x0002d500000d8ab9 */ /* 0x000fe20000000800 */
[----:B------:R-:W-:-:S03]  /*13290*/  IADD3.X R3, R3, UR9, R6, P0, P1 ;  /* 0x0000000903037c10 */ /* 0x000fc600087e2406 */
[----:B------:R-:W-:Y:S02]  /*132a0*/  IMAD R9, R4, UR10, R9 ;  /* 0x0000000a04097c24 */ /* 0x000fe4000f8e0209 */
[----:B------:R-:W-:-:S04]  /*132b0*/  IMAD.WIDE.U32 R2, R5, UR10, R2 ;  /* 0x0000000a05027c25 */ /* 0x000fc8000f8e0002 */
[----:B------:R-:W-:Y:S01]  /*132c0*/  IMAD.IADD R3, R3, 0x1, R9 ;  /* 0x0000000103037824 */ /* 0x000fe200078e0209 */
[----:B------:R-:W-:-:S04]  /*132d0*/  LEA R4, P0, R2, UR12, 0x2 ;  /* 0x0000000c02047c11 */ /* 0x000fc8000f8010ff */
[----:B------:R-:W-:Y:S01]  /*132e0*/  LEA.HI.X R5, R2, UR13, R3, 0x2, P0 ;  /* 0x0000000d02057c11 */ /* 0x000fe200080f1403 */
[----:B------:R-:W-:-:S05]  /*132f0*/  IMAD.MOV.U32 R3, RZ, RZ, -0x800000 ;  /* 0xff800000ff037424 */ /* 0x000fca00078e00ff */
[----:B------:R0:W-:Y:S03]  /*13300*/  STG.E desc[UR36][R4.64], R3 ;  /* 0x0000000304007986 */ /* 0x0001e6000c101924 */
.L_x_1316:
[----:B------:R-:W-:Y:S05]  /*13310*/  BSYNC B1 ;  /* 0x0000000000017941 */ /* 0x000fea0003800000 */
.L_x_1315:
[----:B------:R-:W-:-:S13]  /*13320*/  R2UR UR9, R195 ;  /* 0x00000000c30972ca */ /* 0x000fda00000e0000 */
[----:B------:R-:W-:-:S06]  /*13330*/  UISETP.GT.AND UP0, UPT, UR9, 0x1, UPT ;  /* 0x000000010900788c */ /* 0x000fcc000bf04270 */
[----:B------:R-:W-:-:S13]  /*13340*/  PLOP3.LUT P0, PT, PT, PT, UP0, 0x80, 0x0 ;  /* 0x000000000000781c */ /* 0x000fda0003f0f008 */
[----:B------:R-:W-:Y:S05]  /*13350*/  @P0 BRA `(.L_x_1311) ;  /* 0x0000000800100947 */ /* 0x000fea0003800000 */
[----:B------:R-:W1:Y:S01]  /*13360*/  LDC R11, c[0x0][0xbe8] ;  /* 0x0002fa00ff0b7b82 */ /* 0x000e620000000800 */
[C---:B------:R-:W-:Y:S01]  /*13370*/  R2UR UR10, R7.reuse ;  /* 0x00000000070a72ca */ /* 0x040fe200000e0000 */
[----:B------:R-:W-:Y:S01]  /*13380*/  ULDC.64 UR12, c[0x0][0xaa0] ;  /* 0x0002a800000c7ab9 */ /* 0x000fe20000000a00 */
[----:B------:R-:W-:Y:S01]  /*13390*/  R2UR UR14, R7 ;  /* 0x00000000070e72ca */ /* 0x000fe200000e0000 */
[----:B------:R-:W-:Y:S01]  /*133a0*/  UIMAD UR9, UR20, UR12, URZ ;  /* 0x0000000c140972a4 */ /* 0x000fe2000f8e023f */
[----:B------:R-:W-:Y:S01]  /*133b0*/  R2UR UR16, R209 ;  /* 0x00000000d11072ca */ /* 0x000fe200000e0000 */
[----:B------:R-:W-:Y:S01]  /*133c0*/  IMAD R2, R194, 0x20, R219 ;  /* 0x00000020c2027824 */ /* 0x000fe200078e02db */
[----:B------:R-:W-:Y:S01]  /*133d0*/  R2UR UR15, R23 ;  /* 0x00000000170f72ca */ /* 0x000fe200000e0000 */
[----:B------:R-:W-:Y:S06]  /*133e0*/  BSSY B1, `(.L_x_1317) ;  /* 0x0000045000017945 */ /* 0x000fec0003800000 */
[----:B------:R-:W-:-:S02]  /*133f0*/  UIMAD.WIDE.U32 UR10, UR10, UR12, URZ ;  /* 0x0000000c0a0a72a5 */ /* 0x000fc4000f8e003f */
[----:B------:R-:W-:-:S03]  /*13400*/  UIMAD UR9, UR14, UR13, UR9 ;  /* 0x0000000d0e0972a4 */ /* 0x000fc6000f8e0209 */
[----:B------:R-:W-:Y:S01]  /*13410*/  ULDC.64 UR12, c[0x0][0xae8] ;  /* 0x0002ba00000c7ab9 */ /* 0x000fe20000000a00 */
[----:B------:R-:W-:Y:S01]  /*13420*/  UIADD3 UR11, UR11, UR9, URZ ;  /* 0x000000090b0b7290 */ /* 0x000fe2000fffe03f */
[----:B------:R-:W-:Y:S02]  /*13430*/  VIADD R6, R2, UR15 ;  /* 0x0000000f02067c36 */ /* 0x000fe40008000000 */
[----:B------:R-:W-:Y:S01]  /*13440*/  VIADD R8, R219, UR15 ;  /* 0x0000000fdb087c36 */ /* 0x000fe20008000000 */
[----:B-1----:R-:W-:Y:S01]  /*13450*/  ISETP.NE.AND P0, PT, R11, 0x1, PT ;  /* 0x000000010b00780c */ /* 0x002fe20003f05270 */
[----:B------:R-:W-:Y:S01]  /*13460*/  UIMAD.WIDE.U32 UR10, UR16, UR12, UR10 ;  /* 0x0000000c100a72a5 */ /* 0x000fe2000f8e000a */
[----:B0-----:R-:W-:-:S03]  /*13470*/  IMAD.MOV.U32 R5, RZ, RZ, R6 ;  /* 0x000000ffff057224 */ /* 0x001fc600078e0006 */
[----:B------:R-:W-:-:S03]  /*13480*/  UIMAD UR9, UR16, UR13, UR11 ;  /* 0x0000000d100972a4 */ /* 0x000fc6000f8e020b */
[----:B------:R-:W-:Y:S02]  /*13490*/  ULDC.64 UR12, c[0x0][0xaf0] ;  /* 0x0002bc00000c7ab9 */ /* 0x000fe40000000a00 */
[----:B------:R-:W-:-:S03]  /*134a0*/  UIMAD UR8, UR8, UR12, URZ ;  /* 0x0000000c080872a4 */ /* 0x000fc6000f8e023f */
[----:B------:R-:W0:Y:S01]  /*134b0*/  @P0 LDC R3, c[0x0][0xbec] ;  /* 0x0002fb00ff030b82 */ /* 0x000e220000000800 */
[----:B------:R-:W-:-:S03]  /*134c0*/  UIMAD UR11, UR4, UR13, UR8 ;  /* 0x0000000d040b72a4 */ /* 0x000fc6000f8e0208 */
[----:B------:R-:W-:Y:S02]  /*134d0*/  UMOV UR8, UR10 ;  /* 0x0000000a00087c82 */ /* 0x000fe40008000000 */
[----:B------:R-:W-:Y:S02]  /*134e0*/  UIMAD.WIDE.U32 UR8, UR4, UR12, UR8 ;  /* 0x0000000c040872a5 */ /* 0x000fe4000f8e0008 */
[----:B------:R-:W1:Y:S02]  /*134f0*/  @P0 LDC R7, c[0x0][0xbf0] ;  /* 0x0002fc00ff070b82 */ /* 0x000e640000000800 */
[----:B------:R-:W-:-:S03]  /*13500*/  UIADD3 UR4, UR9, UR11, URZ ;  /* 0x0000000b09047290 */ /* 0x000fc6000fffe03f */
[----:B------:R-:W-:Y:S01]  /*13510*/  ULDC.64 UR10, c[0x0][0xae0] ;  /* 0x0002b800000a7ab9 */ /* 0x000fe20000000a00 */
[----:B0-----:R-:W-:-:S04]  /*13520*/  @P0 IMAD.HI.U32 R2, R6, R3, RZ ;  /* 0x0000000306020227 */ /* 0x001fc800078e00ff */
[----:B------:R-:W-:Y:S02]  /*13530*/  IMAD.U32 R3, RZ, RZ, UR9 ;  /* 0x00000009ff037e24 */ /* 0x000fe4000f8e00ff */
        /* <DEDUP_REMOVED lines=13> */
[----:B------:R-:W-:Y:S02]  /*13610*/  IMAD R11, R0, R11, RZ ;  /* 0x0000000b000b7224 */ /* 0x000fe400078e02ff */
        /* <DEDUP_REMOVED lines=13> */
[----:B------:R0:W1:Y:S01]  /*136f0*/  SHFL.IDX PT, R2, R4, RZ, 0x181f ;  /* 0x00181fff04027589 */ /* 0x00006200000e0000 */
[----:B------:R-:W-:Y:S01]  /*13700*/  VIADD R9, R7, 0x80 ;  /* 0x0000008007097836 */ /* 0x000fe20000000000 */
[----:B------:R-:W-:-:S02]  /*13710*/  SHF.R.S32.HI R6, RZ, 0x1f, R7 ;  /* 0x0000001fff067819 */ /* 0x000fc40000011407 */
[----:B------:R0:W2:Y:S01]  /*13720*/  SHFL.IDX PT, R0, R5, RZ, 0x181f ;  /* 0x00181fff05007589 */ /* 0x0000a200000e0000 */
        /* <DEDUP_REMOVED lines=16> */
.L_x_1318:
[----:B------:R-:W-:Y:S05]  /*13830*/  BSYNC B1 ;  /* 0x0000000000017941 */ /* 0x000fea0003800000 */
.L_x_1317:
        /* <DEDUP_REMOVED lines=17> */
.L_x_1320:
[----:B------:R-:W-:Y:S05]  /*13950*/  BSYNC B1 ;  /* 0x0000000000017941 */ /* 0x000fea0003800000 */
.L_x_1319:
        /* <DEDUP_REMOVED lines=17> */
.L_x_1322:
[----:B------:R-:W-:Y:S05]  /*13a70*/  BSYNC B1 ;  /* 0x0000000000017941 */ /* 0x000fea0003800000 */
.L_x_1321:
        /* <DEDUP_REMOVED lines=18> */
.L_x_1311:
[----:B------:R-:W-:Y:S05]  /*13ba0*/  BSYNC B0 ;  /* 0x0000000000007941 */ /* 0x000fea0003800000 */
.L_x_1301:
[----:B------:R-:W-:Y:S02]  /*13bb0*/  ULDC UR4, c[0x0][0xc3c] ;  /* 0x00030f0000047ab9 */ /* 0x000fe40000000800 */
[----:B------:R-:W-:-:S06]  /*13bc0*/  UISETP.GE.AND UP0, UPT, UR7, UR4, UPT ;  /* 0x000000040700728c */ /* 0x000fcc000bf06270 */
[----:B------:R-:W-:-:S13]  /*13bd0*/  PLOP3.LUT P0, PT, PT, PT, UP0, 0x80, 0x0 ;  /* 0x000000000000781c */ /* 0x000fda0003f0f008 */
[----:B------:R-:W-:Y:S05]  /*13be0*/  @!P0 BRA `(.L_x_1323) ;  /* 0xfffffed000d48947 */ /* 0x000fea000383ffff */
[----:B------:R-:W-:Y:S05]  /*13bf0*/  EXIT ;  /* 0x000000000000794d */ /* 0x000fea0003800000 */
.L_x_1210:
        /* <DEDUP_REMOVED lines=13> */
[----:B------:R-:W1:Y:S01]  /*13cd0*/  LDS.128 R24, [UR4+0x308d0] ;  /* 0x0308d004ff187984 */ /* 0x000e620008000c00 */
[----:B------:R-:W-:Y:S06]  /*13ce0*/  BAR.ARV 0x4, 0x180 ;  /* 0x0106000000007b1d */ /* 0x000fec0000002000 */
[----:B------:R-:W-:Y:S05]  /*13cf0*/  BRA `(.L_x_1325) ;  /* 0x0000000c00907947 */ /* 0x000fea0003800000 */
.L_x_1324:
        /* <DEDUP_REMOVED lines=43> */
.L_x_1328:
        /* <DEDUP_REMOVED lines=35> */
.L_x_1326:
        /* <DEDUP_REMOVED lines=9> */
[----:B0-----:R-:W-:-:S07]  /*14270*/  ISETP.NE.AND P1, PT, R9, 0x1, PT ;  /* 0x000000010900780c */ /* 0x001fce0003f25270 */
[----:B-1----:R-:W-:Y:S06]  /*14280*/  @!P0 BRA `(.L_x_1329) ;  /* 0x0000000000088947 */ /* 0x002fec0003800000 */
[----:B------:R-:W-:-:S06]  /*14290*/  VIADD R24, R27, 0xffffffff ;  /* 0xffffffff1b187836 */ /* 0x000fcc0000000000 */
[----:B------:R0:W1:Y:S02]  /*142a0*/  SHFL.IDX PT, R24, R5, R24, 0x1f ;  /* 0x00001f1805187589 */ /* 0x00006400000e0000 */
.L_x_1329:
[----:B-1----:R-:W-:Y:S02]  /*142b0*/  IMAD R24, R24, UR5, R3 ;  /* 0x0000000518187c24 */ /* 0x002fe4000f8e0203 */
[----:B------:R-:W-:-:S03]  /*142c0*/  VIADD R27, R27, UR4 ;  /* 0x000000041b1b7c36 */ /* 0x000fc60008000000 */
[----:B0-----:R-:W-:Y:S01]  /*142d0*/  IADD3 R5, -R24, UR6, RZ ;  /* 0x0000000618057c10 */ /* 0x001fe2000fffe1ff */
[----:B------:R-:W-:Y:S06]  /*142e0*/  @!P1 BRA `(.L_x_1330) ;  /* 0x0000000000e89947 */ /* 0x000fec0003800000 */
[-C--:B--2---:R-:W-:Y:S02]  /*142f0*/  IABS R12, R6.reuse ;  /* 0x00000006000c7213 */ /* 0x084fe40000000000 */
[----:B------:R-:W-:Y:S02]  /*14300*/  IABS R4, R9 ;  /* 0x0000000900047213 */ /* 0x000fe40000000000 */
[----:B------:R-:W0:Y:S01]  /*14310*/  I2F.RP R8, R12 ;  /* 0x0000000c00087306 */ /* 0x000e220000209400 */
[----:B------:R-:W-:-:S07]  /*14320*/  IABS R13, R6 ;  /* 0x00000006000d7213 */ /* 0x000fce0000000000 */
[----:B------:R-:W1:Y:S08]  /*14330*/  I2F.RP R10, R4 ;  /* 0x00000004000a7306 */ /* 0x000e700000209400 */
[----:B0-----:R-:W0:Y:S08]  /*14340*/  MUFU.RCP R8, R8 ;  /* 0x0000000800087308 */ /* 0x001e300000001000 */
[----:B-1----:R-:W-:Y:S01]  /*14350*/  MUFU.RCP R10, R10 ;  /* 0x0000000a000a7308 */ /* 0x002fe20000001000 */
[----:B0-----:R-:W-:Y:S01]  /*14360*/  VIADD R2, R8, 0xffffffe ;  /* 0x0ffffffe08027836 */ /* 0x001fe20000000000 */
[----:B------:R-:W-:-:S06]  /*14370*/  IABS R8, R5 ;  /* 0x0000000500087213 */ /* 0x000fcc0000000000 */
[----:B------:R0:W1:Y:S02]  /*14380*/  F2I.FTZ.U32.TRUNC.NTZ R3, R2 ;  /* 0x0000000200037305 */ /* 0x000064000021f000 */
[----:B0-----:R-:W-:Y:S02]  /*14390*/  IMAD.MOV.U32 R2, RZ, RZ, RZ ;  /* 0x000000ffff027224 */ /* 0x001fe400078e00ff */
[----:B-1----:R-:W-:-:S04]  /*143a0*/  IMAD.MOV R11, RZ, RZ, -R3 ;  /* 0x000000ffff0b7224 */ /* 0x002fc800078e0a03 */
[----:B------:R-:W-:-:S04]  /*143b0*/  IMAD R11, R11, R12, RZ ;  /* 0x0000000c0b0b7224 */ /* 0x000fc800078e02ff */
[----:B------:R-:W-:-:S04]  /*143c0*/  IMAD.HI.U32 R3, R3, R11, R2 ;  /* 0x0000000b03037227 */ /* 0x000fc800078e0002 */
[----:B------:R-:W-:Y:S02]  /*143d0*/  IMAD.MOV R11, RZ, RZ, -R13 ;  /* 0x000000ffff0b7224 */ /* 0x000fe400078e0a0d */
[----:B------:R-:W-:-:S04]  /*143e0*/  IMAD.HI.U32 R2, R3, R8, RZ ;  /* 0x0000000803027227 */ /* 0x000fc800078e00ff */
[----:B------:R-:W-:Y:S01]  /*143f0*/  IMAD R3, R2, R11, R8 ;  /* 0x0000000b02037224 */ /* 0x000fe200078e0208 */
[----:B------:R-:W-:Y:S01]  /*14400*/  LOP3.LUT R8, R5, R6, RZ, 0x3c, !PT ;  /* 0x0000000605087212 */ /* 0x000fe200078e3cff */
[----:B------:R-:W-:-:S03]  /*14410*/  VIADD R11, R10, 0xffffffe ;  /* 0x0ffffffe0a0b7836 */ /* 0x000fc60000000000 */
[----:B------:R-:W-:Y:S02]  /*14420*/  ISETP.GT.U32.AND P1, PT, R12, R3, PT ;  /* 0x000000030c00720c */ /* 0x000fe40003f24070 */
[----:B------:R-:W-:-:S11]  /*14430*/  ISETP.GE.AND P2, PT, R8, RZ, PT ;  /* 0x000000ff0800720c */ /* 0x000fd60003f46270 */
[----:B------:R-:W-:Y:S02]  /*14440*/  @!P1 IMAD.IADD R3, R3, 0x1, -R12 ;  /* 0x0000000103039824 */ /* 0x000fe400078e0a0c */
[----:B------:R-:W-:Y:S01]  /*14450*/  @!P1 VIADD R2, R2, 0x1 ;  /* 0x0000000102029836 */ /* 0x000fe20000000000 */
[----:B------:R-:W-:Y:S02]  /*14460*/  ISETP.NE.AND P1, PT, R6, RZ, PT ;  /* 0x000000ff0600720c */ /* 0x000fe40003f25270 */
[----:B------:R-:W-:Y:S02]  /*14470*/  ISETP.GE.U32.AND P0, PT, R3, R12, PT ;  /* 0x0000000c0300720c */ /* 0x000fe40003f06070 */
[----:B------:R-:W0:Y:S11]  /*14480*/  F2I.FTZ.U32.TRUNC.NTZ R3, R11 ;  /* 0x0000000b00037305 */ /* 0x000e36000021f000 */
[----:B------:R-:W-:-:S04]  /*14490*/  @P0 VIADD R2, R2, 0x1 ;  /* 0x0000000102020836 */ /* 0x000fc80000000000 */
[----:B------:R-:W-:Y:S01]  /*144a0*/  IMAD.MOV.U32 R10, RZ, RZ, R2 ;  /* 0x000000ffff0a7224 */ /* 0x000fe200078e0002 */
[----:B------:R-:W-:Y:S01]  /*144b0*/  IABS R2, R9 ;  /* 0x0000000900027213 */ /* 0x000fe20000000000 */
[----:B0-----:R-:W-:Y:S02]  /*144c0*/  IMAD.MOV R13, RZ, RZ, -R3 ;  /* 0x000000ffff0d7224 */ /* 0x001fe400078e0a03 */
[----:B------:R-:W-:Y:S01]  /*144d0*/  @!P2 IMAD.MOV R10, RZ, RZ, -R10 ;  /* 0x000000ffff0aa224 */ /* 0x000fe200078e0a0a */
[----:B------:R-:W-:Y:S01]  /*144e0*/  @!P1 LOP3.LUT R10, RZ, R6, RZ, 0x33, !PT ;  /* 0x00000006ff0a9212 */ /* 0x000fe200078e33ff */
[----:B------:R-:W-:Y:S02]  /*144f0*/  IMAD.MOV R12, RZ, RZ, -R2 ;  /* 0x000000ffff0c7224 */ /* 0x000fe400078e0a02 */
[----:B------:R-:W-:Y:S01]  /*14500*/  IMAD R11, R13, R4, RZ ;  /* 0x000000040d0b7224 */ /* 0x000fe200078e02ff */
[----:B------:R-:W-:Y:S01]  /*14510*/  IABS R8, R10 ;  /* 0x0000000a00087213 */ /* 0x000fe20000000000 */
[----:B------:R-:W-:-:S04]  /*14520*/  IMAD.MOV.U32 R2, RZ, RZ, RZ ;  /* 0x000000ffff027224 */ /* 0x000fc800078e00ff */
[----:B------:R-:W-:-:S04]  /*14530*/  IMAD.HI.U32 R2, R3, R11, R2 ;  /* 0x0000000b03027227 */ /* 0x000fc800078e0002 */
[----:B------:R-:W-:Y:S02]  /*14540*/  IMAD.MOV.U32 R3, RZ, RZ, R8 ;  /* 0x000000ffff037224 */ /* 0x000fe400078e0008 */
[----:B------:R-:W-:Y:S02]  /*14550*/  IMAD.MOV.U32 R8, RZ, RZ, R12 ;  /* 0x000000ffff087224 */ /* 0x000fe400078e000c */
[----:B------:R-:W-:-:S04]  /*14560*/  IMAD.HI.U32 R2, R2, R3, RZ ;  /* 0x0000000302027227 */ /* 0x000fc800078e00ff */
[----:B------:R-:W-:-:S05]  /*14570*/  IMAD R3, R2, R8, R3 ;  /* 0x0000000802037224 */ /* 0x000fca00078e0203 */
[----:B------:R-:W-:-:S13]  /*14580*/  ISETP.GT.U32.AND P1, PT, R4, R3, PT ;  /* 0x000000030400720c */ /* 0x000fda0003f24070 */
[----:B------:R-:W-:Y:S02]  /*14590*/  @!P1 IMAD.IADD R3, R3, 0x1, -R4 ;  /* 0x0000000103039824 */ /* 0x000fe400078e0a04 */
[----:B------:R-:W-:Y:S01]  /*145a0*/  @!P1 VIADD R2, R2, 0x1 ;  /* 0x0000000102029836 */ /* 0x000fe20000000000 */
[----:B------:R-:W-:Y:S02]  /*145b0*/  ISETP.NE.AND P1, PT, R9, RZ, PT ;  /* 0x000000ff0900720c */ /* 0x000fe40003f25270 */
[----:B------:R-:W-:Y:S02]  /*145c0*/  ISETP.GE.U32.AND P0, PT, R3, R4, PT ;  /* 0x000000040300720c */ /* 0x000fe40003f06070 */
[----:B------:R-:W-:-:S04]  /*145d0*/  LOP3.LUT R3, R10, R9, RZ, 0x3c, !PT ;  /* 0x000000090a037212 */ /* 0x000fc800078e3cff */
[----:B------:R-:W-:Y:S01]  /*145e0*/  ISETP.GE.AND P2, PT, R3, RZ, PT ;  /* 0x000000ff0300720c */ /* 0x000fe20003f46270 */
[----:B------:R-:W-:-:S06]  /*145f0*/  IMAD.MOV R3, RZ, RZ, -R10 ;  /* 0x000000ffff037224 */ /* 0x000fcc00078e0a0a */
[----:B------:R-:W-:-:S06]  /*14600*/  @P0 VIADD R2, R2, 0x1 ;  /* 0x0000000102020836 */ /* 0x000fcc0000000000 */
[----:B------:R-:W-:Y:S01]  /*14610*/  @!P2 IMAD.MOV R2, RZ, RZ, -R2 ;  /* 0x000000ffff02a224 */ /* 0x000fe200078e0a02 */
[----:B------:R-:W-:-:S05]  /*14620*/  @!P1 LOP3.LUT R2, RZ, R9, RZ, 0x33, !PT ;  /* 0x00000009ff029212 */ /* 0x000fca00078e33ff */
[----:B------:R-:W-:-:S04]  /*14630*/  IMAD.MOV R26, RZ, RZ, -R2 ;  /* 0x000000ffff1a7224 */ /* 0x000fc800078e0a02 */
[C---:B------:R-:W-:Y:S02]  /*14640*/  IMAD R26, R9.reuse, R26, R10 ;  /* 0x0000001a091a7224 */ /* 0x040fe400078e020a */
[----:B------:R-:W-:Y:S02]  /*14650*/  IMAD R9, R9, 0x1000000, R2 ;  /* 0x0100000009097824 */ /* 0x000fe400078e0202 */
[----:B------:R-:W-:Y:S02]  /*14660*/  IMAD R2, R6, R3, R5 ;  /* 0x0000000306027224 */ /* 0x000fe400078e0205 */
[----:B------:R-:W-:Y:S01]  /*14670*/  IMAD R26, R26, 0x10000, R9 ;  /* 0x000100001a1a7824 */ /* 0x000fe200078e0209 */
[----:B------:R-:W-:Y:S06]  /*14680*/  BRA `(.L_x_1331) ;  /* 0x0000000000f47947 */ /* 0x000fec0003800000 */
.L_x_1330:
[----:B------:R-:W0:Y:S02]  /*14690*/  LDC.64 R2, c[0x0][0xc90] ;  /* 0x00032400ff027b82 */ /* 0x000e240000000a00 */
[----:B0-----:R-:W-:-:S05]  /*146a0*/  IMAD.WIDE R2, R27, 0x4, R2 ;  /* 0x000000041b027825 */ /* 0x001fca00078e0202 */
[----:B------:R0:W2:Y:S01]  /*146b0*/  LDG.E R13, desc[UR36][R2.64] ;  /* 0x00000024020d7981 */ /* 0x0000a2000c1e1900 */
[----:B------:R-:W-:Y:S01]  /*146c0*/  IABS R15, R5 ;  /* 0x00000005000f7213 */ /* 0x000fe20000000000 */
[----:B0-----:R-:W-:Y:S02]  /*146d0*/  IMAD.MOV.U32 R2, RZ, RZ, RZ ;  /* 0x000000ffff027224 */ /* 0x001fe400078e00ff */
[----:B--2---:R-:W-:-:S05]  /*146e0*/  IMAD R4, R6, R13, RZ ;  /* 0x0000000d06047224 */ /* 0x004fca00078e02ff */
[-C--:B------:R-:W-:Y:S02]  /*146f0*/  IABS R10, R4.reuse ;  /* 0x00000004000a7213 */ /* 0x080fe40000000000 */
[----:B------:R-:W-:Y:S02]  /*14700*/  IABS R12, R4 ;  /* 0x00000004000c7213 */ /* 0x000fe40000000000 */
[----:B------:R-:W0:Y:S08]  /*14710*/  I2F.RP R8, R10 ;  /* 0x0000000a00087306 */ /* 0x000e300000209400 */
[----:B0-----:R-:W0:Y:S02]  /*14720*/  MUFU.RCP R8, R8 ;  /* 0x0000000800087308 */ /* 0x001e240000001000 */
[----:B0-----:R-:W-:-:S06]  /*14730*/  VIADD R9, R8, 0xffffffe ;  /* 0x0ffffffe08097836 */ /* 0x001fcc0000000000 */
[----:B------:R-:W0:Y:S02]  /*14740*/  F2I.FTZ.U32.TRUNC.NTZ R3, R9 ;  /* 0x0000000900037305 */ /* 0x000e24000021f000 */
[----:B0-----:R-:W-:-:S04]  /*14750*/  IMAD.MOV R11, RZ, RZ, -R3 ;  /* 0x000000ffff0b7224 */ /* 0x001fc800078e0a03 */
[----:B------:R-:W-:-:S04]  /*14760*/  IMAD R11, R11, R10, RZ ;  /* 0x0000000a0b0b7224 */ /* 0x000fc800078e02ff */
[----:B------:R-:W-:-:S04]  /*14770*/  IMAD.HI.U32 R2, R3, R11, R2 ;  /* 0x0000000b03027227 */ /* 0x000fc800078e0002 */
[----:B------:R-:W-:Y:S02]  /*14780*/  IMAD.MOV R3, RZ, RZ, -R12 ;  /* 0x000000ffff037224 */ /* 0x000fe400078e0a0c */
        /* <DEDUP_REMOVED lines=8> */
[----:B------:R-:W-:-:S07]  /*14810*/  ISETP.GE.AND P2, PT, R3, RZ, PT ;  /* 0x000000ff0300720c */ /* 0x000fce0003f46270 */
[----:B------:R-:W-:-:S06]  /*14820*/  @P0 VIADD R2, R2, 0x1 ;  /* 0x0000000102020836 */ /* 0x000fcc0000000000 */
[----:B------:R-:W-:Y:S01]  /*14830*/  @!P2 IMAD.MOV R2, RZ, RZ, -R2 ;  /* 0x000000ffff02a224 */ /* 0x000fe200078e0a02 */
[----:B------:R-:W-:-:S05]  /*14840*/  @!P1 LOP3.LUT R2, RZ, R4, RZ, 0x33, !PT ;  /* 0x00000004ff029212 */ /* 0x000fca00078e33ff */
[----:B------:R-:W-:Y:S02]  /*14850*/  IMAD R11, R13, R2, RZ ;  /* 0x000000020d0b7224 */ /* 0x000fe400078e02ff */
[----:B------:R-:W-:Y:S02]  /*14860*/  IMAD.MOV R2, RZ, RZ, -R2 ;  /* 0x000000ffff027224 */ /* 0x000fe400078e0a02 */
[----:B------:R-:W-:Y:S02]  /*14870*/  IMAD.MOV R3, RZ, RZ, -R11 ;  /* 0x000000ffff037224 */ /* 0x000fe400078e0a0b */
[----:B------:R-:W-:Y:S02]  /*14880*/  IMAD R4, R4, R2, R5 ;  /* 0x0000000204047224 */ /* 0x000fe400078e0205 */
[----:B------:R-:W-:Y:S01]  /*14890*/  IMAD.MOV.U32 R2, RZ, RZ, RZ ;  /* 0x000000ffff027224 */ /* 0x000fe200078e00ff */
[----:B------:R-:W-:-:S04]  /*148a0*/  VIADDMNMX R13, R3, UR5, R13, PT ;  /* 0x00000005030d7c46 */ /* 0x000fc8000b80010d */
[-C--:B------:R-:W-:Y:S01]  /*148b0*/  IABS R10, R13.reuse ;  /* 0x0000000d000a7213 */ /* 0x080fe20000000000 */
[----:B------:R-:W-:Y:S01]  /*148c0*/  IMAD.MOV R26, RZ, RZ, -R13 ;  /* 0x000000ffff1a7224 */ /* 0x000fe200078e0a0d */
[----:B------:R-:W-:Y:S02]  /*148d0*/  IABS R12, R13 ;  /* 0x0000000d000c7213 */ /* 0x000fe40000000000 */
[----:B------:R-:W0:Y:S08]  /*148e0*/  I2F.RP R8, R10 ;  /* 0x0000000a00087306 */ /* 0x000e300000209400 */
[----:B0-----:R-:W0:Y:S02]  /*148f0*/  MUFU.RCP R8, R8 ;  /* 0x0000000800087308 */ /* 0x001e240000001000 */
[----:B0-----:R-:W-:-:S06]  /*14900*/  VIADD R3, R8, 0xffffffe ;  /* 0x0ffffffe08037836 */ /* 0x001fcc0000000000 */
[----:B------:R-:W0:Y:S02]  /*14910*/  F2I.FTZ.U32.TRUNC.NTZ R3, R3 ;  /* 0x0000000300037305 */ /* 0x000e24000021f000 */
[----:B0-----:R-:W-:-:S04]  /*14920*/  IMAD.MOV R9, RZ, RZ, -R3 ;  /* 0x000000ffff097224 */ /* 0x001fc800078e0a03 */
[----:B------:R-:W-:Y:S01]  /*14930*/  IMAD.MOV.U32 R5, RZ, RZ, R9 ;  /* 0x000000ffff057224 */ /* 0x000fe200078e0009 */
[----:B------:R-:W-:-:S03]  /*14940*/  IABS R9, R4 ;  /* 0x0000000400097213 */ /* 0x000fc60000000000 */
        /* <DEDUP_REMOVED lines=11> */
[----:B------:R-:W-:Y:S02]  /*14a00*/  ISETP.GE.AND P2, PT, R3, RZ, PT ;  /* 0x000000ff0300720c */ /* 0x000fe40003f46270 */
[----:B------:R-:W-:-:S05]  /*14a10*/  IADD3 R3, R11, 0x1000000, R4 ;  /* 0x010000000b037810 */ /* 0x000fca0007ffe004 */
[----:B------:R-:W-:-:S06]  /*14a20*/  @P0 VIADD R2, R2, 0x1 ;  /* 0x0000000102020836 */ /* 0x000fcc0000000000 */
[----:B------:R-:W-:Y:S01]  /*14a30*/  @!P2 IMAD.MOV R2, RZ, RZ, -R2 ;  /* 0x000000ffff02a224 */ /* 0x000fe200078e0a02 */
[----:B------:R-:W-:-:S05]  /*14a40*/  @!P1 LOP3.LUT R2, RZ, R13, RZ, 0x33, !PT ;  /* 0x0000000dff029212 */ /* 0x000fca00078e33ff */
[----:B------:R-:W-:-:S07]  /*14a50*/  IMAD R26, R2, R26, R3 ;  /* 0x0000001a021a7224 */ /* 0x000fce00078e0203 */
.L_x_1331:
[----:B------:R-:W-:-:S05]  /*14a60*/  LOP3.LUT R25, RZ, R2, RZ, 0x33, !PT ;  /* 0x00000002ff197212 */ /* 0x000fca00078e33ff */
[----:B------:R-:W-:Y:S01]  /*14a70*/  IMAD.IADD R25, R6, 0x1, R25 ;  /* 0x0000000106197824 */ /* 0x000fe200078e0219 */
[----:B------:R-:W-:Y:S06]  /*14a80*/  BRA `(.L_x_1332) ;  /* 0x0000000000147947 */ /* 0x000fec0003800000 */
.L_x_1327:
[----:B------:R-:W-:Y:S01]  /*14a90*/  ULDC UR4, c[0x0][0xc3c] ;  /* 0x00030f0000047ab9 */ /* 0x000fe20000000800 */
[----:B------:R-:W-:Y:S02]  /*14aa0*/  IMAD.MOV.U32 R25, RZ, RZ, RZ ;  /* 0x000000ffff197224 */ /* 0x000fe400078e00ff */
[----:B------:R-:W-:Y:S02]  /*14ab0*/  IMAD.U32 R24, RZ, RZ, UR6 ;  /* 0x00000006ff187e24 */ /* 0x000fe4000f8e00ff */
[----:B------:R-:W-:Y:S02]  /*14ac0*/  IMAD.MOV.U32 R26, RZ, RZ, RZ ;  /* 0x000000ffff1a7224 */ /* 0x000fe400078e00ff */
[----:B------:R-:W-:-:S07]  /*14ad0*/  IMAD.U32 R27, RZ, RZ, UR4 ;  /* 0x00000004ff1b7e24 */ /* 0x000fce000f8e00ff */
.L_x_1332:
[----:B------:R-:W-:-:S13]  /*14ae0*/  ISETP.NE.AND P0, PT, R7, RZ, PT ;  /* 0x000000ff0700720c */ /* 0x000fda0003f05270 */
[----:B------:R-:W0:Y:S01]  /*14af0*/  @!P0 S2R R3, SR_CgaCtaId ;  /* 0x0000000000038919 */ /* 0x000e220000008800 */
[----:B------:R-:W-:-:S04]  /*14b00*/  @!P0 MOV R2, 0x400 ;  /* 0x0000040000028802 */ /* 0x000fc80000000f00 */
[----:B0-----:R-:W-:-:S05]  /*14b10*/  @!P0 LEA R2, R3, R2, 0x18 ;  /* 0x0000000203028211 */ /* 0x001fca00078ec0ff */
[----:B------:R0:W-:Y:S01]  /*14b20*/  @!P0 STS.128 [R2+0x308d0], R24 ;  /* 0x0308d01802008388 */ /* 0x0001e20000000c00 */
[----:B------:R-:W-:Y:S06]  /*14b30*/  BAR.ARV 0x5, 0x180 ;  /* 0x0146000000007b1d */ /* 0x000fec0000002000 */
.L_x_1325:
[----:B------:R2:W-:Y:S01]  /*14b40*/  STL [R1+0x1c], RZ ;  /* 0x00001cff01007387 */ /* 0x0005e20000100800 */
[----:B------:R-:W-:Y:S01]  /*14b50*/  ULDC UR4, c[0x0][0xc3c] ;  /* 0x00030f0000047ab9 */ /* 0x000fe20000000800 */
[----:B------:R-:W-:Y:S01]  /*14b60*/  IMAD.MOV.U32 R28, RZ, RZ, 0x1 ;  /* 0x00000001ff1c7424 */ /* 0x000fe200078e00ff */
[----:B-1----:R-:W-:Y:S01]  /*14b70*/  ISETP.GE.AND P0, PT, R27, UR4, PT ;  /* 0x000000041b007c0c */ /* 0x002fe2000bf06270 */
[----:B------:R-:W-:-:S12]  /*14b80*/  IMAD.MOV.U32 R23, RZ, RZ, RZ ;  /* 0x000000ffff177224 */ /* 0x000fd800078e00ff */
[----:B--2---:R-:W-:Y:S05]  /*14b90*/  @P0 BRA `(.L_x_1333) ;  /* 0x0000005000a80947 */ /* 0x004fea0003800000 */
[----:B0-----:R-:W2:Y:S01]  /*14ba0*/  LDL R2, [R1+0x20] ;  /* 0x0000200001027983 */ /* 0x001ea20000100800 */
        /* <DEDUP_REMOVED lines=23> */
.L_x_1406:
[----:B------:R-:W-:Y:S05]  /*14d20*/  YIELD ;  /* 0x0000000000007946 */ /* 0x000fea0003800000 */
[----:B------:R-:W-:Y:S01]  /*14d30*/  ULDC.64 UR4, c[0x0][0xa28] ;  /* 0x00028a0000047ab9 */ /* 0x000fe20000000a00 */
[----:B------:R-:W-:Y:S01]  /*14d40*/  IMAD.MOV.U32 R19, RZ, RZ, RZ ;  /* 0x000000ffff137224 */ /* 0x000fe200078e00ff */
[----:B------:R-:W-:-:S04]  /*14d50*/  ISETP.NE.U32.AND P0, PT, RZ, UR4, PT ;  /* 0x00000004ff007c0c */ /* 0x000fc8000bf05070 */
[----:B------:R-:W-:Y:S01]  /*14d60*/  ISETP.NE.AND.EX P0, PT, RZ, UR5, PT, P0 ;  /* 0x00000005ff007c0c */ /* 0x000fe2000bf05300 */
[----:B------:R-:W-:-:S12]  /*14d70*/  ULDC.64 UR4, c[0x0][0xa18] ;  /* 0x0002860000047ab9 */ /* 0x000fd80000000a00 */
[----:B0-----:R-:W0:Y:S02]  /*14d80*/  @P0 LDC.64 R2, c[0x0][0xa28] ;  /* 0x00028a00ff020b82 */ /* 0x001e240000000a00 */
[----:B0-----:R-:W-:-:S05]  /*14d90*/  @P0 IMAD.WIDE R2, R27, 0x4, R2 ;  /* 0x000000041b020825 */ /* 0x001fca00078e0202 */
[----:B--2---:R0:W2:Y:S01]  /*14da0*/  @P0 LDG.E R19, desc[UR36][R2.64] ;  /* 0x0000002402130981 */ /* 0x0040a2000c1e1900 */
[----:B------:R-:W-:Y:S01]  /*14db0*/  ISETP.NE.U32.AND P0, PT, RZ, UR4, PT ;  /* 0x00000004ff007c0c */ /* 0x000fe2000bf05070 */
[----:B------:R-:W-:Y:S01]  /*14dc0*/  IMAD.MOV.U32 R35, RZ, RZ, RZ ;  /* 0x000000ffff237224 */ /* 0x000fe200078e00ff */
[----:B------:R-:W-:Y:S02]  /*14dd0*/  LOP3.LUT R16, R16, 0xffffff7f, RZ, 0xc0, !PT ;  /* 0xffffff7f10107812 */ /* 0x000fe400078ec0ff */
[----:B------:R-:W-:Y:S01]  /*14de0*/  ISETP.NE.AND.EX P1, PT, RZ, UR5, PT, P0 ;  /* 0x00000005ff007c0c */ /* 0x000fe2000bf25300 */
[----:B------:R-:W-:Y:S02]  /*14df0*/  ULDC.64 UR4, c[0x0][0xa00] ;  /* 0x0002800000047ab9 */ /* 0x000fe40000000a00 */
[----:B------:R-:W-:Y:S01]  /*14e00*/  ISETP.NE.U32.AND P0, PT, RZ, UR4, PT ;  /* 0x00000004ff007c0c */ /* 0x000fe2000bf05070 */
[----:B0-----:R-:W0:Y:S03]  /*14e10*/  LDC.64 R2, c[0x0][0xa00] ;  /* 0x00028000ff027b82 */ /* 0x001e260000000a00 */
[----:B------:R-:W-:Y:S01]  /*14e20*/  ISETP.NE.AND.EX P2, PT, RZ, UR5, PT, P0 ;  /* 0x00000005ff007c0c */ /* 0x000fe2000bf45300 */
[----:B------:R-:W-:-:S05]  /*14e30*/  ULDC.64 UR4, c[0x0][0x418] ;  /* 0x0001060000047ab9 */ /* 0x000fca0000000a00 */
[----:B------:R-:W1:Y:S07]  /*14e40*/  @P1 LDC.64 R4, c[0x0][0xa18] ;  /* 0x00028600ff041b82 */ /* 0x000e6e0000000a00 */
[----:B------:R-:W-:Y:S01]  /*14e50*/  @P2 LOP3.LUT R16, R16, 0x80, RZ, 0xfc, !PT ;  /* 0x0000008010102812 */ /* 0x000fe200078efcff */
[----:B0-----:R-:W-:-:S05]  /*14e60*/  IMAD.WIDE R2, R27, 0x4, R2 ;  /* 0x000000041b027825 */ /* 0x001fca00078e0202 */
[----:B------:R0:W5:Y:S01]  /*14e70*/  @P2 LDG.E R35, desc[UR36][R2.64] ;  /* 0x0000002402232981 */ /* 0x000162000c1e1900 */
[----:B-1----:R-:W-:-:S05]  /*14e80*/  @P1 IMAD.WIDE R4, R27, 0x4, R4 ;  /* 0x000000041b041825 */ /* 0x002fca00078e0204 */
[----:B------:R0:W5:Y:S01]  /*14e90*/  @P1 LDG.E R29, desc[UR36][R4.64] ;  /* 0x00000024041d1981 */ /* 0x000162000c1e1900 */
[----:B------:R-:W-:-:S03]  /*14ea0*/  UISETP.NE.U32.AND UP0, UPT, UR4, URZ, UPT ;  /* 0x0000003f0400728c */ /* 0x000fc6000bf05070 */
[----:B------:R-:W-:Y:S01]  /*14eb0*/  ULDC UR4, c[0x0][0x424] ;  /* 0x0001090000047ab9 */ /* 0x000fe20000000800 */
[----:B------:R-:W-:-:S03]  /*14ec0*/  UISETP.NE.AND.EX UP0, UPT, UR5, URZ, UPT, UP0 ;  /* 0x0000003f0500728c */ /* 0x000fc6000bf05300 */
[----:B------:R-:W-:Y:S01]  /*14ed0*/  ULDC UR5, c[0x0][0x2f0] ;  /* 0x0000bc0000057ab9 */ /* 0x000fe20000000800 */
[----:B------:R-:W-:-:S04]  /*14ee0*/  USEL UR4, UR4, 0x1, UP0 ;  /* 0x0000000104047887 */ /* 0x000fc80008000000 */
[----:B------:R-:W-:-:S06]  /*14ef0*/  UIMAD UR4, UR4, UR5, URZ ;  /* 0x00000005040472a4 */ /* 0x000fcc000f8e023f */
[----:B------:R-:W-:Y:S01]  /*14f00*/  IMAD.U32 R37, RZ, RZ, UR4 ;  /* 0x00000004ff257e24 */ /* 0x000fe2000f8e00ff */
[----:B--2---:R0:W-:Y:S01]  /*14f10*/  STL [R1+0x4], R19 ;  /* 0x0000041301007387 */ /* 0x0041e20000100800 */
[----:B------:R-:W-:Y:S05]  /*14f20*/  @P1 BRA `(.L_x_1334) ;  /* 0x0000000000181947 */ /* 0x000fea0003800000 */
[----:B------:R-:W-:Y:S02]  /*14f30*/  ULDC UR4, c[0x0][0x288] ;  /* 0x0000a20000047ab9 */ /* 0x000fe40000000800 */
[----:B-----5:R-:W-:Y:S01]  /*14f40*/  IMAD.U32 R29, RZ, RZ, UR4 ;  /* 0x00000004ff1d7e24 */ /* 0x020fe2000f8e00ff */
[----:B------:R-:W-:Y:S06]  /*14f50*/  @!P2 BRA `(.L_x_1334) ;  /* 0x00000000000ca947 */ /* 0x000fec0003800000 */
[----:B------:R-:W2:Y:S04]  /*14f60*/  LDG.E R0, desc[UR36][R2.64] ;  /* 0x0000002402007981 */ /* 0x000ea8000c1e1900 */
[----:B------:R-:W2:Y:S02]  /*14f70*/  LDG.E R29, desc[UR36][R2.64+0x4] ;  /* 0x00000424021d7981 */ /* 0x000ea4000c1e1900 */
[----:B--2---:R-:W-:-:S07]  /*14f80*/  IMAD.IADD R29, R29, 0x1, -R0 ;  /* 0x000000011d1d7824 */ /* 0x004fce00078e0a00 */
.L_x_1334:
[----:B------:R-:W-:Y:S02]  /*14f90*/  ULDC.64 UR4, c[0x0][0xa20] ;  /* 0x0002880000047ab9 */ /* 0x000fe40000000a00 */
[----:B------:R-:W-:-:S04]  /*14fa0*/  ISETP.NE.U32.AND P0, PT, RZ, UR4, PT ;  /* 0x00000004ff007c0c */ /* 0x000fc8000bf05070 */
[----:B------:R-:W-:-:S13]  /*14fb0*/  ISETP.NE.AND.EX P0, PT, RZ, UR5, PT, P0 ;  /* 0x00000005ff007c0c */ /* 0x000fda000bf05300 */
[----:B------:R-:W-:Y:S05]  /*14fc0*/  @!P0 BRA `(.L_x_1335) ;  /* 0x0000000000108947 */ /* 0x000fea0003800000 */
[----:B0-----:R-:W0:Y:S02]  /*14fd0*/  LDC.64 R2, c[0x0][0xa20] ;  /* 0x00028800ff027b82 */ /* 0x001e240000000a00 */
[----:B0-----:R-:W-:-:S05]  /*14fe0*/  IMAD.WIDE R2, R27, 0x4, R2 ;  /* 0x000000041b027825 */ /* 0x001fca00078e0202 */
[----:B------:R0:W5:Y:S01]  /*14ff0*/  LDG.E R37, desc[UR36][R2.64] ;  /* 0x0000002402257981 */ /* 0x000162000c1e1900 */
[----:B------:R-:W-:Y:S05]  /*15000*/  BRA `(.L_x_1336) ;  /* 0x0000000000247947 */ /* 0x000fea0003800000 */
.L_x_1335:
[----:B------:R-:W-:Y:S02]  /*15010*/  ULDC.64 UR4, c[0x0][0xa08] ;  /* 0x0002820000047ab9 */ /* 0x000fe40000000a00 */
[----:B------:R-:W-:-:S04]  /*15020*/  ISETP.NE.U32.AND P0, PT, RZ, UR4, PT ;  /* 0x00000004ff007c0c */ /* 0x000fc8000bf05070 */
[----:B------:R-:W-:-:S13]  /*15030*/  ISETP.NE.AND.EX P0, PT, RZ, UR5, PT, P0 ;  /* 0x00000005ff007c0c */ /* 0x000fda000bf05300 */
[----:B------:R-:W-:Y:S05]  /*15040*/  @!P0 BRA `(.L_x_1336) ;  /* 0x0000000000148947 */ /* 0x000fea0003800000 */
[----:B0-----:R-:W0:Y:S02]  /*15050*/  LDC.64 R2, c[0x0][0xa08] ;  /* 0x00028200ff027b82 */ /* 0x001e240000000a00 */
[----:B0-----:R-:W-:-:S05]  /*15060*/  IMAD.WIDE R2, R27, 0x4, R2 ;  /* 0x000000041b027825 */ /* 0x001fca00078e0202 */
[----:B------:R-:W2:Y:S04]  /*15070*/  LDG.E R37, desc[UR36][R2.64] ;  /* 0x0000002402257981 */ /* 0x000ea8000c1e1900 */
[----:B------:R-:W2:Y:S02]  /*15080*/  LDG.E R0, desc[UR36][R2.64+0x4] ;  /* 0x0000042402007981 */ /* 0x000ea4000c1e1900 */
[----:B--2---:R-:W-:-:S07]  /*15090*/  IMAD.IADD R37, R0, 0x1, -R37 ;  /* 0x0000000100257824 */ /* 0x004fce00078e0a25 */
.L_x_1336:
[----:B------:R-:W1:Y:S01]  /*150a0*/  LDC R0, c[0x0][0x448] ;  /* 0x00011200ff007b82 */ /* 0x000e620000000800 */
[----:B------:R-:W-:Y:S01]  /*150b0*/  IMAD.SHL.U32 R25, R25, 0x80, RZ ;  /* 0x0000008019197824 */ /* 0x000fe200078e00ff */
[----:B------:R-:W-:Y:S01]  /*150c0*/  LOP3.LUT R16, R16, 0xffffffbf, RZ, 0xc0, !PT ;  /* 0xffffffbf10107812 */ /* 0x000fe200078ec0ff */
[----:B-----5:R-:W-:-:S05]  /*150d0*/  IMAD.IADD R37, R37, 0x1, -R19 ;  /* 0x0000000125257824 */ /* 0x020fca00078e0a13 */
[----:B0-----:R-:W0:Y:S01]  /*150e0*/  LDC.64 R2, c[0x0][0x9e0] ;  /* 0x00027800ff027b82 */ /* 0x001e220000000a00 */
[----:B-1----:R-:W-:Y:S01]  /*150f0*/  ISETP.NE.AND P2, PT, R0, 0x1, PT ;  /* 0x000000010000780c */ /* 0x002fe20003f45270 */
[----:B------:R-:W-:Y:S01]  /*15100*/  VIADD R0, R25, 0x7f ;  /* 0x0000007f19007836 */ /* 0x000fe20000000000 */
[----:B0-----:R-:W-:-:S11]  /*15110*/  ISETP.GE.AND P1, PT, R3, 0x1, PT ;  /* 0x000000010300780c */ /* 0x001fd60003f26270 */
[----:B------:R-:W0:Y:S01]  /*15120*/  @P2 LDC R5, c[0x0][0x44c] ;  /* 0x00011300ff052b82 */ /* 0x000e220000000800 */
[----:B------:R-:W-:-:S07]  /*15130*/  @P2 LOP3.LUT R16, R16, 0x40, RZ, 0xfc, !PT ;  /* 0x0000004010102812 */ /* 0x000fce00078efcff */
[----:B------:R-:W1:Y:S01]  /*15140*/  @P2 LDC R7, c[0x0][0x450] ;  /* 0x00011400ff072b82 */ /* 0x000e620000000800 */
[----:B0-----:R-:W-:Y:S01]  /*15150*/  @P2 IMAD.HI.U32 R4, R0, R5, RZ ;  /* 0x0000000500042227 */ /* 0x001fe200078e00ff */
[----:B------:R-:W-:-:S04]  /*15160*/  IADD3 R5, R37, 0x1, -R29 ;  /* 0x0000000125057810 */ /* 0x000fc80007ffe81d */
[----:B-1----:R-:W-:-:S05]  /*15170*/  @P2 SHF.R.U32.HI R0, RZ, R7, R4 ;  /* 0x00000007ff002219 */ /* 0x002fca0000011604 */
[----:B------:R-:W-:-:S04]  /*15180*/  IMAD.IADD R7, R5, 0x1, R0 ;  /* 0x0000000105077824 */ /* 0x000fc800078e0200 */
[----:B------:R-:W-:Y:S01]  /*15190*/  IMAD.IADD R2, R7, 0x1, R2 ;  /* 0x0000000107027824 */ /* 0x000fe200078e0202 */
[----:B------:R-:W-:Y:S06]  /*151a0*/  @!P1 BRA `(.L_x_1337) ;  /* 0x0000000000489947 */ /* 0x000fec0003800000 */
[C---:B------:R-:W-:Y:S01]  /*151b0*/  ISETP.GT.AND P0, PT, R7.reuse, RZ, PT ;  /* 0x000000ff0700720c */ /* 0x040fe20003f04270 */
[----:B------:R-:W-:Y:S01]  /*151c0*/  BSSY B0, `(.L_x_1338) ;  /* 0x000000e000007945 */ /* 0x000fe20003800000 */
[----:B------:R-:W-:-:S11]  /*151d0*/  VIADD R0, R7, 0xffffffff ;  /* 0xffffffff07007836 */ /* 0x000fd60000000000 */
[----:B------:R-:W-:Y:S05]  /*151e0*/  @P0 BRA `(.L_x_1339) ;  /* 0x00000000001c0947 */ /* 0x000fea0003800000 */
[----:B------:R-:W-:Y:S01]  /*151f0*/  ISETP.NE.AND P0, PT, R3, 0x1, PT ;  /* 0x000000010300780c */ /* 0x000fe20003f05270 */
[----:B------:R-:W-:-:S12]  /*15200*/  IMAD.MOV R7, RZ, RZ, -R7 ;  /* 0x000000ffff077224 */ /* 0x000fd800078e0a07 */
[----:B------:R-:W0:Y:S02]  /*15210*/  @P0 LDC.64 R4, c[0x0][0x9e8] ;  /* 0x00027a00ff040b82 */ /* 0x000e240000000a00 */
[----:B0-----:R-:W-:-:S05]  /*15220*/  @P0 IMAD.HI.U32 R4, R7, R4, RZ ;  /* 0x0000000407040227 */ /* 0x001fca00078e00ff */
[----:B------:R-:W-:-:S04]  /*15230*/  @P0 SHF.R.U32.HI R7, RZ, R5, R4 ;  /* 0x00000005ff070219 */ /* 0x000fc80000011604 */
[----:B------:R-:W-:Y:S01]  /*15240*/  LOP3.LUT R0, RZ, R7, RZ, 0x33, !PT ;  /* 0x00000007ff007212 */ /* 0x000fe200078e33ff */
[----:B------:R-:W-:Y:S06]  /*15250*/  BRA `(.L_x_1340) ;  /* 0x0000000000107947 */ /* 0x000fec0003800000 */
.L_x_1339:
[----:B------:R-:W-:-:S13]  /*15260*/  ISETP.NE.AND P0, PT, R3, 0x1, PT ;  /* 0x000000010300780c */ /* 0x000fda0003f05270 */
[----:B------:R-:W0:Y:S02]  /*15270*/  @P0 LDC.64 R4, c[0x0][0x9e8] ;  /* 0x00027a00ff040b82 */ /* 0x000e240000000a00 */
[----:B0-----:R-:W-:-:S05]  /*15280*/  @P0 IMAD.HI.U32 R4, R0, R4, RZ ;  /* 0x0000000400040227 */ /* 0x001fca00078e00ff */
[----:B------:R-:W-:-:S07]  /*15290*/  @P0 SHF.R.U32.HI R0, RZ, R5, R4 ;  /* 0x00000005ff000219 */ /* 0x000fce0000011604 */
.L_x_1340:
[----:B------:R-:W-:Y:S05]  /*152a0*/  BSYNC B0 ;  /* 0x0000000000007941 */ /* 0x000fea0003800000 */
.L_x_1338:
[----:B------:R-:W-:-:S05]  /*152b0*/  IMAD R5, R0, R3, R3 ;  /* 0x0000000300057224 */ /* 0x000fca00078e0203 */
[----:B------:R-:W-:-:S07]  /*152c0*/  VIMNMX R2, R2, R5, PT ;  /* 0x0000000502027248 */ /* 0x000fce0003fe0100 */
.L_x_1337:
[----:B------:R-:W0:Y:S01]  /*152d0*/  @P2 LDC R0, c[0x0][0x44c] ;  /* 0x00011300ff002b82 */ /* 0x000e220000000800 */
[----:B------:R-:W-:Y:S01]  /*152e0*/  VIADD R2, R2, 0x5f ;  /* 0x0000005f02027836 */ /* 0x000fe20000000000 */
[----:B------:R-:W-:Y:S01]  /*152f0*/  ULDC UR4, c[0x0][0x9dc] ;  /* 0x0002770000047ab9 */ /* 0x000fe20000000800 */
[----:B------:R-:W-:Y:S02]  /*15300*/  IMAD.MOV.U32 R4, RZ, RZ, R25 ;  /* 0x000000ffff047224 */ /* 0x000fe400078e0019 */
[----:B------:R-:W-:-:S03]  /*15310*/  IMAD.HI R2, R2, 0x2aaaaaab, RZ ;  /* 0x2aaaaaab02027827 */ /* 0x000fc600078e02ff */
[----:B------:R-:W1:Y:S01]  /*15320*/  @P2 LDC R5, c[0x0][0x450] ;  /* 0x00011400ff052b82 */ /* 0x000e620000000800 */
[----:B0-----:R-:W-:-:S05]  /*15330*/  @P2 IMAD.HI.U32 R0, R25, R0, RZ ;  /* 0x0000000019002227 */ /* 0x001fca00078e00ff */
[----:B-1----:R-:W-:Y:S01]  /*15340*/  @P2 SHF.R.U32.HI R4, RZ, R5, R0 ;  /* 0x00000005ff042219 */ /* 0x002fe20000011600 */
[----:B------:R-:W-:Y:S01]  /*15350*/  VIADD R0, R37, 0x5f ;  /* 0x0000005f25007836 */ /* 0x000fe20000000000 */
[----:B------:R-:W-:Y:S02]  /*15360*/  SHF.R.U32.HI R5, RZ, 0x1f, R2 ;  /* 0x0000001fff057819 */ /* 0x000fe40000011602 */
[----:B------:R-:W-:Y:S01]  /*15370*/  IADD3 R4, R4, R37, -R29 ;  /* 0x0000002504047210 */ /* 0x000fe20007ffe81d */
[----:B------:R-:W-:Y:S01]  /*15380*/  IMAD.HI R0, R0, 0x2aaaaaab, RZ ;  /* 0x2aaaaaab00007827 */ /* 0x000fe200078e02ff */
[----:B------:R-:W-:-:S03]  /*15390*/  LEA.HI.SX32 R7, R2, R5, 0x1c ;  /* 0x0000000502077211 */ /* 0x000fc600078fe2ff */
[----:B------:R-:W-:Y:S01]  /*153a0*/  VIADD R2, R4, -UR4 ;  /* 0x8000000404027c36 */ /* 0x000fe20008000000 */
[----:B------:R-:W-:-:S04]  /*153b0*/  SHF.R.U32.HI R5, RZ, 0x1f, R0 ;  /* 0x0000001fff057819 */ /* 0x000fc80000011600 */
[----:B------:R-:W-:-:S04]  /*153c0*/  LEA.HI.SX32 R0, R0, R5, 0x1c ;  /* 0x0000000500007211 */ /* 0x000fc800078fe2ff */
[----:B------:R-:W-:Y:S01]  /*153d0*/  VIMNMX R0, R0, R7, PT ;  /* 0x0000000700007248 */ /* 0x000fe20003fe0100 */
[----:B------:R-:W-:Y:S06]  /*153e0*/  @!P1 BRA `(.L_x_1341) ;  /* 0x0000000000489947 */ /* 0x000fec0003800000 */
[----:B------:R-:W-:Y:S01]  /*153f0*/  IMAD.MOV.U32 R6, RZ, RZ, R4 ;  /* 0x000000ffff067224 */ /* 0x000fe200078e0004 */
[----:B------:R-:W-:Y:S04]  /*15400*/  BSSY B0, `(.L_x_1342) ;  /* 0x000000e000007945 */ /* 0x000fe80003800000 */
[----:B------:R-:W-:-:S13]  /*15410*/  ISETP.GT.AND P0, PT, R6, -0x1, PT ;  /* 0xffffffff0600780c */ /* 0x000fda0003f04270 */
[----:B------:R-:W-:Y:S05]  /*15420*/  @P0 BRA `(.L_x_1343) ;  /* 0x00000000001c0947 */ /* 0x000fea0003800000 */
[----:B------:R-:W-:Y:S02]  /*15430*/  ISETP.NE.AND P0, PT, R3, 0x1, PT ;  /* 0x000000010300780c */ /* 0x000fe40003f05270 */
[----:B------:R-:W-:-:S11]  /*15440*/  LOP3.LUT R7, RZ, R6, RZ, 0x33, !PT ;  /* 0x00000006ff077212 */ /* 0x000fd600078e33ff */
[----:B------:R-:W0:Y:S02]  /*15450*/  @P0 LDC.64 R4, c[0x0][0x9e8] ;  /* 0x00027a00ff040b82 */ /* 0x000e240000000a00 */
[----:B0-----:R-:W-:-:S05]  /*15460*/  @P0 IMAD.HI.U32 R4, R7, R4, RZ ;  /* 0x0000000407040227 */ /* 0x001fca00078e00ff */
[----:B------:R-:W-:-:S04]  /*15470*/  @P0 SHF.R.U32.HI R7, RZ, R5, R4 ;  /* 0x00000005ff070219 */ /* 0x000fc80000011604 */
[----:B------:R-:W-:Y:S01]  /*15480*/  LOP3.LUT R6, RZ, R7, RZ, 0x33, !PT ;  /* 0x00000007ff067212 */ /* 0x000fe200078e33ff */
[----:B------:R-:W-:Y:S06]  /*15490*/  BRA `(.L_x_1344) ;  /* 0x0000000000107947 */ /* 0x000fec0003800000 */
.L_x_1343:
[----:B------:R-:W-:-:S13]  /*154a0*/  ISETP.NE.AND P0, PT, R3, 0x1, PT ;  /* 0x000000010300780c */ /* 0x000fda0003f05270 */
[----:B------:R-:W0:Y:S02]  /*154b0*/  @P0 LDC.64 R4, c[0x0][0x9e8] ;  /* 0x00027a00ff040b82 */ /* 0x000e240000000a00 */
[----:B0-----:R-:W-:-:S05]  /*154c0*/  @P0 IMAD.HI.U32 R4, R6, R4, RZ ;  /* 0x0000000406040227 */ /* 0x001fca00078e00ff */
[----:B------:R-:W-:-:S07]  /*154d0*/  @P0 SHF.R.U32.HI R6, RZ, R5, R4 ;  /* 0x00000005ff060219 */ /* 0x000fce0000011604 */
.L_x_1344:
[----:B------:R-:W-:Y:S05]  /*154e0*/  BSYNC B0 ;  /* 0x0000000000007941 */ /* 0x000fea0003800000 */
.L_x_1342:
[----:B------:R-:W-:-:S05]  /*154f0*/  IMAD R3, R6, R3, RZ ;  /* 0x0000000306037224 */ /* 0x000fca00078e02ff */
[----:B------:R-:W-:-:S07]  /*15500*/  VIMNMX R2, R2, R3, !PT ;  /* 0x0000000302027248 */ /* 0x000fce0007fe0100 */
.L_x_1341:
[----:B------:R-:W-:Y:S01]  /*15510*/  IMAD.HI R2, R2, 0x2aaaaaab, RZ ;  /* 0x2aaaaaab02027827 */ /* 0x000fe200078e02ff */
[----:B------:R-:W-:Y:S04]  /*15520*/  BSSY B0, `(.L_x_1345) ;  /* 0x0000029000007945 */ /* 0x000fe80003800000 */
[----:B------:R-:W-:-:S04]  /*15530*/  SHF.R.U32.HI R3, RZ, 0x1f, R2 ;  /* 0x0000001fff037819 */ /* 0x000fc80000011602 */
[----:B------:R-:W-:Y:S02]  /*15540*/  LEA.HI.SX32 R3, R2, R3, 0x1c ;  /* 0x0000000302037211 */ /* 0x000fe400078fe2ff */
[----:B------:R-:W-:Y:S02]  /*15550*/  LOP3.LUT R2, R26, 0xff000000, RZ, 0xc0, !PT ;  /* 0xff0000001a027812 */ /* 0x000fe400078ec0ff */
[----:B------:R-:W-:Y:S02]  /*15560*/  VIMNMX R5, RZ, R3, !PT ;  /* 0x00000003ff057248 */ /* 0x000fe40007fe0100 */
[----:B------:R-:W-:Y:S02]  /*15570*/  SHF.R.U32.HI R3, RZ, 0x8, R2 ;  /* 0x00000008ff037819 */ /* 0x000fe40000011602 */
[----:B------:R-:W-:Y:S02]  /*15580*/  ISETP.GT.AND P0, PT, R0, R5, PT ;  /* 0x000000050000720c */ /* 0x000fe40003f04270 */
[----:B------:R-:W-:-:S04]  /*15590*/  LOP3.LUT R2, R26, 0xff0000, RZ, 0xc0, !PT ;  /* 0x00ff00001a027812 */ /* 0x000fc800078ec0ff */
[----:B------:R-:W-:Y:S01]  /*155a0*/  LEA.HI R2, R2, R3, RZ, 0x10 ;  /* 0x0000000302027211 */ /* 0x000fe200078f80ff */
[----:B------:R-:W-:-:S03]  /*155b0*/  IMAD.MOV.U32 R3, RZ, RZ, RZ ;  /* 0x000000ffff037224 */ /* 0x000fc600078e00ff */
[----:B------:R-:W-:-:S03]  /*155c0*/  LOP3.LUT R4, R2, 0xff, RZ, 0xc0, !PT ;  /* 0x000000ff02047812 */ /* 0x000fc600078ec0ff */
[----:B------:R-:W-:Y:S05]  /*155d0*/  @!P0 BRA `(.L_x_1346) ;  /* 0x0000000000748947 */ /* 0x000fea0003800000 */
[----:B------:R-:W-:Y:S01]  /*155e0*/  SHF.R.U32.HI R7, RZ, 0x10, R2 ;  /* 0x00000010ff077819 */ /* 0x000fe20000011602 */
[----:B------:R-:W-:-:S03]  /*155f0*/  IMAD.MOV.U32 R2, RZ, RZ, RZ ;  /* 0x000000ffff027224 */ /* 0x000fc600078e00ff */
[----:B------:R-:W-:-:S13]  /*15600*/  ISETP.NE.AND P0, PT, R7, RZ, PT ;  /* 0x000000ff0700720c */ /* 0x000fda0003f05270 */
[----:B------:R-:W0:Y:S02]  /*15610*/  @!P0 LDC R7, c[0x0][0x9f0] ;  /* 0x00027c00ff078b82 */ /* 0x000e240000000800 */
[-C--:B0-----:R-:W-:Y:S02]  /*15620*/  IABS R6, R7.reuse ;  /* 0x0000000700067213 */ /* 0x081fe40000000000 */
[----:B------:R-:W-:Y:S02]  /*15630*/  IABS R10, R7 ;  /* 0x00000007000a7213 */ /* 0x000fe40000000000 */
[----:B------:R-:W0:Y:S08]  /*15640*/  I2F.RP R8, R6 ;  /* 0x0000000600087306 */ /* 0x000e300000209400 */
[----:B0-----:R-:W0:Y:S02]  /*15650*/  MUFU.RCP R8, R8 ;  /* 0x0000000800087308 */ /* 0x001e240000001000 */
[----:B0-----:R-:W-:-:S06]  /*15660*/  VIADD R9, R8, 0xffffffe ;  /* 0x0ffffffe08097836 */ /* 0x001fcc0000000000 */
[----:B------:R0:W1:Y:S02]  /*15670*/  F2I.FTZ.U32.TRUNC.NTZ R3, R9 ;  /* 0x0000000900037305 */ /* 0x000064000021f000 */
[----:B0-----:R-:W-:Y:S02]  /*15680*/  IMAD.MOV R9, RZ, RZ, -R10 ;  /* 0x000000ffff097224 */ /* 0x001fe400078e0a0a */
[----:B-1----:R-:W-:-:S04]  /*15690*/  IMAD.MOV R11, RZ, RZ, -R3 ;  /* 0x000000ffff0b7224 */ /* 0x002fc800078e0a03 */
[----:B------:R-:W-:-:S04]  /*156a0*/  IMAD R11, R11, R6, RZ ;  /* 0x000000060b0b7224 */ /* 0x000fc800078e02ff */
[----:B------:R-:W-:Y:S01]  /*156b0*/  IMAD.HI.U32 R3, R3, R11, R2 ;  /* 0x0000000b03037227 */ /* 0x000fe200078e0002 */
[----:B------:R-:W-:-:S05]  /*156c0*/  IADD3 R2, R7, -0x1, R0 ;  /* 0xffffffff07027810 */ /* 0x000fca0007ffe000 */
[----:B------:R-:W-:-:S05]  /*156d0*/  IMAD.IADD R2, R2, 0x1, -R5 ;  /* 0x0000000102027824 */ /* 0x000fca00078e0a05 */
        /* <DEDUP_REMOVED lines=10> */
[----:B------:R-:W-:-:S04]  /*15780*/  @P0 VIADD R3, R3, 0x1 ;  /* 0x0000000103030836 */ /* 0x000fc80000000000 */
[----:B------:R-:W-:Y:S01]  /*15790*/  @!P2 IMAD.MOV R3, RZ, RZ, -R3 ;  /* 0x000000ffff03a224 */ /* 0x000fe200078e0a03 */
[----:B------:R-:W-:-:S07]  /*157a0*/  @!P1 LOP3.LUT R3, RZ, R7, RZ, 0x33, !PT ;  /* 0x00000007ff039212 */ /* 0x000fce00078e33ff */
.L_x_1346:
[----:B------:R-:W-:Y:S05]  /*157b0*/  BSYNC B0 ;  /* 0x0000000000007941 */ /* 0x000fea0003800000 */
.L_x_1345:
[-C--:B------:R-:W-:Y:S01]  /*157c0*/  IMAD R2, R4, R3.reuse, R5 ;  /* 0x0000000304027224 */ /* 0x080fe200078e0205 */
        /* <DEDUP_REMOVED lines=23> */
.L_x_1348:
        /* <DEDUP_REMOVED lines=8> */
[----:B------:R-:W-:Y:S02]  /*159c0*/  IMAD.U32 R4, RZ, RZ, UR6 ;  /* 0x00000006ff047e24 */ /* 0x000fe4000f8e00ff */
[----:B------:R-:W0:Y:S01]  /*159d0*/  LDC.64 R2, c[0x4][R2] ;  /* 0x0100000002027b82 */ /* 0x000e220000000a00 */
[----:B------:R-:W-:Y:S02]  /*159e0*/  IMAD.U32 R5, RZ, RZ, UR7 ;  /* 0x00000007ff057e24 */ /* 0x000fe4000f8e00ff */
        /* <DEDUP_REMOVED lines=8> */
[----:B0-----:R-:W-:Y:S05]  /*15a70*/  CALL.ABS.NOINC R2 ;  /* 0x0000000002007343 */ /* 0x001fea0003c00000 */
.L_x_1351:
[----:B------:R-:W-:Y:S05]  /*15a80*/  BSYNC B6 ;  /* 0x0000000000067941 */ /* 0x000fea0003800000 */
.L_x_1350:
        /* <DEDUP_REMOVED lines=9> */
[----:B------:R-:W-:Y:S02]  /*15b20*/  IMAD.U32 R4, RZ, RZ, UR6 ;  /* 0x00000006ff047e24 */ /* 0x000fe4000f8e00ff */
[----:B------:R-:W-:Y:S02]  /*15b30*/  IMAD.U32 R5, RZ, RZ, UR7 ;  /* 0x00000007ff057e24 */ /* 0x000fe4000f8e00ff */
[----:B------:R-:W-:Y:S02]  /*15b40*/  IMAD.U32 R6, RZ, RZ, UR8 ;  /* 0x00000008ff067e24 */ /* 0x000fe4000f8e00ff */
[----:B------:R-:W-:-:S02]  /*15b50*/  IMAD.U32 R7, RZ, RZ, UR9 ;  /* 0x00000009ff077e24 */ /* 0x000fc4000f8e00ff */
[----:B------:R-:W-:Y:S02]  /*15b60*/  IMAD.U32 R10, RZ, RZ, UR4 ;  /* 0x00000004ff0a7e24 */ /* 0x000fe4000f8e00ff */
[----:B------:R-:W-:Y:S02]  /*15b70*/  IMAD.U32 R11, RZ, RZ, UR5 ;  /* 0x00000005ff0b7e24 */ /* 0x000fe4000f8e00ff */
[----:B------:R-:W-:Y:S02]  /*15b80*/  IMAD.MOV.U32 R8, RZ, RZ, 0x70 ;  /* 0x00000070ff087424 */ /* 0x000fe400078e00ff */
[----:B------:R-:W-:Y:S02]  /*15b90*/  IMAD.MOV.U32 R12, RZ, RZ, 0x1 ;  /* 0x00000001ff0c7424 */ /* 0x000fe400078e00ff */
[----:B0-----:R-:W-:-:S07]  /*15ba0*/  IMAD.MOV.U32 R13, RZ, RZ, RZ ;  /* 0x000000ffff0d7224 */ /* 0x001fce00078e00ff */
[----:B------:R-:W-:-:S07]  /*15bb0*/  LEPC R20, `(.L_x_1354) ;  /* 0x000000001014794e */ /* 0x000fce0000000000 */
[----:B-1----:R-:W-:Y:S05]  /*15bc0*/  CALL.ABS.NOINC R2 ;  /* 0x0000000002007343 */ /* 0x002fea0003c00000 */
.L_x_1354:
[----:B------:R0:W1:Y:S01]  /*15bd0*/  LDC.64 R2, c[0x4][R18] ;  /* 0x0100000012027b82 */ /* 0x0000620000000a00 */
[----:B------:R-:W-:Y:S01]  /*15be0*/  ULDC.64 UR6, c[0x4][0x88] ;  /* 0x0100220000067ab9 */ /* 0x000fe20000000a00 */
[----:B------:R-:W-:Y:S01]  /*15bf0*/  ULDC.64 UR8, c[0x4][0x90] ;  /* 0x0100240000087ab9 */ /* 0x000fe20000000a00 */
[----:B------:R-:W-:Y:S01]  /*15c00*/  ULDC.64 UR4, c[0x4][0x18] ;  /* 0x0100060000047ab9 */ /* 0x000fe20000000a00 */
        /* <DEDUP_REMOVED lines=11> */
.L_x_1353:
[----:B------:R-:W-:Y:S05]  /*15cc0*/  BSYNC B6 ;  /* 0x0000000000067941 */ /* 0x000fea0003800000 */
.L_x_1352:
[----:B------:R-:W-:Y:S01]  /*15cd0*/  ULDC.64 UR4, c[0x0][0x9f8] ;  /* 0x00027e0000047ab9 */ /* 0x000fe20000000a00 */
[----:B------:R-:W-:Y:S01]  /*15ce0*/  IMAD.MOV.U32 R30, RZ, RZ, R27 ;  /* 0x000000ffff1e7224 */ /* 0x000fe200078e001b */
[----:B------:R-:W-:Y:S01]  /*15cf0*/  ISETP.NE.U32.AND P0, PT, RZ, UR4, PT ;  /* 0x00000004ff007c0c */ /* 0x000fe2000bf05070 */
[----:B------:R-:W0:Y:S01]  /*15d00*/  S2R R18, SR_TID.X ;  /* 0x0000000000127919 */ /* 0x000e220000002100 */
[----:B------:R-:W1:Y:S01]  /*15d10*/  LDC R8, c[0x0][0x430] ;  /* 0x00010c00ff087b82 */ /* 0x000e620000000800 */
[----:B------:R-:W-:Y:S01]  /*15d20*/  VIADD R22, R22, 0xffffffff ;  /* 0xffffffff16167836 */ /* 0x000fe20000000000 */
[----:B------:R-:W-:Y:S01]  /*15d30*/  ISETP.NE.AND.EX P0, PT, RZ, UR5, PT, P0 ;  /* 0x00000005ff007c0c */ /* 0x000fe2000bf05300 */
[----:B------:R-:W-:-:S12]  /*15d40*/  ULDC UR4, c[0x0][0x2f4] ;  /* 0x0000bd0000047ab9 */ /* 0x000fd80000000800 */
[----:B------:R-:W2:Y:S02]  /*15d50*/  @P0 LDC.64 R2, c[0x0][0x9f8] ;  /* 0x00027e00ff020b82 */ /* 0x000ea40000000a00 */
[----:B--2---:R-:W-:-:S05]  /*15d60*/  @P0 IMAD.WIDE R2, R27, 0x4, R2 ;  /* 0x000000041b020825 */ /* 0x004fca00078e0202 */
[----:B------:R2:W3:Y:S01]  /*15d70*/  @P0 LDG.E R30, desc[UR36][R2.64] ;  /* 0x00000024021e0981 */ /* 0x0004e2000c1e1900 */
[----:B0-----:R-:W-:Y:S02]  /*15d80*/  LOP3.LUT R18, R18, 0x7f, RZ, 0xc0, !PT ;  /* 0x0000007f12127812 */ /* 0x001fe400078ec0ff */
[----:B-1----:R-:W-:Y:S02]  /*15d90*/  ISETP.NE.AND P1, PT, R8, 0x1, PT ;  /* 0x000000010800780c */ /* 0x002fe40003f25270 */
[----:B------:R-:W-:Y:S02]  /*15da0*/  SHF.R.U32.HI R20, RZ, 0x3, R18 ;  /* 0x00000003ff147819 */ /* 0x000fe40000011612 */
[----:B------:R-:W0:Y:S01]  /*15db0*/  S2R R18, SR_TID.X ;  /* 0x0000000000127919 */ /* 0x000e220000002100 */
[----:B------:R-:W-:-:S08]  /*15dc0*/  LOP3.LUT R16, R16, 0xffffffdf, RZ, 0xc0, !PT ;  /* 0xffffffdf10107812 */ /* 0x000fd000078ec0ff */
[----:B------:R-:W1:Y:S01]  /*15dd0*/  @P1 LDC R0, c[0x0][0x434] ;  /* 0x00010d00ff001b82 */ /* 0x000e620000000800 */
[----:B------:R-:W-:Y:S02]  /*15de0*/  ISETP.GE.AND P2, PT, R31, UR4, PT ;  /* 0x000000041f007c0c */ /* 0x000fe4000bf46270 */
[----:B------:R-:W-:-:S05]  /*15df0*/  @P1 LOP3.LUT R16, R16, 0x20, RZ, 0xfc, !PT ;  /* 0x0000002010101812 */ /* 0x000fca00078efcff */
[----:B------:R-:W4:Y:S01]  /*15e00*/  @P1 LDC R5, c[0x0][0x438] ;  /* 0x00010e00ff051b82 */ /* 0x000f220000000800 */
[----:B0-----:R-:W-:-:S05]  /*15e10*/  IMAD.SHL.U32 R18, R18, 0x10, RZ ;  /* 0x0000001012127824 */ /* 0x001fca00078e00ff */
[----:B------:R-:W-:-:S05]  /*15e20*/  LOP3.LUT R18, R20, 0x70, R18, 0xf8, !PT ;  /* 0x0000007014127812 */ /* 0x000fca00078ef812 */
[----:B------:R-:W-:-:S04]  /*15e30*/  IMAD R4, R22, 0x60, R18 ;  /* 0x0000006016047824 */ /* 0x000fc800078e0212 */
[C---:B------:R-:W-:Y:S01]  /*15e40*/  IMAD.IADD R7, R4.reuse, 0x1, R19 ;  /* 0x0000000104077824 */ /* 0x040fe200078e0213 */
[----:B------:R-:W-:-:S03]  /*15e50*/  ISETP.GE.AND P0, PT, R4, R37, PT ;  /* 0x000000250400720c */ /* 0x000fc60003f06270 */
[----:B-1----:R-:W-:Y:S01]  /*15e60*/  @P1 IMAD.HI.U32 R0, R7, R0, RZ ;  /* 0x0000000007001227 */ /* 0x002fe200078e00ff */
[----:B------:R-:W-:-:S03]  /*15e70*/  ISETP.GT.U32.OR P0, PT, R18, 0x5f, P0 ;  /* 0x0000005f1200780c */ /* 0x000fc60000704470 */
[----:B------:R-:W-:Y:S01]  /*15e80*/  IMAD.MOV.U32 R6, RZ, RZ, R7 ;  /* 0x000000ffff067224 */ /* 0x000fe200078e0007 */
[----:B----4-:R-:W-:-:S05]  /*15e90*/  @P1 SHF.R.U32.HI R6, RZ, R5, R0 ;  /* 0x00000005ff061219 */ /* 0x010fca0000011600 */
[----:B------:R-:W-:-:S04]  /*15ea0*/  IMAD.MOV R0, RZ, RZ, -R6 ;  /* 0x000000ffff007224 */ /* 0x000fc800078e0a06 */
[----:B--2---:R-:W0:Y:S01]  /*15eb0*/  @!P0 LDC.64 R2, c[0x0][0x428] ;  /* 0x00010a00ff028b82 */ /* 0x004e220000000a00 */
[----:B------:R-:W-:Y:S01]  /*15ec0*/  IMAD R0, R8, R0, R7 ;  /* 0x0000000008007224 */ /* 0x000fe200078e0207 */
[----:B------:R-:W-:-:S06]  /*15ed0*/  @!P0 SHF.R.S32.HI R7, RZ, 0x1f, R6 ;  /* 0x0000001fff078819 */ /* 0x000fcc0000011406 */
[----:B------:R-:W1:Y:S01]  /*15ee0*/  @!P0 LDC.64 R4, c[0x0][0x418] ;  /* 0x00010600ff048b82 */ /* 0x000e620000000a00 */
[----:B------:R-:W-:-:S04]  /*15ef0*/  LOP3.LUT R16, R16, 0xfffffffb, RZ, 0xc0, !PT ;  /* 0xfffffffb10107812 */ /* 0x000fc800078ec0ff */
[----:B------:R-:W-:-:S04]  /*15f00*/  @P2 LOP3.LUT R16, R16, 0x4, RZ, 0xfc, !PT ;  /* 0x0000000410102812 */ /* 0x000fc800078efcff */
[----:B------:R-:W-:Y:S01]  /*15f10*/  LOP3.LUT R16, R16, 0xfffffffd, RZ, 0xc0, !PT ;  /* 0xfffffffd10107812 */ /* 0x000fe200078ec0ff */
[----:B------:R-:W-:Y:S01]  /*15f20*/  UMOV UR5, 0xffffffff ;  /* 0xffffffff00057882 */ /* 0x000fe20000000000 */
[----:B------:R-:W-:Y:S02]  /*15f30*/  LOP3.LUT R26, R26, 0xffff, RZ, 0xc0, !PT ;  /* 0x0000ffff1a1a7812 */ /* 0x000fe400078ec0ff */
[----:B---3--:R-:W-:Y:S01]  /*15f40*/  SHF.R.S32.HI R8, RZ, 0x1f, R30 ;  /* 0x0000001fff087819 */ /* 0x008fe2000001141e */
[----:B0-----:R-:W-:-:S04]  /*15f50*/  @!P0 IMAD.WIDE.U32 R6, R30, R2, R6 ;  /* 0x000000021e068225 */ /* 0x001fc800078e0006 */
[----:B------:R-:W-:Y:S01]  /*15f60*/  @!P0 IMAD R2, R8, R2, RZ ;  /* 0x0000000208028224 */ /* 0x000fe200078e02ff */
[----:B------:R0:W-:Y:S03]  /*15f70*/  STL [R1+0x8], R8 ;  /* 0x0000080801007387 */ /* 0x0001e60000100800 */
[----:B------:R-:W-:Y:S01]  /*15f80*/  @!P0 IMAD R3, R30, R3, R2 ;  /* 0x000000031e038224 */ /* 0x000fe200078e0202 */
[----:B-1----:R-:W-:Y:S01]  /*15f90*/  @!P0 LEA R2, P1, R6, R4, 0x2 ;  /* 0x0000000406028211 */ /* 0x002fe200078210ff */
[----:B------:R-:W-:Y:S02]  /*15fa0*/  IMAD.MOV.U32 R4, RZ, RZ, RZ ;  /* 0x000000ffff047224 */ /* 0x000fe400078e00ff */
[----:B------:R-:W-:-:S05]  /*15fb0*/  @!P0 IMAD.IADD R3, R7, 0x1, R3 ;  /* 0x0000000107038824 */ /* 0x000fca00078e0203 */
[----:B------:R-:W-:Y:S02]  /*15fc0*/  @!P0 LEA.HI.X R3, R6, R5, R3, 0x2, P1 ;  /* 0x0000000506038211 */ /* 0x000fe400008f1403 */
[----:B------:R-:W-:-:S03]  /*15fd0*/  ISETP.GE.AND P1, PT, R33, UR4, PT ;  /* 0x0000000421007c0c */ /* 0x000fc6000bf26270 */
[----:B------:R1:W5:Y:S01]  /*15fe0*/  @!P0 LDG.E R4, desc[UR36][R2.64] ;  /* 0x0000002402048981 */ /* 0x000362000c1e1900 */
[----:B------:R-:W-:-:S09]  /*15ff0*/  ISETP.GE.AND P0, PT, R32, UR4, PT ;  /* 0x0000000420007c0c */ /* 0x000fd2000bf06270 */
[----:B------:R-:W-:Y:S01]  /*16000*/  @P1 LOP3.LUT R16, R16, 0x2, RZ, 0xfc, !PT ;  /* 0x0000000210101812 */ /* 0x000fe200078efcff */
[----:B-1----:R-:W-:-:S03]  /*16010*/  IMAD.U32 R2, RZ, RZ, UR38 ;  /* 0x00000026ff027e24 */ /* 0x002fc6000f8e00ff */
[----:B------:R-:W-:-:S04]  /*16020*/  LOP3.LUT R16, R16, 0xfffffffe, RZ, 0xc0, !PT ;  /* 0xfffffffe10107812 */ /* 0x000fc800078ec0ff */
[----:B------:R-:W-:Y:S01]  /*16030*/  @P0 LOP3.LUT R16, R16, 0x1, RZ, 0xfc, !PT ;  /* 0x0000000110100812 */ /* 0x000fe200078efcff */
[----:B0-----:R-:W-:Y:S06]  /*16040*/  BRA.DIV UR5, `(.L_x_1355) ;  /* 0x0000004605407947 */ /* 0x001fec000b800000 */
.L_x_1423:
[----:B------:R-:W-:Y:S02]  /*16050*/  ISETP.NE.AND P0, PT, R2, 0x3, PT ;  /* 0x000000030200780c */ /* 0x000fe40003f05270 */
[----:B------:R-:W-:Y:S02]  /*16060*/  ISETP.GT.U32.AND P1, PT, R18, 0x5f, PT ;  /* 0x0000005f1200780c */ /* 0x000fe40003f24070 */
[----:B------:R-:W-:-:S09]  /*16070*/  LOP3.LUT R16, R16, 0xffffffef, RZ, 0xc0, !PT ;  /* 0xffffffef10107812 */ /* 0x000fd200078ec0ff */
[----:B------:R-:W-:-:S04]  /*16080*/  @P0 LOP3.LUT R16, R16, 0x10, RZ, 0xfc, !PT ;  /* 0x0000001010100812 */ /* 0x000fc800078efcff */
[----:B------:R-:W-:-:S04]  /*16090*/  LOP3.LUT R16, R16, 0xfffffff7, RZ, 0xc0, !PT ;  /* 0xfffffff710107812 */ /* 0x000fc800078ec0ff */
[----:B------:R-:W-:Y:S01]  /*160a0*/  @P1 LOP3.LUT R16, R16, 0x8, RZ, 0xfc, !PT ;  /* 0x0000000810101812 */ /* 0x000fe200078efcff */
[----:B------:R-:W-:Y:S06]  /*160b0*/  @!P0 BRA `(.L_x_1356) ;  /* 0x0000000000048947 */ /* 0x000fec0003800000 */
[----:B------:R-:W-:Y:S01]  /*160c0*/  BPT.TRAP 0x1 ;  /* 0x000000040000795c */ /* 0x000fe20000300000 */
.L_x_1356:
[----:B------:R-:W-:Y:S01]  /*160d0*/  SHF.R.S32.HI R5, RZ, 0x1f, R0 ;  /* 0x0000001fff057819 */ /* 0x000fe20000011400 */
[----:B------:R-:W-:Y:S01]  /*160e0*/  ULDC.64 UR4, c[0x0][0x328] ;  /* 0x0000ca0000047ab9 */ /* 0x000fe20000000a00 */
[----:B-----5:R-:W-:Y:S01]  /*160f0*/  SHF.R.S32.HI R6, RZ, 0x1f, R4 ;  /* 0x0000001fff067819 */ /* 0x020fe20000011404 */
[----:B------:R-:W-:Y:S01]  /*16100*/  ULDC.64 UR6, c[0x0][0x318] ;  /* 0x0000c60000067ab9 */ /* 0x000fe20000000a00 */
[----:B------:R-:W-:Y:S01]  /*16110*/  BSSY B0, `(.L_x_1357) ;  /* 0x0000013000007945 */ /* 0x000fe20003800000 */
        /* <DEDUP_REMOVED lines=18> */
.L_x_1424:
[----:B------:R-:W-:Y:S05]  /*16240*/  BSYNC B0 ;  /* 0x0000000000007941 */ /* 0x000fea0003800000 */
.L_x_1357:
[----:B------:R-:W1:Y:S01]  /*16250*/  S2R R8, SR_TID.X ;  /* 0x0000000000087919 */ /* 0x000e620000002100 */
[----:B------:R-:W-:Y:S01]  /*16260*/  ULDC.64 UR4, c[0x0][0x300] ;  /* 0x0000c00000047ab9 */ /* 0x000fe20000000a00 */
[----:B------:R-:W-:Y:S01]  /*16270*/  ULDC.64 UR6, c[0x0][0x2e8] ;  /* 0x0000ba0000067ab9 */ /* 0x000fe20000000a00 */
[----:B------:R-:W-:Y:S01]  /*16280*/  IMAD R5, R5, UR4, RZ ;  /* 0x0000000405057c24 */ /* 0x000fe2000f8e02ff */
[----:B------:R-:W-:Y:S01]  /*16290*/  LOP3.LUT P4, RZ, R16, 0x4, RZ, 0xc0, !PT ;  /* 0x0000000410ff7812 */ /* 0x000fe2000788c0ff */
[----:B0-----:R-:W-:Y:S01]  /*162a0*/  IMAD.WIDE.U32 R2, R0, UR4, RZ ;  /* 0x0000000400027c25 */ /* 0x001fe2000f8e00ff */
        /* <DEDUP_REMOVED lines=84> */
.L_x_1438:
        /* <DEDUP_REMOVED lines=12> */
.L_x_1360:
        /* <DEDUP_REMOVED lines=10> */
.L_x_1361:
[----:B------:R2:W-:Y:S02]  /*16950*/  SYNCS.ARRIVE.TRANS64.A1T0 RZ, [R7+URZ+0x30830], RZ ;  /* 0x030830ff07ff79a7 */ /* 0x0005e4000810003f */
[----:B------:R-:W-:Y:S05]  /*16960*/  WARPSYNC.ALL ;  /* 0x0000000000007948 */ /* 0x000fea0003800000 */
[----:B------:R-:W-:Y:S01]  /*16970*/  ULDC.64 UR4, c[0x0][0x298] ;  /* 0x0000a60000047ab9 */ /* 0x000fe20000000a00 */
[----:B-1----:R-:W-:Y:S01]  /*16980*/  VIADD R2, R17, 0x12400 ;  /* 0x0001240011027836 */ /* 0x002fe20000000000 */
[----:B------:R-:W-:Y:S01]  /*16990*/  SHF.R.S32.HI R0, RZ, 0x1f, R35 ;  /* 0x0000001fff007819 */ /* 0x000fe20000011423 */
[----:B0-----:R-:W-:Y:S01]  /*169a0*/  IMAD.WIDE.U32 R4, R35, UR4, RZ ;  /* 0x0000000423047c25 */ /* 0x001fe2000f8e00ff */
[----:B------:R-:W-:Y:S01]  /*169b0*/  BSSY B6, `(.L_x_1362) ;  /* 0x0000018000067945 */ /* 0x000fe20003800000 */
[----:B------:R-:W-:Y:S01]  /*169c0*/  BAR.SYNC.DEFER_BLOCKING 0x8, 0x180 ;  /* 0x0206000000007b1d */ /* 0x000fe20000010000 */
[----:B------:R-:W-:Y:S01]  /*169d0*/  LOP3.LUT P0, RZ, R2, 0x3ff, RZ, 0xc0, !PT ;  /* 0x000003ff02ff7812 */ /* 0x000fe2000780c0ff */
[----:B------:R-:W-:-:S04]  /*169e0*/  IMAD R0, R0, UR4, RZ ;  /* 0x0000000400007c24 */ /* 0x000fc8000f8e02ff */
[----:B------:R-:W-:Y:S01]  /*169f0*/  IMAD R0, R35, UR5, R0 ;  /* 0x0000000523007c24 */ /* 0x000fe2000f8e0200 */
[----:B------:R0:W-:Y:S03]  /*16a00*/  STL.64 [R1+0x10], R4 ;  /* 0x0000100401007387 */ /* 0x0001e60000100a00 */
[----:B------:R-:W-:-:S04]  /*16a10*/  IMAD.IADD R35, R5, 0x1, R0 ;  /* 0x0000000105237824 */ /* 0x000fc800078e0200 */
[----:B------:R-:W-:Y:S05]  /*16a20*/  @!P0 BRA `(.L_x_1363) ;  /* 0x0000000000408947 */ /* 0x000fea0003800000 */
[----:B------:R-:W-:Y:S01]  /*16a30*/  MOV R2, 0x0 ;  /* 0x0000000000027802 */ /* 0x000fe20000000f00 */
[----:B------:R-:W-:Y:S01]  /*16a40*/  ULDC.64 UR6, c[0x4][0x88] ;  /* 0x0100220000067ab9 */ /* 0x000fe20000000a00 */
[----:B------:R-:W-:Y:S01]  /*16a50*/  ULDC.64 UR8, c[0x4][0x90] ;  /* 0x0100240000087ab9 */ /* 0x000fe20000000a00 */
[----:B------:R-:W-:Y:S01]  /*16a60*/  ULDC.64 UR4, c[0x4][0x20] ;  /* 0x0100080000047ab9 */ /* 0x000fe20000000a00 */
[----:B0-----:R-:W-:Y:S02]  /*16a70*/  IMAD.U32 R4, RZ, RZ, UR6 ;  /* 0x00000006ff047e24 */ /* 0x001fe4000f8e00ff */
[----:B------:R-:W0:Y:S01]  /*16a80*/  LDC.64 R2, c[0x4][R2] ;  /* 0x0100000002027b82 */ /* 0x000e220000000a00 */
[----:B------:R-:W-:Y:S02]  /*16a90*/  IMAD.U32 R5, RZ, RZ, UR7 ;  /* 0x00000007ff057e24 */ /* 0x000fe4000f8e00ff */
[----:B------:R-:W-:Y:S02]  /*16aa0*/  IMAD.U32 R6, RZ, RZ, UR8 ;  /* 0x00000008ff067e24 */ /* 0x000fe4000f8e00ff */
[----:B--2---:R-:W-:-:S02]  /*16ab0*/  IMAD.U32 R7, RZ, RZ, UR9 ;  /* 0x00000009ff077e24 */ /* 0x004fc4000f8e00ff */
[----:B------:R-:W-:Y:S02]  /*16ac0*/  IMAD.U32 R10, RZ, RZ, UR4 ;  /* 0x00000004ff0a7e24 */ /* 0x000fe4000f8e00ff */
[----:B------:R-:W-:Y:S02]  /*16ad0*/  IMAD.U32 R11, RZ, RZ, UR5 ;  /* 0x00000005ff0b7e24 */ /* 0x000fe4000f8e00ff */
[----:B------:R-:W-:Y:S02]  /*16ae0*/  IMAD.MOV.U32 R8, RZ, RZ, 0x70 ;  /* 0x00000070ff087424 */ /* 0x000fe400078e00ff */
[----:B------:R-:W-:Y:S02]  /*16af0*/  IMAD.MOV.U32 R12, RZ, RZ, 0x1 ;  /* 0x00000001ff0c7424 */ /* 0x000fe400078e00ff */
[----:B------:R-:W-:-:S07]  /*16b00*/  IMAD.MOV.U32 R13, RZ, RZ, RZ ;  /* 0x000000ffff0d7224 */ /* 0x000fce00078e00ff */
[----:B------:R-:W-:-:S07]  /*16b10*/  LEPC R20, `(.L_x_1363) ;  /* 0x000000001014794e */ /* 0x000fce0000000000 */
[----:B0-----:R-:W-:Y:S05]  /*16b20*/  CALL.ABS.NOINC R2 ;  /* 0x0000000002007343 */ /* 0x001fea0003c00000 */
.L_x_1363:
[----:B------:R-:W-:Y:S05]  /*16b30*/  BSYNC B6 ;  /* 0x0000000000067941 */ /* 0x000fea0003800000 */
.L_x_1362:
[----:B------:R-:W3:Y:S01]  /*16b40*/  LDL.LU.64 R20, [R1+0x10] ;  /* 0x0000100001147983 */ /* 0x000ee20000300a00 */
[----:B------:R-:W1:Y:S01]  /*16b50*/  LDC R0, c[0x0][0x448] ;  /* 0x00011200ff007b82 */ /* 0x000e620000000800 */
[----:B------:R-:W-:Y:S01]  /*16b60*/  LOP3.LUT P6, RZ, R16, 0x80, RZ, 0xc0, !PT ;  /* 0x0000008010ff7812 */ /* 0x000fe200078cc0ff */
[----:B------:R-:W-:Y:S01]  /*16b70*/  ULDC.64 UR4, c[0x0][0x2d8] ;  /* 0x0000b60000047ab9 */ /* 0x000fe20000000a00 */
[----:B------:R-:W4:Y:S01]  /*16b80*/  S2R R2, SR_TID.X ;  /* 0x0000000000027919 */ /* 0x000f220000002100 */
[----:B0-----:R-:W-:-:S04]  /*16b90*/  SHF.R.S32.HI R5, RZ, 0x1f, R27 ;  /* 0x0000001fff057819 */ /* 0x001fc8000001141b */
[----:B------:R-:W-:Y:S02]  /*16ba0*/  SEL R6, R5, RZ, !P6 ;  /* 0x000000ff05067207 */ /* 0x000fe40007000000 */
[----:B------:R-:W-:Y:S02]  /*16bb0*/  SEL R5, R27, RZ, !P6 ;  /* 0x000000ff1b057207 */ /* 0x000fe40007000000 */
[----:B-1----:R-:W-:Y:S02]  /*16bc0*/  ISETP.NE.AND P5, PT, R0, 0x1, PT ;  /* 0x000000010000780c */ /* 0x002fe40003fa5270 */
[----:B------:R-:W0:Y:S01]  /*16bd0*/  S2R R0, SR_TID.X ;  /* 0x0000000000007919 */ /* 0x000e220000002100 */
[----:B----4-:R-:W-:-:S10]  /*16be0*/  LOP3.LUT R2, R2, 0x7f, RZ, 0xc0, !PT ;  /* 0x0000007f02027812 */ /* 0x010fd400078ec0ff */
[----:B------:R-:W1:Y:S01]  /*16bf0*/  @P5 LDC R3, c[0x0][0x44c] ;  /* 0x00011300ff035b82 */ /* 0x000e620000000800 */
[----:B------:R-:W-:Y:S01]  /*16c00*/  SHF.R.U32.HI R2, RZ, 0x3, R2 ;  /* 0x00000003ff027819 */ /* 0x000fe20000011602 */
[----:B0-----:R-:W-:-:S05]  /*16c10*/  IMAD.SHL.U32 R0, R0, 0x10, RZ ;  /* 0x0000001000007824 */ /* 0x001fca00078e00ff */
[----:B------:R-:W-:Y:S02]  /*16c20*/  LOP3.LUT R0, R2, 0x70, R0, 0xf8, !PT ;  /* 0x0000007002007812 */ /* 0x000fe400078ef800 */
[----:B------:R-:W0:Y:S03]  /*16c30*/  @P5 LDC R2, c[0x0][0x450] ;  /* 0x00011400ff025b82 */ /* 0x000e260000000800 */
[----:B------:R-:W-:-:S04]  /*16c40*/  IMAD.IADD R0, R0, 0x1, R25 ;  /* 0x0000000100007824 */ /* 0x000fc800078e0219 */
[----:B-1----:R-:W-:-:S04]  /*16c50*/  @P5 IMAD.HI.U32 R3, R0, R3, RZ ;  /* 0x0000000300035227 */ /* 0x002fc800078e00ff */
[----:B------:R-:W-:Y:S01]  /*16c60*/  IMAD.MOV.U32 R4, RZ, RZ, R0 ;  /* 0x000000ffff047224 */ /* 0x000fe200078e0000 */
[----:B0-----:R-:W-:Y:S01]  /*16c70*/  @P5 SHF.R.U32.HI R4, RZ, R2, R3 ;  /* 0x00000002ff045219 */ /* 0x001fe20000011603 */
[----:B------:R-:W-:Y:S02]  /*16c80*/  IMAD.MOV.U32 R3, RZ, RZ, R35 ;  /* 0x000000ffff037224 */ /* 0x000fe400078e0023 */
[----:B---3--:R-:W-:Y:S02]  /*16c90*/  IMAD.MOV.U32 R2, RZ, RZ, R20 ;  /* 0x000000ffff027224 */ /* 0x008fe400078e0014 */
[----:B------:R-:W0:Y:S02]  /*16ca0*/  S2R R20, SR_TID.X ;  /* 0x0000000000147919 */ /* 0x000e240000002100 */
[----:B------:R-:W-:-:S04]  /*16cb0*/  IMAD.WIDE.U32 R2, R26, UR4, R2 ;  /* 0x000000041a027c25 */ /* 0x000fc8000f8e0002 */
[----:B------:R-:W-:Y:S01]  /*16cc0*/  IMAD R3, R26, UR5, R3 ;  /* 0x000000051a037c24 */ /* 0x000fe2000f8e0203 */
[----:B------:R-:W-:Y:S02]  /*16cd0*/  ULDC.64 UR4, c[0x0][0x2e0] ;  /* 0x0000b80000047ab9 */ /* 0x000fe40000000a00 */
[----:B------:R-:W-:Y:S02]  /*16ce0*/  IMAD R6, R6, UR4, RZ ;  /* 0x0000000406067c24 */ /* 0x000fe4000f8e02ff */
[----:B------:R-:W-:-:S04]  /*16cf0*/  IMAD.WIDE.U32 R2, R5, UR4, R2 ;  /* 0x0000000405027c25 */ /* 0x000fc8000f8e0002 */
[----:B------:R-:W-:Y:S01]  /*16d00*/  IMAD R5, R5, UR5, R6 ;  /* 0x0000000505057c24 */ /* 0x000fe2000f8e0206 */
[----:B------:R-:W-:Y:S01]  /*16d10*/  ULDC.64 UR4, c[0x0][0x2d0] ;  /* 0x0000b40000047ab9 */ /* 0x000fe20000000a00 */
[----:B------:R-:W-:Y:S02]  /*16d20*/  IMAD.MOV R6, RZ, RZ, -R4 ;  /* 0x000000ffff067224 */ /* 0x000fe400078e0a04 */
[----:B------:R-:W-:Y:S02]  /*16d30*/  IMAD.IADD R3, R3, 0x1, R5 ;  /* 0x0000000103037824 */ /* 0x000fe400078e0205 */
[----:B------:R-:W1:Y:S01]  /*16d40*/  LDC R5, c[0x0][0x448] ;  /* 0x00011200ff057b82 */ /* 0x000e620000000800 */
[----:B------:R-:W-:Y:S01]  /*16d50*/  IMAD.WIDE.U32 R2, R4, UR4, R2 ;  /* 0x0000000404027c25 */ /* 0x000fe2000f8e0002 */
[----:B0-----:R-:W-:-:S04]  /*16d60*/  LOP3.LUT R20, R20, 0x7f, RZ, 0xc0, !PT ;  /* 0x0000007f14147812 */ /* 0x001fc800078ec0ff */
[----:B------:R-:W-:Y:S01]  /*16d70*/  SHF.R.U32.HI R8, RZ, 0x3, R20 ;  /* 0x00000003ff087819 */ /* 0x000fe20000011614 */
[----:B-1----:R-:W-:Y:S01]  /*16d80*/  IMAD R0, R5, R6, R0 ;  /* 0x0000000605007224 */ /* 0x002fe200078e0200 */
[----:B------:R-:W-:-:S05]  /*16d90*/  SHF.R.S32.HI R6, RZ, 0x1f, R4 ;  /* 0x0000001fff067819 */ /* 0x000fca0000011404 */
[----:B--2---:R-:W-:-:S04]  /*16da0*/  IMAD R7, R6, UR4, RZ ;  /* 0x0000000406077c24 */ /* 0x004fc8000f8e02ff */
        /* <DEDUP_REMOVED lines=17> */
[----:B------:R-:W0:Y:S01]  /*16ec0*/  SHFL.IDX PT, R14, R0, RZ, 0x181f ;  /* 0x00181fff000e7589 */ /* 0x000e2200000e0000 */
[----:B------:R-:W-:Y:S02]  /*16ed0*/  IMAD R29, R29, R5, RZ ;  /* 0x000000051d1d7224 */ /* 0x000fe400078e02ff */
        /* <DEDUP_REMOVED lines=11> */
[----:B------:R-:W-:Y:S01]  /*16f90*/  ISETP.GE.AND P1, PT, R6, R29, PT ;  /* 0x0000001d0600720c */ /* 0x000fe20003f26270 */
[----:B------:R-:W-:-:S02]  /*16fa0*/  VIADD R6, R25, 0x20 ;  /* 0x0000002019067836 */ /* 0x000fc40000000000 */
[----:B-1----:R-:W1:Y:S10]  /*16fb0*/  SHFL.IDX PT, R2, R4, 0x1, 0x181f ;  /* 0x00381f0004027f89 */ /* 0x002e7400000e0000 */
[----:B0-----:R-:W-:-:S05]  /*16fc0*/  @!P1 LEA R14, P4, R31, R14, 0x1 ;  /* 0x0000000e1f0e9211 */ /* 0x001fca00078808ff */
[----:B-1----:R-:W-:Y:S02]  /*16fd0*/  @!P1 IMAD.X R5, RZ, RZ, R2, P4 ;  /* 0x000000ffff059224 */ /* 0x002fe400020e0602 */
[----:B------:R-:W-:Y:S02]  /*16fe0*/  @!P1 IMAD.MOV.U32 R2, RZ, RZ, R14 ;  /* 0x000000ffff029224 */ /* 0x000fe400078e000e */
[----:B------:R-:W-:Y:S01]  /*16ff0*/  @!P1 IMAD.MOV.U32 R3, RZ, RZ, R5 ;  /* 0x000000ffff039224 */ /* 0x000fe200078e0005 */
        /* <DEDUP_REMOVED lines=59> */
.L_x_1455:
        /* <DEDUP_REMOVED lines=12> */
.L_x_1366:
[----:B------:R-:W-:Y:S05]  /*17470*/  BSYNC B0 ;  /* 0x0000000000007941 */ /* 0x000fea0003800000 */
.L_x_1365:
[----:B------:R-:W-:Y:S01]  /*17480*/  NOP ;  /* 0x0000000000007918 */ /* 0x000fe20000000000 */
[----:B------:R-:W-:-:S13]  /*17490*/  PLOP3.LUT P0, PT, PT, PT, PT, 0x80, 0x0 ;  /* 0x000000000000781c */ /* 0x000fda0003f0f070 */
.L_x_1367:
        /* <DEDUP_REMOVED lines=10> */
[----:B------:R0:W-:Y:S01]  /*17540*/  STL [R1+0x1c], R3 ;  /* 0x00001c0301007387 */ /* 0x0001e20000100800 */
[----:B------:R-:W-:-:S04]  /*17550*/  LEA.HI R0, R3, R3, RZ, 0x1 ;  /* 0x0000000303007211 */ /* 0x000fc800078f08ff */
[----:B------:R-:W-:-:S05]  /*17560*/  LOP3.LUT R0, R0, 0xfffffffe, RZ, 0xc0, !PT ;  /* 0xfffffffe00007812 */ /* 0x000fca00078ec0ff */
[----:B------:R-:W-:-:S05]  /*17570*/  IMAD.IADD R0, R3, 0x1, -R0 ;  /* 0x0000000103007824 */ /* 0x000fca00078e0a00 */
[----:B------:R-:W-:Y:S01]  /*17580*/  SHF.L.U32 R0, R0, 0x1f, RZ ;  /* 0x0000001f00007819 */ /* 0x000fe200000006ff */
[----:B------:R-:W-:Y:S01]  /*17590*/  NOP ;  /* 0x0000000000007918 */ /* 0x000fe20000000000 */
[----:B------:R0:W-:Y:S01]  /*175a0*/  SYNCS.ARRIVE.TRANS64.A1T0 RZ, [R17+URZ+0x30800], RZ ;  /* 0x030800ff11ff79a7 */ /* 0x0001e2000810003f */
[----:B------:R-:W-:Y:S01]  /*175b0*/  BSSY B0, `(.L_x_1368) ;  /* 0x0000003000007945 */ /* 0x000fe20003800000 */
[----:B------:R-:W1:Y:S03]  /*175c0*/  SYNCS.PHASECHK.TRANS64.TRYWAIT P0, [R17+URZ+0x30820], R0 ;  /* 0x03082000110075a7 */ /* 0x000e66000800017f */
[----:B01----:R-:W-:Y:S05]  /*175d0*/  @!P0 BRA `(.L_x_1369) ;  /* 0x0000004000e88947 */ /* 0x003fea0003800000 */
.L_x_1456:
[----:B------:R-:W-:Y:S05]  /*175e0*/  BSYNC B0 ;  /* 0x0000000000007941 */ /* 0x000fea0003800000 */
.L_x_1368:
[----:B------:R-:W3:Y:S01]  /*175f0*/  LDL R2, [R1] ;  /* 0x0000000001027983 */ /* 0x000ee20000100800 */
[----:B------:R-:W-:Y:S01]  /*17600*/  BSSY B0, `(.L_x_1370) ;  /* 0x0000104000007945 */ /* 0x000fe20003800000 */
[----:B---3--:R-:W-:-:S13]  /*17610*/  ISETP.GE.AND P0, PT, R8, R2, PT ;  /* 0x000000020800720c */ /* 0x008fda0003f06270 */
[----:B------:R-:W-:Y:S05]  /*17620*/  @!P0 BRA `(.L_x_1371) ;  /* 0x0000001000048947 */ /* 0x000fea0003800000 */
[----:B------:R-:W-:Y:S01]  /*17630*/  ULDC UR4, c[0x0][0x2f4] ;  /* 0x0000bd0000047ab9 */ /* 0x000fe20000000800 */
[----:B------:R-:W-:Y:S01]  /*17640*/  IMAD.MOV.U32 R10, RZ, RZ, R23 ;  /* 0x000000ffff0a7224 */ /* 0x000fe200078e0017 */
[----:B------:R-:W-:Y:S01]  /*17650*/  ISETP.GE.AND P3, PT, R31, UR4, PT ;  /* 0x000000041f007c0c */ /* 0x000fe2000bf66270 */
[----:B------:R-:W-:Y:S01]  /*17660*/  IMAD.MOV.U32 R20, RZ, RZ, R28 ;  /* 0x000000ffff147224 */ /* 0x000fe200078e001c */
[----:B------:R-:W-:Y:S01]  /*17670*/  ISETP.GE.AND P2, PT, R33, UR4, PT ;  /* 0x0000000421007c0c */ /* 0x000fe2000bf46270 */
[----:B------:R-:W-:Y:S01]  /*17680*/  IMAD.MOV.U32 R29, RZ, RZ, R22 ;  /* 0x000000ffff1d7224 */ /* 0x000fe200078e0016 */
[----:B------:R-:W-:-:S13]  /*17690*/  ISETP.GE.AND P1, PT, R32, UR4, PT ;  /* 0x0000000420007c0c */ /* 0x000fda000bf26270 */
.L_x_1384:
[----:B------:R-:W3:Y:S04]  /*176a0*/  LDL R5, [R1+0x4] ;  /* 0x0000040001057983 */ /* 0x000ee80000100800 */
[----:B------:R-:W4:Y:S01]  /*176b0*/  LDL R12, [R1+0x8] ;  /* 0x00000800010c7983 */ /* 0x000f220000100800 */
[----:B0-----:R-:W0:Y:S01]  /*176c0*/  S2R R0, SR_TID.X ;  /* 0x0000000000007919 */ /* 0x001e220000002100 */
[----:B------:R-:W1:Y:S01]  /*176d0*/  S2R R4, SR_TID.X ;  /* 0x0000000000047919 */ /* 0x000e620000002100 */
[----:B0-----:R-:W-:-:S04]  /*176e0*/  LOP3.LUT R0, R0, 0x7f, RZ, 0xc0, !PT ;  /* 0x0000007f00007812 */ /* 0x001fc800078ec0ff */
[----:B------:R-:W-:Y:S02]  /*176f0*/  SHF.R.U32.HI R3, RZ, 0x3, R0 ;  /* 0x00000003ff037819 */ /* 0x000fe40000011600 */
[----:B------:R-:W0:Y:S01]  /*17700*/  LDC R0, c[0x0][0x430] ;  /* 0x00010c00ff007b82 */ /* 0x000e220000000800 */
[----:B-1----:R-:W-:-:S05]  /*17710*/  IMAD.SHL.U32 R4, R4, 0x10, RZ ;  /* 0x0000001004047824 */ /* 0x002fca00078e00ff */
        /* <DEDUP_REMOVED lines=8> */
[----:B------:R-:W3:Y:S01]  /*177a0*/  @!P5 LDC.64 R4, c[0x0][0x418] ;  /* 0x00010600ff04db82 */ /* 0x000ee20000000a00 */
        /* <DEDUP_REMOVED lines=9> */
[----:B---3--:R-:W-:Y:S01]  /*17840*/  @!P5 LEA R4, P0, R2, R4, 0x2 ;  /* 0x000000040204d211 */ /* 0x008fe200078010ff */
[----:B------:R-:W-:-:S03]  /*17850*/  IMAD.MOV.U32 R0, RZ, RZ, RZ ;  /* 0x000000ffff007224 */ /* 0x000fc600078e00ff */
        /* <DEDUP_REMOVED lines=15> */
.L_x_1372:
[----:B------:R-:W-:Y:S01]  /*17950*/  IMAD R6, R23, 0x8, R17 ;  /* 0x0000000817067824 */ /* 0x000fe200078e0211 */
[----:B------:R-:W-:Y:S01]  /*17960*/  SHF.L.U32 R3, R28, 0x1f, RZ ;  /* 0x0000001f1c037819 */ /* 0x000fe200000006ff */
[----:B------:R-:W-:Y:S03]  /*17970*/  BSSY B1, `(.L_x_1373) ;  /* 0x0000003000017945 */ /* 0x000fe60003800000 */
[----:B------:R-:W0:Y:S02]  /*17980*/  SYNCS.PHASECHK.TRANS64.TRYWAIT P0, [R6+URZ+0x30840], R3 ;  /* 0x03084003060075a7 */ /* 0x000e24000800017f */
[----:B0-----:R-:W-:Y:S05]  /*17990*/  @!P0 BRA `(.L_x_1374) ;  /* 0x00000040000c8947 */ /* 0x001fea0003800000 */
.L_x_1457:
[----:B------:R-:W-:Y:S05]  /*179a0*/  BSYNC B1 ;  /* 0x0000000000017941 */ /* 0x000fea0003800000 */
.L_x_1373:
        /* <DEDUP_REMOVED lines=62> */
[----:B-1-3--:R0:W3:Y:S02]  /*17d90*/  SHFL.IDX PT, R2, R7, 0x5, 0x181f ;  /* 0x00b81f0007027f89 */ /* 0x00a0e400000e0000 */
.L_x_1471:
[----:B------:R-:W-:Y:S02]  /*17da0*/  LOP3.LUT P6, RZ, R16, 0x4, RZ, 0xc0, !PT ;  /* 0x0000000410ff7812 */ /* 0x000fe400078cc0ff */
[----:B---3--:R-:W-:-:S05]  /*17db0*/  IADD3 R2, P0, R2, R4, RZ ;  /* 0x0000000402027210 */ /* 0x008fca0007f1e0ff */
        /* <DEDUP_REMOVED lines=9> */
.L_x_1376:
        /* <DEDUP_REMOVED lines=10> */
.L_x_1377:
[----:B------:R3:W-:Y:S01]  /*17ef0*/  SYNCS.ARRIVE.TRANS64.A1T0 RZ, [R6+URZ+0x30830], RZ ;  /* 0x030830ff06ff79a7 */ /* 0x0007e2000810003f */
[----:B------:R-:W-:Y:S05]  /*17f00*/  @!P5 BRA `(.L_x_1378) ;  /* 0x000000000004d947 */ /* 0x000fea0003800000 */
[----:B------:R-:W-:Y:S01]  /*17f10*/  BPT.TRAP 0x1 ;  /* 0x000000040000795c */ /* 0x000fe20000300000 */
.L_x_1378:
[----:B-1----:R-:W-:Y:S01]  /*17f20*/  SHF.L.U32 R2, R20, 0x1f, RZ ;  /* 0x0000001f14027819 */ /* 0x002fe200000006ff */
[----:B---3--:R-:W-:Y:S01]  /*17f30*/  IMAD R6, R10, 0x8, R17 ;  /* 0x000000080a067824 */ /* 0x008fe200078e0211 */
[----:B------:R-:W-:Y:S01]  /*17f40*/  BSSY B1, `(.L_x_1379) ;  /* 0x0000004000017945 */ /* 0x000fe20003800000 */
[----:B0-----:R-:W-:Y:S02]  /*17f50*/  IMAD R7, R29, -0x60, R37 ;  /* 0xffffffa01d077824 */ /* 0x001fe400078e0225 */
[----:B------:R-:W0:Y:S02]  /*17f60*/  SYNCS.PHASECHK.TRANS64.TRYWAIT P0, [R6+URZ+0x30860], R2 ;  /* 0x03086002060075a7 */ /* 0x000e24000800017f */
[----:B0-----:R-:W-:Y:S05]  /*17f70*/  @!P0 BRA `(.L_x_1380) ;  /* 0x0000004000888947 */ /* 0x001fea0003800000 */
.L_x_1472:
[----:B------:R-:W-:Y:S05]  /*17f80*/  BSYNC B1 ;  /* 0x0000000000017941 */ /* 0x000fea0003800000 */
.L_x_1379:
        /* <DEDUP_REMOVED lines=10> */
[----:B--2---:R-:W-:Y:S01]  /*18030*/  SHFL.IDX PT, R14, R18, 0x5, 0x181f ;  /* 0x00b81f00120e7f89 */ /* 0x004fe200000e0000 */
        /* <DEDUP_REMOVED lines=49> */
.L_x_1486:
        /* <DEDUP_REMOVED lines=29> */
.L_x_1382:
        /* <DEDUP_REMOVED lines=10> */
.L_x_1383:
[----:B------:R-:W2:Y:S01]  /*185c0*/  LDL R0, [R1] ;  /* 0x0000000001007983 */ /* 0x000ea20000100800 */
[----:B------:R1:W-:Y:S01]  /*185d0*/  SYNCS.ARRIVE.TRANS64.A1T0 RZ, [R6+URZ+0x30850], RZ ;  /* 0x030850ff06ff79a7 */ /* 0x0003e2000810003f */
[C---:B------:R-:W-:Y:S02]  /*185e0*/  VIADD R8, R22.reuse, 0xffffffff ;  /* 0xffffffff16087836 */ /* 0x040fe40000000000 */
[----:B------:R-:W-:Y:S02]  /*185f0*/  IMAD.MOV.U32 R10, RZ, RZ, R23 ;  /* 0x000000ffff0a7224 */ /* 0x000fe400078e0017 */
[----:B------:R-:W-:Y:S02]  /*18600*/  IMAD.MOV.U32 R20, RZ, RZ, R28 ;  /* 0x000000ffff147224 */ /* 0x000fe400078e001c */
[----:B------:R-:W-:Y:S01]  /*18610*/  IMAD.MOV.U32 R29, RZ, RZ, R22 ;  /* 0x000000ffff1d7224 */ /* 0x000fe200078e0016 */
[----:B--2---:R-:W-:-:S13]  /*18620*/  ISETP.GT.AND P0, PT, R22, R0, PT ;  /* 0x000000001600720c */ /* 0x004fda0003f04270 */
[----:B-1----:R-:W-:Y:S05]  /*18630*/  @P0 BRA `(.L_x_1384) ;  /* 0xfffffff000180947 */ /* 0x002fea000383ffff */
.L_x_1371:
[----:B------:R-:W-:Y:S05]  /*18640*/  BSYNC B0 ;  /* 0x0000000000007941 */ /* 0x000fea0003800000 */
.L_x_1370:
[----:B0-----:R-:W0:Y:S01]  /*18650*/  S2R R0, SR_TID.X ;  /* 0x0000000000007919 */ /* 0x001e220000002100 */
[----:B------:R-:W-:Y:S01]  /*18660*/  BSSY B0, `(.L_x_1385) ;  /* 0x0000010000007945 */ /* 0x000fe20003800000 */
[----:B0-----:R-:W-:-:S04]  /*18670*/  LOP3.LUT R0, R0, 0x7f, RZ, 0xc0, !PT ;  /* 0x0000007f00007812 */ /* 0x001fc800078ec0ff */
[----:B------:R-:W-:-:S13]  /*18680*/  ISETP.NE.AND P0, PT, R0, RZ, PT ;  /* 0x000000ff0000720c */ /* 0x000fda0003f05270 */
[----:B------:R-:W-:Y:S05]  /*18690*/  @P0 BRA `(.L_x_1386) ;  /* 0x0000000000300947 */ /* 0x000fea0003800000 */
[----:B------:R-:W0:Y:S01]  /*186a0*/  S2R R5, SR_LANEID ;  /* 0x0000000000057919 */ /* 0x000e220000000000 */
[----:B------:R-:W-:Y:S01]  /*186b0*/  VOTEU.ANY UR4, UPT, PT ;  /* 0x0000000000047886 */ /* 0x000fe200038e0100 */
[----:B------:R-:W1:Y:S01]  /*186c0*/  LDC.64 R2, c[0x0][0xc60] ;  /* 0x00031800ff027b82 */ /* 0x000e620000000a00 */
[----:B------:R-:W0:Y:S02]  /*186d0*/  FLO.U32 R0, UR4 ;  /* 0x0000000400007d00 */ /* 0x000e2400080e0000 */
[----:B0-----:R-:W-:-:S06]  /*186e0*/  ISETP.EQ.U32.AND P0, PT, R0, R5, PT ;  /* 0x000000050000720c */ /* 0x001fcc0003f02070 */
[----:B------:R-:W1:Y:S07]  /*186f0*/  POPC R5, UR4 ;  /* 0x0000000400057d09 */ /* 0x000e6e0008000000 */
[----:B-1----:R-:W3:Y:S01]  /*18700*/  @P0 ATOMG.E.ADD.STRONG.GPU PT, R3, desc[UR36][R2.64], R5 ;  /* 0x00000005020309a8 */ /* 0x002ee200081ee1e4 */
[----:B------:R-:W0:Y:S02]  /*18710*/  S2R R4, SR_LTMASK ;  /* 0x0000000000047919 */ /* 0x000e240000003900 */
[----:B0-----:R-:W-:-:S04]  /*18720*/  LOP3.LUT R4, R4, UR4, RZ, 0xc0, !PT ;  /* 0x0000000404047c12 */ /* 0x001fc8000f8ec0ff */
[----:B------:R-:W0:Y:S01]  /*18730*/  POPC R7, R4 ;  /* 0x0000000400077309 */ /* 0x000e220000000000 */
[----:B---3--:R-:W0:Y:S02]  /*18740*/  SHFL.IDX PT, R0, R3, R0, 0x1f ;  /* 0x00001f0003007589 */ /* 0x008e2400000e0000 */
[----:B0-----:R-:W-:-:S07]  /*18750*/  IADD3 R24, R0, UR39, R7 ;  /* 0x0000002700187c10 */ /* 0x001fce000fffe007 */
.L_x_1386:
[----:B------:R-:W-:Y:S05]  /*18760*/  BSYNC B0 ;  /* 0x0000000000007941 */ /* 0x000fea0003800000 */
.L_x_1385:
[----:B------:R-:W-:-:S13]  /*18770*/  LOP3.LUT P0, RZ, R16, 0x10, RZ, 0xc0, !PT ;  /* 0x0000001010ff7812 */ /* 0x000fda000780c0ff */
[----:B------:R-:W-:Y:S05]  /*18780*/  @!P0 BRA `(.L_x_1387) ;  /* 0x0000000000048947 */ /* 0x000fea0003800000 */
[----:B------:R-:W-:Y:S01]  /*18790*/  BPT.TRAP 0x1 ;  /* 0x000000040000795c */ /* 0x000fe20000300000 */
.L_x_1387:
[----:B------:R-:W-:Y:S01]  /*187a0*/  IMAD R0, R23, 0x8, R17 ;  /* 0x0000000817007824 */ /* 0x000fe200078e0211 */
[----:B------:R-:W-:Y:S01]  /*187b0*/  SHF.L.U32 R3, R28, 0x1f, RZ ;  /* 0x0000001f1c037819 */ /* 0x000fe200000006ff */
[----:B------:R-:W-:Y:S01]  /*187c0*/  BSSY B0, `(.L_x_1388) ;  /* 0x0000004000007945 */ /* 0x000fe20003800000 */
[----:B------:R-:W-:Y:S02]  /*187d0*/  IMAD R6, R22, -0x60, R37 ;  /* 0xffffffa016067824 */ /* 0x000fe400078e0225 */
[----:B------:R-:W0:Y:S02]  /*187e0*/  SYNCS.PHASECHK.TRANS64.TRYWAIT P0, [R0+URZ+0x30860], R3 ;  /* 0x03086003000075a7 */ /* 0x000e24000800017f */
[----:B0-----:R-:W-:Y:S05]  /*187f0*/  @!P0 BRA `(.L_x_1389) ;  /* 0x00000040008c8947 */ /* 0x001fea0003800000 */
.L_x_1487:
[----:B------:R-:W-:Y:S05]  /*18800*/  BSYNC B0 ;  /* 0x0000000000007941 */ /* 0x000fea0003800000 */
.L_x_1388:
        /* <DEDUP_REMOVED lines=65> */
.L_x_1501:
        /* <DEDUP_REMOVED lines=13> */
.L_x_1391:
        /* <DEDUP_REMOVED lines=10> */
.L_x_1392:
[----:B------:R1:W-:Y:S01]  /*18d90*/  SYNCS.ARRIVE.TRANS64.A1T0 RZ, [R0+URZ+0x30850], RZ ;  /* 0x030850ff00ff79a7 */ /* 0x0003e2000810003f */
[----:B------:R-:W-:-:S05]  /*18da0*/  VIADD R23, R23, 0x1 ;  /* 0x0000000117177836 */ /* 0x000fca0000000000 */
[----:B------:R-:W-:-:S04]  /*18db0*/  ISETP.NE.AND P0, PT, R23, 0x2, PT ;  /* 0x000000021700780c */ /* 0x000fc80003f05270 */
[----:B0-----:R-:W-:Y:S02]  /*18dc0*/  SEL R3, RZ, 0x1, P0 ;  /* 0x00000001ff037807 */ /* 0x001fe40000000000 */
[----:B------:R-:W-:Y:S02]  /*18dd0*/  SEL R23, R23, RZ, P0 ;  /* 0x000000ff17177207 */ /* 0x000fe40000000000 */
[----:B-1----:R-:W-:-:S07]  /*18de0*/  LOP3.LUT R28, R28, R3, RZ, 0x3c, !PT ;  /* 0x000000031c1c7212 */ /* 0x002fce00078e3cff */
.L_x_1349:
[----:B------:R-:W-:Y:S05]  /*18df0*/  BSYNC B7 ;  /* 0x0000000000077941 */ /* 0x000fea0003800000 */
.L_x_1347:
        /* <DEDUP_REMOVED lines=11> */
.L_x_1393:
        /* <DEDUP_REMOVED lines=22> */
[----:B--2---:R-:W-:-:S02]  /*19010*/  @!P1 IMAD.MOV.U32 R25, RZ, RZ, R4 ;  /* 0x000000ffff199224 */ /* 0x004fc400078e0004 */
        /* <DEDUP_REMOVED lines=20> */
.L_x_1511:
[----:B------:R-:W-:Y:S02]  /*19160*/  ULDC UR4, c[0x0][0xc38] ;  /* 0x00030e0000047ab9 */ /* 0x000fe40000000800 */
[----:B------:R-:W-:-:S04]  /*19170*/  IMAD.U32 R5, RZ, RZ, UR4 ;  /* 0x00000004ff057e24 */ /* 0x000fc8000f8e00ff */
[----:B-1----:R-:W-:-:S04]  /*19180*/  IMAD R14, R14, R5, RZ ;  /* 0x000000050e0e7224 */ /* 0x002fc800078e02ff */
[----:B------:R-:W-:-:S05]  /*19190*/  IMAD.IADD R7, R7, 0x1, R14 ;  /* 0x0000000107077824 */ /* 0x000fca00078e020e */
[----:B------:R-:W-:-:S13]  /*191a0*/  ISETP.GT.AND P6, PT, R7, R0, PT ;  /* 0x000000000700720c */ /* 0x000fda0003fc4270 */
[----:B------:R-:W-:Y:S05]  /*191b0*/  @P6 BRA `(.L_x_1396) ;  /* 0x0000000000a46947 */ /* 0x000fea0003800000 */
.L_x_1399:
[----:B0-----:R-:W0:Y:S01]  /*191c0*/  LDC R2, c[0x0][0xc3c] ;  /* 0x00030f00ff027b82 */ /* 0x001e220000000800 */
[----:B------:R-:W-:-:S05]  /*191d0*/  VIADD R27, R27, 0x1f ;  /* 0x0000001f1b1b7836 */ /* 0x000fca0000000000 */
        /* <DEDUP_REMOVED lines=33> */
.L_x_1519:
[----:B------:R-:W-:Y:S02]  /*193f0*/  ULDC UR4, c[0x0][0xc38] ;  /* 0x00030e0000047ab9 */ /* 0x000fe40000000800 */
[----:B------:R-:W-:-:S04]  /*19400*/  IMAD.U32 R5, RZ, RZ, UR4 ;  /* 0x00000004ff057e24 */ /* 0x000fc8000f8e00ff */
[----:B-1----:R-:W-:-:S04]  /*19410*/  IMAD R14, R14, R5, RZ ;  /* 0x000000050e0e7224 */ /* 0x002fc800078e02ff */
[----:B------:R-:W-:-:S05]  /*19420*/  IMAD.IADD R7, R14, 0x1, R7 ;  /* 0x000000010e077824 */ /* 0x000fca00078e0207 */
[----:B------:R-:W-:-:S13]  /*19430*/  ISETP.GT.AND P6, PT, R7, R0, PT ;  /* 0x000000000700720c */ /* 0x000fda0003fc4270 */
[----:B------:R-:W-:Y:S05]  /*19440*/  @!P6 BRA `(.L_x_1399) ;  /* 0xfffffffc005ce947 */ /* 0x000fea000383ffff */
.L_x_1396:
[----:B------:R-:W-:Y:S01]  /*19450*/  IMAD.IADD R7, R7, 0x1, -R14 ;  /* 0x0000000107077824 */ /* 0x000fe200078e0a0e */
[----:B------:R-:W-:-:S03]  /*19460*/  UMOV UR4, 0xffffffff ;  /* 0xffffffff00047882 */ /* 0x000fc60000000000 */
[----:B------:R-:W-:-:S05]  /*19470*/  IMAD R3, R2, R5, R7 ;  /* 0x0000000502037224 */ /* 0x000fca00078e0207 */
[----:B------:R-:W-:Y:S01]  /*19480*/  ISETP.GT.AND P6, PT, R3, R0, PT ;  /* 0x000000000300720c */ /* 0x000fe20003fc4270 */
[----:B------:R-:W-:-:S12]  /*19490*/  BRA.DIV UR4, `(.L_x_1400) ;  /* 0x0000004604707947 */ /* 0x000fd8000b800000 */
[----:B------:R-:W-:-:S04]  /*194a0*/  VOTE.ANY R3, PT, !P6 ;  /* 0x0000000000037806 */ /* 0x000fc800070e0100 */
[----:B------:R-:W1:Y:S02]  /*194b0*/  POPC R12, R3 ;  /* 0x00000003000c7309 */ /* 0x000e640000000000 */
[----:B-1----:R1:W2:Y:S01]  /*194c0*/  SHFL.IDX PT, R25, R25, R12, 0x1f ;  /* 0x00001f0c19197589 */ /* 0x0022a200000e0000 */
[----:B------:R-:W-:-:S03]  /*194d0*/  IMAD.IADD R27, R12, 0x1, R27 ;  /* 0x000000010c1b7824 */ /* 0x000fc600078e021b */
[----:B------:R1:W3:Y:S04]  /*194e0*/  SHFL.IDX PT, R8, R8, R12, 0x1f ;  /* 0x00001f0c08087589 */ /* 0x0002e800000e0000 */
.L_x_1524:
[----:B------:R-:W-:-:S13]  /*194f0*/  ISETP.NE.AND P0, PT, R3, RZ, PT ;  /* 0x000000ff0300720c */ /* 0x000fda0003f05270 */
[----:B------:R-:W-:Y:S05]  /*19500*/  @!P0 BRA `(.L_x_1401) ;  /* 0x0000000000108947 */ /* 0x000fea0003800000 */
[----:B------:R-:W-:Y:S01]  /*19510*/  UMOV UR4, 0xffffffff ;  /* 0xffffffff00047882 */ /* 0x000fe20000000000 */
[----:B-1----:R-:W-:Y:S02]  /*19520*/  VIADD R12, R12, 0xffffffff ;  /* 0xffffffff0c0c7836 */ /* 0x002fe40000000000 */
[----:B------:R-:W-:Y:S05]  /*19530*/  BRA.DIV UR4, `(.L_x_1402) ;  /* 0x0000004604a47947 */ /* 0x000fea000b800000 */
[----:B------:R4:W1:Y:S02]  /*19540*/  SHFL.IDX PT, R6, R2, R12, 0x1f ;  /* 0x00001f0c02067589 */ /* 0x00086400000e0000 */
.L_x_1401:
[----:B---3--:R-:W-:Y:S01]  /*19550*/  ISETP.NE.AND P0, PT, R8, 0x1, PT ;  /* 0x000000010800780c */ /* 0x008fe20003f05270 */
[----:B-1----:R-:W-:-:S04]  /*19560*/  IMAD R24, R6, R5, R7 ;  /* 0x0000000506187224 */ /* 0x002fc800078e0207 */
[----:B------:R-:W-:-:S08]  /*19570*/  IMAD.IADD R0, R0, 0x1, -R24 ;  /* 0x0000000100007824 */ /* 0x000fd000078e0a18 */
[----:B------:R-:W-:Y:S05]  /*19580*/  @!P0 BRA `(.L_x_1403) ;  /* 0x0000000000dc8947 */ /* 0x000fea0003800000 */
[-C--:B--2---:R-:W-:Y:S02]  /*19590*/  IABS R5, R25.reuse ;  /* 0x0000001900057213 */ /* 0x084fe40000000000 */
[----:B------:R-:W-:Y:S02]  /*195a0*/  IABS R4, R8 ;  /* 0x0000000800047213 */ /* 0x000fe40000000000 */
[----:B------:R-:W1:Y:S08]  /*195b0*/  I2F.RP R6, R5 ;  /* 0x0000000500067306 */ /* 0x000e700000209400 */
[----:B------:R-:W2:Y:S08]  /*195c0*/  I2F.RP R7, R4 ;  /* 0x0000000400077306 */ /* 0x000eb00000209400 */
[----:B-1----:R-:W0:Y:S08]  /*195d0*/  MUFU.RCP R6, R6 ;  /* 0x0000000600067308 */ /* 0x002e300000001000 */
[----:B--2---:R-:W-:Y:S01]  /*195e0*/  MUFU.RCP R7, R7 ;  /* 0x0000000700077308 */ /* 0x004fe20000001000 */
[----:B0---4-:R-:W-:Y:S01]  /*195f0*/  VIADD R2, R6, 0xffffffe ;  /* 0x0ffffffe06027836 */ /* 0x011fe20000000000 */
[----:B------:R-:W-:-:S06]  /*19600*/  IABS R6, R25 ;  /* 0x0000001900067213 */ /* 0x000fcc0000000000 */
[----:B------:R0:W1:Y:S02]  /*19610*/  F2I.FTZ.U32.TRUNC.NTZ R3, R2 ;  /* 0x0000000200037305 */ /* 0x000064000021f000 */
[----:B0-----:R-:W-:Y:S02]  /*19620*/  IMAD.MOV.U32 R2, RZ, RZ, RZ ;  /* 0x000000ffff027224 */ /* 0x001fe400078e00ff */
[----:B-1----:R-:W-:-:S04]  /*19630*/  IMAD.MOV R10, RZ, RZ, -R3 ;  /* 0x000000ffff0a7224 */ /* 0x002fc800078e0a03 */
[----:B------:R-:W-:-:S04]  /*19640*/  IMAD R9, R10, R5, RZ ;  /* 0x000000050a097224 */ /* 0x000fc800078e02ff */
[----:B------:R-:W-:Y:S01]  /*19650*/  IMAD.HI.U32 R3, R3, R9, R2 ;  /* 0x0000000903037227 */ /* 0x000fe200078e0002 */
[----:B------:R-:W-:-:S03]  /*19660*/  IABS R2, R0 ;  /* 0x0000000000027213 */ /* 0x000fc60000000000 */
[----:B------:R-:W-:Y:S02]  /*19670*/  IMAD.MOV R9, RZ, RZ, -R6 ;  /* 0x000000ffff097224 */ /* 0x000fe400078e0a06 */
[----:B------:R-:W-:-:S04]  /*19680*/  IMAD.HI.U32 R6, R3, R2, RZ ;  /* 0x0000000203067227 */ /* 0x000fc800078e00ff */
[----:B------:R-:W-:Y:S02]  /*19690*/  IMAD R2, R6, R9, R2 ;  /* 0x0000000906027224 */ /* 0x000fe400078e0202 */
[----:B------:R-:W-:-:S03]  /*196a0*/  VIADD R3, R7, 0xffffffe ;  /* 0x0ffffffe07037836 */ /* 0x000fc60000000000 */
[----:B------:R-:W-:-:S03]  /*196b0*/  ISETP.GT.U32.AND P1, PT, R5, R2, PT ;  /* 0x000000020500720c */ /* 0x000fc60003f24070 */
[----:B------:R-:W0:Y:S10]  /*196c0*/  F2I.FTZ.U32.TRUNC.NTZ R3, R3 ;  /* 0x0000000300037305 */ /* 0x000e34000021f000 */
[----:B------:R-:W-:-:S02]  /*196d0*/  @!P1 IMAD.IADD R2, R2, 0x1, -R5 ;  /* 0x0000000102029824 */ /* 0x000fc400078e0a05 */
[----:B------:R-:W-:Y:S01]  /*196e0*/  @!P1 VIADD R6, R6, 0x1 ;  /* 0x0000000106069836 */ /* 0x000fe20000000000 */
[----:B------:R-:W-:Y:S02]  /*196f0*/  ISETP.NE.AND P1, PT, R25, RZ, PT ;  /* 0x000000ff1900720c */ /* 0x000fe40003f25270 */
[----:B------:R-:W-:Y:S01]  /*19700*/  ISETP.GE.U32.AND P0, PT, R2, R5, PT ;  /* 0x000000050200720c */ /* 0x000fe20003f06070 */
[----:B0-----:R-:W-:Y:S02]  /*19710*/  IMAD.MOV R5, RZ, RZ, -R3 ;  /* 0x000000ffff057224 */ /* 0x001fe400078e0a03 */
[----:B------:R-:W-:Y:S02]  /*19720*/  IMAD.MOV.U32 R2, RZ, RZ, RZ ;  /* 0x000000ffff027224 */ /* 0x000fe400078e00ff */
[----:B------:R-:W-:-:S04]  /*19730*/  IMAD R5, R5, R4, RZ ;  /* 0x0000000405057224 */ /* 0x000fc800078e02ff */
[----:B------:R-:W-:Y:S01]  /*19740*/  IMAD.HI.U32 R5, R3, R5, R2 ;  /* 0x0000000503057227 */ /* 0x000fe200078e0002 */
[----:B------:R-:W-:Y:S02]  /*19750*/  LOP3.LUT R2, R0, R25, RZ, 0x3c, !PT ;  /* 0x0000001900027212 */ /* 0x000fe400078e3cff */
[----:B------:R-:W-:Y:S01]  /*19760*/  IABS R3, R8 ;  /* 0x0000000800037213 */ /* 0x000fe20000000000 */
[----:B------:R-:W-:Y:S01]  /*19770*/  @P0 VIADD R6, R6, 0x1 ;  /* 0x0000000106060836 */ /* 0x000fe20000000000 */
[----:B------:R-:W-:-:S03]  /*19780*/  ISETP.GE.AND P2, PT, R2, RZ, PT ;  /* 0x000000ff0200720c */ /* 0x000fc60003f46270 */
[----:B------:R-:W-:-:S10]  /*19790*/  IMAD.MOV R3, RZ, RZ, -R3 ;  /* 0x000000ffff037224 */ /* 0x000fd400078e0a03 */
[----:B------:R-:W-:Y:S01]  /*197a0*/  @!P2 IMAD.MOV R6, RZ, RZ, -R6 ;  /* 0x000000ffff06a224 */ /* 0x000fe200078e0a06 */
[----:B------:R-:W-:-:S04]  /*197b0*/  @!P1 LOP3.LUT R6, RZ, R25, RZ, 0x33, !PT ;  /* 0x00000019ff069212 */ /* 0x000fc800078e33ff */
[----:B------:R-:W-:-:S05]  /*197c0*/  IABS R2, R6 ;  /* 0x0000000600027213 */ /* 0x000fca0000000000 */
[----:B------:R-:W-:-:S04]  /*197d0*/  IMAD.HI.U32 R5, R5, R2, RZ ;  /* 0x0000000205057227 */ /* 0x000fc800078e00ff */
[----:B------:R-:W-:Y:S01]  /*197e0*/  IMAD R3, R5, R3, R2 ;  /* 0x0000000305037224 */ /* 0x000fe200078e0202 */
[----:B------:R-:W-:-:S04]  /*197f0*/  LOP3.LUT R2, R6, R8, RZ, 0x3c, !PT ;  /* 0x0000000806027212 */ /* 0x000fc800078e3cff */
[----:B------:R-:W-:Y:S02]  /*19800*/  ISETP.GT.U32.AND P1, PT, R4, R3, PT ;  /* 0x000000030400720c */ /* 0x000fe40003f24070 */
[----:B------:R-:W-:Y:S01]  /*19810*/  ISETP.GE.AND P2, PT, R2, RZ, PT ;  /* 0x000000ff0200720c */ /* 0x000fe20003f46270 */
[----:B------:R-:W-:-:S04]  /*19820*/  IMAD.MOV R2, RZ, RZ, -R6 ;  /* 0x000000ffff027224 */ /* 0x000fc800078e0a06 */
[----:B------:R-:W-:-:S06]  /*19830*/  IMAD R2, R25, R2, R0 ;  /* 0x0000000219027224 */ /* 0x000fcc00078e0200 */
[----:B------:R-:W-:Y:S02]  /*19840*/  @!P1 IMAD.IADD R3, R3, 0x1, -R4 ;  /* 0x0000000103039824 */ /* 0x000fe400078e0a04 */
[----:B------:R-:W-:Y:S01]  /*19850*/  @!P1 VIADD R5, R5, 0x1 ;  /* 0x0000000105059836 */ /* 0x000fe20000000000 */
[----:B------:R-:W-:Y:S02]  /*19860*/  ISETP.NE.AND P1, PT, R8, RZ, PT ;  /* 0x000000ff0800720c */ /* 0x000fe40003f25270 */
[----:B------:R-:W-:-:S13]  /*19870*/  ISETP.GE.U32.AND P0, PT, R3, R4, PT ;  /* 0x000000040300720c */ /* 0x000fda0003f06070 */
[----:B------:R-:W-:-:S04]  /*19880*/  @P0 VIADD R5, R5, 0x1 ;  /* 0x0000000105050836 */ /* 0x000fc80000000000 */
[----:B------:R-:W-:Y:S01]  /*19890*/  @!P2 IMAD.MOV R5, RZ, RZ, -R5 ;  /* 0x000000ffff05a224 */ /* 0x000fe200078e0a05 */
[----:B------:R-:W-:-:S05]  /*198a0*/  @!P1 LOP3.LUT R5, RZ, R8, RZ, 0x33, !PT ;  /* 0x00000008ff059212 */ /* 0x000fca00078e33ff */
[--C-:B------:R-:W-:Y:S02]  /*198b0*/  IMAD.MOV R3, RZ, RZ, -R5.reuse ;  /* 0x000000ffff037224 */ /* 0x100fe400078e0a05 */
[C---:B------:R-:W-:Y:S02]  /*198c0*/  IMAD R5, R8.reuse, 0x1000000, R5 ;  /* 0x0100000008057824 */ /* 0x040fe400078e0205 */
[----:B------:R-:W-:-:S04]  /*198d0*/  IMAD R8, R8, R3, R6 ;  /* 0x0000000308087224 */ /* 0x000fc800078e0206 */
[----:B------:R-:W-:Y:S01]  /*198e0*/  IMAD R26, R8, 0x10000, R5 ;  /* 0x00010000081a7824 */ /* 0x000fe200078e0205 */
[----:B------:R-:W-:Y:S06]  /*198f0*/  BRA `(.L_x_1404) ;  /* 0x0000000000f07947 */ /* 0x000fec0003800000 */
.L_x_1403:
[----:B0---4-:R-:W0:Y:S02]  /*19900*/  LDC.64 R2, c[0x0][0xc90] ;  /* 0x00032400ff027b82 */ /* 0x011e240000000a00 */
[----:B0-----:R-:W-:-:S05]  /*19910*/  IMAD.WIDE R2, R27, 0x4, R2 ;  /* 0x000000041b027825 */ /* 0x001fca00078e0202 */
[----:B------:R0:W2:Y:S02]  /*19920*/  LDG.E R6, desc[UR36][R2.64] ;  /* 0x0000002402067981 */ /* 0x0000a4000c1e1900 */
[----:B0-----:R-:W-:Y:S02]  /*19930*/  IMAD.MOV.U32 R2, RZ, RZ, RZ ;  /* 0x000000ffff027224 */ /* 0x001fe400078e00ff */
[----:B--2---:R-:W-:-:S05]  /*19940*/  IMAD R7, R25, R6, RZ ;  /* 0x0000000619077224 */ /* 0x004fca00078e02ff */
[----:B------:R-:W-:-:S04]  /*19950*/  IABS R4, R7 ;  /* 0x0000000700047213 */ /* 0x000fc80000000000 */
[----:B------:R-:W0:Y:S08]  /*19960*/  I2F.RP R8, R4 ;  /* 0x0000000400087306 */ /* 0x000e300000209400 */
[----:B0-----:R-:W0:Y:S02]  /*19970*/  MUFU.RCP R8, R8 ;  /* 0x0000000800087308 */ /* 0x001e240000001000 */
[----:B0-----:R-:W-:-:S06]  /*19980*/  VIADD R9, R8, 0xffffffe ;  /* 0x0ffffffe08097836 */ /* 0x001fcc0000000000 */
[----:B------:R-:W0:Y:S02]  /*19990*/  F2I.FTZ.U32.TRUNC.NTZ R3, R9 ;  /* 0x0000000900037305 */ /* 0x000e24000021f000 */
[----:B0-----:R-:W-:-:S04]  /*199a0*/  IMAD.MOV R11, RZ, RZ, -R3 ;  /* 0x000000ffff0b7224 */ /* 0x001fc800078e0a03 */
[----:B------:R-:W-:-:S04]  /*199b0*/  IMAD R11, R11, R4, RZ ;  /* 0x000000040b0b7224 */ /* 0x000fc800078e02ff */
[----:B------:R-:W-:Y:S01]  /*199c0*/  IMAD.HI.U32 R2, R3, R11, R2 ;  /* 0x0000000b03027227 */ /* 0x000fe200078e0002 */
[----:B------:R-:W-:Y:S02]  /*199d0*/  IABS R11, R0 ;  /* 0x00000000000b7213 */ /* 0x000fe40000000000 */
[----:B------:R-:W-:-:S03]  /*199e0*/  IABS R3, R7 ;  /* 0x0000000700037213 */ /* 0x000fc60000000000 */
[----:B------:R-:W-:-:S04]  /*199f0*/  IMAD.HI.U32 R2, R2, R11, RZ ;  /* 0x0000000b02027227 */ /* 0x000fc800078e00ff */
[----:B------:R-:W-:-:S04]  /*19a00*/  IMAD.MOV R3, RZ, RZ, -R3 ;  /* 0x000000ffff037224 */ /* 0x000fc800078e0a03 */
        /* <DEDUP_REMOVED lines=16> */
[----:B------:R-:W-:-:S04]  /*19b10*/  VIADDMNMX R5, R3, R5, R6, PT ;  /* 0x0000000503057246 */ /* 0x000fc80003800106 */
[----:B------:R-:W-:-:S04]  /*19b20*/  IABS R6, R5 ;  /* 0x0000000500067213 */ /* 0x000fc80000000000 */
[----:B------:R-:W0:Y:S08]  /*19b30*/  I2F.RP R8, R6 ;  /* 0x0000000600087306 */ /* 0x000e300000209400 */
[----:B0-----:R-:W0:Y:S02]  /*19b40*/  MUFU.RCP R8, R8 ;  /* 0x0000000800087308 */ /* 0x001e240000001000 */
[----:B0-----:R-:W-:Y:S01]  /*19b50*/  VIADD R3, R8, 0xffffffe ;  /* 0x0ffffffe08037836 */ /* 0x001fe20000000000 */
[----:B------:R-:W-:-:S05]  /*19b60*/  IABS R8, R5 ;  /* 0x0000000500087213 */ /* 0x000fca0000000000 */
[----:B------:R-:W0:Y:S02]  /*19b70*/  F2I.FTZ.U32.TRUNC.NTZ R3, R3 ;  /* 0x0000000300037305 */ /* 0x000e24000021f000 */
[----:B0-----:R-:W-:-:S04]  /*19b80*/  IMAD.MOV R7, RZ, RZ, -R3 ;  /* 0x000000ffff077224 */ /* 0x001fc800078e0a03 */
[----:B------:R-:W-:-:S04]  /*19b90*/  IMAD R7, R7, R6, RZ ;  /* 0x0000000607077224 */ /* 0x000fc800078e02ff */
[----:B------:R-:W-:Y:S01]  /*19ba0*/  IMAD.HI.U32 R2, R3, R7, R2 ;  /* 0x0000000703027227 */ /* 0x000fe200078e0002 */
[----:B------:R-:W-:-:S03]  /*19bb0*/  IABS R7, R0 ;  /* 0x0000000000077213 */ /* 0x000fc60000000000 */
        /* <DEDUP_REMOVED lines=13> */
[----:B------:R-:W-:Y:S01]  /*19c90*/  @!P1 LOP3.LUT R2, RZ, R5, RZ, 0x33, !PT ;  /* 0x00000005ff029212 */ /* 0x000fe200078e33ff */
[----:B------:R-:W-:-:S04]  /*19ca0*/  IMAD.MOV R5, RZ, RZ, -R5 ;  /* 0x000000ffff057224 */ /* 0x000fc800078e0a05 */
[----:B------:R-:W-:-:S07]  /*19cb0*/  IMAD R26, R2, R5, R3 ;  /* 0x00000005021a7224 */ /* 0x000fce00078e0203 */
.L_x_1404:
[----:B------:R-:W-:-:S05]  /*19cc0*/  LOP3.LUT R2, RZ, R2, RZ, 0x33, !PT ;  /* 0x00000002ff027212 */ /* 0x000fca00078e33ff */
[----:B------:R-:W-:Y:S01]  /*19cd0*/  IMAD.IADD R25, R25, 0x1, R2 ;  /* 0x0000000119197824 */ /* 0x000fe200078e0202 */
[----:B------:R-:W-:Y:S06]  /*19ce0*/  BRA `(.L_x_1405) ;  /* 0x00000000001c7947 */ /* 0x000fec0003800000 */
.L_x_1397:
[----:B------:R-:W-:Y:S01]  /*19cf0*/  UMOV UR4, URZ ;  /* 0x0000003f00047c82 */ /* 0x000fe20008000000 */
[----:B------:R-:W-:Y:S01]  /*19d00*/  UMOV UR5, URZ ;  /* 0x0000003f00057c82 */ /* 0x000fe20008000000 */
[----:B------:R-:W-:Y:S01]  /*19d10*/  ULDC UR6, c[0x0][0xc3c] ;  /* 0x00030f0000067ab9 */ /* 0x000fe20000000800 */
[----:B------:R-:W-:Y:S02]  /*19d20*/  IMAD.MOV.U32 R24, RZ, RZ, R0 ;  /* 0x000000ffff187224 */ /* 0x000fe400078e0000 */
[----:B------:R-:W-:Y:S02]  /*19d30*/  IMAD.U32 R25, RZ, RZ, UR4 ;  /* 0x00000004ff197e24 */ /* 0x000fe4000f8e00ff */
[----:B------:R-:W-:Y:S02]  /*19d40*/  IMAD.U32 R26, RZ, RZ, UR5 ;  /* 0x00000005ff1a7e24 */ /* 0x000fe4000f8e00ff */
[----:B------:R-:W-:-:S07]  /*19d50*/  IMAD.U32 R27, RZ, RZ, UR6 ;  /* 0x00000006ff1b7e24 */ /* 0x000fce000f8e00ff */
.L_x_1405:
        /* <DEDUP_REMOVED lines=10> */
.L_x_1394:
[----:B------:R-:W-:Y:S02]  /*19e00*/  ULDC UR4, c[0x0][0xc3c] ;  /* 0x00030f0000047ab9 */ /* 0x000fe40000000800 */
[----:B-1----:R-:W-:-:S13]  /*19e10*/  ISETP.GE.AND P0, PT, R27, UR4, PT ;  /* 0x000000041b007c0c */ /* 0x002fda000bf06270 */
[----:B------:R-:W-:Y:S05]  /*19e20*/  @!P0 BRA `(.L_x_1406) ;  /* 0xffffffac00bc8947 */ /* 0x000fea000383ffff */
[----:B------:R-:W-:Y:S05]  /*19e30*/  BSYNC B8 ;  /* 0x0000000000087941 */ /* 0x000fea0003800000 */
.L_x_1333:
        /* <DEDUP_REMOVED lines=12> */
.L_x_1527:
[----:B------:R-:W-:Y:S05]  /*19f00*/  BSYNC B0 ;  /* 0x0000000000007941 */ /* 0x000fea0003800000 */
.L_x_1407:
[----:B------:R-:W-:-:S03]  /*19f10*/  UMOV UR4, 0xffffffff ;  /* 0xffffffff00047882 */ /* 0x000fc60000000000 */
[----:B------:R-:W-:Y:S05]  /*19f20*/  BRA.DIV UR4, `(.L_x_1409) ;  /* 0x0000003e04647947 */ /* 0x000fea000b800000 */
[----:B0-----:R-:W0:Y:S02]  /*19f30*/  S2R R0, SR_TID.X ;  /* 0x0000000000007919 */ /* 0x001e240000002100 */
[----:B0-----:R-:W-:-:S04]  /*19f40*/  SHF.R.U32.HI R0, RZ, 0x5, R0 ;  /* 0x00000005ff007819 */ /* 0x001fc80000011600 */
[----:B------:R-:W-:-:S05]  /*19f50*/  LOP3.LUT R0, R0, 0x3, RZ, 0xc0, !PT ;  /* 0x0000000300007812 */ /* 0x000fca00078ec0ff */
[----:B------:R0:W1:Y:S02]  /*19f60*/  SHFL.IDX PT, R14, R0, RZ, 0x1f ;  /* 0x00001fff000e7589 */ /* 0x00006400000e0000 */
.L_x_1530:
[----:B-1----:R-:W-:Y:S01]  /*19f70*/  ISETP.NE.AND P0, PT, R14, RZ, PT ;  /* 0x000000ff0e00720c */ /* 0x002fe20003f05270 */
[----:B------:R-:W-:-:S12]  /*19f80*/  BSSY B0, `(.L_x_1410) ;  /* 0x0000026000007945 */ /* 0x000fd80003800000 */
[----:B------:R-:W-:Y:S05]  /*19f90*/  @P0 BRA `(.L_x_1411) ;  /* 0x0000000000900947 */ /* 0x000fea0003800000 */
[----:B------:R-:W-:-:S03]  /*19fa0*/  UMOV UR4, 0xffffffff ;  /* 0xffffffff00047882 */ /* 0x000fc60000000000 */
[----:B------:R-:W-:Y:S05]  /*19fb0*/  BRA.DIV UR4, `(.L_x_1412) ;  /* 0x0000003e04747947 */ /* 0x000fea000b800000 */
[----:B------:R-:W-:-:S13]  /*19fc0*/  ELECT P6, URZ, PT ;  /* 0x00000000003f782f */ /* 0x000fda00038c0000 */
.L_x_1533:
[----:B------:R-:W-:Y:S05]  /*19fd0*/  @!P6 BRA `(.L_x_1411) ;  /* 0x000000000080e947 */ /* 0x000fea0003800000 */
[----:B0-----:R-:W3:Y:S02]  /*19fe0*/  LDL R0, [R1+0x20] ;  /* 0x0000200001007983 */ /* 0x001ee40000100800 */
[----:B---3--:R-:W-:-:S13]  /*19ff0*/  R2UR UR4, R0 ;  /* 0x00000000000472ca */ /* 0x008fda00000e0000 */
[----:B------:R-:W-:-:S06]  /*1a000*/  ULOP3.LUT UR4, UR4, 0x2, URZ, 0xfc, !UPT ;  /* 0x0000000204047892 */ /* 0x000fcc000f8efc3f */
[----:B------:R-:W-:-:S05]  /*1a010*/  IMAD.U32 R0, RZ, RZ, UR4 ;  /* 0x00000004ff007e24 */ /* 0x000fca000f8e00ff */
[----:B------:R-:W-:-:S13]  /*1a020*/  ISETP.NE.AND P0, PT, R0, 0x3, PT ;  /* 0x000000030000780c */ /* 0x000fda0003f05270 */
[----:B------:R-:W-:Y:S05]  /*1a030*/  @!P0 BRA `(.L_x_1413) ;  /* 0x0000000000048947 */ /* 0x000fea0003800000 */
[----:B------:R-:W-:Y:S01]  /*1a040*/  BPT.TRAP 0x1 ;  /* 0x000000040000795c */ /* 0x000fe20000300000 */
.L_x_1413:
[C---:B------:R-:W-:Y:S01]  /*1a050*/  IMAD R5, R23.reuse, 0x8, R4 ;  /* 0x0000000817057824 */ /* 0x040fe200078e0204 */
[----:B------:R-:W-:Y:S01]  /*1a060*/  SHF.L.U32 R0, R28, 0x1f, RZ ;  /* 0x0000001f1c007819 */ /* 0x000fe200000006ff */
[----:B------:R-:W-:-:S03]  /*1a070*/  VIADD R23, R23, 0x1 ;  /* 0x0000000117177836 */ /* 0x000fc60000000000 */
[----:B------:R-:W0:Y:S02]  /*1a080*/  SYNCS.PHASECHK.TRANS64.TRYWAIT P1, [R5+URZ+0x30840], R0 ;  /* 0x03084000050075a7 */ /* 0x000e24000802017f */
[----:B------:R-:W-:-:S04]  /*1a090*/  ISETP.NE.AND P2, PT, R23, 0x2, PT ;  /* 0x000000021700780c */ /* 0x000fc80003f45270 */
[----:B------:R-:W-:Y:S01]  /*1a0a0*/  SEL R3, RZ, 0x1, P2 ;  /* 0x00000001ff037807 */ /* 0x000fe20001000000 */
[----:B0-----:R-:W-:Y:S08]  /*1a0b0*/  @!P1 BRA `(.L_x_1414) ;  /* 0x0000003c00549947 */ /* 0x001ff00003800000 */
.L_x_1534:
[----:B------:R-:W-:Y:S02]  /*1a0c0*/  SEL R23, R23, RZ, P2 ;  /* 0x000000ff17177207 */ /* 0x000fe40001000000 */
[----:B------:R-:W-:Y:S01]  /*1a0d0*/  LOP3.LUT R2, R28, R3, RZ, 0x3c, !PT ;  /* 0x000000031c027212 */ /* 0x000fe200078e3cff */
[----:B------:R-:W-:Y:S06]  /*1a0e0*/  @!P0 BRA `(.L_x_1415) ;  /* 0x0000000000048947 */ /* 0x000fec0003800000 */
[----:B------:R-:W-:Y:S01]  /*1a0f0*/  BPT.TRAP 0x1 ;  /* 0x000000040000795c */ /* 0x000fe20000300000 */
.L_x_1415:
[----:B------:R-:W-:Y:S01]  /*1a100*/  IMAD R23, R23, 0x8, R4 ;  /* 0x0000000817177824 */ /* 0x000fe200078e0204 */
[----:B------:R-:W-:-:S04]  /*1a110*/  SHF.L.U32 R2, R2, 0x1f, RZ ;  /* 0x0000001f02027819 */ /* 0x000fc800000006ff */
[----:B------:R-:W1:Y:S02]  /*1a120*/  SYNCS.PHASECHK.TRANS64.TRYWAIT P1, [R23+URZ+0x30840], R2 ;  /* 0x03084002170075a7 */ /* 0x000e64000802017f */
[----:B-1----:R-:W-:Y:S05]  /*1a130*/  @!P1 BRA `(.L_x_1416) ;  /* 0x0000003c00489947 */ /* 0x002fea0003800000 */
.L_x_1535:
[----:B------:R-:W-:Y:S05]  /*1a140*/  @!P0 BRA `(.L_x_1417) ;  /* 0x0000000000048947 */ /* 0x000fea0003800000 */
[----:B------:R-:W-:Y:S01]  /*1a150*/  BPT.TRAP 0x1 ;  /* 0x000000040000795c */ /* 0x000fe20000300000 */
.L_x_1417:
[----:B------:R-:W3:Y:S02]  /*1a160*/  SYNCS.PHASECHK.TRANS64.TRYWAIT P1, [R5+URZ+0x30860], R0 ;  /* 0x03086000050075a7 */ /* 0x000ee4000802017f */
[----:B---3--:R-:W-:Y:S05]  /*1a170*/  @!P1 BRA `(.L_x_1418) ;  /* 0x0000003c004c9947 */ /* 0x008fea0003800000 */
.L_x_1536:
[----:B------:R-:W-:Y:S05]  /*1a180*/  @!P0 BRA `(.L_x_1419) ;  /* 0x0000000000048947 */ /* 0x000fea0003800000 */
[----:B------:R-:W-:Y:S01]  /*1a190*/  BPT.TRAP 0x1 ;  /* 0x000000040000795c */ /* 0x000fe20000300000 */
.L_x_1419:
[----:B----4-:R4:W0:Y:S02]  /*1a1a0*/  SYNCS.PHASECHK.TRANS64.TRYWAIT P0, [R23+URZ+0x30860], R2 ;  /* 0x03086002170075a7 */ /* 0x010824000800017f */
[----:B0-----:R-:W-:Y:S05]  /*1a1b0*/  @!P0 NANOSLEEP.SYNCS 0x989680 ;  /* 0x009896800000895d */ /* 0x001fea0003900000 */
[----:B------:R-:W0:Y:S02]  /*1a1c0*/  @!P0 SYNCS.PHASECHK.TRANS64 P0, [R23+URZ+0x30860], R2 ;  /* 0x03086002170085a7 */ /* 0x000e24000800007f */
[----:B0-----:R-:W-:Y:S05]  /*1a1d0*/  @!P0 BRA `(.L_x_1419) ;  /* 0xfffffffc00f08947 */ /* 0x001fea000383ffff */
.L_x_1411:
[----:B------:R-:W-:Y:S05]  /*1a1e0*/  BSYNC B0 ;  /* 0x0000000000007941 */ /* 0x000fea0003800000 */
.L_x_1410:
[----:B------:R-:W-:Y:S05]  /*1a1f0*/  EXIT ;  /* 0x000000000000794d */ /* 0x000fea0003800000 */
.L_x_1224:
[----:B0-----:R-:W-:-:S04]  /*1a200*/  IMAD.U32 R3, RZ, RZ, UR60 ;  /* 0x0000003cff037e24 */ /* 0x001fc8000f8e00ff */
[----:B------:R0:W1:Y:S03]  /*1a210*/  SYNCS.PHASECHK.TRANS64.TRYWAIT P1, [R3+URZ+0x30800], R0 ;  /* 0x03080000030075a7 */ /* 0x000066000802017f */
[----:B-1----:R-:W-:Y:S05]  /*1a220*/  @!P1 NANOSLEEP.SYNCS 0x989680 ;  /* 0x009896800000995d */ /* 0x002fea0003900000 */
[----:B------:R-:W1:Y:S02]  /*1a230*/  @!P1 SYNCS.PHASECHK.TRANS64 P1, [R3+URZ+0x30800], R0 ;  /* 0x03080000030095a7 */ /* 0x000e64000802007f */
[----:B-1----:R-:W-:Y:S05]  /*1a240*/  @!P1 BRA `(.L_x_1224) ;  /* 0xfffffffc00ec9947 */ /* 0x002fea000383ffff */
[----:B------:R-:W-:Y:S05]  /*1a250*/  BRA `(.L_x_1420) ;  /* 0xfffffe7c00f47947 */ /* 0x000fea000383ffff */
.L_x_1228:
[----:B-1----:R1:W2:Y:S02]  /*1a260*/  SYNCS.PHASECHK.TRANS64.TRYWAIT P1, [R3+URZ+0x30830], R0 ;  /* 0x03083000030075a7 */ /* 0x0022a4000802017f */
[----:B--2---:R-:W-:Y:S05]  /*1a270*/  @!P1 NANOSLEEP.SYNCS 0x989680 ;  /* 0x009896800000995d */ /* 0x004fea0003900000 */
[----:B------:R-:W2:Y:S02]  /*1a280*/  @!P1 SYNCS.PHASECHK.TRANS64 P1, [R3+URZ+0x30830], R0 ;  /* 0x03083000030095a7 */ /* 0x000ea4000802007f */
[----:B--2---:R-:W-:Y:S05]  /*1a290*/  @!P1 BRA `(.L_x_1228) ;  /* 0xfffffffc00f09947 */ /* 0x004fea000383ffff */
[----:B------:R-:W-:Y:S05]  /*1a2a0*/  BRA `(.L_x_1227) ;  /* 0xfffffe8000107947 */ /* 0x000fea000383ffff */
.L_x_1245:
[----:B-1----:R-:W-:-:S04]  /*1a2b0*/  IMAD.U32 R9, RZ, RZ, UR6 ;  /* 0x00000006ff097e24 */ /* 0x002fc8000f8e00ff */
[----:B------:R1:W2:Y:S03]  /*1a2c0*/  SYNCS.PHASECHK.TRANS64.TRYWAIT P1, [R9+URZ+0x30830], R8 ;  /* 0x03083008090075a7 */ /* 0x0002a6000802017f */
[----:B--2---:R-:W-:Y:S05]  /*1a2d0*/  @!P1 NANOSLEEP.SYNCS 0x989680 ;  /* 0x009896800000995d */ /* 0x004fea0003900000 */
[----:B------:R-:W2:Y:S02]  /*1a2e0*/  @!P1 SYNCS.PHASECHK.TRANS64 P1, [R9+URZ+0x30830], R8 ;  /* 0x03083008090095a7 */ /* 0x000ea4000802007f */
[----:B--2---:R-:W-:Y:S05]  /*1a2f0*/  @!P1 BRA `(.L_x_1245) ;  /* 0xfffffffc00ec9947 */ /* 0x004fea000383ffff */
[----:B------:R-:W-:Y:S05]  /*1a300*/  BRA `(.L_x_1244) ;  /* 0xfffffeb000f87947 */ /* 0x000fea000383ffff */
.L_x_1249:
[----:B---3--:R-:W-:-:S04]  /*1a310*/  IMAD.U32 R2, RZ, RZ, UR7 ;  /* 0x00000007ff027e24 */ /* 0x008fc8000f8e00ff */
[----:B------:R3:W4:Y:S03]  /*1a320*/  SYNCS.PHASECHK.TRANS64.TRYWAIT P1, [R2+URZ+0x30850], R0 ;  /* 0x03085000020075a7 */ /* 0x000726000802017f */
[----:B----4-:R-:W-:Y:S05]  /*1a330*/  @!P1 NANOSLEEP.SYNCS 0x989680 ;  /* 0x009896800000995d */ /* 0x010fea0003900000 */
[----:B------:R-:W4:Y:S02]  /*1a340*/  @!P1 SYNCS.PHASECHK.TRANS64 P1, [R2+URZ+0x30850], R0 ;  /* 0x03085000020095a7 */ /* 0x000f24000802007f */
[----:B----4-:R-:W-:Y:S05]  /*1a350*/  @!P1 BRA `(.L_x_1249) ;  /* 0xfffffffc00ec9947 */ /* 0x010fea000383ffff */
[----:B------:R-:W-:Y:S05]  /*1a360*/  BRA `(.L_x_1248) ;  /* 0xfffffebc00ac7947 */ /* 0x000fea000383ffff */
.L_x_1268:
[----:B-1----:R-:W-:-:S04]  /*1a370*/  IMAD.U32 R9, RZ, RZ, UR6 ;  /* 0x00000006ff097e24 */ /* 0x002fc8000f8e00ff */
[----:B------:R1:W2:Y:S03]  /*1a380*/  SYNCS.PHASECHK.TRANS64.TRYWAIT P1, [R9+URZ+0x30830], R8 ;  /* 0x03083008090075a7 */ /* 0x0002a6000802017f */
[----:B--2---:R-:W-:Y:S05]  /*1a390*/  @!P1 NANOSLEEP.SYNCS 0x989680 ;  /* 0x009896800000995d */ /* 0x004fea0003900000 */
[----:B------:R-:W2:Y:S02]  /*1a3a0*/  @!P1 SYNCS.PHASECHK.TRANS64 P1, [R9+URZ+0x30830], R8 ;  /* 0x03083008090095a7 */ /* 0x000ea4000802007f */
[----:B--2---:R-:W-:Y:S05]  /*1a3b0*/  @!P1 BRA `(.L_x_1268) ;  /* 0xfffffffc00ec9947 */ /* 0x004fea000383ffff */
[----:B------:R-:W-:Y:S05]  /*1a3c0*/  BRA `(.L_x_1267) ;  /* 0xfffffeec00587947 */ /* 0x000fea000383ffff */
.L_x_1272:
[----:B---3--:R-:W-:-:S04]  /*1a3d0*/  IMAD.U32 R2, RZ, RZ, UR7 ;  /* 0x00000007ff027e24 */ /* 0x008fc8000f8e00ff */
[----:B------:R3:W4:Y:S03]  /*1a3e0*/  SYNCS.PHASECHK.TRANS64.TRYWAIT P1, [R2+URZ+0x30850], R0 ;  /* 0x03085000020075a7 */ /* 0x000726000802017f */
[----:B----4-:R-:W-:Y:S05]  /*1a3f0*/  @!P1 NANOSLEEP.SYNCS 0x989680 ;  /* 0x009896800000995d */ /* 0x010fea0003900000 */
[----:B------:R-:W4:Y:S02]  /*1a400*/  @!P1 SYNCS.PHASECHK.TRANS64 P1, [R2+URZ+0x30850], R0 ;  /* 0x03085000020095a7 */ /* 0x000f24000802007f */
[----:B----4-:R-:W-:Y:S05]  /*1a410*/  @!P1 BRA `(.L_x_1272) ;  /* 0xfffffffc00ec9947 */ /* 0x010fea000383ffff */
[----:B------:R-:W-:Y:S05]  /*1a420*/  BRA `(.L_x_1271) ;  /* 0xfffffef8000c7947 */ /* 0x000fea000383ffff */
.L_x_1280:
[----:B-1----:R-:W-:-:S04]  /*1a430*/  IMAD.U32 R9, RZ, RZ, UR6 ;  /* 0x00000006ff097e24 */ /* 0x002fc8000f8e00ff */
[----:B------:R1:W2:Y:S03]  /*1a440*/  SYNCS.PHASECHK.TRANS64.TRYWAIT P1, [R9+URZ+0x30830], R8 ;  /* 0x03083008090075a7 */ /* 0x0002a6000802017f */
[----:B--2---:R-:W-:Y:S05]  /*1a450*/  @!P1 NANOSLEEP.SYNCS 0x989680 ;  /* 0x009896800000995d */ /* 0x004fea0003900000 */
[----:B------:R-:W2:Y:S02]  /*1a460*/  @!P1 SYNCS.PHASECHK.TRANS64 P1, [R9+URZ+0x30830], R8 ;  /* 0x03083008090095a7 */ /* 0x000ea4000802007f */
[----:B--2---:R-:W-:Y:S05]  /*1a470*/  @!P1 BRA `(.L_x_1280) ;  /* 0xfffffffc00ec9947 */ /* 0x004fea000383ffff */
[----:B------:R-:W-:Y:S05]  /*1a480*/  BRA `(.L_x_1279) ;  /* 0xffffff1000647947 */ /* 0x000fea000383ffff */
.L_x_1284:
[----:B---3--:R-:W-:-:S04]  /*1a490*/  IMAD.U32 R2, RZ, RZ, UR7 ;  /* 0x00000007ff027e24 */ /* 0x008fc8000f8e00ff */
[----:B------:R3:W4:Y:S03]  /*1a4a0*/  SYNCS.PHASECHK.TRANS64.TRYWAIT P1, [R2+URZ+0x30850], R0 ;  /* 0x03085000020075a7 */ /* 0x000726000802017f */
[----:B----4-:R-:W-:Y:S05]  /*1a4b0*/  @!P1 NANOSLEEP.SYNCS 0x989680 ;  /* 0x009896800000995d */ /* 0x010fea0003900000 */
[----:B------:R-:W4:Y:S02]  /*1a4c0*/  @!P1 SYNCS.PHASECHK.TRANS64 P1, [R2+URZ+0x30850], R0 ;  /* 0x03085000020095a7 */ /* 0x000f24000802007f */
[----:B----4-:R-:W-:Y:S05]  /*1a4d0*/  @!P1 BRA `(.L_x_1284) ;  /* 0xfffffffc00ec9947 */ /* 0x010fea000383ffff */
[----:B------:R-:W-:Y:S05]  /*1a4e0*/  BRA `(.L_x_1283) ;  /* 0xffffff1c00187947 */ /* 0x000fea000383ffff */
.L_x_1299:
[----:B-1----:R-:W-:-:S04]  /*1a4f0*/  IMAD.U32 R5, RZ, RZ, UR5 ;  /* 0x00000005ff057e24 */ /* 0x002fc8000f8e00ff */
[----:B------:R1:W2:Y:S03]  /*1a500*/  SYNCS.PHASECHK.TRANS64.TRYWAIT P1, [R5+URZ+0x30850], R0 ;  /* 0x03085000050075a7 */ /* 0x0002a6000802017f */
[----:B--2---:R-:W-:Y:S05]  /*1a510*/  @!P1 NANOSLEEP.SYNCS 0x989680 ;  /* 0x009896800000995d */ /* 0x004fea0003900000 */
[----:B------:R-:W2:Y:S02]  /*1a520*/  @!P1 SYNCS.PHASECHK.TRANS64 P1, [R5+URZ+0x30850], R0 ;  /* 0x03085000050095a7 */ /* 0x000ea4000802007f */
[----:B--2---:R-:W-:Y:S05]  /*1a530*/  @!P1 BRA `(.L_x_1299) ;  /* 0xfffffffc00ec9947 */ /* 0x004fea000383ffff */
[----:B------:R-:W-:Y:S05]  /*1a540*/  BRA `(.L_x_1298) ;  /* 0xffffff4c00687947 */ /* 0x000fea000383ffff */
.L_x_1355:
        /* <DEDUP_REMOVED lines=11> */
.L_x_1422:
[----:B------:R-:W-:Y:S05]  /*1a600*/  BSYNC B0 ;  /* 0x0000000000007941 */ /* 0x000fea0003800000 */
.L_x_1421:
[----:B------:R-:W-:Y:S05]  /*1a610*/  BRA `(.L_x_1423) ;  /* 0xffffffb8008c7947 */ /* 0x000fea000383ffff */
.L_x_1358:
[----:B0-----:R0:W1:Y:S02]  /*1a620*/  SYNCS.PHASECHK.TRANS64.TRYWAIT P0, [R7+URZ+0x30840], R2 ;  /* 0x03084002070075a7 */ /* 0x001064000800017f */
[----:B-1----:R-:W-:Y:S05]  /*1a630*/  @!P0 NANOSLEEP.SYNCS 0x989680 ;  /* 0x009896800000895d */ /* 0x002fea0003900000 */
[----:B------:R-:W1:Y:S02]  /*1a640*/  @!P0 SYNCS.PHASECHK.TRANS64 P0, [R7+URZ+0x30840], R2 ;  /* 0x03084002070085a7 */ /* 0x000e64000800007f */
[----:B-1----:R-:W-:Y:S05]  /*1a650*/  @!P0 BRA `(.L_x_1358) ;  /* 0xfffffffc00f08947 */ /* 0x002fea000383ffff */
[----:B------:R-:W-:Y:S05]  /*1a660*/  BRA `(.L_x_1424) ;  /* 0xffffffb800f47947 */ /* 0x000fea000383ffff */
.L_x_1359:
        /* <DEDUP_REMOVED lines=8> */
.L_x_1426:
[----:B------:R-:W-:Y:S05]  /*1a6f0*/  BSYNC B0 ;  /* 0x0000000000007941 */ /* 0x000fea0003800000 */
.L_x_1425:
        /* <DEDUP_REMOVED lines=9> */
.L_x_1427:
[----:B------:R-:W-:Y:S02]  /*1a790*/  IMAD.MOV.U32 R13, RZ, RZ, R0 ;  /* 0x000000ffff0d7224 */ /* 0x000fe400078e0000 */
[----:B------:R-:W-:Y:S02]  /*1a7a0*/  IMAD.MOV.U32 R12, RZ, RZ, 0x1 ;  /* 0x00000001ff0c7424 */ /* 0x000fe400078e00ff */
[----:B------:R-:W-:-:S07]  /*1a7b0*/  IMAD.MOV.U32 R3, RZ, RZ, R14 ;  /* 0x000000ffff037224 */ /* 0x000fce00078e000e */
[----:B------:R-:W-:Y:S05]  /*1a7c0*/  WARPSYNC.COLLECTIVE R15, `(.L_x_1428) ;  /* 0x000000000f087348 */ /* 0x000fea0003c00000 */
[----:B------:R0:W1:Y:S02]  /*1a7d0*/  SHFL.IDX P6, R14, R13, R12, R11 ;  /* 0x0000000c0d0e7389 */ /* 0x00006400000c000b */
[----:B01----:R-:W-:Y:S01]  /*1a7e0*/  ENDCOLLECTIVE ;  /* 0x000000000000791b */ /* 0x003fe20003800000 */
.L_x_1428:
        /* <DEDUP_REMOVED lines=17> */
.L_x_1429:
[----:B------:R-:W-:Y:S02]  /*1a900*/  @P1 IMAD R8, R5, 0x2, R17 ;  /* 0x0000000205081824 */ /* 0x000fe400078e0211 */
[----:B------:R-:W-:Y:S02]  /*1a910*/  IMAD.MOV.U32 R13, RZ, RZ, R0 ;  /* 0x000000ffff0d7224 */ /* 0x000fe400078e0000 */
[----:B------:R-:W-:Y:S02]  /*1a920*/  IMAD.MOV.U32 R12, RZ, RZ, 0x2 ;  /* 0x00000002ff0c7424 */ /* 0x000fe400078e00ff */
[----:B------:R-:W-:-:S07]  /*1a930*/  IMAD.MOV.U32 R3, RZ, RZ, R14 ;  /* 0x000000ffff037224 */ /* 0x000fce00078e000e */
[----:B------:R-:W-:Y:S05]  /*1a940*/  WARPSYNC.COLLECTIVE R15, `(.L_x_1430) ;  /* 0x000000000f087348 */ /* 0x000fea0003c00000 */
[----:B------:R0:W1:Y:S02]  /*1a950*/  SHFL.IDX P6, R14, R13, R12, R11 ;  /* 0x0000000c0d0e7389 */ /* 0x00006400000c000b */
[----:B01----:R-:W-:Y:S01]  /*1a960*/  ENDCOLLECTIVE ;  /* 0x000000000000791b */ /* 0x003fe20003800000 */
.L_x_1430:
        /* <DEDUP_REMOVED lines=17> */
.L_x_1431:
[----:B------:R-:W-:Y:S02]  /*1aa80*/  @P1 IMAD R8, R5, 0x2, R17 ;  /* 0x0000000205081824 */ /* 0x000fe400078e0211 */
[----:B------:R-:W-:Y:S02]  /*1aa90*/  IMAD.MOV.U32 R13, RZ, RZ, R0 ;  /* 0x000000ffff0d7224 */ /* 0x000fe400078e0000 */
[----:B------:R-:W-:Y:S02]  /*1aaa0*/  IMAD.MOV.U32 R12, RZ, RZ, 0x3 ;  /* 0x00000003ff0c7424 */ /* 0x000fe400078e00ff */
[----:B------:R-:W-:-:S07]  /*1aab0*/  IMAD.MOV.U32 R3, RZ, RZ, R14 ;  /* 0x000000ffff037224 */ /* 0x000fce00078e000e */
[----:B------:R-:W-:Y:S05]  /*1aac0*/  WARPSYNC.COLLECTIVE R15, `(.L_x_1432) ;  /* 0x000000000f087348 */ /* 0x000fea0003c00000 */
[----:B------:R0:W1:Y:S02]  /*1aad0*/  SHFL.IDX P6, R14, R13, R12, R11 ;  /* 0x0000000c0d0e7389 */ /* 0x00006400000c000b */
[----:B01----:R-:W-:Y:S01]  /*1aae0*/  ENDCOLLECTIVE ;  /* 0x000000000000791b */ /* 0x003fe20003800000 */
.L_x_1432:
        /* <DEDUP_REMOVED lines=17> */
.L_x_1433:
[----:B------:R-:W-:Y:S02]  /*1ac00*/  @P1 IMAD R8, R5, 0x2, R17 ;  /* 0x0000000205081824 */ /* 0x000fe400078e0211 */
[----:B------:R-:W-:Y:S02]  /*1ac10*/  IMAD.MOV.U32 R13, RZ, RZ, R0 ;  /* 0x000000ffff0d7224 */ /* 0x000fe400078e0000 */
[----:B------:R-:W-:Y:S02]  /*1ac20*/  IMAD.MOV.U32 R12, RZ, RZ, 0x4 ;  /* 0x00000004ff0c7424 */ /* 0x000fe400078e00ff */
[----:B------:R-:W-:-:S07]  /*1ac30*/  IMAD.MOV.U32 R3, RZ, RZ, R14 ;  /* 0x000000ffff037224 */ /* 0x000fce00078e000e */
[----:B------:R-:W-:Y:S05]  /*1ac40*/  WARPSYNC.COLLECTIVE R15, `(.L_x_1434) ;  /* 0x000000000f087348 */ /* 0x000fea0003c00000 */
[----:B------:R0:W1:Y:S02]  /*1ac50*/  SHFL.IDX P6, R14, R13, R12, R11 ;  /* 0x0000000c0d0e7389 */ /* 0x00006400000c000b */
[----:B01----:R-:W-:Y:S01]  /*1ac60*/  ENDCOLLECTIVE ;  /* 0x000000000000791b */ /* 0x003fe20003800000 */
.L_x_1434:
        /* <DEDUP_REMOVED lines=17> */
.L_x_1435:
[----:B------:R-:W-:Y:S02]  /*1ad80*/  @P1 IMAD R8, R5, 0x2, R17 ;  /* 0x0000000205081824 */ /* 0x000fe400078e0211 */
[----:B------:R-:W-:Y:S02]  /*1ad90*/  IMAD.MOV.U32 R13, RZ, RZ, R0 ;  /* 0x000000ffff0d7224 */ /* 0x000fe400078e0000 */
[----:B------:R-:W-:Y:S02]  /*1ada0*/  IMAD.MOV.U32 R12, RZ, RZ, 0x5 ;  /* 0x00000005ff0c7424 */ /* 0x000fe400078e00ff */
[----:B------:R-:W-:-:S07]  /*1adb0*/  IMAD.MOV.U32 R3, RZ, RZ, R14 ;  /* 0x000000ffff037224 */ /* 0x000fce00078e000e */
[----:B------:R-:W-:Y:S05]  /*1adc0*/  WARPSYNC.COLLECTIVE R15, `(.L_x_1436) ;  /* 0x000000000f087348 */ /* 0x000fea0003c00000 */
[----:B------:R0:W1:Y:S02]  /*1add0*/  SHFL.IDX P6, R14, R13, R12, R11 ;  /* 0x0000000c0d0e7389 */ /* 0x00006400000c000b */
[----:B01----:R-:W-:Y:S01]  /*1ade0*/  ENDCOLLECTIVE ;  /* 0x000000000000791b */ /* 0x003fe20003800000 */
.L_x_1436:
        /* <DEDUP_REMOVED lines=10> */
.L_x_1437:
        /* <DEDUP_REMOVED lines=8> */
.L_x_1364:
[----:B------:R-:W-:Y:S02]  /*1af10*/  IMAD.MOV.U32 R13, RZ, RZ, R4 ;  /* 0x000000ffff0d7224 */ /* 0x000fe400078e0004 */
[----:B------:R-:W-:Y:S02]  /*1af20*/  IMAD.MOV.U32 R12, RZ, RZ, RZ ;  /* 0x000000ffff0c7224 */ /* 0x000fe400078e00ff */
[----:B------:R-:W-:Y:S02]  /*1af30*/  IMAD.MOV.U32 R11, RZ, RZ, 0x181f ;  /* 0x0000181fff0b7424 */ /* 0x000fe400078e00ff */
[----:B------:R-:W-:Y:S02]  /*1af40*/  IMAD.MOV.U32 R15, RZ, RZ, -0x1 ;  /* 0xffffffffff0f7424 */ /* 0x000fe400078e00ff */
[----:B------:R-:W-:Y:S02]  /*1af50*/  IMAD R29, R29, R5, RZ ;  /* 0x000000051d1d7224 */ /* 0x000fe400078e02ff */
[----:B------:R-:W-:-:S07]  /*1af60*/  IMAD.IADD R25, R8, 0x1, R25 ;  /* 0x0000000108197824 */ /* 0x000fce00078e0219 */
[----:B------:R-:W-:Y:S05]  /*1af70*/  WARPSYNC.COLLECTIVE R15, `(.L_x_1439) ;  /* 0x000000000f087348 */ /* 0x000fea0003c00000 */
[----:B------:R0:W1:Y:S02]  /*1af80*/  SHFL.IDX P6, R14, R13, R12, R11 ;  /* 0x0000000c0d0e7389 */ /* 0x00006400000c000b */
[----:B01----:R-:W-:Y:S01]  /*1af90*/  ENDCOLLECTIVE ;  /* 0x000000000000791b */ /* 0x003fe20003800000 */
.L_x_1439:
[C---:B------:R-:W-:Y:S01]  /*1afa0*/  VIADD R6, R25.reuse, 0x10 ;  /* 0x0000001019067836 */ /* 0x040fe20000000000 */
[----:B------:R-:W-:Y:S01]  /*1afb0*/  ISETP.GE.AND P1, PT, R25, R29, PT ;  /* 0x0000001d1900720c */ /* 0x000fe20003f26270 */
[----:B------:R-:W-:Y:S02]  /*1afc0*/  IMAD.MOV.U32 R13, RZ, RZ, R0 ;  /* 0x000000ffff0d7224 */ /* 0x000fe400078e0000 */
[----:B------:R-:W-:-:S10]  /*1afd0*/  IMAD.MOV.U32 R2, RZ, RZ, R14 ;  /* 0x000000ffff027224 */ /* 0x000fd400078e000e */
[----:B------:R-:W-:Y:S05]  /*1afe0*/  WARPSYNC.COLLECTIVE R15, `(.L_x_1440) ;  /* 0x000000000f087348 */ /* 0x000fea0003c00000 */
[----:B------:R0:W1:Y:S02]  /*1aff0*/  SHFL.IDX P6, R14, R13, R12, R11 ;  /* 0x0000000c0d0e7389 */ /* 0x00006400000c000b */
[----:B01----:R-:W-:Y:S01]  /*1b000*/  ENDCOLLECTIVE ;  /* 0x000000000000791b */ /* 0x003fe20003800000 */
.L_x_1440:
        /* <DEDUP_REMOVED lines=8> */
.L_x_1441:
[----:B------:R-:W-:Y:S01]  /*1b090*/  @!PT LDS RZ, [RZ] ;  /* 0x00000000fffff984 */ /* 0x000fe20000000800 */
[----:B------:R-:W-:Y:S01]  /*1b0a0*/  @!PT LDS RZ, [RZ] ;  /* 0x00000000fffff984 */ /* 0x000fe20000000800 */
[----:B------:R-:W-:Y:S01]  /*1b0b0*/  @!PT LDS RZ, [RZ] ;  /* 0x00000000fffff984 */ /* 0x000fe20000000800 */
[----:B------:R-:W-:Y:S04]  /*1b0c0*/  @!P1 LDGSTS.E.BYPASS.LTC128B.128 [R36+0x12400], desc[UR36][R2.64], !P3 ;  /* 0x1240000002249fae */ /* 0x000fe8000d901d64 */
[----:B------:R-:W-:Y:S04]  /*1b0d0*/  @!P1 LDGSTS.E.BYPASS.LTC128B.128 [R36+0x16400], desc[UR36][R2.64+0x80], !P2 ;  /* 0x1640008002249fae */ /* 0x000fe8000d101d64 */
[----:B------:R0:W-:Y:S01]  /*1b0e0*/  @!P1 LDGSTS.E.BYPASS.LTC128B.128 [R36+0x1a400], desc[UR36][R2.64+0x100], !P0 ;  /* 0x1a40010002249fae */ /* 0x0001e2000c101d64 */
[----:B------:R-:W-:Y:S01]  /*1b0f0*/  ISETP.GE.AND P1, PT, R6, R29, PT ;  /* 0x0000001d0600720c */ /* 0x000fe20003f26270 */
[----:B------:R-:W-:-:S02]  /*1b100*/  IMAD.MOV.U32 R13, RZ, RZ, R0 ;  /* 0x000000ffff0d7224 */ /* 0x000fc400078e0000 */
[----:B------:R-:W-:Y:S02]  /*1b110*/  VIADD R6, R25, 0x20 ;  /* 0x0000002019067836 */ /* 0x000fe40000000000 */
[----:B0-----:R-:W-:-:S08]  /*1b120*/  IMAD.MOV.U32 R2, RZ, RZ, R14 ;  /* 0x000000ffff027224 */ /* 0x001fd000078e000e */
[----:B------:R-:W-:Y:S05]  /*1b130*/  WARPSYNC.COLLECTIVE R15, `(.L_x_1442) ;  /* 0x000000000f087348 */ /* 0x000fea0003c00000 */
[----:B------:R0:W1:Y:S02]  /*1b140*/  SHFL.IDX P6, R14, R13, R12, R11 ;  /* 0x0000000c0d0e7389 */ /* 0x00006400000c000b */
[----:B01----:R-:W-:Y:S01]  /*1b150*/  ENDCOLLECTIVE ;  /* 0x000000000000791b */ /* 0x003fe20003800000 */
.L_x_1442:
        /* <DEDUP_REMOVED lines=8> */
.L_x_1443:
[----:B------:R-:W-:-:S05]  /*1b1e0*/  @!P1 IMAD.MOV.U32 R3, RZ, RZ, R5 ;  /* 0x000000ffff039224 */ /* 0x000fca00078e0005 */
        /* <DEDUP_REMOVED lines=8> */
[----:B------:R-:W-:Y:S02]  /*1b270*/  VIADD R6, R25, 0x30 ;  /* 0x0000003019067836 */ /* 0x000fe40000000000 */
[----:B0-----:R-:W-:-:S10]  /*1b280*/  IMAD.MOV.U32 R2, RZ, RZ, R14 ;  /* 0x000000ffff027224 */ /* 0x001fd400078e000e */
[----:B------:R-:W-:Y:S05]  /*1b290*/  WARPSYNC.COLLECTIVE R15, `(.L_x_1444) ;  /* 0x000000000f087348 */ /* 0x000fea0003c00000 */
[----:B------:R0:W1:Y:S02]  /*1b2a0*/  SHFL.IDX P6, R14, R13, R12, R11 ;  /* 0x0000000c0d0e7389 */ /* 0x00006400000c000b */
[----:B01----:R-:W-:Y:S01]  /*1b2b0*/  ENDCOLLECTIVE ;  /* 0x000000000000791b */ /* 0x003fe20003800000 */
.L_x_1444:
        /* <DEDUP_REMOVED lines=8> */
.L_x_1445:
        /* <DEDUP_REMOVED lines=14> */
.L_x_1446:
        /* <DEDUP_REMOVED lines=8> */
.L_x_1447:
        /* <DEDUP_REMOVED lines=14> */
.L_x_1448:
        /* <DEDUP_REMOVED lines=8> */
.L_x_1449:
        /* <DEDUP_REMOVED lines=14> */
.L_x_1450:
        /* <DEDUP_REMOVED lines=8> */
.L_x_1451:
        /* <DEDUP_REMOVED lines=13> */
.L_x_1452:
        /* <DEDUP_REMOVED lines=8> */
.L_x_1453:
        /* <DEDUP_REMOVED lines=12> */
.L_x_1454:
[----:B------:R-:W-:Y:S05]  /*1b970*/  BRA `(.L_x_1455) ;  /* 0xffffffb8008c7947 */ /* 0x000fea000383ffff */
.L_x_1369:
[----:B0-----:R0:W1:Y:S02]  /*1b980*/  SYNCS.PHASECHK.TRANS64.TRYWAIT P0, [R17+URZ+0x30820], R0 ;  /* 0x03082000110075a7 */ /* 0x001064000800017f */
[----:B-1----:R-:W-:Y:S05]  /*1b990*/  @!P0 NANOSLEEP.SYNCS 0x989680 ;  /* 0x009896800000895d */ /* 0x002fea0003900000 */
[----:B------:R-:W1:Y:S02]  /*1b9a0*/  @!P0 SYNCS.PHASECHK.TRANS64 P0, [R17+URZ+0x30820], R0 ;  /* 0x03082000110085a7 */ /* 0x000e64000800007f */
[----:B-1----:R-:W-:Y:S05]  /*1b9b0*/  @!P0 BRA `(.L_x_1369) ;  /* 0xfffffffc00f08947 */ /* 0x002fea000383ffff */
[----:B------:R-:W-:Y:S05]  /*1b9c0*/  BRA `(.L_x_1456) ;  /* 0xffffffbc00047947 */ /* 0x000fea000383ffff */
.L_x_1374:
[----:B0-----:R0:W1:Y:S02]  /*1b9d0*/  SYNCS.PHASECHK.TRANS64.TRYWAIT P0, [R6+URZ+0x30840], R3 ;  /* 0x03084003060075a7 */ /* 0x001064000800017f */
[----:B-1----:R-:W-:Y:S05]  /*1b9e0*/  @!P0 NANOSLEEP.SYNCS 0x989680 ;  /* 0x009896800000895d */ /* 0x002fea0003900000 */
[----:B------:R-:W1:Y:S02]  /*1b9f0*/  @!P0 SYNCS.PHASECHK.TRANS64 P0, [R6+URZ+0x30840], R3 ;  /* 0x03084003060085a7 */ /* 0x000e64000800007f */
[----:B-1----:R-:W-:Y:S05]  /*1ba00*/  @!P0 BRA `(.L_x_1374) ;  /* 0xfffffffc00f08947 */ /* 0x002fea000383ffff */
[----:B------:R-:W-:Y:S05]  /*1ba10*/  BRA `(.L_x_1457) ;  /* 0xffffffbc00e07947 */ /* 0x000fea000383ffff */
.L_x_1375:
[----:B------:R-:W-:Y:S01]  /*1ba20*/  BSSY B1, `(.L_x_1458) ;  /* 0x0000008000017945 */ /* 0x000fe20003800000 */
[----:B------:R-:W-:Y:S02]  /*1ba30*/  IMAD.MOV.U32 R13, RZ, RZ, R8 ;  /* 0x000000ffff0d7224 */ /* 0x000fe400078e0008 */
[----:B------:R-:W-:Y:S02]  /*1ba40*/  IMAD.MOV.U32 R12, RZ, RZ, RZ ;  /* 0x000000ffff0c7224 */ /* 0x000fe400078e00ff */
[----:B------:R-:W-:Y:S02]  /*1ba50*/  IMAD.MOV.U32 R11, RZ, RZ, 0x181f ;  /* 0x0000181fff0b7424 */ /* 0x000fe400078e00ff */
[----:B------:R-:W-:-:S07]  /*1ba60*/  IMAD.MOV.U32 R15, RZ, RZ, -0x1 ;  /* 0xffffffffff0f7424 */ /* 0x000fce00078e00ff */
[----:B--2---:R-:W-:Y:S05]  /*1ba70*/  WARPSYNC.COLLECTIVE R15, `(.L_x_1459) ;  /* 0x000000000f087348 */ /* 0x004fea0003c00000 */
[----:B--2---:R0:W1:Y:S02]  /*1ba80*/  SHFL.IDX P6, R14, R13, R12, R11 ;  /* 0x0000000c0d0e7389 */ /* 0x00406400000c000b */
[----:B01----:R-:W-:Y:S01]  /*1ba90*/  ENDCOLLECTIVE ;  /* 0x000000000000791b */ /* 0x003fe20003800000 */
.L_x_1459:
[----:B------:R-:W-:Y:S05]  /*1baa0*/  BSYNC B1 ;  /* 0x0000000000017941 */ /* 0x000fea0003800000 */
.L_x_1458:
[----:B------:R-:W-:Y:S01]  /*1bab0*/  IMAD.MOV.U32 R13, RZ, RZ, R7 ;  /* 0x000000ffff0d7224 */ /* 0x000fe200078e0007 */
[----:B------:R-:W-:Y:S01]  /*1bac0*/  LOP3.LUT R16, R16, 0xfff7ffff, RZ, 0xc0, !PT ;  /* 0xfff7ffff10107812 */ /* 0x000fe200078ec0ff */
[----:B------:R-:W-:Y:S02]  /*1bad0*/  IMAD.MOV.U32 R12, RZ, RZ, RZ ;  /* 0x000000ffff0c7224 */ /* 0x000fe400078e00ff */
[----:B------:R-:W-:Y:S01]  /*1bae0*/  IMAD.MOV.U32 R11, RZ, RZ, 0x181f ;  /* 0x0000181fff0b7424 */ /* 0x000fe200078e00ff */
[----:B------:R-:W-:Y:S01]  /*1baf0*/  @P1 LOP3.LUT R16, R16, 0x80000, RZ, 0xfc, !PT ;  /* 0x0008000010101812 */ /* 0x000fe200078efcff */
[----:B------:R-:W-:Y:S02]  /*1bb00*/  IMAD.MOV.U32 R15, RZ, RZ, -0x1 ;  /* 0xffffffffff0f7424 */ /* 0x000fe400078e00ff */
[----:B------:R-:W-:Y:S01]  /*1bb10*/  IMAD.MOV.U32 R3, RZ, RZ, R14 ;  /* 0x000000ffff037224 */ /* 0x000fe200078e000e */
[----:B------:R-:W-:Y:S01]  /*1bb20*/  LOP3.LUT P1, RZ, R16, 0x4, RZ, 0xc0, !PT ;  /* 0x0000000410ff7812 */ /* 0x000fe2000782c0ff */
[----:B------:R-:W-:-:S12]  /*1bb30*/  IMAD.SHL.U32 R4, R31, 0x2, RZ ;  /* 0x000000021f047824 */ /* 0x000fd800078e00ff */
[----:B------:R-:W-:Y:S05]  /*1bb40*/  WARPSYNC.COLLECTIVE R15, `(.L_x_1460) ;  /* 0x000000000f087348 */ /* 0x000fea0003c00000 */
[----:B------:R0:W1:Y:S02]  /*1bb50*/  SHFL.IDX P6, R14, R13, R12, R11 ;  /* 0x0000000c0d0e7389 */ /* 0x00006400000c000b */
[----:B01----:R-:W-:Y:S01]  /*1bb60*/  ENDCOLLECTIVE ;  /* 0x000000000000791b */ /* 0x003fe20003800000 */
.L_x_1460:
[----:B------:R-:W-:Y:S02]  /*1bb70*/  IMAD R5, R5, 0x2, R17 ;  /* 0x0000000205057824 */ /* 0x000fe400078e0211 */
[----:B------:R-:W-:Y:S02]  /*1bb80*/  IMAD.MOV.U32 R13, RZ, RZ, R8 ;  /* 0x000000ffff0d7224 */ /* 0x000fe400078e0008 */
[----:B------:R-:W-:Y:S02]  /*1bb90*/  IMAD.MOV.U32 R12, RZ, RZ, 0x1 ;  /* 0x00000001ff0c7424 */ /* 0x000fe400078e00ff */
[----:B------:R-:W-:-:S07]  /*1bba0*/  IMAD.MOV.U32 R2, RZ, RZ, R14 ;  /* 0x000000ffff027224 */ /* 0x000fce00078e000e */
[----:B------:R-:W-:Y:S05]  /*1bbb0*/  WARPSYNC.COLLECTIVE R15, `(.L_x_1461) ;  /* 0x000000000f087348 */ /* 0x000fea0003c00000 */
[----:B------:R0:W1:Y:S02]  /*1bbc0*/  SHFL.IDX P6, R14, R13, R12, R11 ;  /* 0x0000000c0d0e7389 */ /* 0x00006400000c000b */
[----:B01----:R-:W-:Y:S01]  /*1bbd0*/  ENDCOLLECTIVE ;  /* 0x000000000000791b */ /* 0x003fe20003800000 */
.L_x_1461:
        /* <DEDUP_REMOVED lines=13> */
.L_x_1462:
[----:B------:R-:W-:Y:S02]  /*1bcb0*/  IMAD.MOV.U32 R13, RZ, RZ, R8 ;  /* 0x000000ffff0d7224 */ /* 0x000fe400078e0008 */
[----:B------:R-:W-:Y:S02]  /*1bcc0*/  IMAD.MOV.U32 R12, RZ, RZ, 0x2 ;  /* 0x00000002ff0c7424 */ /* 0x000fe400078e00ff */
[----:B------:R-:W-:-:S07]  /*1bcd0*/  IMAD.MOV.U32 R2, RZ, RZ, R14 ;  /* 0x000000ffff027224 */ /* 0x000fce00078e000e */
[----:B------:R-:W-:Y:S05]  /*1bce0*/  WARPSYNC.COLLECTIVE R15, `(.L_x_1463) ;  /* 0x000000000f087348 */ /* 0x000fea0003c00000 */
[----:B------:R0:W1:Y:S02]  /*1bcf0*/  SHFL.IDX P6, R14, R13, R12, R11 ;  /* 0x0000000c0d0e7389 */ /* 0x00006400000c000b */
[----:B01----:R-:W-:Y:S01]  /*1bd00*/  ENDCOLLECTIVE ;  /* 0x000000000000791b */ /* 0x003fe20003800000 */
.L_x_1463:
        /* <DEDUP_REMOVED lines=13> */
.L_x_1464:
[----:B------:R-:W-:Y:S02]  /*1bde0*/  IMAD.MOV.U32 R13, RZ, RZ, R8 ;  /* 0x000000ffff0d7224 */ /* 0x000fe400078e0008 */
[----:B------:R-:W-:Y:S02]  /*1bdf0*/  IMAD.MOV.U32 R12, RZ, RZ, 0x3 ;  /* 0x00000003ff0c7424 */ /* 0x000fe400078e00ff */
[----:B------:R-:W-:-:S07]  /*1be00*/  IMAD.MOV.U32 R2, RZ, RZ, R14 ;  /* 0x000000ffff027224 */ /* 0x000fce00078e000e */
[----:B------:R-:W-:Y:S05]  /*1be10*/  WARPSYNC.COLLECTIVE R15, `(.L_x_1465) ;  /* 0x000000000f087348 */ /* 0x000fea0003c00000 */
[----:B------:R0:W1:Y:S02]  /*1be20*/  SHFL.IDX P6, R14, R13, R12, R11 ;  /* 0x0000000c0d0e7389 */ /* 0x00006400000c000b */
[----:B01----:R-:W-:Y:S01]  /*1be30*/  ENDCOLLECTIVE ;  /* 0x000000000000791b */ /* 0x003fe20003800000 */
.L_x_1465:
        /* <DEDUP_REMOVED lines=13> */
.L_x_1466:
[----:B------:R-:W-:Y:S02]  /*1bf10*/  IMAD.MOV.U32 R13, RZ, RZ, R8 ;  /* 0x000000ffff0d7224 */ /* 0x000fe400078e0008 */
[----:B------:R-:W-:Y:S02]  /*1bf20*/  IMAD.MOV.U32 R12, RZ, RZ, 0x4 ;  /* 0x00000004ff0c7424 */ /* 0x000fe400078e00ff */
[----:B------:R-:W-:-:S07]  /*1bf30*/  IMAD.MOV.U32 R2, RZ, RZ, R14 ;  /* 0x000000ffff027224 */ /* 0x000fce00078e000e */
[----:B------:R-:W-:Y:S05]  /*1bf40*/  WARPSYNC.COLLECTIVE R15, `(.L_x_1467) ;  /* 0x000000000f087348 */ /* 0x000fea0003c00000 */
[----:B------:R0:W1:Y:S02]  /*1bf50*/  SHFL.IDX P6, R14, R13, R12, R11 ;  /* 0x0000000c0d0e7389 */ /* 0x00006400000c000b */
[----:B01----:R-:W-:Y:S01]  /*1bf60*/  ENDCOLLECTIVE ;  /* 0x000000000000791b */ /* 0x003fe20003800000 */
.L_x_1467:
        /* <DEDUP_REMOVED lines=13> */
.L_x_1468:
[----:B------:R-:W-:Y:S02]  /*1c040*/  IMAD.MOV.U32 R13, RZ, RZ, R8 ;  /* 0x000000ffff0d7224 */ /* 0x000fe400078e0008 */
[----:B------:R-:W-:Y:S02]  /*1c050*/  IMAD.MOV.U32 R12, RZ, RZ, 0x5 ;  /* 0x00000005ff0c7424 */ /* 0x000fe400078e00ff */
[----:B------:R-:W-:-:S07]  /*1c060*/  IMAD.MOV.U32 R2, RZ, RZ, R14 ;  /* 0x000000ffff027224 */ /* 0x000fce00078e000e */
[----:B------:R-:W-:Y:S05]  /*1c070*/  WARPSYNC.COLLECTIVE R15, `(.L_x_1469) ;  /* 0x000000000f087348 */ /* 0x000fea0003c00000 */
[----:B------:R0:W1:Y:S02]  /*1c080*/  SHFL.IDX P6, R14, R13, R12, R11 ;  /* 0x0000000c0d0e7389 */ /* 0x00006400000c000b */
[----:B01----:R-:W-:Y:S01]  /*1c090*/  ENDCOLLECTIVE ;  /* 0x000000000000791b */ /* 0x003fe20003800000 */
.L_x_1469:
        /* <DEDUP_REMOVED lines=14> */
.L_x_1470:
[----:B------:R-:W-:Y:S01]  /*1c180*/  IMAD.MOV.U32 R2, RZ, RZ, R14 ;  /* 0x000000ffff027224 */ /* 0x000fe200078e000e */
[----:B------:R-:W-:Y:S06]  /*1c190*/  BRA `(.L_x_1471) ;  /* 0xffffffbc00007947 */ /* 0x000fec000383ffff */
.L_x_1380:
[----:B0-----:R0:W1:Y:S02]  /*1c1a0*/  SYNCS.PHASECHK.TRANS64.TRYWAIT P0, [R6+URZ+0x30860], R2 ;  /* 0x03086002060075a7 */ /* 0x001064000800017f */
[----:B-1----:R-:W-:Y:S05]  /*1c1b0*/  @!P0 NANOSLEEP.SYNCS 0x989680 ;  /* 0x009896800000895d */ /* 0x002fea0003900000 */
[----:B------:R-:W1:Y:S02]  /*1c1c0*/  @!P0 SYNCS.PHASECHK.TRANS64 P0, [R6+URZ+0x30860], R2 ;  /* 0x03086002060085a7 */ /* 0x000e64000800007f */
[----:B-1----:R-:W-:Y:S05]  /*1c1d0*/  @!P0 BRA `(.L_x_1380) ;  /* 0xfffffffc00f08947 */ /* 0x002fea000383ffff */
[----:B------:R-:W-:Y:S05]  /*1c1e0*/  BRA `(.L_x_1472) ;  /* 0xffffffbc00647947 */ /* 0x000fea000383ffff */
.L_x_1381:
[----:B------:R-:W-:Y:S01]  /*1c1f0*/  BSSY B1, `(.L_x_1473) ;  /* 0x0000008000017945 */ /* 0x000fe20003800000 */
[----:B------:R-:W-:Y:S02]  /*1c200*/  IMAD.MOV.U32 R13, RZ, RZ, R19 ;  /* 0x000000ffff0d7224 */ /* 0x000fe400078e0013 */
[----:B------:R-:W-:Y:S02]  /*1c210*/  IMAD.MOV.U32 R12, RZ, RZ, RZ ;  /* 0x000000ffff0c7224 */ /* 0x000fe400078e00ff */
[----:B------:R-:W-:Y:S02]  /*1c220*/  IMAD.MOV.U32 R11, RZ, RZ, 0x181f ;  /* 0x0000181fff0b7424 */ /* 0x000fe400078e00ff */
[----:B------:R-:W-:-:S07]  /*1c230*/  IMAD.MOV.U32 R15, RZ, RZ, -0x1 ;  /* 0xffffffffff0f7424 */ /* 0x000fce00078e00ff */
[----:B0-2---:R-:W-:Y:S05]  /*1c240*/  WARPSYNC.COLLECTIVE R15, `(.L_x_1474) ;  /* 0x000000000f087348 */ /* 0x005fea0003c00000 */
[----:B--2---:R1:W2:Y:S02]  /*1c250*/  SHFL.IDX P6, R14, R13, R12, R11 ;  /* 0x0000000c0d0e7389 */ /* 0x0042a400000c000b */
[----:B012---:R-:W-:Y:S01]  /*1c260*/  ENDCOLLECTIVE ;  /* 0x000000000000791b */ /* 0x007fe20003800000 */
.L_x_1474:
[----:B------:R-:W-:Y:S05]  /*1c270*/  BSYNC B1 ;  /* 0x0000000000017941 */ /* 0x000fea0003800000 */
.L_x_1473:
[----:B------:R-:W-:Y:S02]  /*1c280*/  IMAD.MOV.U32 R13, RZ, RZ, R18 ;  /* 0x000000ffff0d7224 */ /* 0x000fe400078e0012 */
[----:B------:R-:W-:Y:S02]  /*1c290*/  IMAD.MOV.U32 R12, RZ, RZ, RZ ;  /* 0x000000ffff0c7224 */ /* 0x000fe400078e00ff */
[----:B------:R-:W-:Y:S02]  /*1c2a0*/  IMAD.MOV.U32 R11, RZ, RZ, 0x181f ;  /* 0x0000181fff0b7424 */ /* 0x000fe400078e00ff */
[----:B------:R-:W-:Y:S02]  /*1c2b0*/  IMAD.MOV.U32 R15, RZ, RZ, -0x1 ;  /* 0xffffffffff0f7424 */ /* 0x000fe400078e00ff */
[----:B------:R-:W-:Y:S02]  /*1c2c0*/  IMAD.MOV.U32 R3, RZ, RZ, R14 ;  /* 0x000000ffff037224 */ /* 0x000fe400078e000e */
[----:B------:R-:W-:-:S07]  /*1c2d0*/  IMAD R5, R5, 0x2, R17 ;  /* 0x0000000205057824 */ /* 0x000fce00078e0211 */
[----:B------:R-:W-:Y:S05]  /*1c2e0*/  WARPSYNC.COLLECTIVE R15, `(.L_x_1475) ;  /* 0x000000000f087348 */ /* 0x000fea0003c00000 */
[----:B------:R0:W1:Y:S02]  /*1c2f0*/  SHFL.IDX P6, R14, R13, R12, R11 ;  /* 0x0000000c0d0e7389 */ /* 0x00006400000c000b */
[----:B01----:R-:W-:Y:S01]  /*1c300*/  ENDCOLLECTIVE ;  /* 0x000000000000791b */ /* 0x003fe20003800000 */
.L_x_1475:
[----:B------:R-:W-:Y:S02]  /*1c310*/  IMAD.MOV.U32 R13, RZ, RZ, R19 ;  /* 0x000000ffff0d7224 */ /* 0x000fe400078e0013 */
[----:B------:R-:W-:Y:S02]  /*1c320*/  IMAD.MOV.U32 R12, RZ, RZ, 0x1 ;  /* 0x00000001ff0c7424 */ /* 0x000fe400078e00ff */
[----:B------:R-:W-:-:S07]  /*1c330*/  IMAD.MOV.U32 R2, RZ, RZ, R14 ;  /* 0x000000ffff027224 */ /* 0x000fce00078e000e */
[----:B------:R-:W-:Y:S05]  /*1c340*/  WARPSYNC.COLLECTIVE R15, `(.L_x_1476) ;  /* 0x000000000f087348 */ /* 0x000fea0003c00000 */
[----:B------:R0:W1:Y:S02]  /*1c350*/  SHFL.IDX P6, R14, R13, R12, R11 ;  /* 0x0000000c0d0e7389 */ /* 0x00006400000c000b */
[----:B01----:R-:W-:Y:S01]  /*1c360*/  ENDCOLLECTIVE ;  /* 0x000000000000791b */ /* 0x003fe20003800000 */
.L_x_1476:
        /* <DEDUP_REMOVED lines=16> */
.L_x_1477:
[----:B------:R-:W-:Y:S02]  /*1c470*/  IMAD.MOV.U32 R13, RZ, RZ, R19 ;  /* 0x000000ffff0d7224 */ /* 0x000fe400078e0013 */
[----:B------:R-:W-:Y:S02]  /*1c480*/  IMAD.MOV.U32 R12, RZ, RZ, 0x2 ;  /* 0x00000002ff0c7424 */ /* 0x000fe400078e00ff */
[----:B------:R-:W-:-:S07]  /*1c490*/  IMAD.MOV.U32 R2, RZ, RZ, R14 ;  /* 0x000000ffff027224 */ /* 0x000fce00078e000e */
[----:B------:R-:W-:Y:S05]  /*1c4a0*/  WARPSYNC.COLLECTIVE R15, `(.L_x_1478) ;  /* 0x000000000f087348 */ /* 0x000fea0003c00000 */
[----:B------:R0:W1:Y:S02]  /*1c4b0*/  SHFL.IDX P6, R14, R13, R12, R11 ;  /* 0x0000000c0d0e7389 */ /* 0x00006400000c000b */
[----:B01----:R-:W-:Y:S01]  /*1c4c0*/  ENDCOLLECTIVE ;  /* 0x000000000000791b */ /* 0x003fe20003800000 */
.L_x_1478:
        /* <DEDUP_REMOVED lines=16> */
.L_x_1479:
[----:B------:R-:W-:Y:S02]  /*1c5d0*/  IMAD.MOV.U32 R13, RZ, RZ, R19 ;  /* 0x000000ffff0d7224 */ /* 0x000fe400078e0013 */
[----:B------:R-:W-:Y:S02]  /*1c5e0*/  IMAD.MOV.U32 R12, RZ, RZ, 0x3 ;  /* 0x00000003ff0c7424 */ /* 0x000fe400078e00ff */
[----:B------:R-:W-:-:S07]  /*1c5f0*/  IMAD.MOV.U32 R2, RZ, RZ, R14 ;  /* 0x000000ffff027224 */ /* 0x000fce00078e000e */
[----:B------:R-:W-:Y:S05]  /*1c600*/  WARPSYNC.COLLECTIVE R15, `(.L_x_1480) ;  /* 0x000000000f087348 */ /* 0x000fea0003c00000 */
[----:B------:R0:W1:Y:S02]  /*1c610*/  SHFL.IDX P6, R14, R13, R12, R11 ;  /* 0x0000000c0d0e7389 */ /* 0x00006400000c000b */
[----:B01----:R-:W-:Y:S01]  /*1c620*/  ENDCOLLECTIVE ;  /* 0x000000000000791b */ /* 0x003fe20003800000 */
.L_x_1480:
        /* <DEDUP_REMOVED lines=16> */
.L_x_1481:
[----:B------:R-:W-:Y:S02]  /*1c730*/  IMAD.MOV.U32 R13, RZ, RZ, R19 ;  /* 0x000000ffff0d7224 */ /* 0x000fe400078e0013 */
[----:B------:R-:W-:Y:S02]  /*1c740*/  IMAD.MOV.U32 R12, RZ, RZ, 0x4 ;  /* 0x00000004ff0c7424 */ /* 0x000fe400078e00ff */
[----:B------:R-:W-:-:S07]  /*1c750*/  IMAD.MOV.U32 R2, RZ, RZ, R14 ;  /* 0x000000ffff027224 */ /* 0x000fce00078e000e */
[----:B------:R-:W-:Y:S05]  /*1c760*/  WARPSYNC.COLLECTIVE R15, `(.L_x_1482) ;  /* 0x000000000f087348 */ /* 0x000fea0003c00000 */
[----:B------:R0:W1:Y:S02]  /*1c770*/  SHFL.IDX P6, R14, R13, R12, R11 ;  /* 0x0000000c0d0e7389 */ /* 0x00006400000c000b */
[----:B01----:R-:W-:Y:S01]  /*1c780*/  ENDCOLLECTIVE ;  /* 0x000000000000791b */ /* 0x003fe20003800000 */
.L_x_1482:
        /* <DEDUP_REMOVED lines=16> */
.L_x_1483:
[----:B------:R-:W-:Y:S02]  /*1c890*/  IMAD.MOV.U32 R13, RZ, RZ, R19 ;  /* 0x000000ffff0d7224 */ /* 0x000fe400078e0013 */
[----:B------:R-:W-:Y:S02]  /*1c8a0*/  IMAD.MOV.U32 R12, RZ, RZ, 0x5 ;  /* 0x00000005ff0c7424 */ /* 0x000fe400078e00ff */
[----:B------:R-:W-:-:S07]  /*1c8b0*/  IMAD.MOV.U32 R2, RZ, RZ, R14 ;  /* 0x000000ffff027224 */ /* 0x000fce00078e000e */
[----:B------:R-:W-:Y:S05]  /*1c8c0*/  WARPSYNC.COLLECTIVE R15, `(.L_x_1484) ;  /* 0x000000000f087348 */ /* 0x000fea0003c00000 */
[----:B------:R0:W1:Y:S02]  /*1c8d0*/  SHFL.IDX P6, R14, R13, R12, R11 ;  /* 0x0000000c0d0e7389 */ /* 0x00006400000c000b */
[----:B01----:R-:W-:Y:S01]  /*1c8e0*/  ENDCOLLECTIVE ;  /* 0x000000000000791b */ /* 0x003fe20003800000 */
.L_x_1484:
        /* <DEDUP_REMOVED lines=13> */
.L_x_1485:
[----:B------:R-:W-:Y:S01]  /*1c9c0*/  @!PT LDS RZ, [RZ] ;  /* 0x00000000fffff984 */ /* 0x000fe20000000800 */
[----:B------:R-:W-:Y:S01]  /*1c9d0*/  @!PT LDS RZ, [RZ] ;  /* 0x00000000fffff984 */ /* 0x000fe20000000800 */
[----:B------:R-:W-:Y:S01]  /*1c9e0*/  @!PT LDS RZ, [RZ] ;  /* 0x00000000fffff984 */ /* 0x000fe20000000800 */
[----:B------:R1:W-:Y:S01]  /*1c9f0*/  LDGSTS.E.BYPASS.LTC128B.128 [R5+0x5400], desc[UR36][R2.64+0x80], !P0 ;  /* 0x0540008002057fae */ /* 0x0003e2000c101d64 */
[----:B------:R-:W-:-:S13]  /*1ca00*/  ISETP.LT.OR P0, PT, R7, 0x41, P1 ;  /* 0x000000410700780c */ /* 0x000fda0000f01670 */
[----:B------:R1:W-:Y:S01]  /*1ca10*/  LDGSTS.E.BYPASS.LTC128B.128 [R5+0x8400], desc[UR36][R2.64+0x100], !P0 ;  /* 0x0840010002057fae */ /* 0x0003e2000c101d64 */
[----:B------:R-:W-:Y:S05]  /*1ca20*/  BRA `(.L_x_1486) ;  /* 0xffffffb800487947 */ /* 0x000fea000383ffff */
.L_x_1389:
[----:B0-----:R0:W1:Y:S02]  /*1ca30*/  SYNCS.PHASECHK.TRANS64.TRYWAIT P0, [R0+URZ+0x30860], R3 ;  /* 0x03086003000075a7 */ /* 0x001064000800017f */
[----:B-1----:R-:W-:Y:S05]  /*1ca40*/  @!P0 NANOSLEEP.SYNCS 0x989680 ;  /* 0x009896800000895d */ /* 0x002fea0003900000 */
[----:B------:R-:W1:Y:S02]  /*1ca50*/  @!P0 SYNCS.PHASECHK.TRANS64 P0, [R0+URZ+0x30860], R3 ;  /* 0x03086003000085a7 */ /* 0x000e64000800007f */
[----:B-1----:R-:W-:Y:S05]  /*1ca60*/  @!P0 BRA `(.L_x_1389) ;  /* 0xfffffffc00f08947 */ /* 0x002fea000383ffff */
[----:B------:R-:W-:Y:S05]  /*1ca70*/  BRA `(.L_x_1487) ;  /* 0xffffffbc00607947 */ /* 0x000fea000383ffff */
.L_x_1390:
        /* <DEDUP_REMOVED lines=8> */
.L_x_1489:
[----:B------:R-:W-:Y:S05]  /*1cb00*/  BSYNC B0 ;  /* 0x0000000000007941 */ /* 0x000fea0003800000 */
.L_x_1488:
        /* <DEDUP_REMOVED lines=9> */
.L_x_1490:
        /* <DEDUP_REMOVED lines=8> */
[----:B------:R-:W-:-:S05]  /*1cc20*/  IADD3 R2, P0, R14, R5, RZ ;  /* 0x000000050e027210 */ /* 0x000fca0007f1e0ff */
[----:B------:R-:W-:Y:S01]  /*1cc30*/  IMAD.X R3, RZ, RZ, R3, P0 ;  /* 0x000000ffff037224 */ /* 0x000fe200000e0603 */
[----:B------:R-:W-:-:S13]  /*1cc40*/  ISETP.GE.AND P0, PT, R32, UR4, PT ;  /* 0x0000000420007c0c */ /* 0x000fda000bf06270 */
[----:B------:R-:W-:Y:S05]  /*1cc50*/  WARPSYNC.COLLECTIVE R15, `(.L_x_1491) ;  /* 0x000000000f087348 */ /* 0x000fea0003c00000 */
[----:B------:R0:W1:Y:S02]  /*1cc60*/  SHFL.IDX P6, R14, R13, R12, R11 ;  /* 0x0000000c0d0e7389 */ /* 0x00006400000c000b */
[----:B01----:R-:W-:Y:S01]  /*1cc70*/  ENDCOLLECTIVE ;  /* 0x000000000000791b */ /* 0x003fe20003800000 */
.L_x_1491:
        /* <DEDUP_REMOVED lines=13> */
.L_x_1492:
[----:B------:R-:W-:Y:S02]  /*1cd50*/  IMAD.MOV.U32 R13, RZ, RZ, R19 ;  /* 0x000000ffff0d7224 */ /* 0x000fe400078e0013 */
[----:B------:R-:W-:Y:S01]  /*1cd60*/  IMAD.MOV.U32 R12, RZ, RZ, 0x2 ;  /* 0x00000002ff0c7424 */ /* 0x000fe200078e00ff */
[----:B------:R-:W-:-:S13]  /*1cd70*/  IADD3 R2, P4, R14, R5, RZ ;  /* 0x000000050e027210 */ /* 0x000fda0007f9e0ff */
[----:B------:R-:W-:Y:S05]  /*1cd80*/  WARPSYNC.COLLECTIVE R15, `(.L_x_1493) ;  /* 0x000000000f087348 */ /* 0x000fea0003c00000 */
[----:B------:R0:W1:Y:S02]  /*1cd90*/  SHFL.IDX P6, R14, R13, R12, R11 ;  /* 0x0000000c0d0e7389 */ /* 0x00006400000c000b */
[----:B01----:R-:W-:Y:S01]  /*1cda0*/  ENDCOLLECTIVE ;  /* 0x000000000000791b */ /* 0x003fe20003800000 */
.L_x_1493:
        /* <DEDUP_REMOVED lines=15> */
.L_x_1494:
[----:B------:R-:W-:Y:S02]  /*1cea0*/  IMAD.MOV.U32 R13, RZ, RZ, R19 ;  /* 0x000000ffff0d7224 */ /* 0x000fe400078e0013 */
[----:B------:R-:W-:Y:S01]  /*1ceb0*/  IMAD.MOV.U32 R12, RZ, RZ, 0x3 ;  /* 0x00000003ff0c7424 */ /* 0x000fe200078e00ff */
[----:B------:R-:W-:-:S13]  /*1cec0*/  IADD3 R2, P4, R14, R5, RZ ;  /* 0x000000050e027210 */ /* 0x000fda0007f9e0ff */
[----:B------:R-:W-:Y:S05]  /*1ced0*/  WARPSYNC.COLLECTIVE R15, `(.L_x_1495) ;  /* 0x000000000f087348 */ /* 0x000fea0003c00000 */
[----:B------:R0:W1:Y:S02]  /*1cee0*/  SHFL.IDX P6, R14, R13, R12, R11 ;  /* 0x0000000c0d0e7389 */ /* 0x00006400000c000b */
[----:B01----:R-:W-:Y:S01]  /*1cef0*/  ENDCOLLECTIVE ;  /* 0x000000000000791b */ /* 0x003fe20003800000 */
.L_x_1495:
        /* <DEDUP_REMOVED lines=15> */
.L_x_1496:
[----:B------:R-:W-:Y:S02]  /*1cff0*/  IMAD.MOV.U32 R13, RZ, RZ, R19 ;  /* 0x000000ffff0d7224 */ /* 0x000fe400078e0013 */
[----:B------:R-:W-:Y:S01]  /*1d000*/  IMAD.MOV.U32 R12, RZ, RZ, 0x4 ;  /* 0x00000004ff0c7424 */ /* 0x000fe200078e00ff */
[----:B------:R-:W-:-:S13]  /*1d010*/  IADD3 R2, P4, R14, R5, RZ ;  /* 0x000000050e027210 */ /* 0x000fda0007f9e0ff */
[----:B------:R-:W-:Y:S05]  /*1d020*/  WARPSYNC.COLLECTIVE R15, `(.L_x_1497) ;  /* 0x000000000f087348 */ /* 0x000fea0003c00000 */
[----:B------:R0:W1:Y:S02]  /*1d030*/  SHFL.IDX P6, R14, R13, R12, R11 ;  /* 0x0000000c0d0e7389 */ /* 0x00006400000c000b */
[----:B01----:R-:W-:Y:S01]  /*1d040*/  ENDCOLLECTIVE ;  /* 0x000000000000791b */ /* 0x003fe20003800000 */
.L_x_1497:
        /* <DEDUP_REMOVED lines=15> */
.L_x_1498:
[----:B------:R-:W-:Y:S02]  /*1d140*/  IMAD.MOV.U32 R13, RZ, RZ, R19 ;  /* 0x000000ffff0d7224 */ /* 0x000fe400078e0013 */
[----:B------:R-:W-:Y:S01]  /*1d150*/  IMAD.MOV.U32 R12, RZ, RZ, 0x5 ;  /* 0x00000005ff0c7424 */ /* 0x000fe200078e00ff */
[----:B------:R-:W-:-:S13]  /*1d160*/  IADD3 R2, P4, R14, R5, RZ ;  /* 0x000000050e027210 */ /* 0x000fda0007f9e0ff */
[----:B------:R-:W-:Y:S05]  /*1d170*/  WARPSYNC.COLLECTIVE R15, `(.L_x_1499) ;  /* 0x000000000f087348 */ /* 0x000fea0003c00000 */
[----:B------:R0:W1:Y:S02]  /*1d180*/  SHFL.IDX P6, R14, R13, R12, R11 ;  /* 0x0000000c0d0e7389 */ /* 0x00006400000c000b */
[----:B01----:R-:W-:Y:S01]  /*1d190*/  ENDCOLLECTIVE ;  /* 0x000000000000791b */ /* 0x003fe20003800000 */
.L_x_1499:
        /* <DEDUP_REMOVED lines=10> */
[----:B------:R-:W-:-:S07]  /*1d240*/  IMAD.MOV.U32 R19, RZ, RZ, R14 ;  /* 0x000000ffff137224 */ /* 0x000fce00078e000e */
[----:B0-----:R-:W-:Y:S05]  /*1d250*/  WARPSYNC.COLLECTIVE R15, `(.L_x_1500) ;  /* 0x000000000f087348 */ /* 0x001fea0003c00000 */
[----:B------:R1:W2:Y:S02]  /*1d260*/  SHFL.IDX P6, R14, R13, R12, R11 ;  /* 0x0000000c0d0e7389 */ /* 0x0002a400000c000b */
[----:B012---:R-:W-:Y:S01]  /*1d270*/  ENDCOLLECTIVE ;  /* 0x000000000000791b */ /* 0x007fe20003800000 */
.L_x_1500:
[----:B------:R-:W-:Y:S05]  /*1d280*/  BRA `(.L_x_1501) ;  /* 0xffffffb800647947 */ /* 0x000fea000383ffff */
.L_x_1395:
        /* <DEDUP_REMOVED lines=8> */
.L_x_1503:
[----:B------:R-:W-:Y:S05]  /*1d310*/  BSYNC B0 ;  /* 0x0000000000007941 */ /* 0x000fea0003800000 */
.L_x_1502:
[----:B------:R-:W-:Y:S02]  /*1d320*/  IMAD.MOV.U32 R13, RZ, RZ, R24 ;  /* 0x000000ffff0d7224 */ /* 0x000fe400078e0018 */
[----:B------:R-:W-:Y:S02]  /*1d330*/  IMAD.MOV.U32 R12, RZ, RZ, 0x1 ;  /* 0x00000001ff0c7424 */ /* 0x000fe400078e00ff */
[----:B------:R-:W-:Y:S02]  /*1d340*/  IMAD.MOV.U32 R11, RZ, RZ, 0x1f ;  /* 0x0000001fff0b7424 */ /* 0x000fe400078e00ff */
[----:B------:R-:W-:Y:S02]  /*1d350*/  IMAD.MOV.U32 R15, RZ, RZ, -0x1 ;  /* 0xffffffffff0f7424 */ /* 0x000fe400078e00ff */
[----:B------:R-:W-:Y:S02]  /*1d360*/  IMAD.IADD R9, R27, 0x1, R10 ;  /* 0x000000011b097824 */ /* 0x000fe400078e020a */
[----:B------:R-:W-:-:S07]  /*1d370*/  IMAD.MOV.U32 R0, RZ, RZ, R14 ;  /* 0x000000ffff007224 */ /* 0x000fce00078e000e */
[----:B------:R-:W-:Y:S05]  /*1d380*/  WARPSYNC.COLLECTIVE R15, `(.L_x_1504) ;  /* 0x000000000f087348 */ /* 0x000fea0003c00000 */
[----:B------:R0:W1:Y:S02]  /*1d390*/  SHFL.IDX P6, R14, R13, R12, R11 ;  /* 0x0000000c0d0e7389 */ /* 0x00006400000c000b */
[----:B01----:R-:W-:Y:S01]  /*1d3a0*/  ENDCOLLECTIVE ;  /* 0x000000000000791b */ /* 0x003fe20003800000 */
.L_x_1504:
[----:B------:R-:W-:Y:S02]  /*1d3b0*/  ULDC UR4, c[0x0][0xc3c] ;  /* 0x00030f0000047ab9 */ /* 0x000fe40000000800 */
[----:B------:R-:W-:-:S13]  /*1d3c0*/  ISETP.GE.OR P1, PT, R9, UR4, !P0 ;  /* 0x0000000409007c0c */ /* 0x000fda000c726670 */
[----:B------:R-:W0:Y:S08]  /*1d3d0*/  @!P1 LDC.64 R4, c[0x0][0xc80] ;  /* 0x00032000ff049b82 */ /* 0x000e300000000a00 */
[----:B------:R-:W1:Y:S01]  /*1d3e0*/  @!P1 LDC.64 R2, c[0x0][0xc78] ;  /* 0x00031e00ff029b82 */ /* 0x000e620000000a00 */
[----:B------:R-:W-:Y:S02]  /*1d3f0*/  IMAD.MOV.U32 R25, RZ, RZ, RZ ;  /* 0x000000ffff197224 */ /* 0x000fe400078e00ff */
[----:B------:R-:W-:-:S02]  /*1d400*/  IMAD.MOV.U32 R8, RZ, RZ, RZ ;  /* 0x000000ffff087224 */ /* 0x000fc400078e00ff */
[----:B------:R-:W-:Y:S02]  /*1d410*/  IMAD.MOV.U32 R11, RZ, RZ, RZ ;  /* 0x000000ffff0b7224 */ /* 0x000fe400078e00ff */
[----:B------:R-:W-:Y:S02]  /*1d420*/  IMAD.MOV.U32 R7, RZ, RZ, R14 ;  /* 0x000000ffff077224 */ /* 0x000fe400078e000e */
[----:B0-----:R-:W-:-:S06]  /*1d430*/  @!P1 IMAD.WIDE R4, R9, 0x4, R4 ;  /* 0x0000000409049825 */ /* 0x001fcc00078e0204 */
[----:B------:R-:W2:Y:S01]  /*1d440*/  @!P1 LDG.E R4, desc[UR36][R4.64] ;  /* 0x0000002404049981 */ /* 0x000ea2000c1e1900 */
[----:B-1----:R-:W-:-:S06]  /*1d450*/  @!P1 IMAD.WIDE R2, R9, 0x4, R2 ;  /* 0x0000000409029825 */ /* 0x002fcc00078e0202 */
[----:B------:R-:W3:Y:S01]  /*1d460*/  @!P1 LDG.E R2, desc[UR36][R2.64] ;  /* 0x0000002402029981 */ /* 0x000ee2000c1e1900 */
        /* <DEDUP_REMOVED lines=11> */
.L_x_1505:
[----:B------:R-:W-:Y:S01]  /*1d520*/  IMAD.MOV.U32 R12, RZ, RZ, 0x2 ;  /* 0x00000002ff0c7424 */ /* 0x000fe200078e00ff */
[----:B------:R-:W-:-:S05]  /*1d530*/  SEL R6, R14, RZ, P1 ;  /* 0x000000ff0e067207 */ /* 0x000fca0000800000 */
[----:B------:R-:W-:-:S04]  /*1d540*/  IMAD.IADD R6, R13, 0x1, R6 ;  /* 0x000000010d067824 */ /* 0x000fc800078e0206 */
[----:B------:R-:W-:-:S07]  /*1d550*/  IMAD.MOV.U32 R13, RZ, RZ, R6 ;  /* 0x000000ffff0d7224 */ /* 0x000fce00078e0006 */
[----:B------:R-:W-:Y:S05]  /*1d560*/  WARPSYNC.COLLECTIVE R15, `(.L_x_1506) ;  /* 0x000000000f087348 */ /* 0x000fea0003c00000 */
[----:B------:R0:W1:Y:S02]  /*1d570*/  SHFL.UP P6, R14, R13, R12, R11 ;  /* 0x0400000c0d0e7389 */ /* 0x00006400000c000b */
[----:B01----:R-:W-:Y:S01]  /*1d580*/  ENDCOLLECTIVE ;  /* 0x000000000000791b */ /* 0x003fe20003800000 */
.L_x_1506:
[----:B------:R-:W-:Y:S01]  /*1d590*/  IMAD.MOV.U32 R12, RZ, RZ, 0x4 ;  /* 0x00000004ff0c7424 */ /* 0x000fe200078e00ff */
[----:B------:R-:W-:-:S05]  /*1d5a0*/  SEL R3, R14, RZ, P2 ;  /* 0x000000ff0e037207 */ /* 0x000fca0001000000 */
[----:B------:R-:W-:Y:S02]  /*1d5b0*/  IMAD.IADD R2, R6, 0x1, R3 ;  /* 0x0000000106027824 */ /* 0x000fe400078e0203 */
[----:B------:R-:W-:Y:S02]  /*1d5c0*/  IMAD.MOV.U32 R6, RZ, RZ, RZ ;  /* 0x000000ffff067224 */ /* 0x000fe400078e00ff */
[----:B------:R-:W-:-:S07]  /*1d5d0*/  IMAD.MOV.U32 R13, RZ, RZ, R2 ;  /* 0x000000ffff0d7224 */ /* 0x000fce00078e0002 */
[----:B------:R-:W-:Y:S05]  /*1d5e0*/  WARPSYNC.COLLECTIVE R15, `(.L_x_1507) ;  /* 0x000000000f087348 */ /* 0x000fea0003c00000 */
[----:B------:R0:W1:Y:S02]  /*1d5f0*/  SHFL.UP P6, R14, R13, R12, R11 ;  /* 0x0400000c0d0e7389 */ /* 0x00006400000c000b */
[----:B01----:R-:W-:Y:S01]  /*1d600*/  ENDCOLLECTIVE ;  /* 0x000000000000791b */ /* 0x003fe20003800000 */
.L_x_1507:
[----:B------:R-:W-:Y:S01]  /*1d610*/  IMAD.MOV.U32 R12, RZ, RZ, 0x8 ;  /* 0x00000008ff0c7424 */ /* 0x000fe200078e00ff */
[----:B------:R-:W-:-:S05]  /*1d620*/  SEL R3, R14, RZ, P3 ;  /* 0x000000ff0e037207 */ /* 0x000fca0001800000 */
[----:B------:R-:W-:-:S04]  /*1d630*/  IMAD.IADD R3, R2, 0x1, R3 ;  /* 0x0000000102037824 */ /* 0x000fc800078e0203 */
[----:B------:R-:W-:-:S07]  /*1d640*/  IMAD.MOV.U32 R13, RZ, RZ, R3 ;  /* 0x000000ffff0d7224 */ /* 0x000fce00078e0003 */
[----:B------:R-:W-:Y:S05]  /*1d650*/  WARPSYNC.COLLECTIVE R15, `(.L_x_1508) ;  /* 0x000000000f087348 */ /* 0x000fea0003c00000 */
[----:B------:R0:W1:Y:S02]  /*1d660*/  SHFL.UP P6, R14, R13, R12, R11 ;  /* 0x0400000c0d0e7389 */ /* 0x00006400000c000b */
[----:B01----:R-:W-:Y:S01]  /*1d670*/  ENDCOLLECTIVE ;  /* 0x000000000000791b */ /* 0x003fe20003800000 */
.L_x_1508:
[----:B------:R-:W-:Y:S01]  /*1d680*/  IMAD.MOV.U32 R12, RZ, RZ, 0x10 ;  /* 0x00000010ff0c7424 */ /* 0x000fe200078e00ff */
[----:B------:R-:W-:-:S05]  /*1d690*/  SEL R4, R14, RZ, P4 ;  /* 0x000000ff0e047207 */ /* 0x000fca0002000000 */
[----:B------:R-:W-:-:S04]  /*1d6a0*/  IMAD.IADD R4, R3, 0x1, R4 ;  /* 0x0000000103047824 */ /* 0x000fc800078e0204 */
[----:B------:R-:W-:-:S07]  /*1d6b0*/  IMAD.MOV.U32 R13, RZ, RZ, R4 ;  /* 0x000000ffff0d7224 */ /* 0x000fce00078e0004 */
[----:B------:R-:W-:Y:S05]  /*1d6c0*/  WARPSYNC.COLLECTIVE R15, `(.L_x_1509) ;  /* 0x000000000f087348 */ /* 0x000fea0003c00000 */
[----:B------:R0:W1:Y:S02]  /*1d6d0*/  SHFL.UP P6, R14, R13, R12, R11 ;  /* 0x0400000c0d0e7389 */ /* 0x00006400000c000b */
[----:B01----:R-:W-:Y:S01]  /*1d6e0*/  ENDCOLLECTIVE ;  /* 0x000000000000791b */ /* 0x003fe20003800000 */
.L_x_1509:
        /* <DEDUP_REMOVED lines=8> */
.L_x_1510:
[----:B------:R-:W-:Y:S05]  /*1d770*/  BRA `(.L_x_1511) ;  /* 0xffffffb800787947 */ /* 0x000fea000383ffff */
.L_x_1398:
[----:B------:R-:W-:Y:S01]  /*1d780*/  BSSY B0, `(.L_x_1512) ;  /* 0x0000007000007945 */ /* 0x000fe20003800000 */
[----:B------:R-:W-:Y:S02]  /*1d790*/  IMAD.MOV.U32 R12, RZ, RZ, 0x1 ;  /* 0x00000001ff0c7424 */ /* 0x000fe400078e00ff */
[----:B------:R-:W-:Y:S02]  /*1d7a0*/  IMAD.MOV.U32 R11, RZ, RZ, RZ ;  /* 0x000000ffff0b7224 */ /* 0x000fe400078e00ff */
[----:B------:R-:W-:-:S07]  /*1d7b0*/  IMAD.MOV.U32 R15, RZ, RZ, -0x1 ;  /* 0xffffffffff0f7424 */ /* 0x000fce00078e00ff */
[----:B------:R-:W-:Y:S05]  /*1d7c0*/  WARPSYNC.COLLECTIVE R15, `(.L_x_1513) ;  /* 0x000000000f087348 */ /* 0x000fea0003c00000 */
[----:B------:R0:W1:Y:S02]  /*1d7d0*/  SHFL.UP P6, R14, R13, R12, R11 ;  /* 0x0400000c0d0e7389 */ /* 0x00006400000c000b */
[----:B01----:R-:W-:Y:S01]  /*1d7e0*/  ENDCOLLECTIVE ;  /* 0x000000000000791b */ /* 0x003fe20003800000 */
.L_x_1513:
[----:B------:R-:W-:Y:S05]  /*1d7f0*/  BSYNC B0 ;  /* 0x0000000000007941 */ /* 0x000fea0003800000 */
.L_x_1512:
        /* <DEDUP_REMOVED lines=8> */
.L_x_1514:
[----:B------:R-:W-:Y:S01]  /*1d880*/  IMAD.MOV.U32 R12, RZ, RZ, 0x4 ;  /* 0x00000004ff0c7424 */ /* 0x000fe200078e00ff */
[----:B------:R-:W-:-:S05]  /*1d890*/  SEL R2, R14, RZ, P2 ;  /* 0x000000ff0e027207 */ /* 0x000fca0001000000 */
[----:B------:R-:W-:-:S04]  /*1d8a0*/  IMAD.IADD R2, R13, 0x1, R2 ;  /* 0x000000010d027824 */ /* 0x000fc800078e0202 */
[----:B------:R-:W-:-:S07]  /*1d8b0*/  IMAD.MOV.U32 R13, RZ, RZ, R2 ;  /* 0x000000ffff0d7224 */ /* 0x000fce00078e0002 */
[----:B------:R-:W-:Y:S05]  /*1d8c0*/  WARPSYNC.COLLECTIVE R15, `(.L_x_1515) ;  /* 0x000000000f087348 */ /* 0x000fea0003c00000 */
[----:B------:R0:W1:Y:S02]  /*1d8d0*/  SHFL.UP P6, R14, R13, R12, R11 ;  /* 0x0400000c0d0e7389 */ /* 0x00006400000c000b */
[----:B01----:R-:W-:Y:S01]  /*1d8e0*/  ENDCOLLECTIVE ;  /* 0x000000000000791b */ /* 0x003fe20003800000 */
.L_x_1515:
[----:B------:R-:W-:Y:S01]  /*1d8f0*/  IMAD.MOV.U32 R12, RZ, RZ, 0x8 ;  /* 0x00000008ff0c7424 */ /* 0x000fe200078e00ff */
[----:B------:R-:W-:-:S05]  /*1d900*/  SEL R3, R14, RZ, P3 ;  /* 0x000000ff0e037207 */ /* 0x000fca0001800000 */
[----:B------:R-:W-:-:S04]  /*1d910*/  IMAD.IADD R3, R2, 0x1, R3 ;  /* 0x0000000102037824 */ /* 0x000fc800078e0203 */
[----:B------:R-:W-:-:S07]  /*1d920*/  IMAD.MOV.U32 R13, RZ, RZ, R3 ;  /* 0x000000ffff0d7224 */ /* 0x000fce00078e0003 */
[----:B------:R-:W-:Y:S05]  /*1d930*/  WARPSYNC.COLLECTIVE R15, `(.L_x_1516) ;  /* 0x000000000f087348 */ /* 0x000fea0003c00000 */
[----:B------:R0:W1:Y:S02]  /*1d940*/  SHFL.UP P6, R14, R13, R12, R11 ;  /* 0x0400000c0d0e7389 */ /* 0x00006400000c000b */
[----:B01----:R-:W-:Y:S01]  /*1d950*/  ENDCOLLECTIVE ;  /* 0x000000000000791b */ /* 0x003fe20003800000 */
.L_x_1516:
[----:B------:R-:W-:Y:S01]  /*1d960*/  IMAD.MOV.U32 R12, RZ, RZ, 0x10 ;  /* 0x00000010ff0c7424 */ /* 0x000fe200078e00ff */
[----:B------:R-:W-:-:S05]  /*1d970*/  SEL R4, R14, RZ, P4 ;  /* 0x000000ff0e047207 */ /* 0x000fca0002000000 */
[----:B------:R-:W-:-:S04]  /*1d980*/  IMAD.IADD R4, R3, 0x1, R4 ;  /* 0x0000000103047824 */ /* 0x000fc800078e0204 */
[----:B------:R-:W-:-:S07]  /*1d990*/  IMAD.MOV.U32 R13, RZ, RZ, R4 ;  /* 0x000000ffff0d7224 */ /* 0x000fce00078e0004 */
[----:B------:R-:W-:Y:S05]  /*1d9a0*/  WARPSYNC.COLLECTIVE R15, `(.L_x_1517) ;  /* 0x000000000f087348 */ /* 0x000fea0003c00000 */
[----:B------:R0:W1:Y:S02]  /*1d9b0*/  SHFL.UP P6, R14, R13, R12, R11 ;  /* 0x0400000c0d0e7389 */ /* 0x00006400000c000b */
[----:B01----:R-:W-:Y:S01]  /*1d9c0*/  ENDCOLLECTIVE ;  /* 0x000000000000791b */ /* 0x003fe20003800000 */
.L_x_1517:
        /* <DEDUP_REMOVED lines=8> */
.L_x_1518:
[----:B------:R-:W-:Y:S05]  /*1da50*/  BRA `(.L_x_1519) ;  /* 0xffffffb800647947 */ /* 0x000fea000383ffff */
.L_x_1400:
[----:B------:R-:W-:Y:S01]  /*1da60*/  BSSY B0, `(.L_x_1520) ;  /* 0x0000006000007945 */ /* 0x000fe20003800000 */
[----:B------:R-:W-:Y:S01]  /*1da70*/  PLOP3.LUT P6, PT, P6, PT, PT, 0x8, 0x0 ;  /* 0x000000000000781c */ /* 0x000fe200037ce170 */
[----:B------:R-:W-:-:S12]  /*1da80*/  IMAD.MOV.U32 R15, RZ, RZ, -0x1 ;  /* 0xffffffffff0f7424 */ /* 0x000fd800078e00ff */
[----:B0-----:R-:W-:Y:S05]  /*1da90*/  WARPSYNC.COLLECTIVE R15, `(.L_x_1521) ;  /* 0x000000000f087348 */ /* 0x001fea0003c00000 */
[----:B------:R-:W-:Y:S01]  /*1daa0*/  VOTE.ANY R14, PT, P6 ;  /* 0x00000000000e7806 */ /* 0x000fe200030e0100 */
[----:B0-----:R-:W-:Y:S06]  /*1dab0*/  ENDCOLLECTIVE ;  /* 0x000000000000791b */ /* 0x001fec0003800000 */
.L_x_1521:
[----:B------:R-:W-:Y:S05]  /*1dac0*/  BSYNC B0 ;  /* 0x0000000000007941 */ /* 0x000fea0003800000 */
.L_x_1520:
[----:B------:R-:W-:Y:S02]  /*1dad0*/  IMAD.MOV.U32 R3, RZ, RZ, R14 ;  /* 0x000000ffff037224 */ /* 0x000fe400078e000e */
[----:B------:R-:W-:Y:S02]  /*1dae0*/  IMAD.MOV.U32 R13, RZ, RZ, R25 ;  /* 0x000000ffff0d7224 */ /* 0x000fe400078e0019 */
[----:B------:R0:W1:Y:S01]  /*1daf0*/  POPC R12, R3 ;  /* 0x00000003000c7309 */ /* 0x0000620000000000 */
[----:B------:R-:W-:Y:S02]  /*1db00*/  IMAD.MOV.U32 R11, RZ, RZ, 0x1f ;  /* 0x0000001fff0b7424 */ /* 0x000fe400078e00ff */
[----:B------:R-:W-:-:S07]  /*1db10*/  IMAD.MOV.U32 R15, RZ, RZ, -0x1 ;  /* 0xffffffffff0f7424 */ /* 0x000fce00078e00ff */
[----:B01----:R-:W-:Y:S05]  /*1db20*/  WARPSYNC.COLLECTIVE R15, `(.L_x_1522) ;  /* 0x000000000f087348 */ /* 0x003fea0003c00000 */
[----:B-1----:R1:W2:Y:S02]  /*1db30*/  SHFL.IDX P6, R14, R13, R12, R11 ;  /* 0x0000000c0d0e7389 */ /* 0x0022a400000c000b */
[----:B012---:R-:W-:Y:S01]  /*1db40*/  ENDCOLLECTIVE ;  /* 0x000000000000791b */ /* 0x007fe20003800000 */
.L_x_1522:
[----:B------:R-:W-:Y:S02]  /*1db50*/  IMAD.IADD R27, R12, 0x1, R27 ;  /* 0x000000010c1b7824 */ /* 0x000fe400078e021b */
[----:B------:R-:W-:Y:S02]  /*1db60*/  IMAD.MOV.U32 R13, RZ, RZ, R8 ;  /* 0x000000ffff0d7224 */ /* 0x000fe400078e0008 */
[----:B------:R-:W-:-:S07]  /*1db70*/  IMAD.MOV.U32 R25, RZ, RZ, R14 ;  /* 0x000000ffff197224 */ /* 0x000fce00078e000e */
[----:B------:R-:W-:Y:S05]  /*1db80*/  WARPSYNC.COLLECTIVE R15, `(.L_x_1523) ;  /* 0x000000000f087348 */ /* 0x000fea0003c00000 */
[----:B------:R0:W1:Y:S02]  /*1db90*/  SHFL.IDX P6, R14, R13, R12, R11 ;  /* 0x0000000c0d0e7389 */ /* 0x00006400000c000b */
[----:B01----:R-:W-:Y:S01]  /*1dba0*/  ENDCOLLECTIVE ;  /* 0x000000000000791b */ /* 0x003fe20003800000 */
.L_x_1523:
[----:B------:R-:W-:Y:S01]  /*1dbb0*/  IMAD.MOV.U32 R8, RZ, RZ, R14 ;  /* 0x000000ffff087224 */ /* 0x000fe200078e000e */
[----:B------:R-:W-:Y:S06]  /*1dbc0*/  BRA `(.L_x_1524) ;  /* 0xffffffb800487947 */ /* 0x000fec000383ffff */
.L_x_1402:
[----:B------:R-:W-:Y:S01]  /*1dbd0*/  BSSY B0, `(.L_x_1525) ;  /* 0x0000007000007945 */ /* 0x000fe20003800000 */
[----:B------:R-:W-:Y:S02]  /*1dbe0*/  IMAD.MOV.U32 R13, RZ, RZ, R2 ;  /* 0x000000ffff0d7224 */ /* 0x000fe400078e0002 */
[----:B------:R-:W-:Y:S02]  /*1dbf0*/  IMAD.MOV.U32 R11, RZ, RZ, 0x1f ;  /* 0x0000001fff0b7424 */ /* 0x000fe400078e00ff */
[----:B------:R-:W-:-:S07]  /*1dc00*/  IMAD.MOV.U32 R15, RZ, RZ, -0x1 ;  /* 0xffffffffff0f7424 */ /* 0x000fce00078e00ff */
[----:B0-23--:R-:W-:Y:S05]  /*1dc10*/  WARPSYNC.COLLECTIVE R15, `(.L_x_1526) ;  /* 0x000000000f087348 */ /* 0x00dfea0003c00000 */
[----:B------:R1:W4:Y:S02]  /*1dc20*/  SHFL.IDX P6, R14, R13, R12, R11 ;  /* 0x0000000c0d0e7389 */ /* 0x00032400000c000b */
[----:B01234-:R-:W-:Y:S01]  /*1dc30*/  ENDCOLLECTIVE ;  /* 0x000000000000791b */ /* 0x01ffe20003800000 */
.L_x_1526:
[----:B------:R-:W-:Y:S05]  /*1dc40*/  BSYNC B0 ;  /* 0x0000000000007941 */ /* 0x000fea0003800000 */
.L_x_1525:
[----:B------:R-:W-:Y:S01]  /*1dc50*/  IMAD.MOV.U32 R6, RZ, RZ, R14 ;  /* 0x000000ffff067224 */ /* 0x000fe200078e000e */
[----:B------:R-:W-:Y:S06]  /*1dc60*/  BRA `(.L_x_1401) ;  /* 0xffffffb800387947 */ /* 0x000fec000383ffff */
.L_x_1408:
[----:B0-----:R0:W1:Y:S02]  /*1dc70*/  SYNCS.PHASECHK.TRANS64.TRYWAIT P0, [R4+URZ+0x30820], R0 ;  /* 0x03082000040075a7 */ /* 0x001064000800017f */
[----:B-1----:R-:W-:Y:S05]  /*1dc80*/  @!P0 NANOSLEEP.SYNCS 0x989680 ;  /* 0x009896800000895d */ /* 0x002fea0003900000 */
[----:B------:R-:W1:Y:S02]  /*1dc90*/  @!P0 SYNCS.PHASECHK.TRANS64 P0, [R4+URZ+0x30820], R0 ;  /* 0x03082000040085a7 */ /* 0x000e64000800007f */
[----:B-1----:R-:W-:Y:S05]  /*1dca0*/  @!P0 BRA `(.L_x_1408) ;  /* 0xfffffffc00f08947 */ /* 0x002fea000383ffff */
[----:B------:R-:W-:Y:S05]  /*1dcb0*/  BRA `(.L_x_1527) ;  /* 0xffffffc000907947 */ /* 0x000fea000383ffff */
.L_x_1409:
        /* <DEDUP_REMOVED lines=8> */
[----:B0-2---:R-:W-:Y:S05]  /*1dd40*/  WARPSYNC.COLLECTIVE R15, `(.L_x_1529) ;  /* 0x000000000f087348 */ /* 0x005fea0003c00000 */
[----:B------:R1:W3:Y:S02]  /*1dd50*/  SHFL.IDX P6, R14, R13, R12, R11 ;  /* 0x0000000c0d0e7389 */ /* 0x0002e400000c000b */
[----:B0123--:R-:W-:Y:S01]  /*1dd60*/  ENDCOLLECTIVE ;  /* 0x000000000000791b */ /* 0x00ffe20003800000 */
.L_x_1529:
[----:B------:R-:W-:Y:S05]  /*1dd70*/  BSYNC B0 ;  /* 0x0000000000007941 */ /* 0x000fea0003800000 */
.L_x_1528:
[----:B------:R-:W-:Y:S05]  /*1dd80*/  BRA `(.L_x_1530) ;  /* 0xffffffc000787947 */ /* 0x000fea000383ffff */
.L_x_1412:
[----:B------:R-:W-:Y:S01]  /*1dd90*/  BSSY B1, `(.L_x_1531) ;  /* 0x0000006000017945 */ /* 0x000fe20003800000 */
[----:B------:R-:W-:-:S07]  /*1dda0*/  IMAD.MOV.U32 R15, RZ, RZ, -0x1 ;  /* 0xffffffffff0f7424 */ /* 0x000fce00078e00ff */
[----:B0-2---:R-:W-:Y:S05]  /*1ddb0*/  WARPSYNC.COLLECTIVE R15, `(.L_x_1532) ;  /* 0x000000000f0c7348 */ /* 0x005fea0003c00000 */
[----:B------:R-:W-:Y:S02]  /*1ddc0*/  ELECT P6, UR62, PT ;  /* 0x00000000003e782f */ /* 0x000fe400038c0000 */
[----:B------:R-:W-:Y:S01]  /*1ddd0*/  MOV R14, UR62 ;  /* 0x0000003e000e7c02 */ /* 0x000fe20008000f00 */
[----:B0-2---:R-:W-:Y:S10]  /*1dde0*/  ENDCOLLECTIVE ;  /* 0x000000000000791b */ /* 0x005ff40003800000 */
.L_x_1532:
[----:B------:R-:W-:Y:S05]  /*1ddf0*/  BSYNC B1 ;  /* 0x0000000000017941 */ /* 0x000fea0003800000 */
.L_x_1531:
[----:B------:R-:W-:Y:S05]  /*1de00*/  BRA `(.L_x_1533) ;  /* 0xffffffc000707947 */ /* 0x000fea000383ffff */
.L_x_1414:
[----:B0-----:R0:W1:Y:S02]  /*1de10*/  SYNCS.PHASECHK.TRANS64.TRYWAIT P1, [R5+URZ+0x30840], R0 ;  /* 0x03084000050075a7 */ /* 0x001064000802017f */
[----:B-1----:R-:W-:Y:S05]  /*1de20*/  @!P1 NANOSLEEP.SYNCS 0x989680 ;  /* 0x009896800000995d */ /* 0x002fea0003900000 */
[----:B------:R-:W1:Y:S02]  /*1de30*/  @!P1 SYNCS.PHASECHK.TRANS64 P1, [R5+URZ+0x30840], R0 ;  /* 0x03084000050095a7 */ /* 0x000e64000802007f */
[----:B-1----:R-:W-:Y:S05]  /*1de40*/  @!P1 BRA `(.L_x_1414) ;  /* 0xfffffffc00f09947 */ /* 0x002fea000383ffff */
[----:B------:R-:W-:Y:S05]  /*1de50*/  BRA `(.L_x_1534) ;  /* 0xffffffc000987947 */ /* 0x000fea000383ffff */
.L_x_1416:
[----:B-1----:R1:W3:Y:S02]  /*1de60*/  SYNCS.PHASECHK.TRANS64.TRYWAIT P1, [R23+URZ+0x30840], R2 ;  /* 0x03084002170075a7 */ /* 0x0022e4000802017f */
[----:B---3--:R-:W-:Y:S05]  /*1de70*/  @!P1 NANOSLEEP.SYNCS 0x989680 ;  /* 0x009896800000995d */ /* 0x008fea0003900000 */
[----:B------:R-:W3:Y:S02]  /*1de80*/  @!P1 SYNCS.PHASECHK.TRANS64 P1, [R23+URZ+0x30840], R2 ;  /* 0x03084002170095a7 */ /* 0x000ee4000802007f */
[----:B---3--:R-:W-:Y:S05]  /*1de90*/  @!P1 BRA `(.L_x_1416) ;  /* 0xfffffffc00f09947 */ /* 0x008fea000383ffff */
[----:B------:R-:W-:Y:S05]  /*1dea0*/  BRA `(.L_x_1535) ;  /* 0xffffffc000a47947 */ /* 0x000fea000383ffff */
.L_x_1418:
[----:B---3--:R3:W4:Y:S02]  /*1deb0*/  SYNCS.PHASECHK.TRANS64.TRYWAIT P1, [R5+URZ+0x30860], R0 ;  /* 0x03086000050075a7 */ /* 0x008724000802017f */
[----:B----4-:R-:W-:Y:S05]  /*1dec0*/  @!P1 NANOSLEEP.SYNCS 0x989680 ;  /* 0x009896800000995d */ /* 0x010fea0003900000 */
[----:B------:R-:W4:Y:S02]  /*1ded0*/  @!P1 SYNCS.PHASECHK.TRANS64 P1, [R5+URZ+0x30860], R0 ;  /* 0x03086000050095a7 */ /* 0x000f24000802007f */
[----:B----4-:R-:W-:Y:S05]  /*1dee0*/  @!P1 BRA `(.L_x_1418) ;  /* 0xfffffffc00f09947 */ /* 0x010fea000383ffff */
[----:B------:R-:W-:Y:S05]  /*1def0*/  BRA `(.L_x_1536) ;  /* 0xffffffc000a07947 */ /* 0x000fea000383ffff */
.L_x_1537:
        /* <DEDUP_REMOVED lines=16> */
.L_x_3215:


//--------------------- .text._ZN7cutlass13device_kernelIN5flash11enable_sm90INS1_16FlashAttnFwdSm90INS1_25CollectiveMainloopFwdSm90ILi2EN4cute5tupleIJNS5_1CILi1EEES8_S8_EEENS6_IJNS7_ILi128EEENS7_ILi96EEENS7_ILi192EEEEEELi192ENS_6half_tEfNS_4arch4Sm90ELb0ELb1ELb1ELb1ELb1ELb1ELb0ELb1ELb1ELb1ELb1ELb0EEENS1_21CollectiveEpilogueFwdINS6_IJSA_SC_SB_EEES9_SE_SG_Li256ELb1ELb1ELb1ELb0EEENS1_36VarlenDynamicPersistentTileSchedulerILi128ELi96ELi256ELi128ELb1ELb1ELb1ELb1ELb0ELb1EEEEEEEEEvNT_6ParamsE --------------------------
	.section	.text._ZN7cutlass13device_kernelIN5flash11enable_sm90INS1_16FlashAttnFwdSm90INS1_25CollectiveMainloopFwdSm90ILi2EN4cute5tupleIJNS5_1CILi1EEES8_S8_EEENS6_IJNS7_ILi128EEENS7_ILi96EEENS7_ILi192EEEEEELi192ENS_6half_tEfNS_4arch4Sm90ELb0ELb1ELb1ELb1ELb1ELb1ELb0ELb1ELb1ELb1ELb1ELb0EEENS1_21CollectiveEpilogueFwdINS6_IJSA_SC_SB_EEES9_SE_SG_Li256ELb1ELb1ELb1ELb0EEENS1_36VarlenDynamicPersistentTileSchedulerILi128ELi96ELi256ELi128ELb1ELb1ELb1ELb1ELb0ELb1EEEEEEEEEvNT_6ParamsE,"ax",@progbits
	.align	128
.text._ZN7cutlass13device_kernelIN5flash11enable_sm90INS1_16FlashAttnFwdSm90INS1_25CollectiveMainloopFwdSm90ILi2EN4cute5tupleIJNS5_1CILi1EEES8_S8_EEENS6_IJNS7_ILi128EEENS7_ILi96EEENS7_ILi192EEEEEELi192ENS_6half_tEfNS_4arch4Sm90ELb0ELb1ELb1ELb1ELb1ELb1ELb0ELb1ELb1ELb1ELb1ELb0EEENS1_21CollectiveEpilogueFwdINS6_IJSA_SC_SB_EEES9_SE_SG_Li256ELb1ELb1ELb1ELb0EEENS1_36VarlenDynamicPersistentTileSchedulerILi128ELi96ELi256ELi128ELb1ELb1ELb1ELb1ELb0ELb1EEEEEEEEEvNT_6ParamsE:
        .type           _ZN7cutlass13device_kernelIN5flash11enable_sm90INS1_16FlashAttnFwdSm90INS1_25CollectiveMainloopFwdSm90ILi2EN4cute5tupleIJNS5_1CILi1EEES8_S8_EEENS6_IJNS7_ILi128EEENS7_ILi96EEENS7_ILi192EEEEEELi192ENS_6half_tEfNS_4arch4Sm90ELb0ELb1ELb1ELb1ELb1ELb1ELb0ELb1ELb1ELb1ELb1ELb0EEENS1_21CollectiveEpilogueFwdINS6_IJSA_SC_SB_EEES9_SE_SG_Li256ELb1ELb1ELb1ELb0EEENS1_36VarlenDynamicPersistentTileSchedulerILi128ELi96ELi256ELi128ELb1ELb1ELb1ELb1ELb0ELb1EEEEEEEEEvNT_6ParamsE,@function
        .size           _ZN7cutlass13device_kernelIN5flash11enable_sm90INS1_16FlashAttnFwdSm90INS1_25CollectiveMainloopFwdSm90ILi2EN4cute5tupleIJNS5_1CILi1EEES8_S8_EEENS6_IJNS7_ILi128EEENS7_ILi96EEENS7_ILi192EEEEEELi192ENS_6half_tEfNS_4arch4Sm90ELb0ELb1ELb1ELb1ELb1ELb1ELb0ELb1ELb1ELb1ELb1ELb0EEENS1_21CollectiveEpilogueFwdINS6_IJSA_SC_SB_EEES9_SE_SG_Li256ELb1ELb1ELb1ELb0EEENS1_36VarlenDynamicPersistentTileSchedulerILi128ELi96ELi256ELi128ELb1ELb1ELb1ELb1ELb0ELb1EEEEEEEEEvNT_6ParamsE,(.L_x_3216 - _ZN7cutlass13device_kernelIN5flash11enable_sm90INS1_16FlashAttnFwdSm90INS1_25CollectiveMainloopFwdSm90ILi2EN4cute5tupleIJNS5_1CILi1EEES8_S8_EEENS6_IJNS7_ILi128EEENS7_ILi96EEENS7_ILi192EEEEEELi192ENS_6half_tEfNS_4arch4Sm90ELb0ELb1ELb1ELb1ELb1ELb1ELb0ELb1ELb1ELb1ELb1ELb0EEENS1_21CollectiveEpilogueFwdINS6_IJSA_SC_SB_EEES9_SE_SG_Li256ELb1ELb1ELb1ELb0EEENS1_36VarlenDynamicPersistentTileSchedulerILi128ELi96ELi256ELi128ELb1ELb1ELb1ELb1ELb0ELb1EEEEEEEEEvNT_6ParamsE)
        .other          _ZN7cutlass13device_kernelIN5flash11enable_sm90INS1_16FlashAttnFwdSm90INS1_25CollectiveMainloopFwdSm90ILi2EN4cute5tupleIJNS5_1CILi1EEES8_S8_EEENS6_IJNS7_ILi128EEENS7_ILi96EEENS7_ILi192EEEEEELi192ENS_6half_tEfNS_4arch4Sm90ELb0ELb1ELb1ELb1ELb1ELb1ELb0ELb1ELb1ELb1ELb1ELb0EEENS1_21CollectiveEpilogueFwdINS6_IJSA_SC_SB_EEES9_SE_SG_Li256ELb1ELb1ELb1ELb0EEENS1_36VarlenDynamicPersistentTileSchedulerILi128ELi96ELi256ELi128ELb1ELb1ELb1ELb1ELb0ELb1EEEEEEEEEvNT_6ParamsE,@"STO_CUDA_ENTRY STV_DEFAULT"
_ZN7cutlass13device_kernelIN5flash11enable_sm90INS1_16FlashAttnFwdSm90INS1_25CollectiveMainloopFwdSm90ILi2EN4cute5tupleIJNS5_1CILi1EEES8_S8_EEENS6_IJNS7_ILi128EEENS7_ILi96EEENS7_ILi192EEEEEELi192ENS_6half_tEfNS_4arch4Sm90ELb0ELb1ELb1ELb1ELb1ELb1ELb0ELb1ELb1ELb1ELb1ELb0EEENS1_21CollectiveEpilogueFwdINS6_IJSA_SC_SB_EEES9_SE_SG_Li256ELb1ELb1ELb1ELb0EEENS1_36VarlenDynamicPersistentTileSchedulerILi128ELi96ELi256ELi128ELb1ELb1ELb1ELb1ELb0ELb1EEEEEEEEEvNT_6ParamsE:
        /* <DEDUP_REMOVED lines=18> */
.L_x_1539:
[----:B------:R-:W-:Y:S05]  /*0120*/  BSYNC B0 ;  /* 0x0000000000007941 */ /* 0x000fea0003800000 */
.L_x_1538:
        /* <DEDUP_REMOVED lines=41> */
.L_x_1540:
        /* <DEDUP_REMOVED lines=22> */
.L_x_1541:
        /* <DEDUP_REMOVED lines=18> */
.L_x_1542:
        /* <DEDUP_REMOVED lines=22> */
.L_x_1543:
        /* <DEDUP_REMOVED lines=22> */
.L_x_1544:
[----:B0-----:R-:W-:Y:S01]  /*0900*/  UMOV UR4, 0x1 ;  /* 0x0000000100047882 */ /* 0x001fe20000000000 */
[----:B------:R-:W-:Y:S01]  /*0910*/  PLOP3.LUT P0, PT, PT, PT, UP0, 0x80, 0x0 ;  /* 0x000000000000781c */ /* 0x000fe20003f0f008 */
[----:B------:R-:W-:Y:S01]  /*0920*/  USEL UR4, UR4, 0x2, !UP0 ;  /* 0x0000000204047887 */ /* 0x000fe2000c000000 */
[----:B------:R-:W-:Y:S01]  /*0930*/  NOP ;  /* 0x0000000000007918 */ /* 0x000fe20000000000 */
[----:B------:R-:W-:Y:S01]  /*0940*/  ULDC.64 UR60, c[0x0][0x208] ;  /* 0x00008200003c7ab9 */ /* 0x000fe20000000a00 */
[----:B------:R-:W-:Y:S03]  /*0950*/  BSSY B9, `(.L_x_1545) ;  /* 0x0002d7c000097945 */ /* 0x000fe60003800000 */
[----:B------:R-:W-:-:S05]  /*0960*/  IMAD.U32 R3, RZ, RZ, UR4 ;  /* 0x00000004ff037e24 */ /* 0x000fca000f8e00ff */
[----:B------:R0:W-:Y:S01]  /*0970*/  STL [R1+0x68], R3 ;  /* 0x0000680301007387 */ /* 0x0001e20000100800 */
[----:B-12-4-:R-:W-:Y:S06]  /*0980*/  BAR.SYNC.DEFER_BLOCKING 0x0 ;  /* 0x0000000000007b1d */ /* 0x016fec0000010000 */
[----:B------:R-:W-:Y:S05]  /*0990*/  @!P0 BRA `(.L_x_1546) ;  /* 0x00000254002c8947 */ /* 0x000fea0003800000 */
.L_x_1547:
[----:B------:R-:W-:-:S08]  /*09a0*/  NOP ;  /* 0x0000000000007918 */ /* 0x000fd00000000000 */
[----:B------:R-:W1:Y:S02]  /*09b0*/  USETMAXREG.TRY_ALLOC.CTAPOOL UP0, 0xe8 ;  /* 0x000000e8000079c8 */ /* 0x000e640008000600 */
[----:B-1----:R-:W-:-:S13]  /*09c0*/  PLOP3.LUT P0, PT, PT, PT, UP0, 0x80, 0x0 ;  /* 0x000000000000781c */ /* 0x002fda0003f0f008 */
[----:B------:R-:W-:Y:S05]  /*09d0*/  @!P0 BRA `(.L_x_1547) ;  /* 0xfffffffc00f08947 */ /* 0x000fea000383ffff */
[----:B------:R-:W1:Y:S08]  /*09e0*/  S2UR UR4, SR_CgaCtaId ;  /* 0x00000000000479c3 */ /* 0x000e700000008800 */
[----:B------:R-:W-:Y:S06]  /*09f0*/  BAR.ARV 0x8, 0x180 ;  /* 0x0206000000007b1d */ /* 0x000fec0000002000 */
[----:B0-----:R-:W-:-:S02]  /*0a00*/  MOV R3, 0x400 ;  /* 0x0000040000037802 */ /* 0x001fc40000000f00 */
[----:B------:R-:W-:Y:S01]  /*0a10*/  BAR.SYNC.DEFER_BLOCKING 0x5, 0x180 ;  /* 0x0146000000007b1d */ /* 0x000fe20000010000 */
[----:B-1----:R-:W-:-:S05]  /*0a20*/  IMAD.U32 R204, RZ, RZ, UR4 ;  /* 0x00000004ffcc7e24 */ /* 0x002fca000f8e00ff */
[----:B------:R-:W-:Y:S01]  /*0a30*/  ULDC UR4, c[0x0][0xc3c] ;  /* 0x00030f0000047ab9 */ /* 0x000fe20000000800 */
[----:B------:R-:W-:-:S05]  /*0a40*/  LEA R2, R204, R3, 0x18 ;  /* 0x00000003cc027211 */ /* 0x000fca00078ec0ff */
[----:B------:R-:W0:Y:S01]  /*0a50*/  LDS.128 R28, [R2+0x308d0] ;  /* 0x0308d000021c7984 */ /* 0x000e220000000c00 */
[----:B------:R-:W-:Y:S06]  /*0a60*/  BAR.ARV 0x4, 0x180 ;  /* 0x0106000000007b1d */ /* 0x000fec0000002000 */
[----:B0-----:R-:W-:-:S13]  /*0a70*/  ISETP.GE.AND P0, PT, R31, UR4, PT ;  /* 0x000000041f007c0c */ /* 0x001fda000bf06270 */
[----:B------:R-:W-:Y:S05]  /*0a80*/  @P0 BRA `(.L_x_1548) ;  /* 0x000002d400a00947 */ /* 0x000fea0003800000 */
[----:B------:R-:W2:Y:S01]  /*0a90*/  LDL R4, [R1+0x68] ;  /* 0x0000680001047983 */ /* 0x000ea20000100800 */
[----:B------:R-:W-:Y:S01]  /*0aa0*/  VIADD R0, R0, 0xffffff80 ;  /* 0xffffff8000007836 */ /* 0x000fe20000000000 */
[----:B------:R-:W-:Y:S01]  /*0ab0*/  R2UR UR4, R2 ;  /* 0x00000000020472ca */ /* 0x000fe200000e0000 */
[----:B------:R-:W-:Y:S02]  /*0ac0*/  IMAD.MOV.U32 R17, RZ, RZ, RZ ;  /* 0x000000ffff117224 */ /* 0x000fe400078e00ff */
[----:B------:R-:W-:Y:S01]  /*0ad0*/  IMAD.MOV.U32 R220, RZ, RZ, RZ ;  /* 0x000000ffffdc7224 */ /* 0x000fe200078e00ff */
[----:B------:R-:W-:Y:S01]  /*0ae0*/  SHF.R.S32.HI R3, RZ, 0x1f, R0 ;  /* 0x0000001fff037819 */ /* 0x000fe20000011400 */
[----:B------:R-:W-:Y:S02]  /*0af0*/  IMAD.MOV.U32 R198, RZ, RZ, RZ ;  /* 0x000000ffffc67224 */ /* 0x000fe400078e00ff */
[----:B------:R-:W-:Y:S01]  /*0b00*/  IMAD.MOV.U32 R193, RZ, RZ, RZ ;  /* 0x000000ffffc17224 */ /* 0x000fe200078e00ff */
[----:B------:R-:W-:-:S04]  /*0b10*/  LEA.HI R6, R3, R0, RZ, 0x4 ;  /* 0x0000000003067211 */ /* 0x000fc800078f20ff */
[----:B------:R-:W-:Y:S01]  /*0b20*/  SHF.R.S32.HI R7, RZ, 0x4, R6 ;  /* 0x00000004ff077819 */ /* 0x000fe20000011406 */
[----:B------:R-:W-:Y:S01]  /*0b30*/  UIADD3 UR4, UR4, 0x12400, URZ ;  /* 0x0001240004047890 */ /* 0x000fe2000fffe03f */
[----:B--2---:R-:W-:Y:S02]  /*0b40*/  R2UR UR5, R4 ;  /* 0x00000000040572ca */ /* 0x004fe400000e0000 */
[----:B------:R-:W-:-:S04]  /*0b50*/  LEA.HI R4, R3, R0, RZ, 0x7 ;  /* 0x0000000003047211 */ /* 0x000fc800078f38ff */
[----:B------:R-:W-:-:S05]  /*0b60*/  LOP3.LUT R5, R4, 0xffffff80, RZ, 0xc0, !PT ;  /* 0xffffff8004057812 */ /* 0x000fca00078ec0ff */
[----:B------:R-:W-:Y:S01]  /*0b70*/  IMAD.IADD R15, R0, 0x1, -R5 ;  /* 0x00000001000f7824 */ /* 0x000fe200078e0a05 */
[----:B------:R-:W-:Y:S01]  /*0b80*/  LEA.HI R5, R6, R7, RZ, 0x1 ;  /* 0x0000000706057211 */ /* 0x000fe200078f08ff */
[----:B------:R-:W-:-:S03]  /*0b90*/  ULOP3.LUT UR5, UR5, 0x1, URZ, 0xfc, !UPT ;  /* 0x0000000105057892 */ /* 0x000fc6000f8efc3f */
[----:B------:R-:W-:Y:S01]  /*0ba0*/  SHF.R.S32.HI R10, RZ, 0x1f, R15 ;  /* 0x0000001fff0a7819 */ /* 0x000fe2000001140f */
[----:B------:R-:W-:Y:S03]  /*0bb0*/  STL [R1+0x5c], R15 ;  /* 0x00005c0f01007387 */ /* 0x000fe60000100800 */
[CC--:B------:R-:W-:Y:S02]  /*0bc0*/  LEA.HI R11, R10.reuse, R15.reuse, RZ, 0x2 ;  /* 0x0000000f0a0b7211 */ /* 0x0c0fe400078f10ff */
[----:B------:R-:W-:Y:S02]  /*0bd0*/  LEA.HI R10, R10, R15, RZ, 0x5 ;  /* 0x0000000f0a0a7211 */ /* 0x000fe400078f28ff */
[--C-:B------:R-:W-:Y:S02]  /*0be0*/  SHF.R.S32.HI R9, RZ, 0x2, R11.reuse ;  /* 0x00000002ff097819 */ /* 0x100fe4000001140b */
[----:B------:R-:W-:-:S02]  /*0bf0*/  SHF.R.S32.HI R8, RZ, 0x1f, R11 ;  /* 0x0000001fff087819 */ /* 0x000fc4000001140b */
[----:B------:R-:W-:Y:S02]  /*0c00*/  SHF.R.S32.HI R10, RZ, 0x5, R10 ;  /* 0x00000005ff0a7819 */ /* 0x000fe4000001140a */
[----:B------:R-:W-:Y:S02]  /*0c10*/  LEA.HI R12, R8, R9, RZ, 0x3 ;  /* 0x00000009080c7211 */ /* 0x000fe400078f18ff */
[----:B------:R-:W-:Y:S02]  /*0c20*/  LOP3.LUT R8, R5, 0x1ffffffe, RZ, 0xc0, !PT ;  /* 0x1ffffffe05087812 */ /* 0x000fe400078ec0ff */
[----:B------:R-:W-:Y:S02]  /*0c30*/  LOP3.LUT R12, R12, 0xfffffff8, RZ, 0xc0, !PT ;  /* 0xfffffff80c0c7812 */ /* 0x000fe400078ec0ff */
[----:B------:R-:W-:Y:S01]  /*0c40*/  SHF.R.S32.HI R5, RZ, 0x7, R4 ;  /* 0x00000007ff057819 */ /* 0x000fe20000011404 */
[----:B------:R-:W-:Y:S01]  /*0c50*/  IMAD.IADD R8, R7, 0x1, -R8 ;  /* 0x0000000107087824 */ /* 0x000fe200078e0a08 */
[----:B------:R-:W-:-:S02]  /*0c60*/  IADD3 R13, R9, -R12, RZ ;  /* 0x8000000c090d7210 */ /* 0x000fc40007ffe0ff */
[CC--:B------:R-:W-:Y:S02]  /*0c70*/  LEA.HI R7, R3.reuse, R0.reuse, RZ, 0x5 ;  /* 0x0000000003077211 */ /* 0x0c0fe400078f28ff */
[----:B------:R-:W-:Y:S01]  /*0c80*/  LEA.HI R9, R3, R0, RZ, 0x2 ;  /* 0x0000000003097211 */ /* 0x000fe200078f10ff */
[----:B------:R-:W-:Y:S01]  /*0c90*/  IMAD R13, R10, 0x10, R13 ;  /* 0x000000100a0d7824 */ /* 0x000fe200078e020d */
[----:B------:R-:W-:Y:S02]  /*0ca0*/  LOP3.LUT R3, R6, 0x3fffff0, RZ, 0xc0, !PT ;  /* 0x03fffff006037812 */ /* 0x000fe400078ec0ff */
[----:B------:R-:W-:Y:S02]  /*0cb0*/  LEA.HI R6, R4, R5, RZ, 0x1 ;  /* 0x0000000504067211 */ /* 0x000fe400078f08ff */
[----:B------:R-:W-:Y:S01]  /*0cc0*/  SHF.R.S32.HI R4, RZ, 0x5, R7 ;  /* 0x00000005ff047819 */ /* 0x000fe20000011407 */
[----:B------:R-:W-:Y:S01]  /*0cd0*/  IMAD.IADD R3, R0, 0x1, -R3 ;  /* 0x0000000100037824 */ /* 0x000fe200078e0a03 */
[----:B------:R-:W-:-:S02]  /*0ce0*/  LOP3.LUT R6, R6, 0x3fffffe, RZ, 0xc0, !PT ;  /* 0x03fffffe06067812 */ /* 0x000fc400078ec0ff */
[----:B------:R-:W-:Y:S01]  /*0cf0*/  LOP3.LUT R7, R9, 0xfffffffc, RZ, 0xc0, !PT ;  /* 0xfffffffc09077812 */ /* 0x000fe200078ec0ff */
[C---:B------:R-:W-:Y:S01]  /*0d00*/  IMAD R3, R4.reuse, 0x10, R3 ;  /* 0x0000001004037824 */ /* 0x040fe200078e0203 */
[----:B------:R-:W-:Y:S01]  /*0d10*/  SHF.R.S32.HI R219, RZ, 0x2, R9 ;  /* 0x00000002ffdb7819 */ /* 0x000fe20000011409 */
[----:B------:R-:W-:Y:S01]  /*0d20*/  IMAD.IADD R6, R5, 0x1, -R6 ;  /* 0x0000000105067824 */ /* 0x000fe200078e0a06 */
[----:B------:R-:W-:Y:S01]  /*0d30*/  SHF.L.U32 R4, R4, 0x9, RZ ;  /* 0x0000000904047819 */ /* 0x000fe200000006ff */
[----:B------:R-:W-:Y:S01]  /*0d40*/  IMAD.IADD R7, R0, 0x1, -R7 ;  /* 0x0000000100077824 */ /* 0x000fe200078e0a07 */
[----:B------:R-:W-:Y:S01]  /*0d50*/  LOP3.LUT R11, R11, 0x7ffffffc, RZ, 0xc0, !PT ;  /* 0x7ffffffc0b0b7812 */ /* 0x000fe200078ec0ff */
[----:B------:R-:W-:Y:S01]  /*0d60*/  IMAD.U32 R0, RZ, RZ, UR5 ;  /* 0x00000005ff007e24 */ /* 0x000fe2000f8e00ff */
[----:B------:R-:W-:Y:S01]  /*0d70*/  LEA R14, R6, R13, 0x6 ;  /* 0x0000000d060e7211 */ /* 0x000fe200078e30ff */
[----:B------:R-:W-:Y:S02]  /*0d80*/  IMAD.U32 R6, RZ, RZ, UR4 ;  /* 0x00000004ff067e24 */ /* 0x000fe4000f8e00ff */
[----:B------:R-:W-:Y:S01]  /*0d90*/  IMAD R8, R3, 0x8, R8 ;  /* 0x0000000803087824 */ /* 0x000fe200078e0208 */
[----:B------:R-:W-:Y:S01]  /*0da0*/  LEA.HI R3, R7, R7, RZ, 0x1 ;  /* 0x0000000707037211 */ /* 0x000fe200078f08ff */
[----:B------:R-:W-:Y:S01]  /*0db0*/  STL [R1+0x60], R14 ;  /* 0x0000600e01007387 */ /* 0x000fe20000100800 */
[----:B------:R-:W-:-:S02]  /*0dc0*/  VIADD R5, R219, 0x40 ;  /* 0x00000040db057836 */ /* 0x000fc40000000000 */
[----:B------:R-:W-:Y:S01]  /*0dd0*/  IMAD.SHL.U32 R196, R7, 0x4, RZ ;  /* 0x0000000407c47824 */ /* 0x000fe200078e00ff */
[----:B------:R-:W-:Y:S01]  /*0de0*/  STL [R1+0x50], RZ ;  /* 0x000050ff01007387 */ /* 0x000fe20000100800 */
[----:B------:R-:W-:Y:S02]  /*0df0*/  IMAD.SHL.U32 R226, R5, 0x40, RZ ;  /* 0x0000004005e27824 */ /* 0x000fe400078e00ff */
[C---:B------:R-:W-:Y:S01]  /*0e00*/  VIADD R221, R196.reuse, 0x40 ;  /* 0x00000040c4dd7836 */ /* 0x040fe20000000000 */
[----:B------:R0:W-:Y:S01]  /*0e10*/  STL [R1+0x3c], R0 ;  /* 0x00003c0001007387 */ /* 0x0001e20000100800 */
[----:B------:R-:W-:Y:S01]  /*0e20*/  IMAD.IADD R11, R15, 0x1, -R11 ;  /* 0x000000010f0b7824 */ /* 0x000fe200078e0a0b */
[C---:B------:R-:W-:Y:S01]  /*0e30*/  IADD3 R222, R196.reuse, 0x20, RZ ;  /* 0x00000020c4de7810 */ /* 0x040fe20007ffe0ff */
[----:B------:R-:W-:Y:S01]  /*0e40*/  IMAD.IADD R194, R196, 0x1, R221 ;  /* 0x00000001c4c27824 */ /* 0x000fe200078e02dd */
[----:B------:R1:W-:Y:S01]  /*0e50*/  STL [R1+0x58], R6 ;  /* 0x0000580601007387 */ /* 0x0003e20000100800 */
[----:B------:R-:W-:Y:S01]  /*0e60*/  LOP3.LUT R226, R226, 0x1c0, RZ, 0xc0, !PT ;  /* 0x000001c0e2e27812 */ /* 0x000fe200078ec0ff */
[----:B------:R-:W-:Y:S01]  /*0e70*/  IMAD.SHL.U32 R18, R7, 0x8, RZ ;  /* 0x0000000807127824 */ /* 0x000fe200078e00ff */
[----:B------:R-:W-:Y:S01]  /*0e80*/  SHF.L.U32 R227, R11, 0x1, RZ ;  /* 0x000000010be37819 */ /* 0x000fe200000006ff */
[----:B------:R2:W-:Y:S01]  /*0e90*/  STL [R1+0x30], R4 ;  /* 0x0000300401007387 */ /* 0x0005e20000100800 */
[----:B------:R-:W-:Y:S01]  /*0ea0*/  IMAD.IADD R195, R196, 0x1, R222 ;  /* 0x00000001c4c37824 */ /* 0x000fe200078e02de */
[----:B0-----:R-:W-:Y:S01]  /*0eb0*/  SHF.R.S32.HI R0, RZ, 0x1f, R9 ;  /* 0x0000001fff007819 */ /* 0x001fe20000011409 */
[----:B------:R-:W-:Y:S01]  /*0ec0*/  VIADD R23, R18, 0x60 ;  /* 0x0000006012177836 */ /* 0x000fe20000000000 */
[C---:B------:R-:W-:Y:S01]  /*0ed0*/  IADD3 R25, R227.reuse, 0x38, RZ ;  /* 0x00000038e3197810 */ /* 0x040fe20007ffe0ff */
[C---:B------:R-:W-:Y:S01]  /*0ee0*/  VIADD R34, R227.reuse, 0x8 ;  /* 0x00000008e3227836 */ /* 0x040fe20000000000 */
[----:B------:R-:W-:Y:S01]  /*0ef0*/  LEA.HI R0, R0, R219, RZ, 0x3 ;  /* 0x000000db00007211 */ /* 0x000fe200078f18ff */
[C---:B------:R-:W-:Y:S01]  /*0f00*/  VIADD R32, R227.reuse, 0x18 ;  /* 0x00000018e3207836 */ /* 0x040fe20000000000 */
[----:B-1----:R-:W-:Y:S01]  /*0f10*/  SHF.R.U32.HI R6, RZ, 0x3, R226 ;  /* 0x00000003ff067819 */ /* 0x002fe200000116e2 */
[----:B------:R-:W-:Y:S01]  /*0f20*/  VIADD R26, R227, 0x30 ;  /* 0x00000030e31a7836 */ /* 0x000fe20000000000 */
[----:B--2---:R-:W-:Y:S01]  /*0f30*/  LOP3.LUT R4, R3, 0x1ffffffe, RZ, 0xc0, !PT ;  /* 0x1ffffffe03047812 */ /* 0x004fe200078ec0ff */
[C---:B------:R-:W-:Y:S01]  /*0f40*/  VIADD R21, R227.reuse, 0x48 ;  /* 0x00000048e3157836 */ /* 0x040fe20000000000 */
[----:B------:R-:W-:Y:S01]  /*0f50*/  SHF.R.S32.HI R3, RZ, 0x1f, R5 ;  /* 0x0000001fff037819 */ /* 0x000fe20000011405 */
[C---:B------:R-:W-:Y:S01]  /*0f60*/  VIADD R15, R227.reuse, 0x60 ;  /* 0x00000060e30f7836 */ /* 0x040fe20000000000 */
[----:B------:R-:W-:Y:S01]  /*0f70*/  LOP3.LUT R0, R0, 0xfffffff8, RZ, 0xc0, !PT ;  /* 0xfffffff800007812 */ /* 0x000fe200078ec0ff */
[----:B------:R-:W-:Y:S01]  /*0f80*/  VIADD R11, R227, 0x78 ;  /* 0x00000078e30b7836 */ /* 0x000fe20000000000 */
[----:B------:R-:W-:Y:S01]  /*0f90*/  LEA.HI R3, R3, R5, RZ, 0x3 ;  /* 0x0000000503037211 */ /* 0x000fe200078f18ff */
[----:B------:R-:W-:Y:S01]  /*0fa0*/  IMAD.IADD R4, R7, 0x1, -R4 ;  /* 0x0000000107047824 */ /* 0x000fe200078e0a04 */
[----:B------:R-:W-:Y:S01]  /*0fb0*/  SHF.R.S32.HI R6, RZ, 0x1f, R195 ;  /* 0x0000001fff067819 */ /* 0x000fe200000114c3 */
[----:B------:R-:W-:Y:S01]  /*0fc0*/  IMAD.IADD R0, R219, 0x1, -R0 ;  /* 0x00000001db007824 */ /* 0x000fe200078e0a00 */
[----:B------:R-:W-:Y:S01]  /*0fd0*/  IADD3 R12, R227, 0x70, RZ ;  /* 0x00000070e30c7810 */ /* 0x000fe20007ffe0ff */
[----:B------:R-:W-:Y:S01]  /*0fe0*/  IMAD.SHL.U32 R5, R3, 0x40, RZ ;  /* 0x0000004003057824 */ /* 0x000fe200078e00ff */
[----:B------:R-:W-:Y:S01]  /*0ff0*/  LEA.HI R6, R6, R195, RZ, 0x3 ;  /* 0x000000c306067211 */ /* 0x000fe200078f18ff */
[----:B------:R-:W-:Y:S01]  /*1000*/  IMAD.SHL.U32 R3, R8, 0x8, RZ ;  /* 0x0000000808037824 */ /* 0x000fe200078e00ff */
[----:B------:R-:W-:Y:S01]  /*1010*/  SHF.R.S32.HI R19, RZ, 0x1f, R18 ;  /* 0x0000001fff137819 */ /* 0x000fe20000011412 */
[----:B------:R-:W-:Y:S01]  /*1020*/  IMAD.SHL.U32 R0, R0, 0x40, RZ ;  /* 0x0000004000007824 */ /* 0x000fe200078e00ff */
[----:B------:R-:W-:Y:S01]  /*1030*/  SHF.R.S32.HI R202, RZ, 0x3, R6 ;  /* 0x00000003ffca7819 */ /* 0x000fe20000011406 */
[C---:B------:R-:W-:Y:S01]  /*1040*/  VIADD R8, R227.reuse, 0x90 ;  /* 0x00000090e3087836 */ /* 0x040fe20000000000 */
[----:B------:R0:W-:Y:S01]  /*1050*/  STL [R1+0x64], R3 ;  /* 0x0000640301007387 */ /* 0x0001e20000100800 */
[C---:B------:R-:W-:Y:S01]  /*1060*/  VIADD R33, R227.reuse, 0x10 ;  /* 0x00000010e3217836 */ /* 0x040fe20000000000 */
[----:B------:R-:W-:Y:S01]  /*1070*/  LOP3.LUT R229, R0, 0x1c0, RZ, 0xc0, !PT ;  /* 0x000001c000e57812 */ /* 0x000fe200078ec0ff */
[----:B------:R-:W-:Y:S01]  /*1080*/  VIADD R28, R227, 0x20 ;  /* 0x00000020e31c7836 */ /* 0x000fe20000000000 */
[----:B------:R-:W-:Y:S01]  /*1090*/  LOP3.LUT R0, R5, 0xfffffe00, RZ, 0xc0, !PT ;  /* 0xfffffe0005007812 */ /* 0x000fe200078ec0ff */
[C---:B------:R-:W-:Y:S01]  /*10a0*/  VIADD R20, R227.reuse, 0x50 ;  /* 0x00000050e3147836 */ /* 0x040fe20000000000 */
[----:B------:R-:W-:Y:S01]  /*10b0*/  IADD3 R225, R196, 0x50, RZ ;  /* 0x00000050c4e17810 */ /* 0x000fe20007ffe0ff */
[C---:B------:R-:W-:Y:S01]  /*10c0*/  VIADD R13, R227.reuse, 0x68 ;  /* 0x00000068e30d7836 */ /* 0x040fe20000000000 */
[----:B------:R-:W-:Y:S01]  /*10d0*/  SHF.R.S32.HI R217, RZ, 0x1f, R23 ;  /* 0x0000001fffd97819 */ /* 0x000fe20000011417 */
[----:B------:R1:W-:Y:S01]  /*10e0*/  STL [R1+0x34], R0 ;  /* 0x0000340001007387 */ /* 0x0003e20000100800 */
[----:B0-----:R-:W-:Y:S01]  /*10f0*/  SHF.R.S32.HI R3, RZ, 0x1f, R194 ;  /* 0x0000001fff037819 */ /* 0x001fe200000114c2 */
[C---:B------:R-:W-:Y:S01]  /*1100*/  VIADD R6, R227.reuse, 0xb0 ;  /* 0x000000b0e3067836 */ /* 0x040fe20000000000 */
[----:B------:R-:W-:Y:S01]  /*1110*/  SHF.R.S32.HI R6, RZ, 0x1f, R33 ;  /* 0x0000001fff067819 */ /* 0x000fe20000011421 */
[----:B------:R-:W-:Y:S01]  /*1120*/  VIADD R10, R227, 0x80 ;  /* 0x00000080e30a7836 */ /* 0x000fe20000000000 */
[----:B------:R-:W-:Y:S01]  /*1130*/  LEA.HI R3, R3, R194, RZ, 0x3 ;  /* 0x000000c203037211 */ /* 0x000fe200078f18ff */
[C---:B------:R-:W-:Y:S01]  /*1140*/  VIADD R22, R18.reuse, 0x80 ;  /* 0x0000008012167836 */ /* 0x040fe20000000000 */
[----:B------:R-:W-:Y:S01]  /*1150*/  SHF.R.S32.HI R6, RZ, 0x1f, R28 ;  /* 0x0000001fff067819 */ /* 0x000fe2000001141c */
[----:B------:R-:W-:Y:S01]  /*1160*/  VIADD R192, R18, 0xa0 ;  /* 0x000000a012c07836 */ /* 0x000fe20000000000 */
[----:B------:R-:W-:Y:S01]  /*1170*/  SHF.R.S32.HI R203, RZ, 0x3, R3 ;  /* 0x00000003ffcb7819 */ /* 0x000fe20000011403 */
[C---:B------:R-:W-:Y:S01]  /*1180*/  VIADD R27, R227.reuse, 0x28 ;  /* 0x00000028e31b7836 */ /* 0x040fe20000000000 */
[----:B------:R-:W-:Y:S01]  /*1190*/  SHF.R.S32.HI R3, RZ, 0x1f, R34 ;  /* 0x0000001fff037819 */ /* 0x000fe20000011422 */
[C---:B------:R-:W-:Y:S01]  /*11a0*/  VIADD R24, R227.reuse, 0x40 ;  /* 0x00000040e3187836 */ /* 0x040fe20000000000 */
[----:B------:R-:W-:Y:S01]  /*11b0*/  SHF.R.S32.HI R3, RZ, 0x1f, R32 ;  /* 0x0000001fff037819 */ /* 0x000fe20000011420 */
[C---:B------:R-:W-:Y:S01]  /*11c0*/  VIADD R16, R227.reuse, 0x58 ;  /* 0x00000058e3107836 */ /* 0x040fe20000000000 */
[----:B-1----:R-:W-:Y:S01]  /*11d0*/  SHF.R.U32.HI R0, RZ, 0x3, R229 ;  /* 0x00000003ff007819 */ /* 0x002fe200000116e5 */
[C---:B------:R-:W-:Y:S01]  /*11e0*/  VIADD R9, R227.reuse, 0x88 ;  /* 0x00000088e3097836 */ /* 0x040fe20000000000 */
[----:B------:R-:W-:Y:S01]  /*11f0*/  SHF.R.S32.HI R3, RZ, 0x1f, R26 ;  /* 0x0000001fff037819 */ /* 0x000fe2000001141a */
[C---:B------:R-:W-:Y:S01]  /*1200*/  VIADD R7, R227.reuse, 0x98 ;  /* 0x00000098e3077836 */ /* 0x040fe20000000000 */
[C---:B------:R-:W-:Y:S01]  /*1210*/  IADD3 R0, R227.reuse, 0xa8, RZ ;  /* 0x000000a8e3007810 */ /* 0x040fe20007ffe0ff */
[----:B------:R-:W-:Y:S01]  /*1220*/  VIADD R5, R227, 0xa0 ;  /* 0x000000a0e3057836 */ /* 0x000fe20000000000 */
[----:B------:R-:W-:Y:S01]  /*1230*/  SHF.R.S32.HI R3, RZ, 0x1f, R21 ;  /* 0x0000001fff037819 */ /* 0x000fe20000011415 */
[C---:B------:R-:W-:Y:S01]  /*1240*/  VIADD R224, R196.reuse, 0x10 ;  /* 0x00000010c4e07836 */ /* 0x040fe20000000000 */
[----:B------:R-:W-:Y:S01]  /*1250*/  SHF.R.S32.HI R3, RZ, 0x1f, R15 ;  /* 0x0000001fff037819 */ /* 0x000fe2000001140f */
[----:B------:R-:W-:Y:S01]  /*1260*/  VIADD R223, R196, 0x30 ;  /* 0x00000030c4df7836 */ /* 0x000fe20000000000 */
[----:B------:R-:W-:-:S02]  /*1270*/  SHF.R.S32.HI R3, RZ, 0x1f, R11 ;  /* 0x0000001fff037819 */ /* 0x000fc4000001140b */
[----:B------:R-:W-:Y:S02]  /*1280*/  SHF.R.S32.HI R3, RZ, 0x1f, R8 ;  /* 0x0000001fff037819 */ /* 0x000fe40000011408 */
[----:B------:R-:W-:Y:S01]  /*1290*/  SHF.R.S32.HI R3, RZ, 0x1f, R0 ;  /* 0x0000001fff037819 */ /* 0x000fe20000011400 */
[----:B------:R-:W-:Y:S01]  /*12a0*/  IMAD R0, R4, 0x8, R14 ;  /* 0x0000000804007824 */ /* 0x000fe200078e020e */
[----:B------:R-:W-:Y:S02]  /*12b0*/  SHF.R.S32.HI R6, RZ, 0x1f, R25 ;  /* 0x0000001fff067819 */ /* 0x000fe40000011419 */
[----:B------:R-:W-:Y:S02]  /*12c0*/  SHF.R.S32.HI R6, RZ, 0x1f, R20 ;  /* 0x0000001fff067819 */ /* 0x000fe40000011414 */
[----:B------:R0:W-:Y:S01]  /*12d0*/  STL [R1+0x40], R0 ;  /* 0x0000400001007387 */ /* 0x0001e20000100800 */
[----:B------:R-:W-:Y:S02]  /*12e0*/  SHF.R.S32.HI R6, RZ, 0x1f, R13 ;  /* 0x0000001fff067819 */ /* 0x000fe4000001140d */
[----:B------:R-:W-:-:S02]  /*12f0*/  SHF.R.S32.HI R6, RZ, 0x1f, R10 ;  /* 0x0000001fff067819 */ /* 0x000fc4000001140a */
[----:B------:R-:W-:Y:S02]  /*1300*/  SHF.R.S32.HI R216, RZ, 0x1f, R22 ;  /* 0x0000001fffd87819 */ /* 0x000fe40000011416 */
[----:B------:R-:W-:Y:S02]  /*1310*/  SHF.R.S32.HI R205, RZ, 0x1f, R192 ;  /* 0x0000001fffcd7819 */ /* 0x000fe400000114c0 */
[----:B------:R-:W-:Y:S02]  /*1320*/  SHF.R.S32.HI R27, RZ, 0x1f, R27 ;  /* 0x0000001fff1b7819 */ /* 0x000fe4000001141b */
[----:B------:R-:W-:Y:S02]  /*1330*/  SHF.R.S32.HI R24, RZ, 0x1f, R24 ;  /* 0x0000001fff187819 */ /* 0x000fe40000011418 */
[----:B------:R-:W-:Y:S02]  /*1340*/  SHF.R.S32.HI R16, RZ, 0x1f, R16 ;  /* 0x0000001fff107819 */ /* 0x000fe40000011410 */
[----:B------:R-:W-:-:S02]  /*1350*/  SHF.R.S32.HI R12, RZ, 0x1f, R12 ;  /* 0x0000001fff0c7819 */ /* 0x000fc4000001140c */
[----:B------:R-:W-:Y:S02]  /*1360*/  SHF.R.S32.HI R9, RZ, 0x1f, R9 ;  /* 0x0000001fff097819 */ /* 0x000fe40000011409 */
[----:B------:R-:W-:Y:S02]  /*1370*/  SHF.R.S32.HI R6, RZ, 0x1f, R7 ;  /* 0x0000001fff067819 */ /* 0x000fe40000011407 */
[----:B0-----:R-:W-:-:S07]  /*1380*/  SHF.R.S32.HI R5, RZ, 0x1f, R5 ;  /* 0x0000001fff057819 */ /* 0x001fce0000011405 */
.L_x_1856:
[----:B------:R-:W-:Y:S01]  /*1390*/  ULDC.64 UR4, c[0x0][0xa28] ;  /* 0x00028a0000047ab9 */ /* 0x000fe20000000a00 */
[----:B012---:R-:W0:Y:S01]  /*13a0*/  LDC.64 R6, c[0x0][0xa08] ;  /* 0x00028200ff067b82 */ /* 0x007e220000000a00 */
[----:B------:R-:W-:Y:S01]  /*13b0*/  ISETP.NE.U32.AND P0, PT, RZ, UR4, PT ;  /* 0x00000004ff007c0c */ /* 0x000fe2000bf05070 */
[----:B------:R-:W-:Y:S01]  /*13c0*/  IMAD.MOV.U32 R13, RZ, RZ, RZ ;  /* 0x000000ffff0d7224 */ /* 0x000fe200078e00ff */
[----:B------:R-:W-:Y:S01]  /*13d0*/  ULDC.64 UR6, c[0x0][0xa20] ;  /* 0x0002880000067ab9 */ /* 0x000fe20000000a00 */
[----:B------:R-:W-:Y:S01]  /*13e0*/  IMAD.MOV.U32 R123, RZ, RZ, RZ ;  /* 0x000000ffff7b7224 */ /* 0x000fe200078e00ff */
[----:B------:R-:W-:Y:S01]  /*13f0*/  ISETP.NE.AND.EX P0, PT, RZ, UR5, PT, P0 ;  /* 0x00000005ff007c0c */ /* 0x000fe2000bf05300 */
[----:B------:R-:W-:Y:S02]  /*1400*/  ULDC.64 UR4, c[0x0][0xa18] ;  /* 0x0002860000047ab9 */ /* 0x000fe40000000a00 */
[----:B------:R-:W-:-:S04]  /*1410*/  ISETP.NE.U32.AND P1, PT, RZ, UR4, PT ;  /* 0x00000004ff007c0c */ /* 0x000fc8000bf25070 */
[----:B------:R-:W-:Y:S01]  /*1420*/  ISETP.NE.AND.EX P1, PT, RZ, UR5, PT, P1 ;  /* 0x00000005ff007c0c */ /* 0x000fe2000bf25310 */
[----:B------:R-:W-:Y:S02]  /*1430*/  ULDC.64 UR4, c[0x0][0xa08] ;  /* 0x0002820000047ab9 */ /* 0x000fe40000000a00 */
[----:B------:R-:W-:-:S03]  /*1440*/  ISETP.NE.U32.AND P3, PT, RZ, UR4, PT ;  /* 0x00000004ff007c0c */ /* 0x000fc6000bf65070 */
[----:B----4-:R-:W1:Y:S01]  /*1450*/  @P0 LDC.64 R4, c[0x0][0xa28] ;  /* 0x00028a00ff040b82 */ /* 0x010e620000000a00 */
[----:B------:R-:W-:Y:S01]  /*1460*/  ISETP.NE.AND.EX P3, PT, RZ, UR5, PT, P3 ;  /* 0x00000005ff007c0c */ /* 0x000fe2000bf65330 */
[----:B0-----:R-:W-:-:S06]  /*1470*/  IMAD.WIDE R10, R31, 0x4, R6 ;  /* 0x000000041f0a7825 */ /* 0x001fcc00078e0206 */
[----:B---3--:R-:W0:Y:S01]  /*1480*/  @P1 LDC.64 R8, c[0x0][0xa18] ;  /* 0x00028600ff081b82 */ /* 0x008e220000000a00 */
[----:B------:R-:W-:Y:S02]  /*1490*/  ULDC UR4, c[0x0][0x288] ;  /* 0x0000a20000047ab9 */ /* 0x000fe40000000800 */
[----:B------:R-:W-:Y:S01]  /*14a0*/  IMAD.U32 R199, RZ, RZ, UR4 ;  /* 0x00000004ffc77e24 */ /* 0x000fe2000f8e00ff */
[----:B------:R2:W-:Y:S01]  /*14b0*/  STL [R1+0x4c], R31 ;  /* 0x00004c1f01007387 */ /* 0x0005e20000100800 */
[----:B------:R-:W-:-:S03]  /*14c0*/  ULDC.64 UR4, c[0x0][0x418] ;  /* 0x0001060000047ab9 */ /* 0x000fc60000000a00 */
[----:B------:R2:W5:Y:S01]  /*14d0*/  @P3 LDG.E R123, desc[UR60][R10.64] ;  /* 0x0000003c0a7b3981 */ /* 0x000562000c1e1900 */
[----:B-1----:R-:W-:-:S05]  /*14e0*/  @P0 IMAD.WIDE R4, R31, 0x4, R4 ;  /* 0x000000041f040825 */ /* 0x002fca00078e0204 */
[----:B------:R2:W5:Y:S01]  /*14f0*/  @P0 LDG.E R13, desc[UR60][R4.64] ;  /* 0x0000003c040d0981 */ /* 0x000562000c1e1900 */
[----:B0-----:R-:W-:-:S05]  /*1500*/  @P1 IMAD.WIDE R6, R31, 0x4, R8 ;  /* 0x000000041f061825 */ /* 0x001fca00078e0208 */
[----:B------:R2:W5:Y:S01]  /*1510*/  @P1 LDG.E R199, desc[UR60][R6.64] ;  /* 0x0000003c06c71981 */ /* 0x000562000c1e1900 */
[----:B------:R-:W-:Y:S01]  /*1520*/  UISETP.NE.U32.AND UP0, UPT, UR4, URZ, UPT ;  /* 0x0000003f0400728c */ /* 0x000fe2000bf05070 */
[----:B------:R-:W-:Y:S01]  /*1530*/  ISETP.NE.U32.AND P2, PT, RZ, UR6, PT ;  /* 0x00000006ff007c0c */ /* 0x000fe2000bf45070 */
[----:B------:R-:W-:Y:S01]  /*1540*/  ULDC UR6, c[0x0][0x2f0] ;  /* 0x0000bc0000067ab9 */ /* 0x000fe20000000800 */
[----:B------:R-:W-:Y:S01]  /*1550*/  ULDC UR4, c[0x0][0x424] ;  /* 0x0001090000047ab9 */ /* 0x000fe20000000800 */
[----:B------:R-:W-:Y:S01]  /*1560*/  UISETP.NE.AND.EX UP0, UPT, UR5, URZ, UPT, UP0 ;  /* 0x0000003f0500728c */ /* 0x000fe2000bf05300 */
[----:B------:R-:W-:-:S03]  /*1570*/  LOP3.LUT R3, R30, 0xff000000, RZ, 0xc0, !PT ;  /* 0xff0000001e037812 */ /* 0x000fc600078ec0ff */
[----:B------:R-:W-:Y:S01]  /*1580*/  USEL UR4, UR4, 0x1, UP0 ;  /* 0x0000000104047887 */ /* 0x000fe20008000000 */
[----:B------:R-:W-:Y:S01]  /*1590*/  ISETP.NE.AND.EX P2, PT, RZ, UR7, PT, P2 ;  /* 0x00000007ff007c0c */ /* 0x000fe2000bf45320 */
[----:B------:R-:W-:Y:S01]  /*15a0*/  ULDC UR7, c[0x0][0x348] ;  /* 0x0000d20000077ab9 */ /* 0x000fe20000000800 */
[C---:B------:R-:W-:Y:S01]  /*15b0*/  LOP3.LUT R0, R30.reuse, 0xff0000, RZ, 0xc0, !PT ;  /* 0x00ff00001e007812 */ /* 0x040fe200078ec0ff */
[----:B------:R-:W-:Y:S01]  /*15c0*/  UIMAD UR6, UR4, UR6, URZ ;  /* 0x00000006040672a4 */ /* 0x000fe2000f8e023f */
[----:B------:R-:W-:Y:S02]  /*15d0*/  SHF.R.U32.HI R3, RZ, 0x8, R3 ;  /* 0x00000008ff037819 */ /* 0x000fe40000011603 */
[----:B------:R-:W-:Y:S02]  /*15e0*/  LOP3.LUT R201, R30, 0xffff, RZ, 0xc0, !PT ;  /* 0x0000ffff1ec97812 */ /* 0x000fe400078ec0ff */
[----:B------:R-:W-:Y:S01]  /*15f0*/  LEA.HI R14, R0, R3, RZ, 0x10 ;  /* 0x00000003000e7211 */ /* 0x000fe200078f80ff */
[----:B--2---:R-:W-:Y:S06]  /*1600*/  @P1 BRA `(.L_x_1549) ;  /* 0x0000000000241947 */ /* 0x004fec0003800000 */
        /* <DEDUP_REMOVED lines=9> */
.L_x_1549:
[----:B------:R-:W-:Y:S01]  /*16a0*/  MOV R25, UR7 ;  /* 0x0000000700197c02 */ /* 0x000fe20008000f00 */
[----:B------:R-:W-:Y:S01]  /*16b0*/  IMAD.U32 R26, RZ, RZ, UR6 ;  /* 0x00000006ff1a7e24 */ /* 0x000fe2000f8e00ff */
[----:B------:R-:W-:Y:S06]  /*16c0*/  @!P2 BRA `(.L_x_1550) ;  /* 0x000000000010a947 */ /* 0x000fec0003800000 */
[----:B------:R-:W0:Y:S02]  /*16d0*/  LDC.64 R26, c[0x0][0xa20] ;  /* 0x00028800ff1a7b82 */ /* 0x000e240000000a00 */
[----:B0-----:R-:W-:-:S06]  /*16e0*/  IMAD.WIDE R26, R31, 0x4, R26 ;  /* 0x000000041f1a7825 */ /* 0x001fcc00078e021a */
[----:B------:R0:W5:Y:S01]  /*16f0*/  LDG.E R26, desc[UR60][R26.64] ;  /* 0x0000003c1a1a7981 */ /* 0x000162000c1e1900 */
[----:B------:R-:W-:Y:S05]  /*1700*/  BRA `(.L_x_1551) ;  /* 0x0000000000107947 */ /* 0x000fea0003800000 */
.L_x_1550:
[----:B------:R-:W-:Y:S05]  /*1710*/  @!P3 BRA `(.L_x_1551) ;  /* 0x00000000000cb947 */ /* 0x000fea0003800000 */
[----:B------:R-:W2:Y:S04]  /*1720*/  LDG.E R3, desc[UR60][R10.64] ;  /* 0x0000003c0a037981 */ /* 0x000ea8000c1e1900 */
[----:B------:R-:W2:Y:S02]  /*1730*/  LDG.E R26, desc[UR60][R10.64+0x4] ;  /* 0x0000043c0a1a7981 */ /* 0x000ea4000c1e1900 */
[----:B--2---:R-:W-:-:S07]  /*1740*/  IMAD.IADD R26, R26, 0x1, -R3 ;  /* 0x000000011a1a7824 */ /* 0x004fce00078e0a03 */
.L_x_1551:
[----:B------:R-:W-:Y:S01]  /*1750*/  ULDC.64 UR4, c[0x0][0xa10] ;  /* 0x0002840000047ab9 */ /* 0x000fe20000000a00 */
[----:B------:R-:W1:Y:S01]  /*1760*/  LDC R4, c[0x0][0x448] ;  /* 0x00011200ff047b82 */ /* 0x000e620000000800 */
[----:B------:R-:W-:-:S04]  /*1770*/  ISETP.NE.U32.AND P0, PT, RZ, UR4, PT ;  /* 0x00000004ff007c0c */ /* 0x000fc8000bf05070 */
[----:B------:R-:W-:Y:S01]  /*1780*/  ISETP.NE.AND.EX P0, PT, RZ, UR5, PT, P0 ;  /* 0x00000005ff007c0c */ /* 0x000fe2000bf05300 */
[----:B------:R-:W-:Y:S02]  /*1790*/  ULDC.64 UR4, c[0x0][0xa30] ;  /* 0x00028c0000047ab9 */ /* 0x000fe40000000a00 */
[----:B------:R-:W-:-:S04]  /*17a0*/  ISETP.NE.U32.AND P1, PT, RZ, UR4, PT ;  /* 0x00000004ff007c0c */ /* 0x000fc8000bf25070 */
[----:B------:R-:W-:-:S06]  /*17b0*/  ISETP.NE.AND.EX P1, PT, RZ, UR5, PT, P1 ;  /* 0x00000005ff007c0c */ /* 0x000fcc000bf25310 */
[----:B------:R-:W2:Y:S08]  /*17c0*/  @P0 LDC.64 R6, c[0x0][0xa10] ;  /* 0x00028400ff060b82 */ /* 0x000eb00000000a00 */
[----:B------:R-:W3:Y:S01]  /*17d0*/  @P1 LDC.64 R8, c[0x0][0xa30] ;  /* 0x00028c00ff081b82 */ /* 0x000ee20000000a00 */
[----:B--2---:R-:W-:-:S05]  /*17e0*/  @P0 IMAD.WIDE R6, R31, 0x4, R6 ;  /* 0x000000041f060825 */ /* 0x004fca00078e0206 */
[----:B------:R-:W2:Y:S04]  /*17f0*/  @P0 LDG.E R0, desc[UR60][R6.64] ;  /* 0x0000003c06000981 */ /* 0x000ea8000c1e1900 */
[----:B------:R-:W2:Y:S01]  /*1800*/  @P0 LDG.E R3, desc[UR60][R6.64+0x4] ;  /* 0x0000043c06030981 */ /* 0x000ea2000c1e1900 */
[----:B-----5:R-:W-:Y:S02]  /*1810*/  IMAD.MOV.U32 R135, RZ, RZ, R26 ;  /* 0x000000ffff877224 */ /* 0x020fe400078e001a */
[----:B---3--:R-:W-:-:S05]  /*1820*/  @P1 IMAD.WIDE R8, R31, 0x4, R8 ;  /* 0x000000041f081825 */ /* 0x008fca00078e0208 */
[----:B------:R3:W5:Y:S01]  /*1830*/  @P1 LDG.E R135, desc[UR60][R8.64] ;  /* 0x0000003c08871981 */ /* 0x000762000c1e1900 */
[----:B-1----:R-:W-:Y:S01]  /*1840*/  ISETP.NE.AND P1, PT, R4, 0x1, PT ;  /* 0x000000010400780c */ /* 0x002fe20003f25270 */
[----:B------:R-:W-:Y:S01]  /*1850*/  IMAD.SHL.U32 R11, R29, 0x80, RZ ;  /* 0x000000801d0b7824 */ /* 0x000fe200078e00ff */
[----:B------:R-:W1:Y:S01]  /*1860*/  LDC.64 R4, c[0x0][0x9e0] ;  /* 0x00027800ff047b82 */ /* 0x000e620000000a00 */
[----:B------:R-:W-:-:S03]  /*1870*/  IMAD.IADD R20, R26, 0x1, -R13 ;  /* 0x000000011a147824 */ /* 0x000fc600078e0a0d */
[----:B------:R4:W-:Y:S07]  /*1880*/  STL [R1+0x38], R11 ;  /* 0x0000380b01007387 */ /* 0x0009ee0000100800 */
[----:B------:R-:W0:Y:S08]  /*1890*/  @P1 LDC R10, c[0x0][0x44c] ;  /* 0x00011300ff0a1b82 */ /* 0x000e300000000800 */
[----:B------:R-:W3:Y:S01]  /*18a0*/  @P1 LDC R12, c[0x0][0x450] ;  /* 0x00011400ff0c1b82 */ /* 0x000ee20000000800 */
[----:B-1----:R-:W-:Y:S01]  /*18b0*/  ISETP.GE.AND P2, PT, R5, 0x1, PT ;  /* 0x000000010500780c */ /* 0x002fe20003f46270 */
[----:B--2---:R-:W-:Y:S01]  /*18c0*/  @P0 IMAD.IADD R25, R3, 0x1, -R0 ;  /* 0x0000000103190824 */ /* 0x004fe200078e0a00 */
[----:B------:R-:W-:-:S03]  /*18d0*/  IADD3 R3, R11, 0x7f, RZ ;  /* 0x0000007f0b037810 */ /* 0x000fc60007ffe0ff */
[----:B------:R-:W-:Y:S02]  /*18e0*/  IMAD.IADD R200, R20, 0x1, R25 ;  /* 0x0000000114c87824 */ /* 0x000fe400078e0219 */
[----:B0-----:R-:W-:-:S04]  /*18f0*/  @P1 IMAD.HI.U32 R7, R3, R10, RZ ;  /* 0x0000000a03071227 */ /* 0x001fc800078e00ff */
[----:B------:R-:W-:Y:S02]  /*1900*/  VIADD R0, R200, 0x5f ;  /* 0x0000005fc8007836 */ /* 0x000fe40000000000 */
[----:B------:R-:W-:Y:S01]  /*1910*/  IMAD.MOV.U32 R6, RZ, RZ, R3 ;  /* 0x000000ffff067224 */ /* 0x000fe200078e0003 */
[----:B---3--:R-:W-:Y:S01]  /*1920*/  @P1 SHF.R.U32.HI R6, RZ, R12, R7 ;  /* 0x0000000cff061219 */ /* 0x008fe20000011607 */
[----:B------:R-:W-:Y:S01]  /*1930*/  IMAD.HI R0, R0, 0x2aaaaaab, RZ ;  /* 0x2aaaaaab00007827 */ /* 0x000fe200078e02ff */
[----:B------:R-:W-:-:S04]  /*1940*/  IADD3 R7, R200, 0x1, -R199 ;  /* 0x00000001c8077810 */ /* 0x000fc80007ffe8c7 */
[----:B------:R-:W-:Y:S01]  /*1950*/  SHF.R.U32.HI R3, RZ, 0x1f, R0 ;  /* 0x0000001fff037819 */ /* 0x000fe20000011600 */
[----:B------:R-:W-:-:S03]  /*1960*/  IMAD.IADD R9, R7, 0x1, R6 ;  /* 0x0000000107097824 */ /* 0x000fc600078e0206 */
[----:B------:R-:W-:Y:S01]  /*1970*/  LEA.HI.SX32 R136, R0, R3, 0x1c ;  /* 0x0000000300887211 */ /* 0x000fe200078fe2ff */
[----:B------:R-:W-:Y:S01]  /*1980*/  IMAD.IADD R4, R9, 0x1, R4 ;  /* 0x0000000109047824 */ /* 0x000fe200078e0204 */
[----:B----4-:R-:W-:Y:S06]  /*1990*/  @!P2 BRA `(.L_x_1552) ;  /* 0x000000000048a947 */ /* 0x010fec0003800000 */
[C---:B------:R-:W-:Y:S01]  /*19a0*/  ISETP.GT.AND P0, PT, R9.reuse, RZ, PT ;  /* 0x000000ff0900720c */ /* 0x040fe20003f04270 */
[----:B------:R-:W-:Y:S01]  /*19b0*/  BSSY B0, `(.L_x_1553) ;  /* 0x000000e000007945 */ /* 0x000fe20003800000 */
[----:B------:R-:W-:-:S11]  /*19c0*/  VIADD R0, R9, 0xffffffff ;  /* 0xffffffff09007836 */ /* 0x000fd60000000000 */
[----:B------:R-:W-:Y:S05]  /*19d0*/  @P0 BRA `(.L_x_1554) ;  /* 0x00000000001c0947 */ /* 0x000fea0003800000 */
[----:B------:R-:W-:Y:S02]  /*19e0*/  ISETP.NE.AND P0, PT, R5, 0x1, PT ;  /* 0x000000010500780c */ /* 0x000fe40003f05270 */
[----:B------:R-:W-:-:S11]  /*19f0*/  IADD3 R3, -R9, RZ, RZ ;  /* 0x000000ff09037210 */ /* 0x000fd60007ffe1ff */
[----:B------:R-:W0:Y:S02]  /*1a00*/  @P0 LDC.64 R6, c[0x0][0x9e8] ;  /* 0x00027a00ff060b82 */ /* 0x000e240000000a00 */
[----:B0-----:R-:W-:-:S05]  /*1a10*/  @P0 IMAD.HI.U32 R0, R3, R6, RZ ;  /* 0x0000000603000227 */ /* 0x001fca00078e00ff */
[----:B------:R-:W-:-:S04]  /*1a20*/  @P0 SHF.R.U32.HI R3, RZ, R7, R0 ;  /* 0x00000007ff030219 */ /* 0x000fc80000011600 */
[----:B------:R-:W-:Y:S01]  /*1a30*/  LOP3.LUT R0, RZ, R3, RZ, 0x33, !PT ;  /* 0x00000003ff007212 */ /* 0x000fe200078e33ff */
[----:B------:R-:W-:Y:S06]  /*1a40*/  BRA `(.L_x_1555) ;  /* 0x0000000000107947 */ /* 0x000fec0003800000 */
.L_x_1554:
[----:B------:R-:W-:-:S13]  /*1a50*/  ISETP.NE.AND P0, PT, R5, 0x1, PT ;  /* 0x000000010500780c */ /* 0x000fda0003f05270 */
[----:B------:R-:W0:Y:S02]  /*1a60*/  @P0 LDC.64 R6, c[0x0][0x9e8] ;  /* 0x00027a00ff060b82 */ /* 0x000e240000000a00 */
[----:B0-----:R-:W-:-:S05]  /*1a70*/  @P0 IMAD.HI.U32 R6, R0, R6, RZ ;  /* 0x0000000600060227 */ /* 0x001fca00078e00ff */
[----:B------:R-:W-:-:S07]  /*1a80*/  @P0 SHF.R.U32.HI R0, RZ, R7, R6 ;  /* 0x00000007ff000219 */ /* 0x000fce0000011606 */
.L_x_1555:
[----:B------:R-:W-:Y:S05]  /*1a90*/  BSYNC B0 ;  /* 0x0000000000007941 */ /* 0x000fea0003800000 */
.L_x_1553:
[----:B------:R-:W-:-:S05]  /*1aa0*/  IMAD R3, R0, R5, R5 ;  /* 0x0000000500037224 */ /* 0x000fca00078e0205 */
[----:B------:R-:W-:-:S07]  /*1ab0*/  VIMNMX R4, R4, R3, PT ;  /* 0x0000000304047248 */ /* 0x000fce0003fe0100 */
.L_x_1552:
[----:B------:R-:W0:Y:S01]  /*1ac0*/  @P1 LDC R6, c[0x0][0x44c] ;  /* 0x00011300ff061b82 */ /* 0x000e220000000800 */
[----:B------:R-:W-:Y:S01]  /*1ad0*/  VIADD R4, R4, 0x5f ;  /* 0x0000005f04047836 */ /* 0x000fe20000000000 */
[----:B------:R-:W-:Y:S01]  /*1ae0*/  ULDC UR4, c[0x0][0x9dc] ;  /* 0x0002770000047ab9 */ /* 0x000fe20000000800 */
[----:B------:R-:W-:Y:S02]  /*1af0*/  IMAD.MOV.U32 R0, RZ, RZ, R11 ;  /* 0x000000ffff007224 */ /* 0x000fe400078e000b */
[----:B------:R-:W-:-:S03]  /*1b00*/  IMAD.HI R4, R4, 0x2aaaaaab, RZ ;  /* 0x2aaaaaab04047827 */ /* 0x000fc600078e02ff */
[----:B------:R-:W1:Y:S01]  /*1b10*/  @P1 LDC R7, c[0x0][0x450] ;  /* 0x00011400ff071b82 */ /* 0x000e620000000800 */
[----:B------:R-:W-:Y:S01]  /*1b20*/  IMAD.IADD R137, R200, 0x1, -R199 ;  /* 0x00000001c8897824 */ /* 0x000fe200078e0ac7 */
[----:B------:R-:W-:-:S04]  /*1b30*/  SHF.R.U32.HI R3, RZ, 0x1f, R4 ;  /* 0x0000001fff037819 */ /* 0x000fc80000011604 */
[----:B------:R-:W-:-:S04]  /*1b40*/  LEA.HI.SX32 R3, R4, R3, 0x1c ;  /* 0x0000000304037211 */ /* 0x000fc800078fe2ff */
[----:B------:R-:W-:Y:S01]  /*1b50*/  VIMNMX R8, R136, R3, PT ;  /* 0x0000000388087248 */ /* 0x000fe20003fe0100 */
[----:B0-----:R-:W-:-:S05]  /*1b60*/  @P1 IMAD.HI.U32 R6, R11, R6, RZ ;  /* 0x000000060b061227 */ /* 0x001fca00078e00ff */
[----:B-1----:R-:W-:-:S05]  /*1b70*/  @P1 SHF.R.U32.HI R0, RZ, R7, R6 ;  /* 0x00000007ff001219 */ /* 0x002fca0000011606 */
[----:B------:R-:W-:-:S04]  /*1b80*/  IMAD.IADD R0, R137, 0x1, R0 ;  /* 0x0000000189007824 */ /* 0x000fc800078e0200 */
[----:B------:R-:W-:Y:S01]  /*1b90*/  VIADD R3, R0, -UR4 ;  /* 0x8000000400037c36 */ /* 0x000fe20008000000 */
[----:B------:R-:W-:Y:S06]  /*1ba0*/  @!P2 BRA `(.L_x_1556) ;  /* 0x000000000044a947 */ /* 0x000fec0003800000 */
[----:B------:R-:W-:Y:S01]  /*1bb0*/  ISETP.GT.AND P0, PT, R0, -0x1, PT ;  /* 0xffffffff0000780c */ /* 0x000fe20003f04270 */
[----:B------:R-:W-:-:S12]  /*1bc0*/  BSSY B0, `(.L_x_1557) ;  /* 0x000000d000007945 */ /* 0x000fd80003800000 */
        /* <DEDUP_REMOVED lines=8> */
.L_x_1558:
[----:B------:R-:W-:-:S13]  /*1c50*/  ISETP.NE.AND P0, PT, R5, 0x1, PT ;  /* 0x000000010500780c */ /* 0x000fda0003f05270 */
[----:B------:R-:W0:Y:S02]  /*1c60*/  @P0 LDC.64 R6, c[0x0][0x9e8] ;  /* 0x00027a00ff060b82 */ /* 0x000e240000000a00 */
[----:B0-----:R-:W-:-:S05]  /*1c70*/  @P0 IMAD.HI.U32 R4, R0, R6, RZ ;  /* 0x0000000600040227 */ /* 0x001fca00078e00ff */
[----:B------:R-:W-:-:S07]  /*1c80*/  @P0 SHF.R.U32.HI R0, RZ, R7, R4 ;  /* 0x00000007ff000219 */ /* 0x000fce0000011604 */
.L_x_1559:
[----:B------:R-:W-:Y:S05]  /*1c90*/  BSYNC B0 ;  /* 0x0000000000007941 */ /* 0x000fea0003800000 */
.L_x_1557:
[----:B------:R-:W-:-:S05]  /*1ca0*/  IMAD R0, R0, R5, RZ ;  /* 0x0000000500007224 */ /* 0x000fca00078e02ff */
[----:B------:R-:W-:-:S07]  /*1cb0*/  VIMNMX R3, R3, R0, !PT ;  /* 0x0000000003037248 */ /* 0x000fce0007fe0100 */
.L_x_1556:
[----:B------:R-:W-:Y:S01]  /*1cc0*/  IMAD.HI R3, R3, 0x2aaaaaab, RZ ;  /* 0x2aaaaaab03037827 */ /* 0x000fe200078e02ff */
[----:B------:R-:W-:Y:S01]  /*1cd0*/  LOP3.LUT R13, R14, 0xff, RZ, 0xc0, !PT ;  /* 0x000000ff0e0d7812 */ /* 0x000fe200078ec0ff */
[----:B------:R-:W-:Y:S01]  /*1ce0*/  BSSY B0, `(.L_x_1560) ;  /* 0x0000029000007945 */ /* 0x000fe20003800000 */
[----:B------:R-:W-:Y:S02]  /*1cf0*/  SHF.R.U32.HI R4, RZ, 0x10, R14 ;  /* 0x00000010ff047819 */ /* 0x000fe4000001160e */
[----:B------:R-:W-:Y:S01]  /*1d00*/  SHF.R.U32.HI R0, RZ, 0x1f, R3 ;  /* 0x0000001fff007819 */ /* 0x000fe20000011603 */
[----:B------:R0:W-:Y:S03]  /*1d10*/  STL [R1+0x54], R13 ;  /* 0x0000540d01007387 */ /* 0x0001e60000100800 */
[----:B------:R-:W-:Y:S01]  /*1d20*/  LEA.HI.SX32 R0, R3, R0, 0x1c ;  /* 0x0000000003007211 */ /* 0x000fe200078fe2ff */
[----:B------:R0:W-:Y:S03]  /*1d30*/  STL [R1+0x48], R4 ;  /* 0x0000480401007387 */ /* 0x0001e60000100800 */
[----:B------:R-:W-:Y:S01]  /*1d40*/  VIMNMX R9, RZ, R0, !PT ;  /* 0x00000000ff097248 */ /* 0x000fe20007fe0100 */
[----:B------:R-:W-:-:S03]  /*1d50*/  IMAD.MOV.U32 R0, RZ, RZ, RZ ;  /* 0x000000ffff007224 */ /* 0x000fc600078e00ff */
[----:B------:R-:W-:-:S13]  /*1d60*/  ISETP.GT.AND P0, PT, R8, R9, PT ;  /* 0x000000090800720c */ /* 0x000fda0003f04270 */
[----:B0-----:R-:W-:Y:S05]  /*1d70*/  @!P0 BRA `(.L_x_1561) ;  /* 0x00000000007c8947 */ /* 0x001fea0003800000 */
[----:B------:R-:W-:Y:S01]  /*1d80*/  ISETP.NE.AND P0, PT, R4, RZ, PT ;  /* 0x000000ff0400720c */ /* 0x000fe20003f05270 */
[----:B------:R-:W-:-:S03]  /*1d90*/  ULDC UR4, c[0x0][0x9f0] ;  /* 0x00027c0000047ab9 */ /* 0x000fc60000000800 */
[----:B------:R-:W-:-:S04]  /*1da0*/  SEL R11, R4, UR4, P0 ;  /* 0x00000004040b7c07 */ /* 0x000fc80008000000 */
[-C--:B------:R-:W-:Y:S02]  /*1db0*/  IABS R6, R11.reuse ;  /* 0x0000000b00067213 */ /* 0x080fe40000000000 */
[----:B------:R-:W-:Y:S02]  /*1dc0*/  IADD3 R0, R11, -0x1, R8 ;  /* 0xffffffff0b007810 */ /* 0x000fe40007ffe008 */
[----:B------:R-:W0:Y:S01]  /*1dd0*/  I2F.RP R3, R6 ;  /* 0x0000000600037306 */ /* 0x000e220000209400 */
[----:B------:R-:W-:Y:S02]  /*1de0*/  IABS R12, R11 ;  /* 0x0000000b000c7213 */ /* 0x000fe40000000000 */
[----:B------:R-:W-:-:S05]  /*1df0*/  IMAD.IADD R0, R0, 0x1, -R9 ;  /* 0x0000000100007824 */ /* 0x000fca00078e0a09 */
[----:B------:R-:W-:Y:S02]  /*1e00*/  IABS R10, R0 ;  /* 0x00000000000a7213 */ /* 0x000fe40000000000 */
[----:B------:R-:W-:-:S04]  /*1e10*/  LOP3.LUT R0, R0, R11, RZ, 0x3c, !PT ;  /* 0x0000000b00007212 */ /* 0x000fc800078e3cff */
[----:B------:R-:W-:Y:S01]  /*1e20*/  ISETP.GE.AND P2, PT, R0, RZ, PT ;  /* 0x000000ff0000720c */ /* 0x000fe20003f46270 */
[----:B0-----:R-:W0:Y:S02]  /*1e30*/  MUFU.RCP R3, R3 ;  /* 0x0000000300037308 */ /* 0x001e240000001000 */
[----:B0-----:R-:W-:Y:S01]  /*1e40*/  IADD3 R4, R3, 0xffffffe, RZ ;  /* 0x0ffffffe03047810 */ /* 0x001fe20007ffe0ff */
[----:B------:R-:W-:-:S05]  /*1e50*/  IMAD.MOV R3, RZ, RZ, -R12 ;  /* 0x000000ffff037224 */ /* 0x000fca00078e0a0c */
[----:B------:R0:W1:Y:S02]  /*1e60*/  F2I.FTZ.U32.TRUNC.NTZ R5, R4 ;  /* 0x0000000400057305 */ /* 0x000064000021f000 */
[----:B0-----:R-:W-:Y:S02]  /*1e70*/  IMAD.MOV.U32 R4, RZ, RZ, RZ ;  /* 0x000000ffff047224 */ /* 0x001fe400078e00ff */
[----:B-1----:R-:W-:-:S04]  /*1e80*/  IMAD.MOV R7, RZ, RZ, -R5 ;  /* 0x000000ffff077224 */ /* 0x002fc800078e0a05 */
[----:B------:R-:W-:-:S04]  /*1e90*/  IMAD R7, R7, R6, RZ ;  /* 0x0000000607077224 */ /* 0x000fc800078e02ff */
[----:B------:R-:W-:-:S04]  /*1ea0*/  IMAD.HI.U32 R5, R5, R7, R4 ;  /* 0x0000000705057227 */ /* 0x000fc800078e0004 */
[----:B------:R-:W-:-:S04]  /*1eb0*/  IMAD.MOV.U32 R4, RZ, RZ, R10 ;  /* 0x000000ffff047224 */ /* 0x000fc800078e000a */
[----:B------:R-:W-:-:S04]  /*1ec0*/  IMAD.HI.U32 R5, R5, R4, RZ ;  /* 0x0000000405057227 */ /* 0x000fc800078e00ff */
[----:B------:R-:W-:-:S05]  /*1ed0*/  IMAD R3, R5, R3, R4 ;  /* 0x0000000305037224 */ /* 0x000fca00078e0204 */
[----:B------:R-:W-:-:S13]  /*1ee0*/  ISETP.GT.U32.AND P1, PT, R6, R3, PT ;  /* 0x000000030600720c */ /* 0x000fda0003f24070 */
[----:B------:R-:W-:Y:S01]  /*1ef0*/  @!P1 IMAD.IADD R3, R3, 0x1, -R6 ;  /* 0x0000000103039824 */ /* 0x000fe200078e0a06 */
[----:B------:R-:W-:Y:S02]  /*1f00*/  @!P1 IADD3 R5, R5, 0x1, RZ ;  /* 0x0000000105059810 */ /* 0x000fe40007ffe0ff */
[----:B------:R-:W-:Y:S02]  /*1f10*/  ISETP.NE.AND P1, PT, R11, RZ, PT ;  /* 0x000000ff0b00720c */ /* 0x000fe40003f25270 */
[----:B------:R-:W-:-:S13]  /*1f20*/  ISETP.GE.U32.AND P0, PT, R3, R6, PT ;  /* 0x000000060300720c */ /* 0x000fda0003f06070 */
[----:B------:R-:W-:-:S04]  /*1f30*/  @P0 VIADD R5, R5, 0x1 ;  /* 0x0000000105050836 */ /* 0x000fc80000000000 */
[----:B------:R-:W-:-:S04]  /*1f40*/  IMAD.MOV.U32 R0, RZ, RZ, R5 ;  /* 0x000000ffff007224 */ /* 0x000fc800078e0005 */
[----:B------:R-:W-:Y:S01]  /*1f50*/  @!P2 IMAD.MOV R0, RZ, RZ, -R0 ;  /* 0x000000ffff00a224 */ /* 0x000fe200078e0a00 */
[----:B------:R-:W-:-:S07]  /*1f60*/  @!P1 LOP3.LUT R0, RZ, R11, RZ, 0x33, !PT ;  /* 0x0000000bff009212 */ /* 0x000fce00078e33ff */
.L_x_1561:
[----:B------:R-:W-:Y:S05]  /*1f70*/  BSYNC B0 ;  /* 0x0000000000007941 */ /* 0x000fea0003800000 */
.L_x_1560:
[----:B------:R-:W-:Y:S01]  /*1f80*/  IMAD R3, R13, R0, R9 ;  /* 0x000000000d037224 */ /* 0x000fe200078e0209 */
        /* <DEDUP_REMOVED lines=8> */
[----:B------:R-:W-:-:S05]  /*2010*/  SHF.R.U32.HI R120, RZ, 0x6, R121 ;  /* 0x00000006ff787819 */ /* 0x000fca0000011679 */
[----:B------:R-:W-:-:S06]  /*2020*/  IMAD.MOV.U32 R24, RZ, RZ, R120 ;  /* 0x000000ffff187224 */ /* 0x000fcc00078e0078 */
        /* <DEDUP_REMOVED lines=18> */
[----:B------:R-:W-:Y:S01]  /*2150*/  MOV R12, 0x1 ;  /* 0x00000001000c7802 */ /* 0x000fe20000000f00 */
[----:B------:R-:W-:Y:S02]  /*2160*/  IMAD.U32 R7, RZ, RZ, UR5 ;  /* 0x00000005ff077e24 */ /* 0x000fe4000f8e00ff */
[----:B------:R-:W-:-:S02]  /*2170*/  IMAD.U32 R10, RZ, RZ, UR6 ;  /* 0x00000006ff0a7e24 */ /* 0x000fc4000f8e00ff */
[----:B------:R-:W-:Y:S02]  /*2180*/  IMAD.U32 R11, RZ, RZ, UR7 ;  /* 0x00000007ff0b7e24 */ /* 0x000fe4000f8e00ff */
[----:B------:R-:W-:Y:S02]  /*2190*/  IMAD.MOV.U32 R8, RZ, RZ, 0x70 ;  /* 0x00000070ff087424 */ /* 0x000fe400078e00ff */
[----:B------:R-:W-:-:S07]  /*21a0*/  IMAD.MOV.U32 R13, RZ, RZ, RZ ;  /* 0x000000ffff0d7224 */ /* 0x000fce00078e00ff */
[----:B------:R-:W-:-:S07]  /*21b0*/  LEPC R20, `(.L_x_1564) ;  /* 0x000000001014794e */ /* 0x000fce0000000000 */
[----:B0----5:R-:W-:Y:S05]  /*21c0*/  CALL.ABS.NOINC R14 ;  /* 0x000000000e007343 */ /* 0x021fea0003c00000 */
.L_x_1564:
[----:B------:R-:W-:Y:S05]  /*21d0*/  BSYNC B6 ;  /* 0x0000000000067941 */ /* 0x000fea0003800000 */
.L_x_1563:
        /* <DEDUP_REMOVED lines=12> */
[----:B------:R-:W-:Y:S02]  /*22a0*/  IMAD.U32 R11, RZ, RZ, UR7 ;  /* 0x00000007ff0b7e24 */ /* 0x000fe4000f8e00ff */
[----:B------:R-:W-:-:S02]  /*22b0*/  IMAD.U32 R6, RZ, RZ, UR4 ;  /* 0x00000004ff067e24 */ /* 0x000fc4000f8e00ff */
[----:B------:R-:W-:Y:S02]  /*22c0*/  IMAD.U32 R7, RZ, RZ, UR5 ;  /* 0x00000005ff077e24 */ /* 0x000fe4000f8e00ff */
[----:B------:R-:W-:Y:S02]  /*22d0*/  IMAD.MOV.U32 R8, RZ, RZ, 0x70 ;  /* 0x00000070ff087424 */ /* 0x000fe400078e00ff */
[----:B------:R-:W-:Y:S02]  /*22e0*/  IMAD.MOV.U32 R12, RZ, RZ, 0x1 ;  /* 0x00000001ff0c7424 */ /* 0x000fe400078e00ff */
[----:B------:R-:W-:-:S07]  /*22f0*/  IMAD.MOV.U32 R13, RZ, RZ, RZ ;  /* 0x000000ffff0d7224 */ /* 0x000fce00078e00ff */
[----:B------:R-:W-:-:S07]  /*2300*/  LEPC R20, `(.L_x_1566) ;  /* 0x000000001014794e */ /* 0x000fce0000000000 */
[----:B0----5:R-:W-:Y:S05]  /*2310*/  CALL.ABS.NOINC R14 ;  /* 0x000000000e007343 */ /* 0x021fea0003c00000 */
.L_x_1566:
[----:B------:R-:W-:Y:S05]  /*2320*/  BSYNC B6 ;  /* 0x0000000000067941 */ /* 0x000fea0003800000 */
.L_x_1565:
[----:B------:R-:W-:Y:S01]  /*2330*/  ULDC.64 UR4, c[0x0][0x9f8] ;  /* 0x00027e0000047ab9 */ /* 0x000fe20000000a00 */
[----:B------:R-:W2:Y:S01]  /*2340*/  LDL R28, [R1+0x34] ;  /* 0x00003400011c7983 */ /* 0x000ea20000100800 */
[----:B------:R-:W-:-:S03]  /*2350*/  ISETP.NE.U32.AND P0, PT, RZ, UR4, PT ;  /* 0x00000004ff007c0c */ /* 0x000fc6000bf05070 */
[----:B------:R-:W3:Y:S01]  /*2360*/  LDL R20, [R1+0x30] ;  /* 0x0000300001147983 */ /* 0x000ee20000100800 */
[----:B------:R-:W-:Y:S01]  /*2370*/  ISETP.NE.AND.EX P0, PT, RZ, UR5, PT, P0 ;  /* 0x00000005ff007c0c */ /* 0x000fe2000bf05300 */
[----:B------:R-:W-:Y:S01]  /*2380*/  IMAD.MOV.U32 R0, RZ, RZ, R31 ;  /* 0x000000ffff007224 */ /* 0x000fe200078e001f */
[----:B------:R-:W-:Y:S01]  /*2390*/  ULDC UR4, c[0x0][0x2f4] ;  /* 0x0000bd0000047ab9 */ /* 0x000fe20000000800 */
[----:B------:R-:W0:Y:S01]  /*23a0*/  S2R R7, SR_TID.X ;  /* 0x0000000000077919 */ /* 0x000e220000002100 */
[----:B------:R-:W1:Y:S08]  /*23b0*/  LDC.64 R96, c[0x0][0x3f8] ;  /* 0x0000fe00ff607b82 */ /* 0x000e700000000a00 */
[----:B------:R-:W4:Y:S08]  /*23c0*/  LDC R119, c[0x0][0x3f4] ;  /* 0x0000fd00ff777b82 */ /* 0x000f300000000800 */
[----:B------:R-:W0:Y:S08]  /*23d0*/  @P0 LDC.64 R4, c[0x0][0x9f8] ;  /* 0x00027e00ff040b82 */ /* 0x000e300000000a00 */
[----:B------:R-:W4:Y:S01]  /*23e0*/  LDC.64 R90, c[0x0][0x408] ;  /* 0x00010200ff5a7b82 */ /* 0x000f220000000a00 */
[----:B0-----:R-:W-:-:S05]  /*23f0*/  @P0 IMAD.WIDE R4, R31, 0x4, R4 ;  /* 0x000000041f040825 */ /* 0x001fca00078e0204 */
[----:B------:R0:W3:Y:S01]  /*2400*/  @P0 LDG.E R0, desc[UR60][R4.64] ;  /* 0x0000003c04000981 */ /* 0x0000e2000c1e1900 */
[----:B------:R-:W-:Y:S01]  /*2410*/  ISETP.GE.AND P1, PT, R195, UR4, PT ;  /* 0x00000004c3007c0c */ /* 0x000fe2000bf26270 */
[C-C-:B-1----:R-:W-:Y:S01]  /*2420*/  IMAD.WIDE.U32 R98, R219.reuse, R96, R18.reuse ;  /* 0x00000060db627225 */ /* 0x142fe200078e0012 */
[----:B------:R-:W-:Y:S01]  /*2430*/  ISETP.GE.AND P0, PT, R18, UR4, PT ;  /* 0x0000000412007c0c */ /* 0x000fe2000bf06270 */
[----:B------:R-:W1:Y:S01]  /*2440*/  S2R R138, SR_TID.X ;  /* 0x00000000008a7919 */ /* 0x000e620000002100 */
[----:B------:R-:W-:Y:S01]  /*2450*/  SEL R6, RZ, 0xffffffff, P1 ;  /* 0xffffffffff067807 */ /* 0x000fe20000800000 */
[----:B----4-:R-:W-:Y:S01]  /*2460*/  IMAD.WIDE.U32 R92, R219, R90, R18 ;  /* 0x0000005adb5c7225 */ /* 0x010fe200078e0012 */
[----:B------:R-:W-:Y:S02]  /*2470*/  SEL R3, RZ, 0x1, P0 ;  /* 0x00000001ff037807 */ /* 0x000fe40000000000 */
[----:B------:R-:W-:Y:S01]  /*2480*/  ISETP.GE.AND P0, PT, R194, UR4, PT ;  /* 0x00000004c2007c0c */ /* 0x000fe2000bf06270 */
[----:B------:R-:W-:Y:S01]  /*2490*/  IMAD.SHL.U32 R6, R6, 0x2, RZ ;  /* 0x0000000206067824 */ /* 0x000fe200078e00ff */
[----:B------:R-:W-:Y:S01]  /*24a0*/  ISETP.GE.AND P1, PT, R23, UR4, PT ;  /* 0x0000000417007c0c */ /* 0x000fe2000bf26270 */
[----:B------:R-:W-:Y:S01]  /*24b0*/  IMAD.SHL.U32 R103, R96, 0x40, RZ ;  /* 0x0000004060677824 */ /* 0x000fe200078e00ff */
[----:B0-----:R-:W-:Y:S01]  /*24c0*/  SEL R4, RZ, 0x4, P0 ;  /* 0x00000004ff047807 */ /* 0x001fe20000000000 */
[----:B------:R-:W-:Y:S01]  /*24d0*/  IMAD R125, R91, 0x60, RZ ;  /* 0x000000605b7d7824 */ /* 0x000fe200078e02ff */
[----:B------:R-:W-:Y:S01]  /*24e0*/  LOP3.LUT R3, R6, 0x2, R3, 0xe2, !PT ;  /* 0x0000000206037812 */ /* 0x000fe200078ee203 */
[----:B------:R-:W-:Y:S01]  /*24f0*/  VIADD R6, R7, 0xffffff80 ;  /* 0xffffff8007067836 */ /* 0x000fe20000000000 */
[----:B------:R-:W-:Y:S01]  /*2500*/  SHF.R.S32.HI R7, RZ, 0x1f, R219 ;  /* 0x0000001fff077819 */ /* 0x000fe200000114db */
[----:B------:R-:W-:Y:S01]  /*2510*/  IMAD.SHL.U32 R105, R90, 0x40, RZ ;  /* 0x000000405a697824 */ /* 0x000fe200078e00ff */
[----:B------:R-:W-:-:S02]  /*2520*/  SEL R5, RZ, 0x8, P1 ;  /* 0x00000008ff057807 */ /* 0x000fc40000800000 */
[----:B------:R-:W-:Y:S02]  /*2530*/  SHF.R.S32.HI R9, RZ, 0x1f, R6 ;  /* 0x0000001fff097819 */ /* 0x000fe40000011406 */
[----:B------:R-:W-:Y:S01]  /*2540*/  LOP3.LUT R3, R5, R3, R4, 0xfe, !PT ;  /* 0x0000000305037212 */ /* 0x000fe200078efe04 */
[----:B------:R-:W-:Y:S01]  /*2550*/  IMAD R4, R7, R96, RZ ;  /* 0x0000006007047224 */ /* 0x000fe200078e02ff */
[----:B------:R-:W-:Y:S02]  /*2560*/  LEA.HI R9, R9, R6, RZ, 0x2 ;  /* 0x0000000609097211 */ /* 0x000fe400078f10ff */
[----:B------:R-:W-:Y:S01]  /*2570*/  ISETP.GE.AND P0, PT, R22, UR4, PT ;  /* 0x0000000416007c0c */ /* 0x000fe2000bf06270 */
[----:B------:R-:W-:Y:S01]  /*2580*/  IMAD R5, R219, R97, R4 ;  /* 0x00000061db057224 */ /* 0x000fe200078e0204 */
[----:B------:R-:W-:Y:S02]  /*2590*/  SHF.R.S32.HI R8, RZ, 0x1f, R9 ;  /* 0x0000001fff087819 */ /* 0x000fe40000011409 */
[----:B------:R-:W-:Y:S01]  /*25a0*/  SEL R4, RZ, 0x10, P0 ;  /* 0x00000010ff047807 */ /* 0x000fe20000000000 */
[----:B------:R-:W-:Y:S01]  /*25b0*/  IMAD.IADD R99, R5, 0x1, R99 ;  /* 0x0000000105637824 */ /* 0x000fe200078e0263 */
[----:B------:R-:W-:-:S02]  /*25c0*/  LEA.HI R8, R8, R219, RZ, 0x3 ;  /* 0x000000db08087211 */ /* 0x000fc400078f18ff */
[----:B------:R-:W-:Y:S01]  /*25d0*/  LOP3.LUT R16, R16, 0xfffffffb, RZ, 0xc0, !PT ;  /* 0xfffffffb10107812 */ /* 0x000fe200078ec0ff */
[----:B-----5:R-:W-:Y:S01]  /*25e0*/  IMAD.WIDE.U32 R98, R135, R96, R98 ;  /* 0x0000006087627225 */ /* 0x020fe200078e0062 */
[----:B------:R-:W-:Y:S02]  /*25f0*/  LOP3.LUT R8, R8, 0xfffffff8, RZ, 0xc0, !PT ;  /* 0xfffffff808087812 */ /* 0x000fe400078ec0ff */
[----:B------:R-:W-:Y:S02]  /*2600*/  SHF.R.S32.HI R197, RZ, 0x1f, R196 ;  /* 0x0000001fffc57819 */ /* 0x000fe400000114c4 */
[----:B------:R-:W-:Y:S01]  /*2610*/  LOP3.LUT R10, R3, R4, RZ, 0xfc, !PT ;  /* 0x00000004030a7212 */ /* 0x000fe200078efcff */
[----:B------:R-:W-:Y:S01]  /*2620*/  IMAD.IADD R121, R219, 0x1, -R8 ;  /* 0x00000001db797824 */ /* 0x000fe200078e0a08 */
[-C--:B------:R-:W-:Y:S01]  /*2630*/  ISETP.GE.AND P1, PT, R195, R119.reuse, PT ;  /* 0x00000077c300720c */ /* 0x080fe20003f26270 */
[----:B------:R-:W-:Y:S01]  /*2640*/  IMAD.WIDE.U32 R100, R219, R96, R196 ;  /* 0x00000060db647225 */ /* 0x000fe200078e00c4 */
[----:B------:R-:W-:-:S02]  /*2650*/  ISETP.GE.AND P2, PT, R194, R119, PT ;  /* 0x00000077c200720c */ /* 0x000fc40003f46270 */
[----:B------:R-:W-:Y:S01]  /*2660*/  LOP3.LUT P0, RZ, R121, 0x4, RZ, 0xc0, !PT ;  /* 0x0000000479ff7812 */ /* 0x000fe2000780c0ff */
[-C--:B------:R-:W-:Y:S01]  /*2670*/  IMAD R4, R7, R90.reuse, RZ ;  /* 0x0000005a07047224 */ /* 0x080fe200078e02ff */
[----:B------:R-:W-:Y:S01]  /*2680*/  LOP3.LUT R9, R9, 0xfffffffc, RZ, 0xc0, !PT ;  /* 0xfffffffc09097812 */ /* 0x000fe200078ec0ff */
[----:B------:R-:W-:Y:S01]  /*2690*/  IMAD.IADD R101, R101, 0x1, R5 ;  /* 0x0000000165657824 */ /* 0x000fe200078e0205 */
[----:B------:R-:W-:Y:S01]  /*26a0*/  SEL R7, R119, RZ, P2 ;  /* 0x000000ff77077207 */ /* 0x000fe20001000000 */
[----:B------:R-:W-:Y:S01]  /*26b0*/  IMAD R5, R219, R91, R4 ;  /* 0x0000005bdb057224 */ /* 0x000fe200078e0204 */
[----:B------:R-:W-:Y:S01]  /*26c0*/  SEL R4, R119, RZ, P1 ;  /* 0x000000ff77047207 */ /* 0x000fe20000800000 */
[----:B------:R-:W-:Y:S01]  /*26d0*/  IMAD.WIDE.U32 R94, R219, R90, R196 ;  /* 0x0000005adb5e7225 */ /* 0x000fe200078e00c4 */
[----:B------:R-:W-:Y:S02]  /*26e0*/  SHF.R.U32.HI R21, RZ, 0x3, R229 ;  /* 0x00000003ff157819 */ /* 0x000fe400000116e5 */
[----:B------:R-:W-:Y:S01]  /*26f0*/  IADD3 R93, R5, R93, RZ ;  /* 0x0000005d055d7210 */ /* 0x000fe20007ffe0ff */
[----:B------:R-:W-:Y:S01]  /*2700*/  IMAD.IADD R95, R95, 0x1, R5 ;  /* 0x000000015f5f7824 */ /* 0x000fe200078e0205 */
[----:B------:R-:W-:Y:S01]  /*2710*/  SHF.R.U32.HI R27, RZ, 0x3, R226 ;  /* 0x00000003ff1b7819 */ /* 0x000fe200000116e2 */
[----:B------:R-:W-:Y:S01]  /*2720*/  IMAD.IADD R5, R195, 0x1, R4 ;  /* 0x00000001c3057824 */ /* 0x000fe200078e0204 */
[----:B------:R-:W-:Y:S01]  /*2730*/  @P0 LOP3.LUT R16, R16, 0x4, RZ, 0xfc, !PT ;  /* 0x0000000410100812 */ /* 0x000fe200078efcff */
[----:B------:R-:W-:Y:S01]  /*2740*/  IMAD.IADD R14, R6, 0x1, -R9 ;  /* 0x00000001060e7824 */ /* 0x000fe200078e0a09 */
[----:B------:R-:W-:Y:S01]  /*2750*/  ISETP.GE.AND P0, PT, R18, R119, PT ;  /* 0x000000771200720c */ /* 0x000fe20003f06270 */
[----:B------:R-:W-:Y:S01]  /*2760*/  IMAD.IADD R11, R194, 0x1, R7 ;  /* 0x00000001c20b7824 */ /* 0x000fe200078e0207 */
[----:B------:R-:W-:Y:S01]  /*2770*/  SHF.R.S32.HI R8, RZ, 0x1f, R5 ;  /* 0x0000001fff087819 */ /* 0x000fe20000011405 */
[----:B------:R-:W-:Y:S01]  /*2780*/  IMAD.WIDE.U32 R100, R135, R96, R100 ;  /* 0x0000006087647225 */ /* 0x000fe200078e0064 */
[----:B------:R-:W-:-:S02]  /*2790*/  SEL R3, R119, RZ, P0 ;  /* 0x000000ff77037207 */ /* 0x000fc40000000000 */
[CC--:B------:R-:W-:Y:S01]  /*27a0*/  LEA.HI R9, R8.reuse, R5.reuse, RZ, 0x6 ;  /* 0x0000000508097211 */ /* 0x0c0fe200078f30ff */
[-C--:B------:R-:W-:Y:S01]  /*27b0*/  IMAD.WIDE.U32 R94, R135, R90.reuse, R94 ;  /* 0x0000005a875e7225 */ /* 0x080fe200078e005e */
[----:B------:R-:W-:Y:S02]  /*27c0*/  LEA.HI R7, R8, R5, RZ, 0x3 ;  /* 0x0000000508077211 */ /* 0x000fe400078f18ff */
[----:B------:R-:W-:Y:S01]  /*27d0*/  SHF.R.S32.HI R9, RZ, 0x6, R9 ;  /* 0x00000006ff097819 */ /* 0x000fe20000011409 */
[----:B------:R-:W-:Y:S01]  /*27e0*/  IMAD.IADD R3, R18, 0x1, R3 ;  /* 0x0000000112037824 */ /* 0x000fe200078e0203 */
[----:B------:R-:W-:Y:S01]  /*27f0*/  LOP3.LUT R5, R229, 0x38, R7, 0xf8, !PT ;  /* 0x00000038e5057812 */ /* 0x000fe200078ef807 */
[----:B------:R-:W-:Y:S01]  /*2800*/  IMAD.WIDE.U32 R92, R135, R90, R92 ;  /* 0x0000005a875c7225 */ /* 0x000fe200078e005c */
[----:B------:R-:W-:Y:S02]  /*2810*/  SHF.R.S32.HI R12, RZ, 0x1f, R11 ;  /* 0x0000001fff0c7819 */ /* 0x000fe4000001140b */
[----:B------:R-:W-:Y:S01]  /*2820*/  SHF.R.S32.HI R4, RZ, 0x1f, R3 ;  /* 0x0000001fff047819 */ /* 0x000fe20000011403 */
[----:B------:R-:W-:Y:S01]  /*2830*/  IMAD.SHL.U32 R119, R119, 0x2, RZ ;  /* 0x0000000277777824 */ /* 0x000fe200078e00ff */
[----:B------:R-:W-:Y:S01]  /*2840*/  LEA.HI R13, R12, R11, RZ, 0x3 ;  /* 0x0000000b0c0d7211 */ /* 0x000fe200078f18ff */
[----:B------:R-:W-:Y:S01]  /*2850*/  IMAD R109, R14, 0x40, R219 ;  /* 0x000000400e6d7824 */ /* 0x000fe200078e02db */
[----:B------:R-:W-:-:S02]  /*2860*/  LEA.HI R6, R4, R3, RZ, 0x3 ;  /* 0x0000000304067211 */ /* 0x000fc400078f18ff */
[----:B------:R-:W-:Y:S02]  /*2870*/  LEA.HI R3, R4, R3, RZ, 0x6 ;  /* 0x0000000304037211 */ /* 0x000fe400078f30ff */
[----:B------:R-:W-:Y:S02]  /*2880*/  LEA.HI R11, R12, R11, RZ, 0x6 ;  /* 0x0000000b0c0b7211 */ /* 0x000fe400078f30ff */
[----:B------:R-:W-:Y:S02]  /*2890*/  SHF.R.S32.HI R4, RZ, 0x6, R3 ;  /* 0x00000006ff047819 */ /* 0x000fe40000011403 */
[----:B------:R-:W-:Y:S02]  /*28a0*/  LOP3.LUT R3, R229, 0x38, R6, 0xf8, !PT ;  /* 0x00000038e5037812 */ /* 0x000fe400078ef806 */
[----:B------:R-:W-:Y:S02]  /*28b0*/  SHF.R.S32.HI R11, RZ, 0x6, R11 ;  /* 0x00000006ff0b7819 */ /* 0x000fe4000001140b */
[----:B------:R-:W-:-:S02]  /*28c0*/  LOP3.LUT R3, R3, R21, RZ, 0x3c, !PT ;  /* 0x0000001503037212 */ /* 0x000fc400078e3cff */
[----:B------:R-:W-:Y:S02]  /*28d0*/  LOP3.LUT R8, R226, 0x38, R6, 0xf8, !PT ;  /* 0x00000038e2087812 */ /* 0x000fe400078ef806 */
[----:B------:R-:W-:Y:S02]  /*28e0*/  SHF.R.S32.HI R15, RZ, 0x1f, R135 ;  /* 0x0000001fff0f7819 */ /* 0x000fe40000011487 */
[----:B------:R-:W-:Y:S02]  /*28f0*/  LOP3.LUT R16, R16, 0xfffffffe, RZ, 0xc0, !PT ;  /* 0xfffffffe10107812 */ /* 0x000fe400078ec0ff */
[----:B------:R-:W-:Y:S02]  /*2900*/  LOP3.LUT R8, R8, R27, RZ, 0x3c, !PT ;  /* 0x0000001b08087212 */ /* 0x000fe400078e3cff */
[----:B------:R-:W-:Y:S02]  /*2910*/  @P2 LOP3.LUT R16, R16, 0x1, RZ, 0xfc, !PT ;  /* 0x0000000110102812 */ /* 0x000fe400078efcff */
[----:B------:R-:W-:-:S02]  /*2920*/  ISETP.GE.AND P2, PT, R192, UR4, PT ;  /* 0x00000004c0007c0c */ /* 0x000fc4000bf46270 */
[----:B------:R-:W-:Y:S02]  /*2930*/  SHF.L.U64.HI R102, R96, 0x6, R97 ;  /* 0x0000000660667819 */ /* 0x000fe40000010261 */
[----:B------:R-:W-:Y:S02]  /*2940*/  SHF.L.U64.HI R104, R90, 0x6, R91 ;  /* 0x000000065a687819 */ /* 0x000fe4000001025b */
[----:B------:R-:W-:Y:S02]  /*2950*/  SHF.R.S32.HI R112, RZ, 0x3, R6 ;  /* 0x00000003ff707819 */ /* 0x000fe40000011406 */
[----:B------:R-:W-:Y:S02]  /*2960*/  SHF.R.S32.HI R111, RZ, 0x3, R7 ;  /* 0x00000003ff6f7819 */ /* 0x000fe40000011407 */
[----:B------:R-:W-:Y:S02]  /*2970*/  LOP3.LUT R6, R6, 0xfffffff8, RZ, 0xc0, !PT ;  /* 0xfffffff806067812 */ /* 0x000fe400078ec0ff */
[----:B------:R-:W-:-:S02]  /*2980*/  IADD3 R123, R123, R26, RZ ;  /* 0x0000001a7b7b7210 */ /* 0x000fc40007ffe0ff */
[----:B-1----:R-:W-:Y:S02]  /*2990*/  LEA.HI R138, R138, 0x8, RZ, 0x19 ;  /* 0x000000088a8a7811 */ /* 0x002fe400078fc8ff */
[--C-:B------:R-:W-:Y:S02]  /*29a0*/  SHF.R.S32.HI R110, RZ, 0x3, R13.reuse ;  /* 0x00000003ff6e7819 */ /* 0x100fe4000001140d */
[----:B------:R-:W-:Y:S01]  /*29b0*/  SHF.R.S32.HI R108, RZ, 0x1f, R6 ;  /* 0x0000001fff6c7819 */ /* 0x000fe20000011406 */
[C-C-:B--2---:R-:W-:Y:S02]  /*29c0*/  IMAD R131, R4.reuse, 0x1800, R28.reuse ;  /* 0x0000180004837824 */ /* 0x144fe400078e021c */
[----:B------:R-:W-:Y:S02]  /*29d0*/  IMAD R129, R9, 0x1800, R28 ;  /* 0x0000180009817824 */ /* 0x000fe400078e021c */
[--C-:B---3--:R-:W-:Y:S01]  /*29e0*/  IMAD R134, R4, 0x1800, R20.reuse ;  /* 0x0000180004867824 */ /* 0x108fe200078e0214 */
[-C--:B------:R-:W-:Y:S01]  /*29f0*/  LOP3.LUT R4, R5, R21.reuse, RZ, 0x3c, !PT ;  /* 0x0000001505047212 */ /* 0x080fe200078e3cff */
[----:B------:R-:W-:Y:S01]  /*2a00*/  IMAD R133, R9, 0x1800, R20 ;  /* 0x0000180009857824 */ /* 0x000fe200078e0214 */
[----:B------:R-:W-:Y:S01]  /*2a10*/  LOP3.LUT R5, R226, 0x38, R13, 0xf8, !PT ;  /* 0x00000038e2057812 */ /* 0x000fe200078ef80d */
[----:B------:R-:W-:Y:S01]  /*2a20*/  IMAD.IADD R134, R134, 0x1, R3 ;  /* 0x0000000186867824 */ /* 0x000fe200078e0203 */
[----:B------:R-:W-:Y:S01]  /*2a30*/  LOP3.LUT R3, R229, 0x38, R13, 0xf8, !PT ;  /* 0x00000038e5037812 */ /* 0x000fe200078ef80d */
[----:B------:R-:W-:Y:S01]  /*2a40*/  IMAD.IADD R133, R133, 0x1, R4 ;  /* 0x0000000185857824 */ /* 0x000fe200078e0204 */
[----:B------:R-:W-:Y:S01]  /*2a50*/  LOP3.LUT R4, R226, 0x38, R7, 0xf8, !PT ;  /* 0x00000038e2047812 */ /* 0x000fe200078ef807 */
[----:B------:R-:W-:Y:S01]  /*2a60*/  IMAD R130, R11, 0x1800, R20 ;  /* 0x000018000b827824 */ /* 0x000fe200078e0214 */
[----:B------:R-:W-:Y:S01]  /*2a70*/  LOP3.LUT R3, R3, R21, RZ, 0x3c, !PT ;  /* 0x0000001503037212 */ /* 0x000fe200078e3cff */
[----:B------:R-:W-:Y:S01]  /*2a80*/  IMAD.IADD R131, R131, 0x1, R8 ;  /* 0x0000000183837824 */ /* 0x000fe200078e0208 */
[-C--:B------:R-:W-:Y:S01]  /*2a90*/  LOP3.LUT R4, R4, R27.reuse, RZ, 0x3c, !PT ;  /* 0x0000001b04047212 */ /* 0x080fe200078e3cff */
[----:B------:R-:W-:Y:S01]  /*2aa0*/  IMAD R127, R11, 0x1800, R28 ;  /* 0x000018000b7f7824 */ /* 0x000fe200078e021c */
[----:B------:R-:W-:Y:S01]  /*2ab0*/  LOP3.LUT R8, R5, R27, RZ, 0x3c, !PT ;  /* 0x0000001b05087212 */ /* 0x000fe200078e3cff */
[----:B------:R-:W-:Y:S01]  /*2ac0*/  IMAD.IADD R130, R130, 0x1, R3 ;  /* 0x0000000182827824 */ /* 0x000fe200078e0203 */
[----:B------:R-:W-:Y:S01]  /*2ad0*/  IADD3 R129, R129, R4, RZ ;  /* 0x0000000481817210 */ /* 0x000fe20007ffe0ff */
[----:B------:R-:W-:Y:S01]  /*2ae0*/  IMAD R4, R15, R96, RZ ;  /* 0x000000600f047224 */ /* 0x000fe200078e02ff */
[----:B------:R-:W-:Y:S01]  /*2af0*/  LOP3.LUT R3, R229, 0x18, R18, 0xf8, !PT ;  /* 0x00000018e5037812 */ /* 0x000fe200078ef812 */
[----:B------:R-:W-:Y:S01]  /*2b00*/  IMAD R5, R97, 0x60, RZ ;  /* 0x0000006061057824 */ /* 0x000fe200078e02ff */
[----:B------:R-:W-:Y:S01]  /*2b10*/  SEL R9, RZ, 0x20, P2 ;  /* 0x00000020ff097807 */ /* 0x000fe20001000000 */
[----:B------:R-:W-:Y:S01]  /*2b20*/  IMAD R11, R135, R97, R4 ;  /* 0x00000061870b7224 */ /* 0x000fe200078e0204 */
[----:B------:R-:W-:Y:S01]  /*2b30*/  LOP3.LUT R3, R3, R21, RZ, 0x3c, !PT ;  /* 0x0000001503037212 */ /* 0x000fe200078e3cff */
[----:B------:R-:W-:Y:S01]  /*2b40*/  IMAD R4, R15, R90, RZ ;  /* 0x0000005a0f047224 */ /* 0x000fe200078e02ff */
[----:B------:R-:W-:Y:S01]  /*2b50*/  LOP3.LUT R27, R10, R9, RZ, 0xfc, !PT ;  /* 0x000000090a1b7212 */ /* 0x000fe200078efcff */
[----:B------:R-:W-:Y:S01]  /*2b60*/  IMAD.WIDE.U32 R96, R96, 0x60, RZ ;  /* 0x0000006060607825 */ /* 0x000fe200078e00ff */
[----:B------:R-:W-:-:S02]  /*2b70*/  LOP3.LUT R7, R7, 0xfffffff8, RZ, 0xc0, !PT ;  /* 0xfffffff807077812 */ /* 0x000fc400078ec0ff */
[----:B------:R-:W-:Y:S01]  /*2b80*/  LOP3.LUT R9, R10, 0x1, RZ, 0xc0, !PT ;  /* 0x000000010a097812 */ /* 0x000fe200078ec0ff */
[----:B------:R-:W-:Y:S01]  /*2b90*/  IMAD.IADD R127, R127, 0x1, R8 ;  /* 0x000000017f7f7824 */ /* 0x000fe200078e0208 */
[----:B------:R-:W-:Y:S01]  /*2ba0*/  LOP3.LUT R8, R13, 0xfffffff8, RZ, 0xc0, !PT ;  /* 0xfffffff80d087812 */ /* 0x000fe200078ec0ff */
[----:B------:R-:W-:Y:S01]  /*2bb0*/  IMAD R15, R135, R91, R4 ;  /* 0x0000005b870f7224 */ /* 0x000fe200078e0204 */
[----:B------:R-:W-:Y:S01]  /*2bc0*/  IADD3 R124, R97, R5, RZ ;  /* 0x00000005617c7210 */ /* 0x000fe20007ffe0ff */
[----:B------:R-:W-:Y:S01]  /*2bd0*/  IMAD.WIDE.U32 R90, R90, 0x60, RZ ;  /* 0x000000605a5a7825 */ /* 0x000fe200078e00ff */
[C---:B------:R-:W-:Y:S02]  /*2be0*/  LOP3.LUT R10, R27.reuse, 0x2, RZ, 0xc0, !PT ;  /* 0x000000021b0a7812 */ /* 0x040fe400078ec0ff */
[C---:B------:R-:W-:Y:S01]  /*2bf0*/  LOP3.LUT R21, R27.reuse, 0x8, RZ, 0xc0, !PT ;  /* 0x000000081b157812 */ /* 0x040fe200078ec0ff */
[----:B------:R-:W-:Y:S01]  /*2c00*/  IMAD.IADD R126, R20, 0x1, R3 ;  /* 0x00000001147e7824 */ /* 0x000fe200078e0203 */
[----:B------:R-:W-:Y:S01]  /*2c10*/  LOP3.LUT R20, R27, 0x4, RZ, 0xc0, !PT ;  /* 0x000000041b147812 */ /* 0x000fe200078ec0ff */
[----:B------:R-:W-:Y:S01]  /*2c20*/  IMAD.IADD R125, R91, 0x1, R125 ;  /* 0x000000015b7d7824 */ /* 0x000fe200078e027d */
[----:B------:R-:W-:Y:S01]  /*2c30*/  LOP3.LUT R26, R27, 0x10, RZ, 0xc0, !PT ;  /* 0x000000101b1a7812 */ /* 0x000fe200078ec0ff */
[----:B------:R-:W-:Y:S01]  /*2c40*/  IMAD.IADD R89, R101, 0x1, R11 ;  /* 0x0000000165597824 */ /* 0x000fe200078e020b */
[----:B------:R-:W-:Y:S01]  /*2c50*/  SHF.R.S32.HI R107, RZ, 0x1f, R7 ;  /* 0x0000001fff6b7819 */ /* 0x000fe20000011407 */
[----:B------:R-:W-:Y:S01]  /*2c60*/  IMAD.IADD R3, R11, 0x1, R99 ;  /* 0x000000010b037824 */ /* 0x000fe200078e0263 */
[----:B------:R-:W-:Y:S01]  /*2c70*/  SHF.R.S32.HI R106, RZ, 0x1f, R8 ;  /* 0x0000001fff6a7819 */ /* 0x000fe20000011408 */
[----:B------:R-:W-:Y:S01]  /*2c80*/  IMAD.IADD R4, R95, 0x1, R15 ;  /* 0x000000015f047824 */ /* 0x000fe200078e020f */
[----:B------:R-:W-:Y:S01]  /*2c90*/  LOP3.LUT R27, R27, 0x20, RZ, 0xc0, !PT ;  /* 0x000000201b1b7812 */ /* 0x000fe200078ec0ff */
[----:B------:R-:W-:Y:S01]  /*2ca0*/  IMAD.IADD R5, R15, 0x1, R93 ;  /* 0x000000010f057824 */ /* 0x000fe200078e025d */
[----:B------:R-:W-:-:S07]  /*2cb0*/  SHF.R.S32.HI R122, RZ, 0x1f, R0 ;  /* 0x0000001fff7a7819 */ /* 0x000fce0000011400 */
.L_x_1672:
[----:B0-----:R-:W0:Y:S01]  /*2cc0*/  LDC R32, c[0x0][0x430] ;  /* 0x00010c00ff207b82 */ /* 0x001e220000000800 */
[----:B------:R-:W-:-:S05]  /*2cd0*/  IADD3 R24, R24, -0x1, RZ ;  /* 0xffffffff18187810 */ /* 0x000fca0007ffe0ff */
[----:B------:R-:W-:Y:S02]  /*2ce0*/  IMAD R12, R24, 0x60, R109 ;  /* 0x00000060180c7824 */ /* 0x000fe400078e026d */
[----:B-1----:R-:W1:Y:S02]  /*2cf0*/  LDC R118, c[0x0][0x3f4] ;  /* 0x0000fd00ff767b82 */ /* 0x002e640000000800 */
[----:B------:R-:W-:Y:S01]  /*2d00*/  IMAD.IADD R33, R123, 0x1, R12 ;  /* 0x000000017b217824 */ /* 0x000fe200078e020c */
[----:B------:R-:W-:-:S03]  /*2d10*/  ISETP.GE.AND P2, PT, R12, R25, PT ;  /* 0x000000190c00720c */ /* 0x000fc60003f46270 */
[----:B------:R-:W-:Y:S01]  /*2d20*/  IMAD.MOV.U32 R11, RZ, RZ, R33 ;  /* 0x000000ffff0b7224 */ /* 0x000fe200078e0021 */
[----:B------:R-:W-:Y:S02]  /*2d30*/  ISETP.GT.OR P2, PT, R109, 0x5f, P2 ;  /* 0x0000005f6d00780c */ /* 0x000fe40001744670 */
[----:B0-----:R-:W-:-:S11]  /*2d40*/  ISETP.NE.AND P3, PT, R32, 0x1, PT ;  /* 0x000000012000780c */ /* 0x001fd60003f65270 */
[----:B------:R-:W0:Y:S08]  /*2d50*/  @!P2 LDC.64 R14, c[0x0][0x428] ;  /* 0x00010a00ff0eab82 */ /* 0x000e300000000a00 */
[----:B--2---:R-:W2:Y:S08]  /*2d60*/  @!P2 LDC.64 R12, c[0x0][0x418] ;  /* 0x00010600ff0cab82 */ /* 0x004eb00000000a00 */
[----:B------:R-:W3:Y:S08]  /*2d70*/  @P3 LDC R28, c[0x0][0x434] ;  /* 0x00010d00ff1c3b82 */ /* 0x000ef00000000800 */
[----:B----4-:R-:W4:Y:S01]  /*2d80*/  @P3 LDC R29, c[0x0][0x438] ;  /* 0x00010e00ff1d3b82 */ /* 0x010f220000000800 */
[----:B---3--:R-:W-:-:S05]  /*2d90*/  @P3 IMAD.HI.U32 R28, R33, R28, RZ ;  /* 0x0000001c211c3227 */ /* 0x008fca00078e00ff */
[----:B----4-:R-:W-:Y:S01]  /*2da0*/  @P3 SHF.R.U32.HI R11, RZ, R29, R28 ;  /* 0x0000001dff0b3219 */ /* 0x010fe2000001161c */
[----:B0-----:R-:W-:-:S03]  /*2db0*/  @!P2 IMAD R28, R122, R14, RZ ;  /* 0x0000000e7a1ca224 */ /* 0x001fc600078e02ff */
[--C-:B------:R-:W-:Y:S01]  /*2dc0*/  @!P2 SHF.R.S32.HI R29, RZ, 0x1f, R11.reuse ;  /* 0x0000001fff1da819 */ /* 0x100fe2000001140b */
[----:B------:R-:W-:Y:S02]  /*2dd0*/  @!P2 IMAD R31, R0, R15, R28 ;  /* 0x0000000f001fa224 */ /* 0x000fe400078e021c */
[----:B------:R-:W-:-:S04]  /*2de0*/  @!P2 IMAD.MOV.U32 R28, RZ, RZ, R11 ;  /* 0x000000ffff1ca224 */ /* 0x000fc800078e000b */
[----:B------:R-:W-:-:S04]  /*2df0*/  @!P2 IMAD.WIDE.U32 R14, R0, R14, R28 ;  /* 0x0000000e000ea225 */ /* 0x000fc800078e001c */
[----:B------:R-:W-:Y:S01]  /*2e00*/  @!P2 IMAD.IADD R15, R15, 0x1, R31 ;  /* 0x000000010f0fa824 */ /* 0x000fe200078e021f */
[----:B--2---:R-:W-:Y:S01]  /*2e10*/  @!P2 LEA R12, P3, R14, R12, 0x2 ;  /* 0x0000000c0e0ca211 */ /* 0x004fe200078610ff */
[----:B------:R-:W-:-:S03]  /*2e20*/  IMAD.MOV.U32 R28, RZ, RZ, RZ ;  /* 0x000000ffff1c7224 */ /* 0x000fc600078e00ff */
[----:B------:R-:W-:-:S05]  /*2e30*/  @!P2 LEA.HI.X R13, R14, R13, R15, 0x2, P3 ;  /* 0x0000000d0e0da211 */ /* 0x000fca00018f140f */
[----:B------:R0:W5:Y:S01]  /*2e40*/  @!P2 LDG.E R28, desc[UR60][R12.64] ;  /* 0x0000003c0c1ca981 */ /* 0x000162000c1e1900 */
[----:B------:R-:W-:Y:S01]  /*2e50*/  ISETP.GT.AND P2, PT, R24, R120, PT ;  /* 0x000000781800720c */ /* 0x000fe20003f44270 */
[----:B------:R-:W-:Y:S01]  /*2e60*/  IMAD R30, R17, 0x4800, R126 ;  /* 0x00004800111e7824 */ /* 0x000fe200078e027e */
[----:B------:R-:W-:Y:S01]  /*2e70*/  LOP3.LUT R16, R16, 0xfffffffd, RZ, 0xc0, !PT ;  /* 0xfffffffd10107812 */ /* 0x000fe200078ec0ff */
[----:B------:R-:W-:Y:S01]  /*2e80*/  IMAD.MOV R29, RZ, RZ, -R11 ;  /* 0x000000ffff1d7224 */ /* 0x000fe200078e0a0b */
[----:B------:R-:W-:Y:S01]  /*2e90*/  LOP3.LUT P4, RZ, R121, 0x4, RZ, 0xc0, !PT ;  /* 0x0000000479ff7812 */ /* 0x000fe2000788c0ff */
[----:B------:R-:W-:Y:S05]  /*2ea0*/  YIELD ;  /* 0x0000000000007946 */ /* 0x000fea0003800000 */
[----:B------:R-:W-:Y:S01]  /*2eb0*/  IADD3 R14, R30, 0x20, RZ ;  /* 0x000000201e0e7810 */ /* 0x000fe20007ffe0ff */
[----:B------:R-:W-:Y:S01]  /*2ec0*/  BSSY B0, `(.L_x_1567) ;  /* 0x00007ab000007945 */ /* 0x000fe20003800000 */
[----:B------:R-:W-:Y:S01]  /*2ed0*/  IMAD R29, R32, R29, R33 ;  /* 0x0000001d201d7224 */ /* 0x000fe200078e0221 */
[----:B------:R-:W-:-:S02]  /*2ee0*/  @P2 LOP3.LUT R16, R16, 0x2, RZ, 0xfc, !PT ;  /* 0x0000000210102812 */ /* 0x000fc400078efcff */
[----:B-1----:R-:W-:Y:S02]  /*2ef0*/  ISETP.GE.AND P2, PT, R118, 0x1, PT ;  /* 0x000000017600780c */ /* 0x002fe40003f46270 */
[C---:B------:R-:W-:Y:S02]  /*2f00*/  @P4 VIADD R14, R30.reuse, 0xffffffe0 ;  /* 0xffffffe01e0e4836 */ /* 0x040fe40000000000 */
[--C-:B------:R-:W-:Y:S02]  /*2f10*/  IMAD R30, R30, 0x2, R113.reuse ;  /* 0x000000021e1e7824 */ /* 0x100fe400078e0271 */
[----:B------:R-:W-:-:S07]  /*2f20*/  IMAD R31, R14, 0x2, R113 ;  /* 0x000000020e1f7824 */ /* 0x000fce00078e0271 */
[----:B0-----:R-:W-:Y:S05]  /*2f30*/  @!P2 BRA `(.L_x_1568) ;  /* 0x0000007000b8a947 */ /* 0x001fea0003800000 */
[----:B------:R-:W-:Y:S01]  /*2f40*/  SHF.R.S32.HI R84, RZ, 0x1f, R29 ;  /* 0x0000001fff547819 */ /* 0x000fe2000001141d */
[----:B------:R-:W-:Y:S01]  /*2f50*/  ULDC.64 UR4, c[0x0][0x300] ;  /* 0x0000c00000047ab9 */ /* 0x000fe20000000a00 */
[----:B-----5:R-:W-:Y:S01]  /*2f60*/  SHF.R.S32.HI R85, RZ, 0x1f, R28 ;  /* 0x0000001fff557819 */ /* 0x020fe2000001141c */
[C---:B------:R-:W-:Y:S01]  /*2f70*/  IMAD.WIDE.U32 R12, R29.reuse, UR4, RZ ;  /* 0x000000041d0c7c25 */ /* 0x040fe2000f8e00ff */
[----:B------:R-:W-:Y:S02]  /*2f80*/  ULDC.U8 UR6, c[0x0][0x410] ;  /* 0x0001040000067ab9 */ /* 0x000fe40000000000 */
[----:B------:R-:W-:Y:S01]  /*2f90*/  ISETP.NE.AND P2, PT, RZ, UR6, PT ;  /* 0x00000006ff007c0c */ /* 0x000fe2000bf45270 */
[----:B------:R-:W-:Y:S02]  /*2fa0*/  IMAD R14, R84, UR4, RZ ;  /* 0x00000004540e7c24 */ /* 0x000fe4000f8e02ff */
[----:B------:R-:W-:Y:S02]  /*2fb0*/  IMAD R86, R24, -0x60, R25 ;  /* 0xffffffa018567824 */ /* 0x000fe400078e0219 */
[----:B------:R-:W-:Y:S01]  /*2fc0*/  IMAD R11, R29, UR5, R14 ;  /* 0x000000051d0b7c24 */ /* 0x000fe2000f8e020e */
[----:B------:R-:W-:Y:S01]  /*2fd0*/  ULDC.64 UR4, c[0x0][0x310] ;  /* 0x0000c40000047ab9 */ /* 0x000fe20000000a00 */
[----:B------:R-:W-:Y:S01]  /*2fe0*/  IMAD R14, R124, R24, RZ ;  /* 0x000000187c0e7224 */ /* 0x000fe200078e02ff */
[----:B------:R-:W-:Y:S01]  /*2ff0*/  VIMNMX R86, R86, 0x60, PT ;  /* 0x0000006056567848 */ /* 0x000fe20003fe0100 */
[----:B------:R-:W-:-:S02]  /*3000*/  IMAD R15, R85, UR4, RZ ;  /* 0x00000004550f7c24 */ /* 0x000fc4000f8e02ff */
[----:B------:R-:W-:Y:S01]  /*3010*/  IMAD.IADD R13, R13, 0x1, R11 ;  /* 0x000000010d0d7824 */ /* 0x000fe200078e020b */
[----:B------:R-:W-:Y:S01]  /*3020*/  SHF.R.S32.HI R11, RZ, 0x1f, R24 ;  /* 0x0000001fff0b7819 */ /* 0x000fe20000011418 */
[C---:B------:R-:W-:Y:S02]  /*3030*/  IMAD R15, R28.reuse, UR5, R15 ;  /* 0x000000051c0f7c24 */ /* 0x040fe4000f8e020f */
[----:B------:R-:W-:Y:S01]  /*3040*/  IMAD.WIDE.U32 R12, R28, UR4, R12 ;  /* 0x000000041c0c7c25 */ /* 0x000fe2000f8e000c */
[----:B------:R-:W-:-:S03]  /*3050*/  ULDC.64 UR4, c[0x0][0x308] ;  /* 0x0000c20000047ab9 */ /* 0x000fc60000000a00 */
[----:B------:R-:W-:Y:S02]  /*3060*/  IMAD.IADD R13, R13, 0x1, R15 ;  /* 0x000000010d0d7824 */ /* 0x000fe400078e020f */
[----:B------:R-:W-:Y:S02]  /*3070*/  IMAD R15, R125, R24, RZ ;  /* 0x000000187d0f7224 */ /* 0x000fe400078e02ff */
[----:B------:R-:W-:-:S04]  /*3080*/  IMAD.WIDE.U32 R116, R201, UR4, R12 ;  /* 0x00000004c9747c25 */ /* 0x000fc8000f8e000c */
[C---:B------:R-:W-:Y:S02]  /*3090*/  IMAD R33, R11.reuse, R96, R14 ;  /* 0x000000600b217224 */ /* 0x040fe400078e020e */
[----:B------:R-:W-:Y:S02]  /*30a0*/  IMAD R35, R11, R90, R15 ;  /* 0x0000005a0b237224 */ /* 0x000fe400078e020f */
[----:B------:R-:W-:Y:S01]  /*30b0*/  IMAD R11, R201, UR5, R117 ;  /* 0x00000005c90b7c24 */ /* 0x000fe2000f8e0275 */
[----:B------:R-:W-:Y:S01]  /*30c0*/  ULDC.64 UR4, c[0x0][0x2e8] ;  /* 0x0000ba0000047ab9 */ /* 0x000fe20000000a00 */
[----:B------:R-:W-:Y:S01]  /*30d0*/  IMAD.WIDE.U32 R12, R90, R24, RZ ;  /* 0x000000185a0c7225 */ /* 0x000fe200078e00ff */
[----:B------:R-:W-:-:S03]  /*30e0*/  LEA R117, P3, R116, UR4, 0x1 ;  /* 0x0000000474757c11 */ /* 0x000fc6000f8608ff */
[----:B------:R-:W-:Y:S01]  /*30f0*/  IMAD.WIDE.U32 R14, R96, R24, RZ ;  /* 0x00000018600e7225 */ /* 0x000fe200078e00ff */
[----:B------:R-:W-:Y:S02]  /*3100*/  LEA.HI.X R116, R116, UR5, R11, 0x1, P3 ;  /* 0x0000000574747c11 */ /* 0x000fe400098f0c0b */
[----:B------:R-:W-:Y:S01]  /*3110*/  IADD3 R80, R13, R35, RZ ;  /* 0x000000230d507210 */ /* 0x000fe20007ffe0ff */
[----:B------:R-:W-:Y:S01]  /*3120*/  IMAD.IADD R11, R15, 0x1, R33 ;  /* 0x000000010f0b7824 */ /* 0x000fe200078e0221 */
[----:B------:R-:W-:Y:S06]  /*3130*/  @!P2 BRA `(.L_x_1569) ;  /* 0x0000003400a0a947 */ /* 0x000fec0003800000 */
        /* <DEDUP_REMOVED lines=19> */
[----:B------:R-:W-:Y:S01]  /*3270*/  CS2R R78, SRZ ;  /* 0x00000000004e7805 */ /* 0x000fe2000001ff00 */
[----:B------:R-:W-:Y:S01]  /*3280*/  IMAD.X R36, R11, 0x1, R89, P2 ;  /* 0x000000010b247824 */ /* 0x000fe200010e0659 */
[----:B------:R-:W-:-:S04]  /*3290*/  LEA R34, P2, R35, UR4, 0x1 ;  /* 0x0000000423227c11 */ /* 0x000fc8000f8408ff */
[----:B------:R-:W-:Y:S01]  /*32a0*/  LEA.HI.X R35, R35, UR5, R36, 0x1, P2 ;  /* 0x0000000523237c11 */ /* 0x000fe200090f0c24 */
[----:B------:R-:W-:Y:S01]  /*32b0*/  ULDC.64 UR4, c[0x0][0x400] ;  /* 0x0001000000047ab9 */ /* 0x000fe20000000a00 */
[----:B------:R-:W-:-:S05]  /*32c0*/  IADD3 R37, P2, R94, R12, RZ ;  /* 0x0000000c5e257210 */ /* 0x000fca0007f5e0ff */
[----:B------:R-:W-:Y:S01]  /*32d0*/  IMAD.X R38, R80, 0x1, R4, P2 ;  /* 0x0000000150267824 */ /* 0x000fe200010e0604 */
        /* <DEDUP_REMOVED lines=30> */
.L_x_1571:
[----:B------:R-:W-:Y:S05]  /*34c0*/  BSYNC B1 ;  /* 0x0000000000017941 */ /* 0x000fea0003800000 */
.L_x_1570:
[----:B0-----:R-:W-:Y:S01]  /*34d0*/  VIADD R34, R219, 0x40 ;  /* 0x00000040db227836 */ /* 0x001fe20000000000 */
[----:B------:R-:W-:Y:S01]  /*34e0*/  BSSY B1, `(.L_x_1572) ;  /* 0x0000037000017945 */ /* 0x000fe20003800000 */
[----:B------:R-:W-:Y:S02]  /*34f0*/  CS2R R36, SRZ ;  /* 0x0000000000247805 */ /* 0x000fe4000001ff00 */
[----:B------:R-:W-:Y:S02]  /*3500*/  CS2R R40, SRZ ;  /* 0x0000000000287805 */ /* 0x000fe4000001ff00 */
[----:B------:R-:W-:Y:S02]  /*3510*/  CS2R R44, SRZ ;  /* 0x00000000002c7805 */ /* 0x000fe4000001ff00 */
[----:B------:R-:W-:Y:S02]  /*3520*/  ISETP.GE.AND P4, PT, R34, R86, PT ;  /* 0x000000562200720c */ /* 0x000fe40003f86270 */
[----:B------:R-:W-:-:S02]  /*3530*/  CS2R R48, SRZ ;  /* 0x0000000000307805 */ /* 0x000fc4000001ff00 */
[----:B------:R-:W-:Y:S02]  /*3540*/  CS2R R52, SRZ ;  /* 0x0000000000347805 */ /* 0x000fe4000001ff00 */
[----:B------:R-:W-:Y:S02]  /*3550*/  CS2R R34, SRZ ;  /* 0x0000000000227805 */ /* 0x000fe4000001ff00 */
[----:B------:R-:W-:Y:S02]  /*3560*/  CS2R R38, SRZ ;  /* 0x0000000000267805 */ /* 0x000fe4000001ff00 */
[----:B------:R-:W-:Y:S02]  /*3570*/  CS2R R42, SRZ ;  /* 0x00000000002a7805 */ /* 0x000fe4000001ff00 */
[----:B------:R-:W-:Y:S02]  /*3580*/  CS2R R46, SRZ ;  /* 0x00000000002e7805 */ /* 0x000fe4000001ff00 */
[----:B------:R-:W-:Y:S01]  /*3590*/  CS2R R50, SRZ ;  /* 0x0000000000327805 */ /* 0x000fe2000001ff00 */
[----:B-----5:R-:W-:Y:S01]  /*35a0*/  IMAD.MOV.U32 R81, RZ, RZ, R56 ;  /* 0x000000ffff517224 */ /* 0x020fe200078e0038 */
[----:B------:R-:W-:Y:S01]  /*35b0*/  CS2R R54, SRZ ;  /* 0x0000000000367805 */ /* 0x000fe2000001ff00 */
[----:B------:R-:W-:Y:S06]  /*35c0*/  @P4 BRA `(.L_x_1573) ;  /* 0x0000000000a04947 */ /* 0x000fec0003800000 */
        /* <DEDUP_REMOVED lines=40> */
.L_x_1573:
[----:B------:R-:W-:Y:S05]  /*3850*/  BSYNC B1 ;  /* 0x0000000000017941 */ /* 0x000fea0003800000 */
.L_x_1572:
[----:B------:R-:W2:Y:S01]  /*3860*/  LDL R11, [R1+0x3c] ;  /* 0x00003c00010b7983 */ /* 0x000ea20000100800 */
[----:B0-----:R-:W-:Y:S01]  /*3870*/  IMAD.MOV.U32 R12, RZ, RZ, R60 ;  /* 0x000000ffff0c7224 */ /* 0x001fe200078e003c */
[----:B------:R-:W-:Y:S01]  /*3880*/  MOV R13, R61 ;  /* 0x0000003d000d7202 */ /* 0x000fe20000000f00 */
[----:B------:R-:W-:-:S03]  /*3890*/  IMAD.MOV.U32 R14, RZ, RZ, R64 ;  /* 0x000000ffff0e7224 */ /* 0x000fc600078e0040 */
[----:B------:R-:W-:Y:S01]  /*38a0*/  PRMT R149, R12, 0x5410, R13 ;  /* 0x000054100c957816 */ /* 0x000fe2000000000d */
[----:B------:R-:W-:Y:S01]  /*38b0*/  IMAD.MOV.U32 R12, RZ, RZ, R69 ;  /* 0x000000ffff0c7224 */ /* 0x000fe200078e0045 */
[----:B------:R-:W-:Y:S01]  /*38c0*/  PRMT R152, R14, 0x7610, R152 ;  /* 0x000076100e987816 */ /* 0x000fe20000000098 */
[----:B------:R-:W-:Y:S02]  /*38d0*/  IMAD.MOV.U32 R13, RZ, RZ, R65 ;  /* 0x000000ffff0d7224 */ /* 0x000fe400078e0041 */
[----:B------:R-:W-:-:S03]  /*38e0*/  IMAD.MOV.U32 R14, RZ, RZ, R77 ;  /* 0x000000ffff0e7224 */ /* 0x000fc600078e004d */
[----:B------:R-:W-:Y:S02]  /*38f0*/  PRMT R151, R13, 0x7610, R151 ;  /* 0x000076100d977816 */ /* 0x000fe40000000097 */
[----:B------:R-:W-:-:S04]  /*3900*/  MOV R13, R76 ;  /* 0x0000004c000d7202 */ /* 0x000fc80000000f00 */
[----:B------:R-:W-:Y:S02]  /*3910*/  PRMT R144, R13, 0x5410, R14 ;  /* 0x000054100d907816 */ /* 0x000fe4000000000e */
[----:B--2---:R-:W-:Y:S01]  /*3920*/  R2UR UR4, R11 ;  /* 0x000000000b0472ca */ /* 0x004fe200000e0000 */
[----:B------:R-:W-:-:S05]  /*3930*/  IMAD.MOV.U32 R11, RZ, RZ, R57 ;  /* 0x000000ffff0b7224 */ /* 0x000fca00078e0039 */
[----:B------:R-:W-:Y:S01]  /*3940*/  PRMT R147, R81, 0x5410, R11 ;  /* 0x0000541051937816 */ /* 0x000fe2000000000b */
[----:B------:R-:W-:-:S05]  /*3950*/  IMAD.MOV.U32 R11, RZ, RZ, R68 ;  /* 0x000000ffff0b7224 */ /* 0x000fca00078e0044 */
[----:B------:R-:W-:Y:S01]  /*3960*/  PRMT R153, R12, 0x5410, R11 ;  /* 0x000054100c997816 */ /* 0x000fe2000000000b */
[----:B------:R-:W-:Y:S01]  /*3970*/  IMAD.MOV.U32 R11, RZ, RZ, R72 ;  /* 0x000000ffff0b7224 */ /* 0x000fe200078e0048 */
[----:B------:R-:W-:Y:S01]  /*3980*/  UISETP.NE.AND UP0, UPT, UR4, 0x3, UPT ;  /* 0x000000030400788c */ /* 0x000fe2000bf05270 */
[----:B------:R-:W-:-:S05]  /*3990*/  IMAD.MOV.U32 R12, RZ, RZ, R73 ;  /* 0x000000ffff0c7224 */ /* 0x000fca00078e0049 */
[----:B------:R-:W-:Y:S01]  /*39a0*/  PRMT R154, R11, 0x5410, R12 ;  /* 0x000054100b9a7816 */ /* 0x000fe2000000000c */
[----:B------:R-:W-:Y:S01]  /*39b0*/  IMAD.MOV.U32 R12, RZ, RZ, R58 ;  /* 0x000000ffff0c7224 */ /* 0x000fe200078e003a */
[----:B------:R-:W-:Y:S01]  /*39c0*/  PLOP3.LUT P2, PT, PT, PT, UP0, 0x80, 0x0 ;  /* 0x000000000000781c */ /* 0x000fe20003f4f008 */
[----:B------:R-:W-:-:S05]  /*39d0*/  IMAD.MOV.U32 R11, RZ, RZ, R59 ;  /* 0x000000ffff0b7224 */ /* 0x000fca00078e003b */
        /* <DEDUP_REMOVED lines=11> */
[----:B------:R-:W-:Y:S02]  /*3a90*/  IMAD.MOV.U32 R11, RZ, RZ, R74 ;  /* 0x000000ffff0b7224 */ /* 0x000fe400078e004a */
[----:B------:R-:W-:-:S05]  /*3aa0*/  IMAD.MOV.U32 R12, RZ, RZ, R75 ;  /* 0x000000ffff0c7224 */ /* 0x000fca00078e004b */
[----:B------:R-:W-:Y:S01]  /*3ab0*/  PRMT R156, R11, 0x5410, R12 ;  /* 0x000054100b9c7816 */ /* 0x000fe2000000000c */
[----:B------:R-:W-:Y:S02]  /*3ac0*/  IMAD.MOV.U32 R11, RZ, RZ, R78 ;  /* 0x000000ffff0b7224 */ /* 0x000fe400078e004e */
[----:B------:R-:W-:-:S05]  /*3ad0*/  IMAD.MOV.U32 R12, RZ, RZ, R79 ;  /* 0x000000ffff0c7224 */ /* 0x000fca00078e004f */
[----:B------:R-:W-:Y:S01]  /*3ae0*/  PRMT R157, R11, 0x5410, R12 ;  /* 0x000054100b9d7816 */ /* 0x000fe2000000000c */
[----:B-----5:R-:W-:Y:S01]  /*3af0*/  IMAD.MOV.U32 R11, RZ, RZ, R33 ;  /* 0x000000ffff0b7224 */ /* 0x020fe200078e0021 */
[----:B------:R-:W-:-:S04]  /*3b00*/  MOV R12, R32 ;  /* 0x00000020000c7202 */ /* 0x000fc80000000f00 */
[----:B------:R-:W-:Y:S01]  /*3b10*/  PRMT R81, R12, 0x5410, R11 ;  /* 0x000054100c517816 */ /* 0x000fe2000000000b */
[----:B------:R-:W-:Y:S02]  /*3b20*/  IMAD.MOV.U32 R12, RZ, RZ, R36 ;  /* 0x000000ffff0c7224 */ /* 0x000fe400078e0024 */
        /* <DEDUP_REMOVED lines=23> */
[----:B------:R-:W-:-:S05]  /*3ca0*/  IMAD.MOV.U32 R11, RZ, RZ, R46 ;  /* 0x000000ffff0b7224 */ /* 0x000fca00078e002e */
        /* <DEDUP_REMOVED lines=13> */
.L_x_1574:
[----:B------:R-:W-:Y:S01]  /*3d80*/  IMAD R87, R17, 0x8, R2 ;  /* 0x0000000811577824 */ /* 0x000fe200078e0202 */
[----:B------:R-:W-:Y:S01]  /*3d90*/  SHF.L.U32 R88, R220, 0x1f, RZ ;  /* 0x0000001fdc587819 */ /* 0x000fe200000006ff */
[----:B------:R-:W-:Y:S03]  /*3da0*/  BSSY B1, `(.L_x_1575) ;  /* 0x0000003000017945 */ /* 0x000fe60003800000 */
[----:B------:R-:W0:Y:S02]  /*3db0*/  SYNCS.PHASECHK.TRANS64.TRYWAIT P5, [R87+URZ+0x30890], R88 ;  /* 0x03089058570075a7 */ /* 0x000e2400080a017f */
[----:B0-----:R-:W-:Y:S05]  /*3dc0*/  @!P5 BRA `(.L_x_1576) ;  /* 0x000002a000d8d947 */ /* 0x001fea0003800000 */
.L_x_2001:
[----:B------:R-:W-:Y:S05]  /*3dd0*/  BSYNC B1 ;  /* 0x0000000000017941 */ /* 0x000fea0003800000 */
.L_x_1575:
[----:B------:R-:W-:-:S03]  /*3de0*/  UMOV UR4, 0xffffffff ;  /* 0xffffffff00047882 */ /* 0x000fc60000000000 */
[----:B------:R-:W-:Y:S05]  /*3df0*/  BRA.DIV UR4, `(.L_x_1577) ;  /* 0x000002a204e07947 */ /* 0x000fea000b800000 */
[----:B------:R1:W2:Y:S04]  /*3e00*/  SHFL.IDX PT, R80, R116, RZ, 0x1c1f ;  /* 0x001c1fff74507589 */ /* 0x0002a800000e0000 */
[----:B------:R1:W3:Y:S02]  /*3e10*/  SHFL.IDX PT, R11, R117, RZ, 0x1c1f ;  /* 0x001c1fff750b7589 */ /* 0x0002e400000e0000 */
.L_x_2005:
        /* <DEDUP_REMOVED lines=9> */
[--C-:B------:R-:W-:Y:S01]  /*3eb0*/  SHF.R.U64 R132, R76, 0x10, R77.reuse ;  /* 0x000000104c847819 */ /* 0x100fe2000000124d */
[--C-:B0-----:R-:W-:Y:S01]  /*3ec0*/  HADD2.F32 R143, -RZ, R13.reuse.H0_H0 ;  /* 0x2000000dff8f7230 */ /* 0x101fe20000004100 */
[----:B------:R-:W-:Y:S02]  /*3ed0*/  SHF.R.U32.HI R76, RZ, 0x10, R77 ;  /* 0x00000010ff4c7819 */ /* 0x000fe4000001164d */
[--C-:B------:R-:W-:Y:S01]  /*3ee0*/  SHF.R.U64 R77, R78, 0x10, R79.reuse ;  /* 0x000000104e4d7819 */ /* 0x100fe2000000124f */
[----:B------:R-:W-:Y:S01]  /*3ef0*/  HADD2.F32 R132, -RZ, R132.H0_H0 ;  /* 0x20000084ff847230 */ /* 0x000fe20000004100 */
[----:B------:R-:W-:Y:S01]  /*3f00*/  SHF.R.U32.HI R78, RZ, 0x10, R79 ;  /* 0x00000010ff4e7819 */ /* 0x000fe2000001164f */
[----:B------:R-:W-:Y:S02]  /*3f10*/  HADD2.F32 R79, -RZ, R13.H1_H1 ;  /* 0x3000000dff4f7230 */ /* 0x000fe40000004100 */
[----:B------:R-:W-:Y:S02]  /*3f20*/  HADD2.F32 R77, -RZ, R77.H0_H0 ;  /* 0x2000004dff4d7230 */ /* 0x000fe40000004100 */
        /* <DEDUP_REMOVED lines=8> */
[----:B------:R-:W-:Y:S02]  /*3fb0*/  IMAD.MOV.U32 R143, RZ, RZ, R12 ;  /* 0x000000ffff8f7224 */ /* 0x000fe400078e000c */
[-C--:B------:R-:W-:Y:S01]  /*3fc0*/  FMUL.FTZ R15, R79, R78.reuse ;  /* 0x0000004e4f0f7220 */ /* 0x080fe20000410000 */
[----:B------:R-:W-:Y:S01]  /*3fd0*/  F2FP.F16.F32.PACK_AB R13, R77, R13 ;  /* 0x0000000d4d0d723e */ /* 0x000fe200000000ff */
[----:B------:R-:W-:-:S02]  /*3fe0*/  FMUL.FTZ R78, R132, R78 ;  /* 0x0000004e844e7220 */ /* 0x000fc40000410000 */
[-C--:B------:R-:W-:Y:S01]  /*3ff0*/  FFMA.FTZ R15, R132, R76.reuse, -R15 ;  /* 0x0000004c840f7223 */ /* 0x080fe2000001080f */
[----:B------:R-:W-:Y:S02]  /*4000*/  HADD2.F32 R132, -RZ, R157.H0_H0 ;  /* 0x2000009dff847230 */ /* 0x000fe40000004100 */
[----:B------:R-:W-:Y:S01]  /*4010*/  FFMA.FTZ R79, R79, R76, R78 ;  /* 0x0000004c4f4f7223 */ /* 0x000fe2000001004e */
[--C-:B------:R-:W-:Y:S02]  /*4020*/  HADD2.F32 R12, -RZ, R143.reuse.H1_H1 ;  /* 0x3000008fff0c7230 */ /* 0x100fe40000004100 */
[----:B------:R-:W-:Y:S02]  /*4030*/  HADD2.F32 R143, -RZ, R143.H0_H0 ;  /* 0x2000008fff8f7230 */ /* 0x000fe40000004100 */
[----:B------:R-:W-:Y:S02]  /*4040*/  HADD2.F32 R76, -RZ, R144.H0_H0 ;  /* 0x20000090ff4c7230 */ /* 0x000fe40000004100 */
[-C--:B------:R-:W-:Y:S01]  /*4050*/  FMUL.FTZ R78, R12, R132.reuse ;  /* 0x000000840c4e7220 */ /* 0x080fe20000410000 */
[----:B------:R-:W-:Y:S01]  /*4060*/  F2FP.F16.F32.PACK_AB R15, R79, R15 ;  /* 0x0000000f4f0f723e */ /* 0x000fe200000000ff */
[----:B------:R-:W-:-:S02]  /*4070*/  FMUL.FTZ R132, R143, R132 ;  /* 0x000000848f847220 */ /* 0x000fc40000410000 */
[-C--:B------:R-:W-:Y:S01]  /*4080*/  FFMA.FTZ R78, R143, R76.reuse, -R78 ;  /* 0x0000004c8f4e7223 */ /* 0x080fe2000001084e */
[----:B------:R-:W-:Y:S02]  /*4090*/  HADD2.F32 R143, -RZ, R144.H1_H1 ;  /* 0x30000090ff8f7230 */ /* 0x000fe40000004100 */
[----:B------:R-:W-:Y:S01]  /*40a0*/  FFMA.FTZ R12, R12, R76, R132 ;  /* 0x0000004c0c0c7223 */ /* 0x000fe20000010084 */
[----:B------:R-:W-:Y:S02]  /*40b0*/  HADD2.F32 R76, -RZ, R157.H1_H1 ;  /* 0x3000009dff4c7230 */ /* 0x000fe40000004100 */
[--C-:B------:R-:W-:Y:S02]  /*40c0*/  HADD2.F32 R132, -RZ, R14.reuse.H1_H1 ;  /* 0x3000000eff847230 */ /* 0x100fe40000004100 */
[----:B------:R-:W-:Y:S01]  /*40d0*/  HADD2.F32 R14, -RZ, R14.H0_H0 ;  /* 0x2000000eff0e7230 */ /* 0x000fe20000004100 */
[----:B------:R-:W-:Y:S02]  /*40e0*/  F2FP.F16.F32.PACK_AB R12, R12, R78 ;  /* 0x0000004e0c0c723e */ /* 0x000fe400000000ff */
[----:B------:R-:W-:-:S04]  /*40f0*/  FMUL.FTZ R144, R132, R76 ;  /* 0x0000004c84907220 */ /* 0x000fc80000410000 */
[C---:B------:R-:W-:Y:S01]  /*4100*/  FFMA.FTZ R144, R14.reuse, R143, -R144 ;  /* 0x0000008f0e907223 */ /* 0x040fe20000010890 */
[----:B------:R-:W-:-:S04]  /*4110*/  FMUL.FTZ R14, R14, R76 ;  /* 0x0000004c0e0e7220 */ /* 0x000fc80000410000 */
[----:B------:R-:W-:-:S05]  /*4120*/  FFMA.FTZ R14, R132, R143, R14 ;  /* 0x0000008f840e7223 */ /* 0x000fca000001000e */
[----:B------:R-:W-:-:S07]  /*4130*/  F2FP.F16.F32.PACK_AB R14, R14, R144 ;  /* 0x000000900e0e723e */ /* 0x000fce00000000ff */
.L_x_1583:
[----:B------:R-:W-:Y:S05]  /*4140*/  BSYNC B3 ;  /* 0x0000000000037941 */ /* 0x000fea0003800000 */
.L_x_1582:
[----:B---3--:R-:W-:-:S04]  /*4150*/  LEA R76, P3, R18, R11, 0x1 ;  /* 0x0000000b124c7211 */ /* 0x008fc800078608ff */
[----:B--2---:R-:W-:-:S05]  /*4160*/  LEA.HI.X R77, R18, R80, R19, 0x1, P3 ;  /* 0x00000050124d7211 */ /* 0x004fca00018f0c13 */
[----:B0-----:R4:W-:Y:S04]  /*4170*/  ST.E.128 desc[UR60][R76.64], R12 ;  /* 0x0000000c4c007985 */ /* 0x0019e8000c101d3c */
.L_x_1581:
[----:B------:R-:W-:Y:S05]  /*4180*/  BSYNC B2 ;  /* 0x0000000000027941 */ /* 0x000fea0003800000 */
.L_x_1580:
        /* <DEDUP_REMOVED lines=19> */
[-C--:B------:R-:W-:Y:S01]  /*42c0*/  FFMA.FTZ R73, R77, R76.reuse, -R73 ;  /* 0x0000004c4d497223 */ /* 0x080fe20000010849 */
[----:B------:R-:W-:Y:S02]  /*42d0*/  IMAD.MOV.U32 R77, RZ, RZ, R12 ;  /* 0x000000ffff4d7224 */ /* 0x000fe400078e000c */
[----:B------:R-:W-:Y:S01]  /*42e0*/  FFMA.FTZ R13, R75, R76, R13 ;  /* 0x0000004c4b0d7223 */ /* 0x000fe2000001000d */
[----:B------:R-:W-:Y:S01]  /*42f0*/  MOV R75, R15 ;  /* 0x0000000f004b7202 */ /* 0x000fe20000000f00 */
        /* <DEDUP_REMOVED lines=27> */
.L_x_1587:
[----:B------:R-:W-:Y:S05]  /*44b0*/  BSYNC B3 ;  /* 0x0000000000037941 */ /* 0x000fea0003800000 */
.L_x_1586:
[----:B------:R-:W-:Y:S02]  /*44c0*/  IMAD.SHL.U32 R74, R202, 0x8, RZ ;  /* 0x00000008ca4a7824 */ /* 0x000fe400078e00ff */
[----:B---3--:R-:W-:Y:S02]  /*44d0*/  IMAD.MOV.U32 R72, RZ, RZ, R11 ;  /* 0x000000ffff487224 */ /* 0x008fe400078e000b */
[----:B--2---:R-:W-:Y:S02]  /*44e0*/  IMAD.MOV.U32 R73, RZ, RZ, R80 ;  /* 0x000000ffff497224 */ /* 0x004fe400078e0050 */
[----:B------:R-:W-:-:S05]  /*44f0*/  IMAD.WIDE R72, R74, 0x2, R72 ;  /* 0x000000024a487825 */ /* 0x000fca00078e0248 */
[----:B0-----:R0:W-:Y:S02]  /*4500*/  ST.E.128 desc[UR60][R72.64], R12 ;  /* 0x0000000c48007985 */ /* 0x0011e4000c101d3c */
.L_x_1585:
[----:B------:R-:W-:Y:S05]  /*4510*/  BSYNC B2 ;  /* 0x0000000000027941 */ /* 0x000fea0003800000 */
.L_x_1584:
[----:B------:R-:W-:Y:S01]  /*4520*/  ISETP.NE.AND P3, PT, R20, RZ, PT ;  /* 0x000000ff1400720c */ /* 0x000fe20003f65270 */
[----:B------:R-:W-:-:S12]  /*4530*/  BSSY B2, `(.L_x_1588) ;  /* 0x0000036000027945 */ /* 0x000fd80003800000 */
[----:B------:R-:W-:Y:S05]  /*4540*/  @!P3 BRA `(.L_x_1589) ;  /* 0x0000000000d0b947 */ /* 0x000fea0003800000 */
[----:B0---4-:R0:W4:Y:S01]  /*4550*/  LDS.128 R12, [R30+0x21000] ;  /* 0x021000001e0c7984 */ /* 0x0111220000000c00 */
[----:B------:R-:W-:Y:S01]  /*4560*/  ISETP.GE.AND P3, PT, R222, R118, PT ;  /* 0x00000076de00720c */ /* 0x000fe20003f66270 */
[----:B------:R-:W-:-:S12]  /*4570*/  BSSY B3, `(.L_x_1590) ;  /* 0x000002c000037945 */ /* 0x000fd80003800000 */
[----:B0-----:R-:W-:Y:S05]  /*4580*/  @P3 BRA `(.L_x_1591) ;  /* 0x0000000000a83947 */ /* 0x001fea0003800000 */
[--C-:B------:R-:W-:Y:S01]  /*4590*/  SHF.R.U64 R72, R68, 0x10, R69.reuse ;  /* 0x0000001044487819 */ /* 0x100fe20000001245 */
[----:B----4-:R-:W-:Y:S01]  /*45a0*/  HADD2.F32 R73, -RZ, R13.H0_H0 ;  /* 0x2000000dff497230 */ /* 0x010fe20000004100 */
[----:B------:R-:W-:Y:S01]  /*45b0*/  SHF.R.U32.HI R68, RZ, 0x10, R69 ;  /* 0x00000010ff447819 */ /* 0x000fe20000011645 */
[----:B------:R-:W-:Y:S01]  /*45c0*/  HADD2.F32 R74, -RZ, R155.H1_H1 ;  /* 0x3000009bff4a7230 */ /* 0x000fe20000004100 */
[--C-:B------:R-:W-:Y:S01]  /*45d0*/  SHF.R.U64 R69, R70, 0x10, R71.reuse ;  /* 0x0000001046457819 */ /* 0x100fe20000001247 */
[----:B------:R-:W-:Y:S01]  /*45e0*/  HADD2.F32 R72, -RZ, R72.H0_H0 ;  /* 0x20000048ff487230 */ /* 0x000fe20000004100 */
[----:B------:R-:W-:Y:S01]  /*45f0*/  SHF.R.U32.HI R70, RZ, 0x10, R71 ;  /* 0x00000010ff467819 */ /* 0x000fe20000011647 */
[----:B------:R-:W-:Y:S02]  /*4600*/  HADD2.F32 R71, -RZ, R13.H1_H1 ;  /* 0x3000000dff477230 */ /* 0x000fe40000004100 */
[----:B------:R-:W-:Y:S02]  /*4610*/  HADD2.F32 R69, -RZ, R69.H0_H0 ;  /* 0x20000045ff457230 */ /* 0x000fe40000004100 */
[----:B------:R-:W-:-:S03]  /*4620*/  HADD2.F32 R68, -RZ, R68.H0_H0 ;  /* 0x20000044ff447230 */ /* 0x000fc60000004100 */
[-C--:B------:R-:W-:Y:S01]  /*4630*/  FMUL.FTZ R13, R71, R69.reuse ;  /* 0x00000045470d7220 */ /* 0x080fe20000410000 */
[----:B------:R-:W-:-:S03]  /*4640*/  FMUL.FTZ R69, R73, R69 ;  /* 0x0000004549457220 */ /* 0x000fc60000410000 */
[-C--:B------:R-:W-:Y:S01]  /*4650*/  FFMA.FTZ R13, R73, R72.reuse, -R13 ;  /* 0x00000048490d7223 */ /* 0x080fe2000001080d */
[----:B------:R-:W-:Y:S01]  /*4660*/  FFMA.FTZ R69, R71, R72, R69 ;  /* 0x0000004847457223 */ /* 0x000fe20000010045 */
[----:B------:R-:W-:Y:S02]  /*4670*/  HADD2.F32 R71, -RZ, R70.H0_H0 ;  /* 0x20000046ff477230 */ /* 0x000fe40000004100 */
[--C-:B------:R-:W-:Y:S02]  /*4680*/  HADD2.F32 R70, -RZ, R15.reuse.H1_H1 ;  /* 0x3000000fff467230 */ /* 0x100fe40000004100 */
[----:B------:R-:W-:Y:S01]  /*4690*/  HADD2.F32 R72, -RZ, R15.H0_H0 ;  /* 0x2000000fff487230 */ /* 0x000fe20000004100 */
[----:B------:R-:W-:Y:S02]  /*46a0*/  F2FP.F16.F32.PACK_AB R13, R69, R13 ;  /* 0x0000000d450d723e */ /* 0x000fe400000000ff */
[-C--:B------:R-:W-:Y:S02]  /*46b0*/  FMUL.FTZ R15, R70, R71.reuse ;  /* 0x00000047460f7220 */ /* 0x080fe40000410000 */
[----:B------:R-:W-:-:S02]  /*46c0*/  FMUL.FTZ R71, R72, R71 ;  /* 0x0000004748477220 */ /* 0x000fc40000410000 */
[-C--:B------:R-:W-:Y:S01]  /*46d0*/  FFMA.FTZ R15, R72, R68.reuse, -R15 ;  /* 0x00000044480f7223 */ /* 0x080fe2000001080f */
[----:B------:R-:W-:Y:S02]  /*46e0*/  HADD2.F32 R72, -RZ, R155.H0_H0 ;  /* 0x2000009bff487230 */ /* 0x000fe40000004100 */
[----:B------:R-:W-:Y:S01]  /*46f0*/  FFMA.FTZ R68, R70, R68, R71 ;  /* 0x0000004446447223 */ /* 0x000fe20000010047 */
[----:B------:R-:W-:Y:S02]  /*4700*/  IMAD.MOV.U32 R70, RZ, RZ, R14 ;  /* 0x000000ffff467224 */ /* 0x000fe400078e000e */
[--C-:B------:R-:W-:Y:S02]  /*4710*/  HADD2.F32 R14, -RZ, R12.reuse.H0_H0 ;  /* 0x2000000cff0e7230 */ /* 0x100fe40000004100 */
[----:B------:R-:W-:Y:S01]  /*4720*/  HADD2.F32 R12, -RZ, R12.H1_H1 ;  /* 0x3000000cff0c7230 */ /* 0x000fe20000004100 */
[----:B------:R-:W-:Y:S01]  /*4730*/  F2FP.F16.F32.PACK_AB R15, R68, R15 ;  /* 0x0000000f440f723e */ /* 0x000fe200000000ff */
[----:B------:R-:W-:-:S03]  /*4740*/  HADD2.F32 R71, -RZ, R153.H1_H1 ;  /* 0x30000099ff477230 */ /* 0x000fc60000004100 */
[-C--:B------:R-:W-:Y:S01]  /*4750*/  FMUL.FTZ R73, R12, R72.reuse ;  /* 0x000000480c497220 */ /* 0x080fe20000410000 */
[----:B------:R-:W-:-:S03]  /*4760*/  FMUL.FTZ R72, R14, R72 ;  /* 0x000000480e487220 */ /* 0x000fc60000410000 */
[-C--:B------:R-:W-:Y:S01]  /*4770*/  FFMA.FTZ R14, R14, R71.reuse, -R73 ;  /* 0x000000470e0e7223 */ /* 0x080fe20000010849 */
[----:B------:R-:W-:Y:S01]  /*4780*/  FFMA.FTZ R12, R12, R71, R72 ;  /* 0x000000470c0c7223 */ /* 0x000fe20000010048 */
[--C-:B------:R-:W-:Y:S02]  /*4790*/  HADD2.F32 R72, -RZ, R70.reuse.H0_H0 ;  /* 0x20000046ff487230 */ /* 0x100fe40000004100 */
[----:B------:R-:W-:Y:S02]  /*47a0*/  HADD2.F32 R70, -RZ, R70.H1_H1 ;  /* 0x30000046ff467230 */ /* 0x000fe40000004100 */
[----:B------:R-:W-:Y:S01]  /*47b0*/  HADD2.F32 R71, -RZ, R153.H0_H0 ;  /* 0x20000099ff477230 */ /* 0x000fe20000004100 */
[----:B------:R-:W-:Y:S02]  /*47c0*/  F2FP.F16.F32.PACK_AB R12, R12, R14 ;  /* 0x0000000e0c0c723e */ /* 0x000fe400000000ff */
[-C--:B------:R-:W-:Y:S01]  /*47d0*/  FMUL.FTZ R73, R70, R74.reuse ;  /* 0x0000004a46497220 */ /* 0x080fe20000410000 */
[----:B------:R-:W-:-:S03]  /*47e0*/  FMUL.FTZ R74, R72, R74 ;  /* 0x0000004a484a7220 */ /* 0x000fc60000410000 */
[-C--:B------:R-:W-:Y:S01]  /*47f0*/  FFMA.FTZ R73, R72, R71.reuse, -R73 ;  /* 0x0000004748497223 */ /* 0x080fe20000010849 */
[----:B------:R-:W-:-:S05]  /*4800*/  FFMA.FTZ R74, R70, R71, R74 ;  /* 0x00000047464a7223 */ /* 0x000fca000001004a */
[----:B------:R-:W-:-:S04]  /*4810*/  F2FP.F16.F32.PACK_AB R73, R74, R73 ;  /* 0x000000494a49723e */ /* 0x000fc800000000ff */
[----:B------:R-:W-:-:S07]  /*4820*/  MOV R14, R73 ;  /* 0x00000049000e7202 */ /* 0x000fce0000000f00 */
.L_x_1591:
[----:B------:R-:W-:Y:S05]  /*4830*/  BSYNC B3 ;  /* 0x0000000000037941 */ /* 0x000fea0003800000 */
.L_x_1590:
[----:B------:R-:W-:Y:S02]  /*4840*/  IMAD.SHL.U32 R70, R203, 0x8, RZ ;  /* 0x00000008cb467824 */ /* 0x000fe400078e00ff */
[----:B---3--:R-:W-:Y:S02]  /*4850*/  IMAD.MOV.U32 R68, RZ, RZ, R11 ;  /* 0x000000ffff447224 */ /* 0x008fe400078e000b */
[----:B--2---:R-:W-:Y:S02]  /*4860*/  IMAD.MOV.U32 R69, RZ, RZ, R80 ;  /* 0x000000ffff457224 */ /* 0x004fe400078e0050 */
[----:B------:R-:W-:-:S05]  /*4870*/  IMAD.WIDE R68, R70, 0x2, R68 ;  /* 0x0000000246447825 */ /* 0x000fca00078e0244 */
[----:B----4-:R0:W-:Y:S02]  /*4880*/  ST.E.128 desc[UR60][R68.64], R12 ;  /* 0x0000000c44007985 */ /* 0x0101e4000c101d3c */
.L_x_1589:
[----:B------:R-:W-:Y:S05]  /*4890*/  BSYNC B2 ;  /* 0x0000000000027941 */ /* 0x000fea0003800000 */
.L_x_1588:
[----:B------:R-:W-:Y:S01]  /*48a0*/  ISETP.NE.AND P3, PT, R21, RZ, PT ;  /* 0x000000ff1500720c */ /* 0x000fe20003f65270 */
[----:B------:R-:W-:-:S12]  /*48b0*/  BSSY B2, `(.L_x_1592) ;  /* 0x000003a000027945 */ /* 0x000fd80003800000 */
[----:B------:R-:W-:Y:S05]  /*48c0*/  @!P3 BRA `(.L_x_1593) ;  /* 0x0000000000e0b947 */ /* 0x000fea0003800000 */
[----:B0---4-:R0:W4:Y:S01]  /*48d0*/  LDS.128 R12, [R31+0x21000] ;  /* 0x021000001f0c7984 */ /* 0x0111220000000c00 */
[C---:B---3--:R-:W-:Y:S01]  /*48e0*/  LEA R68, P3, R23.reuse, R11, 0x1 ;  /* 0x0000000b17447211 */ /* 0x048fe200078608ff */
[----:B------:R-:W-:Y:S03]  /*48f0*/  BSSY B3, `(.L_x_1594) ;  /* 0x0000034000037945 */ /* 0x000fe60003800000 */
[----:B--2---:R-:W-:Y:S02]  /*4900*/  LEA.HI.X R69, R23, R80, R217, 0x1, P3 ;  /* 0x0000005017457211 */ /* 0x004fe400018f0cd9 */
[----:B------:R-:W-:-:S13]  /*4910*/  ISETP.GE.AND P3, PT, R223, R118, PT ;  /* 0x00000076df00720c */ /* 0x000fda0003f66270 */
[----:B0-----:R-:W-:Y:S05]  /*4920*/  @P3 BRA `(.L_x_1595) ;  /* 0x0000000000c03947 */ /* 0x001fea0003800000 */
[----:B------:R-:W-:Y:S01]  /*4930*/  SHF.R.U64 R71, R66, 0x10, R67 ;  /* 0x0000001042477819 */ /* 0x000fe20000001243 */
[----:B----4-:R-:W-:Y:S01]  /*4940*/  IMAD.MOV.U32 R66, RZ, RZ, R13 ;  /* 0x000000ffff427224 */ /* 0x010fe200078e000d */
[----:B------:R-:W-:Y:S01]  /*4950*/  SHF.R.U64 R64, R64, 0x10, R65 ;  /* 0x0000001040407819 */ /* 0x000fe20000001241 */
[----:B------:R-:W-:Y:S02]  /*4960*/  HADD2.F32 R72, -RZ, R151.H1_H1 ;  /* 0x30000097ff487230 */ /* 0x000fe40000004100 */
[----:B------:R-:W-:Y:S02]  /*4970*/  HADD2.F32 R71, -RZ, R71.H0_H0 ;  /* 0x20000047ff477230 */ /* 0x000fe40000004100 */
        /* <DEDUP_REMOVED lines=8> */
[----:B------:R-:W-:Y:S01]  /*4a00*/  SHF.R.U32.HI R64, RZ, 0x10, R65 ;  /* 0x00000010ff407819 */ /* 0x000fe20000011641 */
[----:B------:R-:W-:Y:S01]  /*4a10*/  IMAD.MOV.U32 R65, RZ, RZ, R12 ;  /* 0x000000ffff417224 */ /* 0x000fe200078e000c */
[----:B------:R-:W-:Y:S01]  /*4a20*/  MOV R12, R15 ;  /* 0x0000000f000c7202 */ /* 0x000fe20000000f00 */
[----:B------:R-:W-:Y:S01]  /*4a30*/  HADD2.F32 R15, -RZ, R66.H0_H0 ;  /* 0x20000042ff0f7230 */ /* 0x000fe20000004100 */
[----:B------:R-:W-:Y:S01]  /*4a40*/  F2FP.F16.F32.PACK_AB R70, R71, R70 ;  /* 0x000000464746723e */ /* 0x000fe200000000ff */
[----:B------:R-:W-:Y:S02]  /*4a50*/  HADD2.F32 R64, -RZ, R64.H0_H0 ;  /* 0x20000040ff407230 */ /* 0x000fe40000004100 */
[----:B------:R-:W-:-:S02]  /*4a60*/  HADD2.F32 R13, -RZ, R12.H1_H1 ;  /* 0x3000000cff0d7230 */ /* 0x000fc40000004100 */
[----:B------:R-:W-:-:S03]  /*4a70*/  HADD2.F32 R12, -RZ, R12.H0_H0 ;  /* 0x2000000cff0c7230 */ /* 0x000fc60000004100 */
[CC--:B------:R-:W-:Y:S02]  /*4a80*/  FMUL.FTZ R66, R13.reuse, R15.reuse ;  /* 0x0000000f0d427220 */ /* 0x0c0fe40000410000 */
[C---:B------:R-:W-:Y:S02]  /*4a90*/  FMUL.FTZ R15, R12.reuse, R15 ;  /* 0x0000000f0c0f7220 */ /* 0x040fe40000410000 */
[-C--:B------:R-:W-:Y:S01]  /*4aa0*/  FFMA.FTZ R12, R12, R64.reuse, -R66 ;  /* 0x000000400c0c7223 */ /* 0x080fe20000010842 */
[----:B------:R-:W-:Y:S02]  /*4ab0*/  HADD2.F32 R66, -RZ, R152.H1_H1 ;  /* 0x30000098ff427230 */ /* 0x000fe40000004100 */
[----:B------:R-:W-:Y:S01]  /*4ac0*/  FFMA.FTZ R13, R13, R64, R15 ;  /* 0x000000400d0d7223 */ /* 0x000fe2000001000f */
[----:B------:R-:W-:Y:S02]  /*4ad0*/  IMAD.MOV.U32 R64, RZ, RZ, R14 ;  /* 0x000000ffff407224 */ /* 0x000fe400078e000e */
[----:B------:R-:W-:-:S02]  /*4ae0*/  HADD2.F32 R14, -RZ, R65.H1_H1 ;  /* 0x30000041ff0e7230 */ /* 0x000fc40000004100 */
[----:B------:R-:W-:Y:S02]  /*4af0*/  HADD2.F32 R15, -RZ, R65.H0_H0 ;  /* 0x20000041ff0f7230 */ /* 0x000fe40000004100 */
[----:B------:R-:W-:Y:S02]  /*4b00*/  HADD2.F32 R65, -RZ, R152.H0_H0 ;  /* 0x20000098ff417230 */ /* 0x000fe40000004100 */
        /* <DEDUP_REMOVED lines=11> */
[----:B------:R-:W-:Y:S01]  /*4bc0*/  FFMA.FTZ R72, R64, R65, R72 ;  /* 0x0000004140487223 */ /* 0x000fe20000010048 */
[----:B------:R-:W-:Y:S01]  /*4bd0*/  F2FP.F16.F32.PACK_AB R64, R13, R12 ;  /* 0x0000000c0d40723e */ /* 0x000fe200000000ff */
[----:B------:R-:W-:Y:S02]  /*4be0*/  IMAD.MOV.U32 R12, RZ, RZ, R14 ;  /* 0x000000ffff0c7224 */ /* 0x000fe400078e000e */
[----:B------:R-:W-:Y:S01]  /*4bf0*/  IMAD.MOV.U32 R13, RZ, RZ, R70 ;  /* 0x000000ffff0d7224 */ /* 0x000fe200078e0046 */
[----:B------:R-:W-:Y:S01]  /*4c00*/  F2FP.F16.F32.PACK_AB R67, R72, R67 ;  /* 0x000000434843723e */ /* 0x000fe200000000ff */
[----:B------:R-:W-:-:S04]  /*4c10*/  IMAD.MOV.U32 R15, RZ, RZ, R64 ;  /* 0x000000ffff0f7224 */ /* 0x000fc800078e0040 */
[----:B------:R-:W-:-:S07]  /*4c20*/  IMAD.MOV.U32 R14, RZ, RZ, R67 ;  /* 0x000000ffff0e7224 */ /* 0x000fce00078e0043 */
.L_x_1595:
[----:B------:R-:W-:Y:S05]  /*4c30*/  BSYNC B3 ;  /* 0x0000000000037941 */ /* 0x000fea0003800000 */
.L_x_1594:
[----:B----4-:R0:W-:Y:S02]  /*4c40*/  ST.E.128 desc[UR60][R68.64], R12 ;  /* 0x0000000c44007985 */ /* 0x0101e4000c101d3c */
.L_x_1593:
[----:B------:R-:W-:Y:S05]  /*4c50*/  BSYNC B2 ;  /* 0x0000000000027941 */ /* 0x000fea0003800000 */
.L_x_1592:
        /* <DEDUP_REMOVED lines=12> */
[----:B------:R-:W-:Y:S02]  /*4d20*/  HADD2.F32 R67, -RZ, R67.H0_H0 ;  /* 0x20000043ff437230 */ /* 0x000fe40000004100 */
[--C-:B------:R-:W-:Y:S02]  /*4d30*/  HADD2.F32 R13, -RZ, R62.reuse.H1_H1 ;  /* 0x3000003eff0d7230 */ /* 0x100fe40000004100 */
[----:B------:R-:W-:Y:S02]  /*4d40*/  HADD2.F32 R62, -RZ, R62.H0_H0 ;  /* 0x2000003eff3e7230 */ /* 0x000fe40000004100 */
[----:B------:R-:W-:-:S02]  /*4d50*/  HADD2.F32 R60, -RZ, R60.H0_H0 ;  /* 0x2000003cff3c7230 */ /* 0x000fc40000004100 */
[-C--:B------:R-:W-:Y:S01]  /*4d60*/  FMUL.FTZ R66, R13, R67.reuse ;  /* 0x000000430d427220 */ /* 0x080fe20000410000 */
[----:B------:R-:W-:-:S03]  /*4d70*/  FMUL.FTZ R67, R62, R67 ;  /* 0x000000433e437220 */ /* 0x000fc60000410000 */
[-C--:B------:R-:W-:Y:S01]  /*4d80*/  FFMA.FTZ R66, R62, R60.reuse, -R66 ;  /* 0x0000003c3e427223 */ /* 0x080fe20000010842 */
[----:B------:R-:W-:Y:S01]  /*4d90*/  FFMA.FTZ R67, R13, R60, R67 ;  /* 0x0000003c0d437223 */ /* 0x000fe20000010043 */
[----:B------:R-:W-:Y:S01]  /*4da0*/  SHF.R.U32.HI R60, RZ, 0x10, R61 ;  /* 0x00000010ff3c7819 */ /* 0x000fe2000001163d */
[--C-:B------:R-:W-:Y:S01]  /*4db0*/  HADD2.F32 R13, -RZ, R15.reuse.H1_H1 ;  /* 0x3000000fff0d7230 */ /* 0x100fe20000004100 */
[----:B------:R-:W-:Y:S01]  /*4dc0*/  SHF.R.U32.HI R61, RZ, 0x10, R63 ;  /* 0x00000010ff3d7819 */ /* 0x000fe2000001163f */
[----:B------:R-:W-:Y:S01]  /*4dd0*/  HADD2.F32 R15, -RZ, R15.H0_H0 ;  /* 0x2000000fff0f7230 */ /* 0x000fe20000004100 */
[----:B------:R-:W-:Y:S01]  /*4de0*/  F2FP.F16.F32.PACK_AB R66, R67, R66 ;  /* 0x000000424342723e */ /* 0x000fe200000000ff */
[----:B------:R-:W-:Y:S02]  /*4df0*/  HADD2.F32 R60, -RZ, R60.H0_H0 ;  /* 0x2000003cff3c7230 */ /* 0x000fe40000004100 */
[----:B------:R-:W-:-:S05]  /*4e00*/  HADD2.F32 R61, -RZ, R61.H0_H0 ;  /* 0x2000003dff3d7230 */ /* 0x000fca0000004100 */
[-C--:B------:R-:W-:Y:S01]  /*4e10*/  FMUL.FTZ R62, R13, R61.reuse ;  /* 0x0000003d0d3e7220 */ /* 0x080fe20000410000 */
[----:B------:R-:W-:-:S03]  /*4e20*/  FMUL.FTZ R61, R15, R61 ;  /* 0x0000003d0f3d7220 */ /* 0x000fc60000410000 */
[-C--:B------:R-:W-:Y:S01]  /*4e30*/  FFMA.FTZ R62, R15, R60.reuse, -R62 ;  /* 0x0000003c0f3e7223 */ /* 0x080fe2000001083e */
[----:B------:R-:W-:Y:S01]  /*4e40*/  FFMA.FTZ R61, R13, R60, R61 ;  /* 0x0000003c0d3d7223 */ /* 0x000fe2000001003d */
[--C-:B------:R-:W-:Y:S02]  /*4e50*/  HADD2.F32 R13, -RZ, R12.reuse.H0_H0 ;  /* 0x2000000cff0d7230 */ /* 0x100fe40000004100 */
[----:B------:R-:W-:Y:S02]  /*4e60*/  HADD2.F32 R12, -RZ, R12.H1_H1 ;  /* 0x3000000cff0c7230 */ /* 0x000fe40000004100 */
[--C-:B------:R-:W-:Y:S01]  /*4e70*/  HADD2.F32 R15, -RZ, R150.reuse.H0_H0 ;  /* 0x20000096ff0f7230 */ /* 0x100fe20000004100 */
[----:B------:R-:W-:Y:S01]  /*4e80*/  F2FP.F16.F32.PACK_AB R61, R61, R62 ;  /* 0x0000003e3d3d723e */ /* 0x000fe200000000ff */
[----:B------:R-:W-:Y:S02]  /*4e90*/  HADD2.F32 R60, -RZ, R149.H0_H0 ;  /* 0x20000095ff3c7230 */ /* 0x000fe40000004100 */
[----:B------:R-:W-:-:S02]  /*4ea0*/  HADD2.F32 R150, -RZ, R150.H1_H1 ;  /* 0x30000096ff967230 */ /* 0x000fc40000004100 */
[CC--:B------:R-:W-:Y:S01]  /*4eb0*/  FMUL.FTZ R63, R12.reuse, R15.reuse ;  /* 0x0000000f0c3f7220 */ /* 0x0c0fe20000410000 */
[C---:B------:R-:W-:Y:S01]  /*4ec0*/  FMUL.FTZ R15, R13.reuse, R15 ;  /* 0x0000000f0d0f7220 */ /* 0x040fe20000410000 */
[----:B------:R-:W-:Y:S02]  /*4ed0*/  HADD2.F32 R149, -RZ, R149.H1_H1 ;  /* 0x30000095ff957230 */ /* 0x000fe40000004100 */
        /* <DEDUP_REMOVED lines=11> */
[----:B------:R-:W-:Y:S01]  /*4f90*/  F2FP.F16.F32.PACK_AB R150, R150, R13 ;  /* 0x0000000d9696723e */ /* 0x000fe200000000ff */
[----:B------:R-:W-:-:S04]  /*4fa0*/  IMAD.MOV.U32 R13, RZ, RZ, R66 ;  /* 0x000000ffff0d7224 */ /* 0x000fc800078e0042 */
[----:B------:R-:W-:-:S07]  /*4fb0*/  IMAD.MOV.U32 R14, RZ, RZ, R150 ;  /* 0x000000ffff0e7224 */ /* 0x000fce00078e0096 */
.L_x_1599:
[----:B------:R-:W-:Y:S05]  /*4fc0*/  BSYNC B3 ;  /* 0x0000000000037941 */ /* 0x000fea0003800000 */
.L_x_1598:
[----:B----4-:R0:W-:Y:S02]  /*4fd0*/  ST.E.128 desc[UR60][R64.64], R12 ;  /* 0x0000000c40007985 */ /* 0x0101e4000c101d3c */
.L_x_1597:
[----:B------:R-:W-:Y:S05]  /*4fe0*/  BSYNC B2 ;  /* 0x0000000000027941 */ /* 0x000fea0003800000 */
.L_x_1596:
        /* <DEDUP_REMOVED lines=36> */
[----:B------:R-:W-:Y:S01]  /*5230*/  HADD2.F32 R14, -RZ, R14.H0_H0 ;  /* 0x2000000eff0e7230 */ /* 0x000fe20000004100 */
[----:B------:R-:W-:Y:S01]  /*5240*/  F2FP.F16.F32.PACK_AB R57, R58, R57 ;  /* 0x000000393a39723e */ /* 0x000fe200000000ff */
[----:B------:R-:W-:-:S02]  /*5250*/  HADD2.F32 R11, -RZ, R147.H0_H0 ;  /* 0x20000093ff0b7230 */ /* 0x000fc40000004100 */
[-C--:B------:R-:W-:Y:S01]  /*5260*/  FMUL.FTZ R13, R59, R148.reuse ;  /* 0x000000943b0d7220 */ /* 0x080fe20000410000 */
[----:B------:R-:W-:Y:S02]  /*5270*/  HADD2.F32 R147, -RZ, R147.H1_H1 ;  /* 0x30000093ff937230 */ /* 0x000fe40000004100 */
[----:B------:R-:W-:Y:S01]  /*5280*/  FMUL.FTZ R148, R14, R148 ;  /* 0x000000940e947220 */ /* 0x000fe20000410000 */
[-C--:B------:R-:W-:Y:S01]  /*5290*/  FFMA.FTZ R62, R12, R11.reuse, -R62 ;  /* 0x0000000b0c3e7223 */ /* 0x080fe2000001083e */
[----:B------:R-:W-:Y:S01]  /*52a0*/  FFMA.FTZ R63, R15, R11, R63 ;  /* 0x0000000b0f3f7223 */ /* 0x000fe2000001003f */
[-C--:B------:R-:W-:Y:S01]  /*52b0*/  FFMA.FTZ R13, R14, R147.reuse, -R13 ;  /* 0x000000930e0d7223 */ /* 0x080fe2000001080d */
[----:B------:R-:W-:Y:S01]  /*52c0*/  FFMA.FTZ R148, R59, R147, R148 ;  /* 0x000000933b947223 */ /* 0x000fe20000010094 */
[----:B------:R-:W-:Y:S02]  /*52d0*/  IMAD.MOV.U32 R15, RZ, RZ, R57 ;  /* 0x000000ffff0f7224 */ /* 0x000fe400078e0039 */
[----:B------:R-:W-:-:S02]  /*52e0*/  F2FP.F16.F32.PACK_AB R62, R63, R62 ;  /* 0x0000003e3f3e723e */ /* 0x000fc400000000ff */
[----:B------:R-:W-:Y:S02]  /*52f0*/  F2FP.F16.F32.PACK_AB R148, R148, R13 ;  /* 0x0000000d9494723e */ /* 0x000fe400000000ff */
[----:B------:R-:W-:Y:S01]  /*5300*/  MOV R13, R56 ;  /* 0x00000038000d7202 */ /* 0x000fe20000000f00 */
[----:B------:R-:W-:Y:S02]  /*5310*/  IMAD.MOV.U32 R12, RZ, RZ, R62 ;  /* 0x000000ffff0c7224 */ /* 0x000fe400078e003e */
[----:B------:R-:W-:-:S07]  /*5320*/  IMAD.MOV.U32 R14, RZ, RZ, R148 ;  /* 0x000000ffff0e7224 */ /* 0x000fce00078e0094 */
.L_x_1601:
[----:B------:R-:W-:Y:S05]  /*5330*/  BSYNC B2 ;  /* 0x0000000000027941 */ /* 0x000fea0003800000 */
.L_x_1600:
[----:B----4-:R0:W-:Y:S02]  /*5340*/  ST.E.128 desc[UR60][R60.64], R12 ;  /* 0x0000000c3c007985 */ /* 0x0101e4000c101d3c */
.L_x_1579:
[----:B------:R-:W-:Y:S05]  /*5350*/  BSYNC B1 ;  /* 0x0000000000017941 */ /* 0x000fea0003800000 */
.L_x_1578:
[----:B------:R-:W-:-:S03]  /*5360*/  UMOV UR4, 0xffffffff ;  /* 0xffffffff00047882 */ /* 0x000fc60000000000 */
[----:B------:R-:W-:Y:S05]  /*5370*/  BRA.DIV UR4, `(.L_x_1602) ;  /* 0x0000028e04cc7947 */ /* 0x000fea000b800000 */
[----:B-1----:R-:W1:Y:S04]  /*5380*/  SHFL.IDX PT, R116, R116, 0x1, 0x1c1f ;  /* 0x003c1f0074747f89 */ /* 0x002e6800000e0000 */
[----:B------:R-:W0:Y:S02]  /*5390*/  SHFL.IDX PT, R117, R117, 0x1, 0x1c1f ;  /* 0x003c1f0075757f89 */ /* 0x000e2400000e0000 */
.L_x_2009:
        /* <DEDUP_REMOVED lines=10> */
[--C-:B---3--:R-:W-:Y:S01]  /*5440*/  SHF.R.U64 R11, R52, 0x10, R53.reuse ;  /* 0x00000010340b7819 */ /* 0x108fe20000001235 */
        /* <DEDUP_REMOVED lines=38> */
[----:B------:R-:W-:Y:S01]  /*56b0*/  F2FP.F16.F32.PACK_AB R14, R146, R13 ;  /* 0x0000000d920e723e */ /* 0x000fe200000000ff */
[----:B------:R-:W-:-:S07]  /*56c0*/  IMAD.MOV.U32 R13, RZ, RZ, R52 ;  /* 0x000000ffff0d7224 */ /* 0x000fce00078e0034 */
.L_x_1607:
[----:B------:R-:W-:Y:S05]  /*56d0*/  BSYNC B2 ;  /* 0x0000000000027941 */ /* 0x000fea0003800000 */
.L_x_1606:
[----:B----4-:R0:W-:Y:S02]  /*56e0*/  ST.E.128 desc[UR60][R56.64], R12 ;  /* 0x0000000c38007985 */ /* 0x0101e4000c101d3c */
.L_x_1605:
[----:B------:R-:W-:Y:S05]  /*56f0*/  BSYNC B1 ;  /* 0x0000000000017941 */ /* 0x000fea0003800000 */
.L_x_1604:
        /* <DEDUP_REMOVED lines=11> */
[--C-:B------:R-:W-:Y:S01]  /*57b0*/  SHF.R.U64 R54, R48, 0x10, R49.reuse ;  /* 0x0000001030367819 */ /* 0x100fe20000001231 */
[--C-:B----4-:R-:W-:Y:S01]  /*57c0*/  HADD2.F32 R56, -RZ, R15.reuse.H0_H0 ;  /* 0x2000000fff387230 */ /* 0x110fe20000004100 */
[----:B------:R-:W-:Y:S01]  /*57d0*/  SHF.R.U32.HI R48, RZ, 0x10, R49 ;  /* 0x00000010ff307819 */ /* 0x000fe20000011631 */
[----:B------:R-:W-:Y:S01]  /*57e0*/  IMAD.MOV.U32 R49, RZ, RZ, R13 ;  /* 0x000000ffff317224 */ /* 0x000fe200078e000d */
[--C-:B------:R-:W-:Y:S01]  /*57f0*/  SHF.R.U64 R58, R50, 0x10, R51.reuse ;  /* 0x00000010323a7819 */ /* 0x100fe20000001233 */
[----:B------:R-:W-:Y:S01]  /*5800*/  HADD2.F32 R50, -RZ, R15.H1_H1 ;  /* 0x3000000fff327230 */ /* 0x000fe20000004100 */
[----:B------:R-:W-:Y:S01]  /*5810*/  SHF.R.U32.HI R11, RZ, 0x10, R51 ;  /* 0x00000010ff0b7819 */ /* 0x000fe20000011633 */
[----:B------:R-:W-:Y:S02]  /*5820*/  HADD2.F32 R54, -RZ, R54.H0_H0 ;  /* 0x20000036ff367230 */ /* 0x000fe40000004100 */
[----:B------:R-:W-:Y:S02]  /*5830*/  HADD2.F32 R58, -RZ, R58.H0_H0 ;  /* 0x2000003aff3a7230 */ /* 0x000fe40000004100 */
[----:B------:R-:W-:-:S02]  /*5840*/  HADD2.F32 R13, -RZ, R49.H1_H1 ;  /* 0x30000031ff0d7230 */ /* 0x000fc40000004100 */
[----:B------:R-:W-:Y:S02]  /*5850*/  HADD2.F32 R49, -RZ, R49.H0_H0 ;  /* 0x20000031ff317230 */ /* 0x000fe40000004100 */
[----:B------:R-:W-:Y:S02]  /*5860*/  HADD2.F32 R11, -RZ, R11.H0_H0 ;  /* 0x2000000bff0b7230 */ /* 0x000fe40000004100 */
[----:B------:R-:W-:Y:S02]  /*5870*/  HADD2.F32 R15, -RZ, R48.H0_H0 ;  /* 0x20000030ff0f7230 */ /* 0x000fe40000004100 */
[-C--:B------:R-:W-:Y:S01]  /*5880*/  FMUL.FTZ R48, R13, R58.reuse ;  /* 0x0000003a0d307220 */ /* 0x080fe20000410000 */
[C---:B------:R-:W-:Y:S01]  /*5890*/  FMUL.FTZ R58, R49.reuse, R58 ;  /* 0x0000003a313a7220 */ /* 0x040fe20000410000 */
[-C--:B------:R-:W-:Y:S01]  /*58a0*/  FMUL.FTZ R51, R50, R11.reuse ;  /* 0x0000000b32337220 */ /* 0x080fe20000410000 */
[C---:B------:R-:W-:Y:S01]  /*58b0*/  FMUL.FTZ R55, R56.reuse, R11 ;  /* 0x0000000b38377220 */ /* 0x040fe20000410000 */
[-C--:B------:R-:W-:Y:S01]  /*58c0*/  FFMA.FTZ R11, R49, R54.reuse, -R48 ;  /* 0x00000036310b7223 */ /* 0x080fe20000010830 */
[----:B------:R-:W-:Y:S01]  /*58d0*/  FFMA.FTZ R48, R13, R54, R58 ;  /* 0x000000360d307223 */ /* 0x000fe2000001003a */
[----:B------:R-:W-:Y:S01]  /*58e0*/  FFMA.FTZ R13, R56, R15, -R51 ;  /* 0x0000000f380d7223 */ /* 0x000fe20000010833 */
[----:B------:R-:W-:-:S02]  /*58f0*/  HADD2.F32 R49, -RZ, R142.H0_H0 ;  /* 0x2000008eff317230 */ /* 0x000fc40000004100 */
[----:B------:R-:W-:Y:S01]  /*5900*/  FFMA.FTZ R50, R50, R15, R55 ;  /* 0x0000000f32327223 */ /* 0x000fe20000010037 */
[--C-:B------:R-:W-:Y:S01]  /*5910*/  HADD2.F32 R54, -RZ, R12.reuse.H1_H1 ;  /* 0x3000000cff367230 */ /* 0x100fe20000004100 */
[----:B------:R-:W-:Y:S01]  /*5920*/  F2FP.F16.F32.PACK_AB R11, R48, R11 ;  /* 0x0000000b300b723e */ /* 0x000fe200000000ff */
[----:B------:R-:W-:Y:S02]  /*5930*/  HADD2.F32 R56, -RZ, R12.H0_H0 ;  /* 0x2000000cff387230 */ /* 0x000fe40000004100 */
[----:B------:R-:W-:Y:S02]  /*5940*/  HADD2.F32 R51, -RZ, R142.H1_H1 ;  /* 0x3000008eff337230 */ /* 0x000fe40000004100 */
[-C--:B------:R-:W-:Y:S01]  /*5950*/  FMUL.FTZ R55, R54, R49.reuse ;  /* 0x0000003136377220 */ /* 0x080fe20000410000 */
[----:B------:R-:W-:Y:S02]  /*5960*/  HADD2.F32 R12, -RZ, R14.H1_H1 ;  /* 0x3000000eff0c7230 */ /* 0x000fe40000004100 */
[----:B------:R-:W-:Y:S01]  /*5970*/  FMUL.FTZ R49, R56, R49 ;  /* 0x0000003138317220 */ /* 0x000fe20000410000 */
[----:B------:R-:W-:-:S02]  /*5980*/  HADD2.F32 R15, -RZ, R141.H0_H0 ;  /* 0x2000008dff0f7230 */ /* 0x000fc40000004100 */
[----:B------:R-:W-:Y:S02]  /*5990*/  HADD2.F32 R14, -RZ, R14.H0_H0 ;  /* 0x2000000eff0e7230 */ /* 0x000fe40000004100 */
[----:B------:R-:W-:Y:S01]  /*59a0*/  FMUL.FTZ R57, R12, R51 ;  /* 0x000000330c397220 */ /* 0x000fe20000410000 */
[----:B------:R-:W-:Y:S02]  /*59b0*/  HADD2.F32 R141, -RZ, R141.H1_H1 ;  /* 0x3000008dff8d7230 */ /* 0x000fe40000004100 */
[-C--:B------:R-:W-:Y:S01]  /*59c0*/  FFMA.FTZ R55, R56, R15.reuse, -R55 ;  /* 0x0000000f38377223 */ /* 0x080fe20000010837 */
[----:B------:R-:W-:Y:S01]  /*59d0*/  FFMA.FTZ R54, R54, R15, R49 ;  /* 0x0000000f36367223 */ /* 0x000fe20000010031 */
[----:B------:R-:W-:Y:S01]  /*59e0*/  FMUL.FTZ R51, R14, R51 ;  /* 0x000000330e337220 */ /* 0x000fe20000410000 */
[----:B------:R-:W-:Y:S01]  /*59f0*/  F2FP.F16.F32.PACK_AB R15, R50, R13 ;  /* 0x0000000d320f723e */ /* 0x000fe200000000ff */
[----:B------:R-:W-:Y:S01]  /*5a00*/  FFMA.FTZ R57, R14, R141, -R57 ;  /* 0x0000008d0e397223 */ /* 0x000fe20000010839 */
[----:B------:R-:W-:-:S02]  /*5a10*/  IMAD.MOV.U32 R13, RZ, RZ, R11 ;  /* 0x000000ffff0d7224 */ /* 0x000fc400078e000b */
[----:B------:R-:W-:Y:S01]  /*5a20*/  FFMA.FTZ R12, R12, R141, R51 ;  /* 0x0000008d0c0c7223 */ /* 0x000fe20000010033 */
[----:B------:R-:W-:-:S04]  /*5a30*/  F2FP.F16.F32.PACK_AB R54, R54, R55 ;  /* 0x000000373636723e */ /* 0x000fc800000000ff */
[----:B------:R-:W-:Y:S01]  /*5a40*/  F2FP.F16.F32.PACK_AB R14, R12, R57 ;  /* 0x000000390c0e723e */ /* 0x000fe200000000ff */
[----:B------:R-:W-:-:S07]  /*5a50*/  IMAD.MOV.U32 R12, RZ, RZ, R54 ;  /* 0x000000ffff0c7224 */ /* 0x000fce00078e0036 */
.L_x_1611:
[----:B------:R-:W-:Y:S05]  /*5a60*/  BSYNC B2 ;  /* 0x0000000000027941 */ /* 0x000fea0003800000 */
.L_x_1610:
[----:B----4-:R0:W-:Y:S02]  /*5a70*/  ST.E.128 desc[UR60][R52.64], R12 ;  /* 0x0000000c34007985 */ /* 0x0101e4000c101d3c */
.L_x_1609:
[----:B------:R-:W-:Y:S05]  /*5a80*/  BSYNC B1 ;  /* 0x0000000000017941 */ /* 0x000fea0003800000 */
.L_x_1608:
        /* <DEDUP_REMOVED lines=11> */
[--C-:B------:R-:W-:Y:S02]  /*5b40*/  SHF.R.U64 R11, R46, 0x10, R47.reuse ;  /* 0x000000102e0b7819 */ /* 0x100fe4000000122f */
[----:B------:R-:W-:Y:S02]  /*5b50*/  SHF.R.U32.HI R52, RZ, 0x10, R47 ;  /* 0x00000010ff347819 */ /* 0x000fe4000001162f */
[--C-:B------:R-:W-:Y:S01]  /*5b60*/  SHF.R.U64 R51, R44, 0x10, R45.reuse ;  /* 0x000000102c337819 */ /* 0x100fe2000000122d */
[----:B----4-:R-:W-:Y:S01]  /*5b70*/  IMAD.MOV.U32 R44, RZ, RZ, R12 ;  /* 0x000000ffff2c7224 */ /* 0x010fe200078e000c */
[----:B------:R-:W-:Y:S01]  /*5b80*/  SHF.R.U32.HI R50, RZ, 0x10, R45 ;  /* 0x00000010ff327819 */ /* 0x000fe2000001162d */
[----:B------:R-:W-:Y:S02]  /*5b90*/  HADD2.F32 R47, -RZ, R11.H0_H0 ;  /* 0x2000000bff2f7230 */ /* 0x000fe40000004100 */
[----:B------:R-:W-:Y:S02]  /*5ba0*/  HADD2.F32 R52, -RZ, R52.H0_H0 ;  /* 0x20000034ff347230 */ /* 0x000fe40000004100 */
[----:B------:R-:W-:-:S02]  /*5bb0*/  HADD2.F32 R12, -RZ, R13.H1_H1 ;  /* 0x3000000dff0c7230 */ /* 0x000fc40000004100 */
[----:B------:R-:W-:Y:S02]  /*5bc0*/  HADD2.F32 R11, -RZ, R13.H0_H0 ;  /* 0x2000000dff0b7230 */ /* 0x000fe40000004100 */
[--C-:B------:R-:W-:Y:S02]  /*5bd0*/  HADD2.F32 R45, -RZ, R15.reuse.H1_H1 ;  /* 0x3000000fff2d7230 */ /* 0x100fe40000004100 */
[-C--:B------:R-:W-:Y:S01]  /*5be0*/  FMUL.FTZ R54, R12, R47.reuse ;  /* 0x0000002f0c367220 */ /* 0x080fe20000410000 */
[----:B------:R-:W-:Y:S02]  /*5bf0*/  HADD2.F32 R13, -RZ, R15.H0_H0 ;  /* 0x2000000fff0d7230 */ /* 0x000fe40000004100 */
[----:B------:R-:W-:Y:S01]  /*5c00*/  FMUL.FTZ R47, R11, R47 ;  /* 0x0000002f0b2f7220 */ /* 0x000fe20000410000 */
[----:B------:R-:W-:Y:S02]  /*5c10*/  HADD2.F32 R46, -RZ, R51.H0_H0 ;  /* 0x20000033ff2e7230 */ /* 0x000fe40000004100 */
[----:B------:R-:W-:Y:S01]  /*5c20*/  FMUL.FTZ R56, R45, R52 ;  /* 0x000000342d387220 */ /* 0x000fe20000410000 */
[----:B------:R-:W-:-:S02]  /*5c30*/  HADD2.F32 R50, -RZ, R50.H0_H0 ;  /* 0x20000032ff327230 */ /* 0x000fc40000004100 */
[----:B------:R-:W-:Y:S01]  /*5c40*/  FMUL.FTZ R52, R13, R52 ;  /* 0x000000340d347220 */ /* 0x000fe20000410000 */
[--C-:B------:R-:W-:Y:S02]  /*5c50*/  HADD2.F32 R15, -RZ, R44.reuse.H1_H1 ;  /* 0x3000002cff0f7230 */ /* 0x100fe40000004100 */
[-C--:B------:R-:W-:Y:S01]  /*5c60*/  FFMA.FTZ R11, R11, R46.reuse, -R54 ;  /* 0x0000002e0b0b7223 */ /* 0x080fe20000010836 */
[----:B------:R-:W-:Y:S01]  /*5c70*/  FFMA.FTZ R12, R12, R46, R47 ;  /* 0x0000002e0c0c7223 */ /* 0x000fe2000001002f */
[-C--:B------:R-:W-:Y:S01]  /*5c80*/  FFMA.FTZ R54, R45, R50.reuse, R52 ;  /* 0x000000322d367223 */ /* 0x080fe20000010034 */
[----:B------:R-:W-:Y:S02]  /*5c90*/  HADD2.F32 R47, -RZ, R139.H1_H1 ;  /* 0x3000008bff2f7230 */ /* 0x000fe40000004100 */
[----:B------:R-:W-:Y:S01]  /*5ca0*/  FFMA.FTZ R13, R13, R50, -R56 ;  /* 0x000000320d0d7223 */ /* 0x000fe20000010838 */
[----:B------:R-:W-:Y:S01]  /*5cb0*/  HADD2.F32 R44, -RZ, R44.H0_H0 ;  /* 0x2000002cff2c7230 */ /* 0x000fe20000004100 */
[----:B------:R-:W-:Y:S01]  /*5cc0*/  F2FP.F16.F32.PACK_AB R11, R12, R11 ;  /* 0x0000000b0c0b723e */ /* 0x000fe200000000ff */
[----:B------:R-:W-:-:S02]  /*5cd0*/  HADD2.F32 R45, -RZ, R14.H1_H1 ;  /* 0x3000000eff2d7230 */ /* 0x000fc40000004100 */
[-C--:B------:R-:W-:Y:S01]  /*5ce0*/  FMUL.FTZ R51, R15, R47.reuse ;  /* 0x0000002f0f337220 */ /* 0x080fe20000410000 */
[----:B------:R-:W-:Y:S02]  /*5cf0*/  HADD2.F32 R139, -RZ, R139.H0_H0 ;  /* 0x2000008bff8b7230 */ /* 0x000fe40000004100 */
[----:B------:R-:W-:Y:S01]  /*5d00*/  FMUL.FTZ R50, R44, R47 ;  /* 0x0000002f2c327220 */ /* 0x000fe20000410000 */
[----:B------:R-:W-:Y:S02]  /*5d10*/  HADD2.F32 R14, -RZ, R14.H0_H0 ;  /* 0x2000000eff0e7230 */ /* 0x000fe40000004100 */
[--C-:B------:R-:W-:Y:S02]  /*5d20*/  HADD2.F32 R46, -RZ, R140.reuse.H1_H1 ;  /* 0x3000008cff2e7230 */ /* 0x100fe40000004100 */
[-C--:B------:R-:W-:Y:S01]  /*5d30*/  FMUL.FTZ R47, R45, R139.reuse ;  /* 0x0000008b2d2f7220 */ /* 0x080fe20000410000 */
[----:B------:R-:W-:Y:S02]  /*5d40*/  HADD2.F32 R140, -RZ, R140.H0_H0 ;  /* 0x2000008cff8c7230 */ /* 0x000fe40000004100 */
[----:B------:R-:W-:Y:S01]  /*5d50*/  FMUL.FTZ R52, R14, R139 ;  /* 0x0000008b0e347220 */ /* 0x000fe20000410000 */
[-C--:B------:R-:W-:Y:S01]  /*5d60*/  FFMA.FTZ R51, R44, R46.reuse, -R51 ;  /* 0x0000002e2c337223 */ /* 0x080fe20000010833 */
[----:B------:R-:W-:Y:S01]  /*5d70*/  FFMA.FTZ R50, R15, R46, R50 ;  /* 0x0000002e0f327223 */ /* 0x000fe20000010032 */
[-C--:B------:R-:W-:Y:S01]  /*5d80*/  FFMA.FTZ R47, R14, R140.reuse, -R47 ;  /* 0x0000008c0e2f7223 */ /* 0x080fe2000001082f */
[----:B------:R-:W-:Y:S01]  /*5d90*/  FFMA.FTZ R52, R45, R140, R52 ;  /* 0x0000008c2d347223 */ /* 0x000fe20000010034 */
[----:B------:R-:W-:Y:S01]  /*5da0*/  F2FP.F16.F32.PACK_AB R15, R54, R13 ;  /* 0x0000000d360f723e */ /* 0x000fe200000000ff */
[----:B------:R-:W-:Y:S01]  /*5db0*/  IMAD.MOV.U32 R13, RZ, RZ, R11 ;  /* 0x000000ffff0d7224 */ /* 0x000fe200078e000b */
[----:B------:R-:W-:-:S02]  /*5dc0*/  F2FP.F16.F32.PACK_AB R12, R50, R51 ;  /* 0x00000033320c723e */ /* 0x000fc400000000ff */
[----:B------:R-:W-:-:S07]  /*5dd0*/  F2FP.F16.F32.PACK_AB R14, R52, R47 ;  /* 0x0000002f340e723e */ /* 0x000fce00000000ff */
.L_x_1615:
[----:B------:R-:W-:Y:S05]  /*5de0*/  BSYNC B2 ;  /* 0x0000000000027941 */ /* 0x000fea0003800000 */
.L_x_1614:
[----:B----4-:R0:W-:Y:S02]  /*5df0*/  ST.E.128 desc[UR60][R48.64], R12 ;  /* 0x0000000c30007985 */ /* 0x0101e4000c101d3c */
.L_x_1613:
[----:B------:R-:W-:Y:S05]  /*5e00*/  BSYNC B1 ;  /* 0x0000000000017941 */ /* 0x000fea0003800000 */
.L_x_1612:
        /* <DEDUP_REMOVED lines=49> */
.L_x_1619:
[----:B------:R-:W-:Y:S05]  /*6120*/  BSYNC B2 ;  /* 0x0000000000027941 */ /* 0x000fea0003800000 */
.L_x_1618:
[----:B----4-:R0:W-:Y:S02]  /*6130*/  ST.E.128 desc[UR60][R44.64], R12 ;  /* 0x0000000c2c007985 */ /* 0x0101e4000c101d3c */
.L_x_1617:
[----:B------:R-:W-:Y:S05]  /*6140*/  BSYNC B1 ;  /* 0x0000000000017941 */ /* 0x000fea0003800000 */
.L_x_1616:
        /* <DEDUP_REMOVED lines=49> */
.L_x_1623:
[----:B------:R-:W-:Y:S05]  /*6460*/  BSYNC B2 ;  /* 0x0000000000027941 */ /* 0x000fea0003800000 */
.L_x_1622:
[----:B----4-:R0:W-:Y:S02]  /*6470*/  ST.E.128 desc[UR60][R40.64], R12 ;  /* 0x0000000c28007985 */ /* 0x0101e4000c101d3c */
.L_x_1621:
[----:B------:R-:W-:Y:S05]  /*6480*/  BSYNC B1 ;  /* 0x0000000000017941 */ /* 0x000fea0003800000 */
.L_x_1620:
        /* <DEDUP_REMOVED lines=48> */
.L_x_1625:
[----:B------:R-:W-:Y:S05]  /*6790*/  BSYNC B1 ;  /* 0x0000000000017941 */ /* 0x000fea0003800000 */
.L_x_1624:
[----:B----4-:R0:W-:Y:S01]  /*67a0*/  ST.E.128 desc[UR60][R36.64], R12 ;  /* 0x0000000c24007985 */ /* 0x0101e2000c101d3c */
[----:B------:R-:W-:Y:S05]  /*67b0*/  BRA `(.L_x_1603) ;  /* 0x00000040006c7947 */ /* 0x000fea0003800000 */
.L_x_1569:
        /* <DEDUP_REMOVED lines=22> */
[----:B------:R-:W-:Y:S02]  /*6920*/  LEA R56, P2, R32, UR4, 0x1 ;  /* 0x0000000420387c11 */ /* 0x000fe4000f8408ff */
[----:B------:R-:W-:-:S02]  /*6930*/  CS2R R52, SRZ ;  /* 0x0000000000347805 */ /* 0x000fc4000001ff00 */
        /* <DEDUP_REMOVED lines=23> */
.L_x_1627:
[----:B------:R-:W-:Y:S05]  /*6ab0*/  BSYNC B1 ;  /* 0x0000000000017941 */ /* 0x000fea0003800000 */
.L_x_1626:
        /* <DEDUP_REMOVED lines=12> */
[----:B------:R-:W-:-:S02]  /*6b80*/  CS2R R78, SRZ ;  /* 0x00000000004e7805 */ /* 0x000fc4000001ff00 */
[----:B-----5:R-:W-:Y:S02]  /*6b90*/  MOV R81, R34 ;  /* 0x0000002200517202 */ /* 0x020fe40000000f00 */
[----:B------:R-:W-:Y:S01]  /*6ba0*/  CS2R R76, SRZ ;  /* 0x00000000004c7805 */ /* 0x000fe2000001ff00 */
[----:B------:R-:W-:Y:S06]  /*6bb0*/  @P4 BRA `(.L_x_1629) ;  /* 0x00000000007c4947 */ /* 0x000fec0003800000 */
        /* <DEDUP_REMOVED lines=31> */
.L_x_1629:
[----:B------:R-:W-:Y:S05]  /*6db0*/  BSYNC B1 ;  /* 0x0000000000017941 */ /* 0x000fea0003800000 */
.L_x_1628:
[----:B------:R-:W2:Y:S01]  /*6dc0*/  LDL R11, [R1+0x3c] ;  /* 0x00003c00010b7983 */ /* 0x000ea20000100800 */
[----:B0-----:R-:W-:Y:S02]  /*6dd0*/  IMAD.MOV.U32 R12, RZ, RZ, R32 ;  /* 0x000000ffff0c7224 */ /* 0x001fe400078e0020 */
[----:B------:R-:W-:Y:S02]  /*6de0*/  IMAD.MOV.U32 R13, RZ, RZ, R33 ;  /* 0x000000ffff0d7224 */ /* 0x000fe400078e0021 */
        /* <DEDUP_REMOVED lines=10> */
[----:B------:R-:W-:-:S04]  /*6e90*/  PRMT R147, R14, 0x7610, R147 ;  /* 0x000076100e937816 */ /* 0x000fc80000000093 */
[----:B------:R-:W-:Y:S02]  /*6ea0*/  PRMT R165, R12, 0x5410, R13 ;  /* 0x000054100ca57816 */ /* 0x000fe4000000000d */
[----:B------:R-:W-:Y:S02]  /*6eb0*/  MOV R12, R46 ;  /* 0x0000002e000c7202 */ /* 0x000fe40000000f00 */
[----:B--2---:R-:W-:Y:S01]  /*6ec0*/  R2UR UR4, R11 ;  /* 0x000000000b0472ca */ /* 0x004fe200000e0000 */
[----:B------:R-:W-:-:S05]  /*6ed0*/  IMAD.MOV.U32 R11, RZ, RZ, R35 ;  /* 0x000000ffff0b7224 */ /* 0x000fca00078e0023 */
[----:B------:R-:W-:Y:S01]  /*6ee0*/  PRMT R157, R81, 0x5410, R11 ;  /* 0x00005410519d7816 */ /* 0x000fe2000000000b */
[----:B------:R-:W-:-:S05]  /*6ef0*/  IMAD.MOV.U32 R11, RZ, RZ, R37 ;  /* 0x000000ffff0b7224 */ /* 0x000fca00078e0025 */
[----:B------:R-:W-:Y:S01]  /*6f00*/  PRMT R164, R11, 0x7610, R164 ;  /* 0x000076100ba47816 */ /* 0x000fe200000000a4 */
[----:B------:R-:W-:Y:S01]  /*6f10*/  IMAD.MOV.U32 R11, RZ, RZ, R42 ;  /* 0x000000ffff0b7224 */ /* 0x000fe200078e002a */
[----:B------:R-:W-:-:S04]  /*6f20*/  UISETP.NE.AND UP0, UPT, UR4, 0x3, UPT ;  /* 0x000000030400788c */ /* 0x000fc8000bf05270 */
[----:B------:R-:W-:Y:S01]  /*6f30*/  PRMT R164, R164, 0x5410, R11 ;  /* 0x00005410a4a47816 */ /* 0x000fe2000000000b */
[----:B------:R-:W-:Y:S01]  /*6f40*/  IMAD.MOV.U32 R11, RZ, RZ, R47 ;  /* 0x000000ffff0b7224 */ /* 0x000fe200078e002f */
[----:B------:R-:W-:-:S04]  /*6f50*/  PLOP3.LUT P2, PT, PT, PT, UP0, 0x80, 0x0 ;  /* 0x000000000000781c */ /* 0x000fc80003f4f008 */
[----:B------:R-:W-:Y:S01]  /*6f60*/  PRMT R159, R12, 0x5410, R11 ;  /* 0x000054100c9f7816 */ /* 0x000fe2000000000b */
[----:B------:R-:W-:Y:S02]  /*6f70*/  IMAD.MOV.U32 R12, RZ, RZ, R44 ;  /* 0x000000ffff0c7224 */ /* 0x000fe400078e002c */
[----:B------:R-:W-:-:S05]  /*6f80*/  IMAD.MOV.U32 R11, RZ, RZ, R45 ;  /* 0x000000ffff0b7224 */ /* 0x000fca00078e002d */
[----:B------:R-:W-:Y:S01]  /*6f90*/  PRMT R160, R12, 0x5410, R11 ;  /* 0x000054100ca07816 */ /* 0x000fe2000000000b */
[----:B------:R-:W-:Y:S02]  /*6fa0*/  IMAD.MOV.U32 R11, RZ, RZ, R51 ;  /* 0x000000ffff0b7224 */ /* 0x000fe400078e0033 */
[----:B------:R-:W-:-:S03]  /*6fb0*/  IMAD.MOV.U32 R12, RZ, RZ, R50 ;  /* 0x000000ffff0c7224 */ /* 0x000fc600078e0032 */
[----:B------:R-:W-:Y:S01]  /*6fc0*/  PRMT R163, R163, 0x5410, R11 ;  /* 0x00005410a3a37816 */ /* 0x000fe2000000000b */
[----:B------:R-:W-:Y:S01]  /*6fd0*/  IMAD.MOV.U32 R11, RZ, RZ, R49 ;  /* 0x000000ffff0b7224 */ /* 0x000fe200078e0031 */
[----:B------:R-:W-:Y:S02]  /*6fe0*/  PRMT R161, R161, 0x5410, R12 ;  /* 0x00005410a1a17816 */ /* 0x000fe4000000000c */
[----:B------:R-:W-:Y:S02]  /*6ff0*/  MOV R12, R48 ;  /* 0x00000030000c7202 */ /* 0x000fe40000000f00 */
[----:B------:R-:W-:Y:S01]  /*7000*/  PRMT R166, R11, 0x7610, R166 ;  /* 0x000076100ba67816 */ /* 0x000fe200000000a6 */
[----:B------:R-:W-:Y:S01]  /*7010*/  IMAD.MOV.U32 R11, RZ, RZ, R54 ;  /* 0x000000ffff0b7224 */ /* 0x000fe200078e0036 */
[----:B------:R-:W-:Y:S01]  /*7020*/  PRMT R162, R162, 0x5410, R12 ;  /* 0x00005410a2a27816 */ /* 0x000fe2000000000c */
[----:B------:R-:W-:-:S03]  /*7030*/  IMAD.MOV.U32 R12, RZ, RZ, R55 ;  /* 0x000000ffff0c7224 */ /* 0x000fc600078e0037 */
[----:B------:R-:W-:Y:S01]  /*7040*/  PRMT R166, R166, 0x5410, R11 ;  /* 0x00005410a6a67816 */ /* 0x000fe2000000000b */
[----:B------:R-:W-:Y:S01]  /*7050*/  IMAD.MOV.U32 R11, RZ, RZ, R52 ;  /* 0x000000ffff0b7224 */ /* 0x000fe200078e0034 */
[----:B------:R-:W-:Y:S01]  /*7060*/  PRMT R167, R12, 0x7610, R167 ;  /* 0x000076100ca77816 */ /* 0x000fe200000000a7 */
[----:B------:R-:W-:-:S03]  /*7070*/  IMAD.MOV.U32 R12, RZ, RZ, R53 ;  /* 0x000000ffff0c7224 */ /* 0x000fc600078e0035 */
[----:B------:R-:W-:Y:S01]  /*7080*/  PRMT R167, R167, 0x5410, R11 ;  /* 0x00005410a7a77816 */ /* 0x000fe2000000000b */
[----:B-----5:R-:W-:Y:S01]  /*7090*/  IMAD.MOV.U32 R11, RZ, RZ, R59 ;  /* 0x000000ffff0b7224 */ /* 0x020fe200078e003b */
[----:B------:R-:W-:Y:S02]  /*70a0*/  PRMT R146, R12, 0x7610, R146 ;  /* 0x000076100c927816 */ /* 0x000fe40000000092 */
        /* <DEDUP_REMOVED lines=38> */
[----:B------:R-:W-:Y:S06]  /*7310*/  @!P2 BRA `(.L_x_1630) ;  /* 0x000000000004a947 */ /* 0x000fec0003800000 */
[----:B------:R-:W-:Y:S01]  /*7320*/  BPT.TRAP 0x1 ;  /* 0x000000040000795c */ /* 0x000fe20000300000 */
.L_x_1630:
[----:B------:R-:W-:Y:S01]  /*7330*/  LEA R87, R17, R2, 0x3 ;  /* 0x0000000211577211 */ /* 0x000fe200078e18ff */
[----:B------:R-:W-:Y:S01]  /*7340*/  BSSY B1, `(.L_x_1631) ;  /* 0x0000004000017945 */ /* 0x000fe20003800000 */
[----:B------:R-:W-:-:S04]  /*7350*/  SHF.L.U32 R88, R220, 0x1f, RZ ;  /* 0x0000001fdc587819 */ /* 0x000fc800000006ff */
[----:B------:R-:W0:Y:S02]  /*7360*/  SYNCS.PHASECHK.TRANS64.TRYWAIT P5, [R87+URZ+0x30890], R88 ;  /* 0x03089058570075a7 */ /* 0x000e2400080a017f */
[----:B0-----:R-:W-:Y:S05]  /*7370*/  @!P5 BRA `(.L_x_1632) ;  /* 0x000002700018d947 */ /* 0x001fea0003800000 */
.L_x_2010:
[----:B------:R-:W-:Y:S05]  /*7380*/  BSYNC B1 ;  /* 0x0000000000017941 */ /* 0x000fea0003800000 */
.L_x_1631:
[----:B------:R-:W1:Y:S01]  /*7390*/  LDC R128, c[0x0][0x2f4] ;  /* 0x0000bd00ff807b82 */ /* 0x000e620000000800 */
[----:B------:R-:W-:Y:S01]  /*73a0*/  UMOV UR4, 0xffffffff ;  /* 0xffffffff00047882 */ /* 0x000fe20000000000 */
[----:B-1----:R-:W-:Y:S02]  /*73b0*/  IMAD.IADD R132, R128, 0x1, -R119 ;  /* 0x0000000180847824 */ /* 0x002fe400078e0a77 */
[----:B------:R-:W-:Y:S05]  /*73c0*/  BRA.DIV UR4, `(.L_x_1633) ;  /* 0x0000027204187947 */ /* 0x000fea000b800000 */
[----:B------:R1:W2:Y:S04]  /*73d0*/  SHFL.IDX PT, R115, R116, RZ, 0x1c1f ;  /* 0x001c1fff74737589 */ /* 0x0002a800000e0000 */
[----:B------:R1:W3:Y:S02]  /*73e0*/  SHFL.IDX PT, R11, R117, RZ, 0x1c1f ;  /* 0x001c1fff750b7589 */ /* 0x0002e400000e0000 */
.L_x_2014:
[----:B------:R-:W-:Y:S04]  /*73f0*/  BSSY B1, `(.L_x_1634) ;  /* 0x0000173000017945 */ /* 0x000fe80003800000 */
[----:B------:R-:W-:Y:S05]  /*7400*/  @P3 BRA `(.L_x_1635) ;  /* 0x0000001400c43947 */ /* 0x000fea0003800000 */
[----:B------:R-:W-:Y:S01]  /*7410*/  ISETP.NE.AND P3, PT, R9, RZ, PT ;  /* 0x000000ff0900720c */ /* 0x000fe20003f65270 */
[----:B------:R-:W-:Y:S01]  /*7420*/  BSSY B2, `(.L_x_1636) ;  /* 0x000007a000027945 */ /* 0x000fe20003800000 */
[----:B---3--:R-:W-:-:S11]  /*7430*/  IMAD.MOV.U32 R114, RZ, RZ, R11 ;  /* 0x000000ffff727224 */ /* 0x008fd600078e000b */
[----:B------:R-:W-:Y:S05]  /*7440*/  @!P3 BRA `(.L_x_1637) ;  /* 0x0000000400dcb947 */ /* 0x000fea0003800000 */
[----:B------:R-:W3:Y:S01]  /*7450*/  LDL R15, [R1+0x30] ;  /* 0x00003000010f7983 */ /* 0x000ee20000100800 */
[----:B------:R-:W-:Y:S01]  /*7460*/  SEL R12, R119, R132, !P0 ;  /* 0x00000084770c7207 */ /* 0x000fe20004000000 */
[----:B------:R-:W-:Y:S01]  /*7470*/  BSSY B3, `(.L_x_1638) ;  /* 0x000006e000037945 */ /* 0x000fe20003800000 */
[----:B------:R-:W-:Y:S02]  /*7480*/  SHF.R.U32.HI R14, RZ, 0x3, R229 ;  /* 0x00000003ff0e7819 */ /* 0x000fe400000116e5 */
        /* <DEDUP_REMOVED lines=8> */
[----:B------:R-:W-:-:S04]  /*7510*/  LOP3.LUT R12, R229, 0x38, R139, 0xf8, !PT ;  /* 0x00000038e50c7812 */ /* 0x000fc800078ef88b */
[----:B------:R-:W-:Y:S01]  /*7520*/  LOP3.LUT R12, R12, R14, RZ, 0x3c, !PT ;  /* 0x0000000e0c0c7212 */ /* 0x000fe200078e3cff */
[----:B---3--:R-:W-:-:S04]  /*7530*/  IMAD R13, R13, 0x1800, R15 ;  /* 0x000018000d0d7824 */ /* 0x008fc800078e020f */
        /* <DEDUP_REMOVED lines=12> */
[----:B------:R-:W-:Y:S01]  /*7600*/  HADD2.F32 R146, -RZ, R146.H0_H0 ;  /* 0x20000092ff927230 */ /* 0x000fe20000004100 */
[----:B------:R-:W-:Y:S01]  /*7610*/  SHF.R.U64 R42, R42, 0x10, R43 ;  /* 0x000000102a2a7819 */ /* 0x000fe2000000122b */
[----:B------:R-:W-:Y:S01]  /*7620*/  HADD2.F32 R13, -RZ, R145.H0_H0 ;  /* 0x20000091ff0d7230 */ /* 0x000fe20000004100 */
[----:B------:R-:W-:Y:S01]  /*7630*/  SHF.R.U64 R54, R54, 0x10, R55 ;  /* 0x0000001036367819 */ /* 0x000fe20000001237 */
[----:B------:R-:W-:Y:S01]  /*7640*/  HADD2.F32 R148, -RZ, R140.H0_H0 ;  /* 0x2000008cff947230 */ /* 0x000fe20000004100 */
[----:B------:R-:W-:Y:S01]  /*7650*/  SHF.R.U32.HI R43, RZ, 0x10, R43 ;  /* 0x00000010ff2b7819 */ /* 0x000fe2000001162b */
[----:B------:R-:W-:-:S02]  /*7660*/  HADD2.F32 R147, -RZ, R147.H0_H0 ;  /* 0x20000093ff937230 */ /* 0x000fc40000004100 */
[CC--:B------:R-:W-:Y:S01]  /*7670*/  FMUL.FTZ R81, R13.reuse, R146.reuse ;  /* 0x000000920d517220 */ /* 0x0c0fe20000410000 */
[----:B------:R-:W-:Y:S02]  /*7680*/  HADD2.F32 R145, -RZ, R145.H1_H1 ;  /* 0x30000091ff917230 */ /* 0x000fe40000004100 */
        /* <DEDUP_REMOVED lines=12> */
[CC--:B------:R-:W-:Y:S01]  /*7750*/  FMUL.FTZ R140, R145.reuse, R146.reuse ;  /* 0x00000092918c7220 */ /* 0x0c0fe20000410000 */
[C---:B------:R-:W-:Y:S01]  /*7760*/  FMUL.FTZ R146, R52.reuse, R146 ;  /* 0x0000009234927220 */ /* 0x040fe20000410000 */
[----:B------:R-:W-:Y:S02]  /*7770*/  HADD2.F32 R40, -RZ, R40.H0_H0 ;  /* 0x20000028ff287230 */ /* 0x000fe40000004100 */
[-C--:B------:R-:W-:Y:S01]  /*7780*/  FFMA.FTZ R52, R52, R41.reuse, -R140 ;  /* 0x0000002934347223 */ /* 0x080fe2000001088c */
[----:B------:R-:W-:Y:S01]  /*7790*/  FFMA.FTZ R41, R145, R41, R146 ;  /* 0x0000002991297223 */ /* 0x000fe20000010092 */
[----:B------:R-:W-:-:S02]  /*77a0*/  HADD2.F32 R145, -RZ, R83.H0_H0 ;  /* 0x20000053ff917230 */ /* 0x000fc40000004100 */
[----:B------:R-:W-:Y:S01]  /*77b0*/  HADD2.F32 R146, -RZ, R165.H0_H0 ;  /* 0x200000a5ff927230 */ /* 0x000fe20000004100 */
[----:B------:R-:W-:Y:S01]  /*77c0*/  F2FP.F16.F32.PACK_AB R52, R52, R81 ;  /* 0x000000513434723e */ /* 0x000fe200000000ff */
[----:B------:R-:W-:Y:S02]  /*77d0*/  HADD2.F32 R54, -RZ, R54.H0_H0 ;  /* 0x20000036ff367230 */ /* 0x000fe40000004100 */
[-C--:B------:R-:W-:Y:S01]  /*77e0*/  FMUL.FTZ R140, R145, R147.reuse ;  /* 0x00000093918c7220 */ /* 0x080fe20000410000 */
[C---:B------:R-:W-:Y:S01]  /*77f0*/  FMUL.FTZ R147, R148.reuse, R147 ;  /* 0x0000009394937220 */ /* 0x040fe20000410000 */
[----:B------:R-:W-:Y:S01]  /*7800*/  HADD2.F32 R42, -RZ, R42.H0_H0 ;  /* 0x2000002aff2a7230 */ /* 0x000fe20000004100 */
[----:B------:R-:W-:Y:S01]  /*7810*/  F2FP.F16.F32.PACK_AB R41, R41, R13 ;  /* 0x0000000d2929723e */ /* 0x000fe200000000ff */
[-C--:B------:R-:W-:Y:S01]  /*7820*/  FFMA.FTZ R140, R148, R146.reuse, -R140 ;  /* 0x00000092948c7223 */ /* 0x080fe2000001088c */
[----:B------:R-:W-:Y:S01]  /*7830*/  FFMA.FTZ R145, R145, R146, R147 ;  /* 0x0000009291917223 */ /* 0x000fe20000010093 */
[----:B------:R-:W-:Y:S01]  /*7840*/  SHF.R.U32.HI R146, RZ, 0x10, R55 ;  /* 0x00000010ff927819 */ /* 0x000fe20000011637 */
[----:B------:R-:W-:-:S02]  /*7850*/  HADD2.F32 R55, -RZ, R83.H1_H1 ;  /* 0x30000053ff377230 */ /* 0x000fc40000004100 */
[----:B------:R-:W-:Y:S02]  /*7860*/  HADD2.F32 R148, -RZ, R167.H1_H1 ;  /* 0x300000a7ff947230 */ /* 0x000fe40000004100 */
[----:B------:R-:W-:Y:S02]  /*7870*/  HADD2.F32 R83, -RZ, R146.H0_H0 ;  /* 0x20000092ff537230 */ /* 0x000fe40000004100 */
[----:B------:R-:W-:Y:S02]  /*7880*/  HADD2.F32 R146, -RZ, R43.H0_H0 ;  /* 0x2000002bff927230 */ /* 0x000fe40000004100 */
[----:B------:R-:W-:Y:S02]  /*7890*/  IMAD.MOV.U32 R13, RZ, RZ, R52 ;  /* 0x000000ffff0d7224 */ /* 0x000fe400078e0034 */
[----:B------:R-:W-:Y:S01]  /*78a0*/  FMUL.FTZ R43, R55, R83 ;  /* 0x00000053372b7220 */ /* 0x000fe20000410000 */
[----:B------:R-:W-:-:S03]  /*78b0*/  IMAD.MOV.U32 R81, RZ, RZ, R41 ;  /* 0x000000ffff517224 */ /* 0x000fc600078e0029 */
[C---:B------:R-:W-:Y:S01]  /*78c0*/  FFMA.FTZ R43, R15.reuse, R146, -R43 ;  /* 0x000000920f2b7223 */ /* 0x040fe2000001082b */
[----:B------:R-:W-:Y:S01]  /*78d0*/  FMUL.FTZ R15, R15, R83 ;  /* 0x000000530f0f7220 */ /* 0x000fe20000410000 */
[----:B------:R-:W-:-:S03]  /*78e0*/  HADD2.F32 R83, -RZ, R165.H1_H1 ;  /* 0x300000a5ff537230 */ /* 0x000fc60000004100 */
        /* <DEDUP_REMOVED lines=20> */
[----:B------:R-:W-:-:S02]  /*7a30*/  HADD2.F32 R55, -RZ, R164.H1_H1 ;  /* 0x300000a4ff377230 */ /* 0x000fc40000004100 */
[CC--:B------:R-:W-:Y:S01]  /*7a40*/  FMUL.FTZ R83, R53.reuse, R146.reuse ;  /* 0x0000009235537220 */ /* 0x0c0fe20000410000 */
[----:B------:R-:W-:Y:S02]  /*7a50*/  HADD2.F32 R82, -RZ, R82.H1_H1 ;  /* 0x30000052ff527230 */ /* 0x000fe40000004100 */
[C---:B------:R-:W-:Y:S01]  /*7a60*/  FMUL.FTZ R146, R80.reuse, R146 ;  /* 0x0000009250927220 */ /* 0x040fe20000410000 */
[----:B------:R-:W-:Y:S02]  /*7a70*/  HADD2.F32 R14, -RZ, R14.H1_H1 ;  /* 0x3000000eff0e7230 */ /* 0x000fe40000004100 */
[-C--:B------:R-:W-:Y:S01]  /*7a80*/  FFMA.FTZ R83, R80, R55.reuse, -R83 ;  /* 0x0000003750537223 */ /* 0x080fe20000010853 */
[----:B------:R-:W-:Y:S01]  /*7a90*/  F2FP.F16.F32.PACK_AB R40, R40, R148 ;  /* 0x000000942828723e */ /* 0x000fe200000000ff */
[----:B------:R-:W-:Y:S01]  /*7aa0*/  FFMA.FTZ R146, R53, R55, R146 ;  /* 0x0000003735927223 */ /* 0x000fe20000010092 */
[-C--:B------:R-:W-:Y:S01]  /*7ab0*/  FMUL.FTZ R53, R82, R54.reuse ;  /* 0x0000003652357220 */ /* 0x080fe20000410000 */
[----:B------:R-:W-:-:S02]  /*7ac0*/  FMUL.FTZ R54, R14, R54 ;  /* 0x000000360e367220 */ /* 0x000fc40000410000 */
[----:B------:R-:W-:Y:S02]  /*7ad0*/  IMAD.MOV.U32 R80, RZ, RZ, R40 ;  /* 0x000000ffff507224 */ /* 0x000fe400078e0028 */
[-C--:B------:R-:W-:Y:S01]  /*7ae0*/  FFMA.FTZ R53, R14, R42.reuse, -R53 ;  /* 0x0000002a0e357223 */ /* 0x080fe20000010835 */
[----:B------:R-:W-:-:S04]  /*7af0*/  FFMA.FTZ R54, R82, R42, R54 ;  /* 0x0000002a52367223 */ /* 0x000fc80000010036 */
[----:B------:R-:W-:Y:S01]  /*7b00*/  F2FP.F16.F32.PACK_AB R53, R53, R83 ;  /* 0x000000533535723e */ /* 0x000fe200000000ff */
[----:B------:R-:W-:Y:S01]  /*7b10*/  IMAD.MOV.U32 R83, RZ, RZ, R145 ;  /* 0x000000ffff537224 */ /* 0x000fe200078e0091 */
[----:B------:R-:W-:Y:S02]  /*7b20*/  F2FP.F16.F32.PACK_AB R54, R54, R146 ;  /* 0x000000923636723e */ /* 0x000fe400000000ff */
[----:B------:R-:W-:-:S03]  /*7b30*/  MOV R14, R53 ;  /* 0x00000035000e7202 */ /* 0x000fc60000000f00 */
[----:B------:R-:W-:-:S07]  /*7b40*/  IMAD.MOV.U32 R82, RZ, RZ, R54 ;  /* 0x000000ffff527224 */ /* 0x000fce00078e0036 */
.L_x_1639:
[----:B------:R-:W-:Y:S05]  /*7b50*/  BSYNC B3 ;  /* 0x0000000000037941 */ /* 0x000fea0003800000 */
.L_x_1638:
[----:B------:R-:W-:-:S04]  /*7b60*/  LEA R40, P3, R6, R11, 0x1 ;  /* 0x0000000b06287211 */ /* 0x000fc800078608ff */
[----:B--2---:R-:W-:Y:S02]  /*7b70*/  LEA.HI.X R41, R6, R115, R108, 0x1, P3 ;  /* 0x0000007306297211 */ /* 0x004fe400018f0c6c */
[----:B------:R-:W-:-:S03]  /*7b80*/  ISETP.GE.AND P3, PT, R139, R128, PT ;  /* 0x000000808b00720c */ /* 0x000fc60003f66270 */
[----:B----4-:R2:W-:Y:S10]  /*7b90*/  ST.E.128 desc[UR60][R40.64], R12 ;  /* 0x0000000c28007985 */ /* 0x0105f4000c101d3c */
[----:B--2---:R-:W-:-:S05]  /*7ba0*/  @!P3 IMAD.WIDE R12, R139, 0x2, R114 ;  /* 0x000000028b0cb825 */ /* 0x004fca00078e0272 */
[----:B---3--:R3:W-:Y:S02]  /*7bb0*/  @!P3 ST.E.128 desc[UR60][R12.64], R80 ;  /* 0x000000500c00b985 */ /* 0x0087e4000c101d3c */
.L_x_1637:
[----:B------:R-:W-:Y:S05]  /*7bc0*/  BSYNC B2 ;  /* 0x0000000000027941 */ /* 0x000fea0003800000 */
.L_x_1636:
[----:B------:R-:W-:Y:S01]  /*7bd0*/  ISETP.NE.AND P3, PT, R10, RZ, PT ;  /* 0x000000ff0a00720c */ /* 0x000fe20003f65270 */
[----:B------:R-:W-:-:S12]  /*7be0*/  BSSY B2, `(.L_x_1640) ;  /* 0x0000079000027945 */ /* 0x000fd80003800000 */
[----:B------:R-:W-:Y:S05]  /*7bf0*/  @!P3 BRA `(.L_x_1641) ;  /* 0x0000000400dcb947 */ /* 0x000fea0003800000 */
[----:B------:R-:W4:Y:S01]  /*7c00*/  LDL R15, [R1+0x30] ;  /* 0x00003000010f7983 */ /* 0x000f220000100800 */
[----:B---3--:R-:W-:Y:S01]  /*7c10*/  SEL R12, R119, R132, !P1 ;  /* 0x00000084770c7207 */ /* 0x008fe20004800000 */
        /* <DEDUP_REMOVED lines=12> */
[----:B----4-:R-:W-:-:S04]  /*7ce0*/  IMAD R13, R13, 0x1800, R15 ;  /* 0x000018000d0d7824 */ /* 0x010fc800078e020f */
        /* <DEDUP_REMOVED lines=45> */
[----:B------:R-:W-:Y:S01]  /*7fc0*/  F2FP.F16.F32.PACK_AB R37, R37, R13 ;  /* 0x0000000d2525723e */ /* 0x000fe200000000ff */
[----:B------:R-:W-:Y:S02]  /*7fd0*/  IMAD.MOV.U32 R13, RZ, RZ, R41 ;  /* 0x000000ffff0d7224 */ /* 0x000fe400078e0029 */
[----:B------:R-:W-:Y:S01]  /*7fe0*/  FFMA.FTZ R55, R53, R54, R55 ;  /* 0x0000003635377223 */ /* 0x000fe20000010037 */
[----:B------:R-:W-:Y:S02]  /*7ff0*/  SHF.R.U32.HI R53, RZ, 0x10, R39 ;  /* 0x00000010ff357819 */ /* 0x000fe40000011627 */
[--C-:B------:R-:W-:Y:S02]  /*8000*/  SHF.R.U64 R39, R50, 0x10, R51.reuse ;  /* 0x0000001032277819 */ /* 0x100fe40000001233 */
[----:B------:R-:W-:Y:S01]  /*8010*/  SHF.R.U32.HI R50, RZ, 0x10, R51 ;  /* 0x00000010ff327819 */ /* 0x000fe20000011633 */
[----:B------:R-:W-:Y:S01]  /*8020*/  HADD2.F32 R53, -RZ, R53.H0_H0 ;  /* 0x20000035ff357230 */ /* 0x000fe20000004100 */
[----:B------:R-:W-:Y:S01]  /*8030*/  MOV R41, R37 ;  /* 0x0000002500297202 */ /* 0x000fe20000000f00 */
[----:B------:R-:W-:-:S02]  /*8040*/  HADD2.F32 R39, -RZ, R39.H0_H0 ;  /* 0x20000027ff277230 */ /* 0x000fc40000004100 */
        /* <DEDUP_REMOVED lines=35> */
[----:B------:R-:W-:-:S02]  /*8280*/  IMAD.MOV.U32 R43, RZ, RZ, R55 ;  /* 0x000000ffff2b7224 */ /* 0x000fc400078e0037 */
[-C--:B------:R-:W-:Y:S01]  /*8290*/  FFMA.FTZ R40, R14, R38.reuse, -R40 ;  /* 0x000000260e287223 */ /* 0x080fe20000010828 */
[----:B------:R-:W-:-:S04]  /*82a0*/  FFMA.FTZ R39, R42, R38, R39 ;  /* 0x000000262a277223 */ /* 0x000fc80000010027 */
[----:B------:R-:W-:Y:S01]  /*82b0*/  F2FP.F16.F32.PACK_AB R50, R40, R50 ;  /* 0x000000322832723e */ /* 0x000fe200000000ff */
[----:B------:R-:W-:Y:S01]  /*82c0*/  IMAD.MOV.U32 R40, RZ, RZ, R36 ;  /* 0x000000ffff287224 */ /* 0x000fe200078e0024 */
[----:B------:R-:W-:-:S03]  /*82d0*/  F2FP.F16.F32.PACK_AB R39, R39, R53 ;  /* 0x000000352727723e */ /* 0x000fc600000000ff */
[----:B------:R-:W-:Y:S02]  /*82e0*/  IMAD.MOV.U32 R14, RZ, RZ, R50 ;  /* 0x000000ffff0e7224 */ /* 0x000fe400078e0032 */
[----:B------:R-:W-:-:S07]  /*82f0*/  IMAD.MOV.U32 R42, RZ, RZ, R39 ;  /* 0x000000ffff2a7224 */ /* 0x000fce00078e0027 */
.L_x_1643:
[----:B------:R-:W-:Y:S05]  /*8300*/  BSYNC B3 ;  /* 0x0000000000037941 */ /* 0x000fea0003800000 */
.L_x_1642:
[----:B------:R-:W-:-:S04]  /*8310*/  LEA R36, P3, R7, R11, 0x1 ;  /* 0x0000000b07247211 */ /* 0x000fc800078608ff */
[----:B--2---:R-:W-:Y:S02]  /*8320*/  LEA.HI.X R37, R7, R115, R107, 0x1, P3 ;  /* 0x0000007307257211 */ /* 0x004fe400018f0c6b */
[----:B------:R-:W-:-:S03]  /*8330*/  ISETP.GE.AND P3, PT, R52, R128, PT ;  /* 0x000000803400720c */ /* 0x000fc60003f66270 */
[----:B----4-:R2:W-:Y:S10]  /*8340*/  ST.E.128 desc[UR60][R36.64], R12 ;  /* 0x0000000c24007985 */ /* 0x0105f4000c101d3c */
[----:B--2---:R-:W-:-:S05]  /*8350*/  @!P3 IMAD.WIDE R12, R52, 0x2, R114 ;  /* 0x00000002340cb825 */ /* 0x004fca00078e0272 */
[----:B---3--:R4:W-:Y:S02]  /*8360*/  @!P3 ST.E.128 desc[UR60][R12.64], R40 ;  /* 0x000000280c00b985 */ /* 0x0089e4000c101d3c */
.L_x_1641:
[----:B------:R-:W-:Y:S05]  /*8370*/  BSYNC B2 ;  /* 0x0000000000027941 */ /* 0x000fea0003800000 */
.L_x_1640:
[----:B------:R-:W-:-:S13]  /*8380*/  ISETP.NE.AND P3, PT, R20, RZ, PT ;  /* 0x000000ff1400720c */ /* 0x000fda0003f65270 */
[----:B------:R-:W-:Y:S05]  /*8390*/  @!P3 BRA `(.L_x_1635) ;  /* 0x0000000400e0b947 */ /* 0x000fea0003800000 */
[----:B------:R-:W5:Y:S01]  /*83a0*/  LDL R15, [R1+0x30] ;  /* 0x00003000010f7983 */ /* 0x000f620000100800 */
[----:B------:R-:W-:Y:S01]  /*83b0*/  LOP3.LUT P5, RZ, R16, 0x1, RZ, 0xc0, !PT ;  /* 0x0000000110ff7812 */ /* 0x000fe200078ac0ff */
[----:B------:R-:W-:Y:S01]  /*83c0*/  BSSY B2, `(.L_x_1644) ;  /* 0x0000071000027945 */ /* 0x000fe20003800000 */
[C---:B----4-:R-:W-:Y:S02]  /*83d0*/  LEA R40, P3, R8.reuse, R11, 0x1 ;  /* 0x0000000b08287211 */ /* 0x050fe400078608ff */
[----:B------:R-:W-:Y:S02]  /*83e0*/  SEL R11, R119, R132, !P5 ;  /* 0x00000084770b7207 */ /* 0x000fe40006800000 */
[----:B------:R-:W-:Y:S02]  /*83f0*/  SHF.R.U32.HI R14, RZ, 0x3, R229 ;  /* 0x00000003ff0e7819 */ /* 0x000fe400000116e5 */
[----:B---3--:R-:W-:Y:S02]  /*8400*/  SHF.R.S32.HI R12, RZ, 0x1f, R11 ;  /* 0x0000001fff0c7819 */ /* 0x008fe4000001140b */
[----:B--2---:R-:W-:-:S02]  /*8410*/  LEA.HI.X R41, R8, R115, R106, 0x1, P3 ;  /* 0x0000007308297211 */ /* 0x004fc400018f0c6a */
[----:B------:R-:W-:Y:S02]  /*8420*/  LEA.HI R11, R12, R11, RZ, 0x4 ;  /* 0x0000000b0c0b7211 */ /* 0x000fe400078f20ff */
[----:B------:R-:W-:Y:S02]  /*8430*/  ISETP.GE.AND P3, PT, R194, R118, PT ;  /* 0x00000076c200720c */ /* 0x000fe40003f66270 */
[----:B------:R-:W-:-:S04]  /*8440*/  LEA.HI.SX32 R11, R11, R110, 0x1c ;  /* 0x0000006e0b0b7211 */ /* 0x000fc800078fe2ff */
[----:B------:R-:W-:-:S04]  /*8450*/  SHF.R.S32.HI R13, RZ, 0x1f, R11 ;  /* 0x0000001fff0d7819 */ /* 0x000fc8000001140b */
[----:B------:R-:W-:Y:S01]  /*8460*/  LEA.HI R13, R13, R11, RZ, 0x3 ;  /* 0x0000000b0d0d7211 */ /* 0x000fe200078f18ff */
[----:B------:R-:W-:-:S03]  /*8470*/  IMAD.SHL.U32 R11, R11, 0x8, RZ ;  /* 0x000000080b0b7824 */ /* 0x000fc600078e00ff */
[----:B------:R-:W-:Y:S02]  /*8480*/  SHF.R.S32.HI R13, RZ, 0x3, R13 ;  /* 0x00000003ff0d7819 */ /* 0x000fe4000001140d */
[----:B------:R-:W-:-:S04]  /*8490*/  LOP3.LUT R12, R229, 0x38, R11, 0xf8, !PT ;  /* 0x00000038e50c7812 */ /* 0x000fc800078ef80b */
[----:B------:R-:W-:Y:S01]  /*84a0*/  LOP3.LUT R12, R12, R14, RZ, 0x3c, !PT ;  /* 0x0000000e0c0c7212 */ /* 0x000fe200078e3cff */
[----:B-----5:R-:W-:-:S05]  /*84b0*/  IMAD R13, R13, 0x1800, R15 ;  /* 0x000018000d0d7824 */ /* 0x020fca00078e020f */
[----:B------:R-:W-:-:S05]  /*84c0*/  IADD3 R12, R13, R12, RZ ;  /* 0x0000000c0d0c7210 */ /* 0x000fca0007ffe0ff */
[C---:B------:R-:W-:Y:S02]  /*84d0*/  IMAD R36, R17.reuse, 0x4800, R12 ;  /* 0x0000480011247824 */ /* 0x040fe400078e020c */
[----:B------:R-:W-:Y:S02]  /*84e0*/  IMAD R12, R17, 0x4800, R130 ;  /* 0x00004800110c7824 */ /* 0x000fe400078e0282 */
[--C-:B------:R-:W-:Y:S02]  /*84f0*/  IMAD R36, R36, 0x2, R2.reuse ;  /* 0x0000000224247824 */ /* 0x100fe400078e0202 */
[----:B------:R-:W-:-:S04]  /*8500*/  IMAD R12, R12, 0x2, R2 ;  /* 0x000000020c0c7824 */ /* 0x000fc800078e0202 */
[----:B------:R-:W2:Y:S04]  /*8510*/  LDS.128 R36, [R36+0x1e400] ;  /* 0x01e4000024247984 */ /* 0x000ea80000000c00 */
[----:B------:R-:W3:Y:S01]  /*8520*/  LDS.128 R12, [R12+0x1e400] ;  /* 0x01e400000c0c7984 */ /* 0x000ee20000000c00 */
[----:B------:R-:W-:Y:S05]  /*8530*/  @P3 BRA `(.L_x_1645) ;  /* 0x0000000400643947 */ /* 0x000fea0003800000 */
[----:B------:R-:W-:Y:S01]  /*8540*/  HADD2.F32 R43, -RZ, R160.H1_H1 ;  /* 0x300000a0ff2b7230 */ /* 0x000fe20000004100 */
[--C-:B------:R-:W-:Y:S01]  /*8550*/  SHF.R.U64 R32, R32, 0x10, R33.reuse ;  /* 0x0000001020207819 */ /* 0x100fe20000001221 */
[----:B--2---:R-:W-:Y:S01]  /*8560*/  HADD2.F32 R42, -RZ, R37.H0_H0 ;  /* 0x20000025ff2a7230 */ /* 0x004fe20000004100 */
[----:B------:R-:W-:Y:S01]  /*8570*/  SHF.R.U32.HI R33, RZ, 0x10, R33 ;  /* 0x00000010ff217819 */ /* 0x000fe20000011621 */
[----:B---3--:R-:W-:Y:S01]  /*8580*/  HADD2.F32 R49, -RZ, R13.H0_H0 ;  /* 0x2000000dff317230 */ /* 0x008fe20000004100 */
[----:B------:R-:W-:Y:S01]  /*8590*/  SHF.R.U64 R44, R44, 0x10, R45 ;  /* 0x000000102c2c7819 */ /* 0x000fe2000000122d */
[----:B------:R-:W-:Y:S02]  /*85a0*/  HADD2.F32 R48, -RZ, R158.H1_H1 ;  /* 0x3000009eff307230 */ /* 0x000fe40000004100 */
[-C--:B------:R-:W-:Y:S01]  /*85b0*/  FMUL.FTZ R50, R42, R43.reuse ;  /* 0x0000002b2a327220 */ /* 0x080fe20000410000 */
[----:B------:R-:W-:Y:S02]  /*85c0*/  HADD2.F32 R37, -RZ, R37.H1_H1 ;  /* 0x30000025ff257230 */ /* 0x000fe40000004100 */
[----:B------:R-:W-:Y:S01]  /*85d0*/  FMUL.FTZ R43, R49, R43 ;  /* 0x0000002b312b7220 */ /* 0x000fe20000410000 */
[----:B------:R-:W-:-:S02]  /*85e0*/  HADD2.F32 R13, -RZ, R13.H1_H1 ;  /* 0x3000000dff0d7230 */ /* 0x000fc40000004100 */
[-C--:B------:R-:W-:Y:S01]  /*85f0*/  FFMA.FTZ R50, R49, R48.reuse, -R50 ;  /* 0x0000003031327223 */ /* 0x080fe20000010832 */
[----:B------:R-:W-:Y:S02]  /*8600*/  HADD2.F32 R33, -RZ, R33.H0_H0 ;  /* 0x20000021ff217230 */ /* 0x000fe40000004100 */
[----:B------:R-:W-:Y:S01]  /*8610*/  FFMA.FTZ R42, R42, R48, R43 ;  /* 0x000000302a2a7223 */ /* 0x000fe2000001002b */
[----:B------:R-:W-:Y:S01]  /*8620*/  SHF.R.U32.HI R43, RZ, 0x10, R45 ;  /* 0x00000010ff2b7819 */ /* 0x000fe2000001162d */
[--C-:B------:R-:W-:Y:S01]  /*8630*/  HADD2.F32 R45, -RZ, R15.reuse.H0_H0 ;  /* 0x2000000fff2d7230 */ /* 0x100fe20000004100 */
[--C-:B------:R-:W-:Y:S01]  /*8640*/  SHF.R.U64 R34, R34, 0x10, R35.reuse ;  /* 0x0000001022227819 */ /* 0x100fe20000001223 */
[----:B------:R-:W-:Y:S01]  /*8650*/  HADD2.F32 R15, -RZ, R15.H1_H1 ;  /* 0x3000000fff0f7230 */ /* 0x000fe20000004100 */
[----:B------:R-:W-:Y:S01]  /*8660*/  SHF.R.U32.HI R35, RZ, 0x10, R35 ;  /* 0x00000010ff237819 */ /* 0x000fe20000011623 */
[----:B------:R-:W-:Y:S01]  /*8670*/  HADD2.F32 R43, -RZ, R43.H0_H0 ;  /* 0x2000002bff2b7230 */ /* 0x000fe20000004100 */
[----:B------:R-:W-:Y:S01]  /*8680*/  SHF.R.U64 R46, R46, 0x10, R47 ;  /* 0x000000102e2e7819 */ /* 0x000fe2000000122f */
[----:B------:R-:W-:-:S02]  /*8690*/  HADD2.F32 R160, -RZ, R160.H0_H0 ;  /* 0x200000a0ffa07230 */ /* 0x000fc40000004100 */
[----:B------:R-:W-:Y:S02]  /*86a0*/  HADD2.F32 R35, -RZ, R35.H0_H0 ;  /* 0x20000023ff237230 */ /* 0x000fe40000004100 */
[-C--:B------:R-:W-:Y:S01]  /*86b0*/  FMUL.FTZ R48, R37, R43.reuse ;  /* 0x0000002b25307220 */ /* 0x080fe20000410000 */
[C---:B------:R-:W-:Y:S01]  /*86c0*/  FMUL.FTZ R43, R13.reuse, R43 ;  /* 0x0000002b0d2b7220 */ /* 0x040fe20000410000 */
[----:B------:R-:W-:Y:S02]  /*86d0*/  HADD2.F32 R158, -RZ, R158.H0_H0 ;  /* 0x2000009eff9e7230 */ /* 0x000fe40000004100 */
[-C--:B------:R-:W-:Y:S01]  /*86e0*/  FFMA.FTZ R48, R13, R33.reuse, -R48 ;  /* 0x000000210d307223 */ /* 0x080fe20000010830 */
[----:B------:R-:W-:Y:S02]  /*86f0*/  IMAD.MOV.U32 R13, RZ, RZ, R39 ;  /* 0x000000ffff0d7224 */ /* 0x000fe400078e0027 */
[----:B------:R-:W-:Y:S01]  /*8700*/  FFMA.FTZ R43, R37, R33, R43 ;  /* 0x00000021252b7223 */ /* 0x000fe2000001002b */
[----:B------:R-:W-:-:S02]  /*8710*/  HADD2.F32 R33, -RZ, R159.H1_H1 ;  /* 0x3000009fff217230 */ /* 0x000fc40000004100 */
[----:B------:R-:W-:Y:S01]  /*8720*/  HADD2.F32 R39, -RZ, R157.H1_H1 ;  /* 0x3000009dff277230 */ /* 0x000fe20000004100 */
[----:B------:R-:W-:Y:S01]  /*8730*/  F2FP.F16.F32.PACK_AB R48, R48, R50 ;  /* 0x000000323030723e */ /* 0x000fe200000000ff */
[--C-:B------:R-:W-:Y:S01]  /*8740*/  HADD2.F32 R37, -RZ, R13.reuse.H0_H0 ;  /* 0x2000000dff257230 */ /* 0x100fe20000004100 */
[----:B------:R-:W-:Y:S01]  /*8750*/  F2FP.F16.F32.PACK_AB R42, R43, R42 ;  /* 0x0000002a2b2a723e */ /* 0x000fe200000000ff */
[----:B------:R-:W-:Y:S02]  /*8760*/  HADD2.F32 R13, -RZ, R13.H1_H1 ;  /* 0x3000000dff0d7230 */ /* 0x000fe40000004100 */
[----:B------:R-:W-:Y:S02]  /*8770*/  HADD2.F32 R44, -RZ, R44.H0_H0 ;  /* 0x2000002cff2c7230 */ /* 0x000fe40000004100 */
[-C--:B------:R-:W-:Y:S01]  /*8780*/  FMUL.FTZ R49, R37, R33.reuse ;  /* 0x0000002125317220 */ /* 0x080fe20000410000 */
[----:B------:R-:W-:Y:S01]  /*8790*/  FMUL.FTZ R33, R45, R33 ;  /* 0x000000212d217220 */ /* 0x000fe20000410000 */
[----:B------:R-:W-:-:S02]  /*87a0*/  HADD2.F32 R32, -RZ, R32.H0_H0 ;  /* 0x20000020ff207230 */ /* 0x000fc40000004100 */
[-C--:B------:R-:W-:Y:S01]  /*87b0*/  FFMA.FTZ R49, R45, R39.reuse, -R49 ;  /* 0x000000272d317223 */ /* 0x080fe20000010831 */
[----:B------:R-:W-:Y:S01]  /*87c0*/  FFMA.FTZ R33, R37, R39, R33 ;  /* 0x0000002725217223 */ /* 0x000fe20000010021 */
[----:B------:R-:W-:Y:S01]  /*87d0*/  SHF.R.U32.HI R37, RZ, 0x10, R47 ;  /* 0x00000010ff257819 */ /* 0x000fe2000001162f */
[----:B------:R-:W-:Y:S02]  /*87e0*/  HADD2.F32 R159, -RZ, R159.H0_H0 ;  /* 0x2000009fff9f7230 */ /* 0x000fe40000004100 */
[----:B------:R-:W-:Y:S02]  /*87f0*/  HADD2.F32 R157, -RZ, R157.H0_H0 ;  /* 0x2000009dff9d7230 */ /* 0x000fe40000004100 */
[----:B------:R-:W-:Y:S02]  /*8800*/  HADD2.F32 R37, -RZ, R37.H0_H0 ;  /* 0x20000025ff257230 */ /* 0x000fe40000004100 */
[----:B------:R-:W-:Y:S02]  /*8810*/  HADD2.F32 R46, -RZ, R46.H0_H0 ;  /* 0x2000002eff2e7230 */ /* 0x000fe40000004100 */
[----:B------:R-:W-:-:S02]  /*8820*/  HADD2.F32 R34, -RZ, R34.H0_H0 ;  /* 0x20000022ff227230 */ /* 0x000fc40000004100 */
        /* <DEDUP_REMOVED lines=12> */
[----:B------:R-:W-:Y:S01]  /*88f0*/  FFMA.FTZ R35, R15, R158, -R35 ;  /* 0x0000009e0f237223 */ /* 0x000fe20000010823 */
[----:B------:R-:W-:-:S02]  /*8900*/  HADD2.F32 R15, -RZ, R14.H0_H0 ;  /* 0x2000000eff0f7230 */ /* 0x000fc40000004100 */
[----:B------:R-:W-:Y:S01]  /*8910*/  FFMA.FTZ R160, R13, R158, R160 ;  /* 0x0000009e0da07223 */ /* 0x000fe200000100a0 */
[-C--:B------:R-:W-:Y:S01]  /*8920*/  FMUL.FTZ R13, R36, R44.reuse ;  /* 0x0000002c240d7220 */ /* 0x080fe20000410000 */
[C---:B------:R-:W-:Y:S01]  /*8930*/  FMUL.FTZ R44, R12.reuse, R44 ;  /* 0x0000002c0c2c7220 */ /* 0x040fe20000410000 */
[----:B------:R-:W-:Y:S02]  /*8940*/  HADD2.F32 R14, -RZ, R14.H1_H1 ;  /* 0x3000000eff0e7230 */ /* 0x000fe40000004100 */
[-C--:B------:R-:W-:Y:S01]  /*8950*/  FFMA.FTZ R13, R12, R32.reuse, -R13 ;  /* 0x000000200c0d7223 */ /* 0x080fe2000001080d */
[--C-:B------:R-:W-:Y:S02]  /*8960*/  HADD2.F32 R12, -RZ, R38.reuse.H0_H0 ;  /* 0x20000026ff0c7230 */ /* 0x100fe40000004100 */
[----:B------:R-:W-:Y:S01]  /*8970*/  FFMA.FTZ R44, R36, R32, R44 ;  /* 0x00000020242c7223 */ /* 0x000fe2000001002c */
[----:B------:R-:W-:Y:S01]  /*8980*/  HADD2.F32 R38, -RZ, R38.H1_H1 ;  /* 0x30000026ff267230 */ /* 0x000fe20000004100 */
[----:B------:R-:W-:Y:S01]  /*8990*/  F2FP.F16.F32.PACK_AB R13, R13, R35 ;  /* 0x000000230d0d723e */ /* 0x000fe200000000ff */
[-C--:B------:R-:W-:Y:S01]  /*89a0*/  FMUL.FTZ R32, R12, R159.reuse ;  /* 0x0000009f0c207220 */ /* 0x080fe20000410000 */
[----:B------:R-:W-:Y:S01]  /*89b0*/  FMUL.FTZ R159, R15, R159 ;  /* 0x0000009f0f9f7220 */ /* 0x000fe20000410000 */
[----:B------:R-:W-:Y:S01]  /*89c0*/  F2FP.F16.F32.PACK_AB R44, R44, R160 ;  /* 0x000000a02c2c723e */ /* 0x000fe200000000ff */
[----:B------:R-:W-:-:S02]  /*89d0*/  IMAD.MOV.U32 R37, RZ, RZ, R42 ;  /* 0x000000ffff257224 */ /* 0x000fc400078e002a */
[-C--:B------:R-:W-:Y:S01]  /*89e0*/  FFMA.FTZ R32, R15, R157.reuse, -R32 ;  /* 0x0000009d0f207223 */ /* 0x080fe20000010820 */
[----:B------:R-:W-:Y:S01]  /*89f0*/  FFMA.FTZ R159, R12, R157, R159 ;  /* 0x0000009d0c9f7223 */ /* 0x000fe2000001009f */
[-C--:B------:R-:W-:Y:S01]  /*8a00*/  FMUL.FTZ R12, R38, R46.reuse ;  /* 0x0000002e260c7220 */ /* 0x080fe20000410000 */
[C---:B------:R-:W-:Y:S01]  /*8a10*/  FMUL.FTZ R46, R14.reuse, R46 ;  /* 0x0000002e0e2e7220 */ /* 0x040fe20000410000 */
[----:B------:R-:W-:Y:S01]  /*8a20*/  IMAD.MOV.U32 R15, RZ, RZ, R39 ;  /* 0x000000ffff0f7224 */ /* 0x000fe200078e0027 */
[----:B------:R-:W-:Y:S01]  /*8a30*/  MOV R36, R44 ;  /* 0x0000002c00247202 */ /* 0x000fe20000000f00 */
[-C--:B------:R-:W-:Y:S01]  /*8a40*/  FFMA.FTZ R12, R14, R34.reuse, -R12 ;  /* 0x000000220e0c7223 */ /* 0x080fe2000001080c */
[----:B------:R-:W-:Y:S01]  /*8a50*/  FFMA.FTZ R46, R38, R34, R46 ;  /* 0x00000022262e7223 */ /* 0x000fe2000001002e */
[----:B------:R-:W-:-:S03]  /*8a60*/  IMAD.MOV.U32 R39, RZ, RZ, R33 ;  /* 0x000000ffff277224 */ /* 0x000fc600078e0021 */
[----:B------:R-:W-:Y:S01]  /*8a70*/  F2FP.F16.F32.PACK_AB R32, R12, R32 ;  /* 0x000000200c20723e */ /* 0x000fe200000000ff */
[----:B------:R-:W-:Y:S01]  /*8a80*/  IMAD.MOV.U32 R12, RZ, RZ, R13 ;  /* 0x000000ffff0c7224 */ /* 0x000fe200078e000d */
[----:B------:R-:W-:Y:S01]  /*8a90*/  F2FP.F16.F32.PACK_AB R46, R46, R159 ;  /* 0x0000009f2e2e723e */ /* 0x000fe200000000ff */
[----:B------:R-:W-:Y:S02]  /*8aa0*/  IMAD.MOV.U32 R13, RZ, RZ, R48 ;  /* 0x000000ffff0d7224 */ /* 0x000fe400078e0030 */
[----:B------:R-:W-:Y:S02]  /*8ab0*/  IMAD.MOV.U32 R14, RZ, RZ, R32 ;  /* 0x000000ffff0e7224 */ /* 0x000fe400078e0020 */
[----:B------:R-:W-:-:S07]  /*8ac0*/  IMAD.MOV.U32 R38, RZ, RZ, R46 ;  /* 0x000000ffff267224 */ /* 0x000fce00078e002e */
.L_x_1645:
[----:B------:R-:W-:Y:S05]  /*8ad0*/  BSYNC B2 ;  /* 0x0000000000027941 */ /* 0x000fea0003800000 */
.L_x_1644:
[----:B------:R-:W-:Y:S01]  /*8ae0*/  ISETP.GE.AND P3, PT, R11, R128, PT ;  /* 0x000000800b00720c */ /* 0x000fe20003f66270 */
[----:B---3--:R3:W-:-:S12]  /*8af0*/  ST.E.128 desc[UR60][R40.64], R12 ;  /* 0x0000000c28007985 */ /* 0x0087d8000c101d3c */
[----:B------:R-:W-:-:S05]  /*8b00*/  @!P3 IMAD.WIDE R114, R11, 0x2, R114 ;  /* 0x000000020b72b825 */ /* 0x000fca00078e0272 */
[----:B--2---:R3:W-:Y:S02]  /*8b10*/  @!P3 ST.E.128 desc[UR60][R114.64], R36 ;  /* 0x000000247200b985 */ /* 0x0047e4000c101d3c */
.L_x_1635:
[----:B------:R-:W-:Y:S05]  /*8b20*/  BSYNC B1 ;  /* 0x0000000000017941 */ /* 0x000fea0003800000 */
.L_x_1634:
[----:B------:R-:W-:-:S03]  /*8b30*/  UMOV UR4, 0xffffffff ;  /* 0xffffffff00047882 */ /* 0x000fc60000000000 */
[----:B------:R-:W-:Y:S05]  /*8b40*/  BRA.DIV UR4, `(.L_x_1646) ;  /* 0x0000025a04847947 */ /* 0x000fea000b800000 */
[----:B-1----:R-:W1:Y:S04]  /*8b50*/  SHFL.IDX PT, R116, R116, 0x1, 0x1c1f ;  /* 0x003c1f0074747f89 */ /* 0x002e6800000e0000 */
[----:B------:R-:W0:Y:S02]  /*8b60*/  SHFL.IDX PT, R117, R117, 0x1, 0x1c1f ;  /* 0x003c1f0075757f89 */ /* 0x000e2400000e0000 */
.L_x_2018:
[----:B------:R-:W-:Y:S05]  /*8b70*/  @P4 BRA `(.L_x_1603) ;  /* 0x0000001c007c4947 */ /* 0x000fea0003800000 */
[----:B------:R-:W-:Y:S01]  /*8b80*/  ISETP.NE.AND P3, PT, R9, RZ, PT ;  /* 0x000000ff0900720c */ /* 0x000fe20003f65270 */
[----:B------:R-:W-:Y:S01]  /*8b90*/  BSSY B1, `(.L_x_1647) ;  /* 0x000007b000017945 */ /* 0x000fe20003800000 */
[----:B0--3--:R-:W-:Y:S01]  /*8ba0*/  MOV R36, R117 ;  /* 0x0000007500247202 */ /* 0x009fe20000000f00 */
[----:B-1----:R-:W-:-:S10]  /*8bb0*/  IMAD.MOV.U32 R37, RZ, RZ, R116 ;  /* 0x000000ffff257224 */ /* 0x002fd400078e0074 */
[----:B------:R-:W-:Y:S05]  /*8bc0*/  @!P3 BRA `(.L_x_1648) ;  /* 0x0000000400dcb947 */ /* 0x000fea0003800000 */
[----:B------:R-:W3:Y:S01]  /*8bd0*/  LDL R14, [R1+0x34] ;  /* 0x00003400010e7983 */ /* 0x000ee20000100800 */
[----:B------:R-:W-:Y:S01]  /*8be0*/  SEL R11, R119, R132, !P0 ;  /* 0x00000084770b7207 */ /* 0x000fe20004000000 */
[----:B------:R-:W-:Y:S01]  /*8bf0*/  BSSY B2, `(.L_x_1649) ;  /* 0x0000072000027945 */ /* 0x000fe20003800000 */
[----:B----4-:R-:W-:Y:S02]  /*8c00*/  SHF.R.U32.HI R13, RZ, 0x3, R226 ;  /* 0x00000003ff0d7819 */ /* 0x010fe400000116e2 */
[----:B------:R-:W-:Y:S02]  /*8c10*/  SHF.R.S32.HI R12, RZ, 0x1f, R11 ;  /* 0x0000001fff0c7819 */ /* 0x000fe4000001140b */
[----:B------:R-:W-:Y:S02]  /*8c20*/  LEA R38, P3, R6, R117, 0x1 ;  /* 0x0000007506267211 */ /* 0x000fe400078608ff */
[----:B------:R-:W-:Y:S02]  /*8c30*/  LEA.HI R11, R12, R11, RZ, 0x4 ;  /* 0x0000000b0c0b7211 */ /* 0x000fe400078f20ff */
[----:B------:R-:W-:-:S02]  /*8c40*/  ISETP.GE.AND P4, PT, R18, R118, PT ;  /* 0x000000761200720c */ /* 0x000fc40003f86270 */
[----:B------:R-:W-:Y:S02]  /*8c50*/  LEA.HI.SX32 R40, R11, R112, 0x1c ;  /* 0x000000700b287211 */ /* 0x000fe400078fe2ff */
[----:B------:R-:W-:Y:S02]  /*8c60*/  LEA.HI.X R39, R6, R116, R108, 0x1, P3 ;  /* 0x0000007406277211 */ /* 0x000fe400018f0c6c */
[----:B------:R-:W-:-:S04]  /*8c70*/  SHF.R.S32.HI R12, RZ, 0x1f, R40 ;  /* 0x0000001fff0c7819 */ /* 0x000fc80000011428 */
[----:B------:R-:W-:Y:S01]  /*8c80*/  LEA.HI R12, R12, R40, RZ, 0x3 ;  /* 0x000000280c0c7211 */ /* 0x000fe200078f18ff */
[----:B------:R-:W-:-:S03]  /*8c90*/  IMAD.SHL.U32 R40, R40, 0x8, RZ ;  /* 0x0000000828287824 */ /* 0x000fc600078e00ff */
[----:B------:R-:W-:Y:S02]  /*8ca0*/  SHF.R.S32.HI R12, RZ, 0x3, R12 ;  /* 0x00000003ff0c7819 */ /* 0x000fe4000001140c */
[----:B------:R-:W-:Y:S02]  /*8cb0*/  LOP3.LUT R11, R226, 0x38, R40, 0xf8, !PT ;  /* 0x00000038e20b7812 */ /* 0x000fe400078ef828 */
[----:B------:R-:W-:Y:S02]  /*8cc0*/  ISETP.GE.AND P3, PT, R40, R128, PT ;  /* 0x000000802800720c */ /* 0x000fe40003f66270 */
[----:B------:R-:W-:-:S11]  /*8cd0*/  LOP3.LUT R11, R11, R13, RZ, 0x3c, !PT ;  /* 0x0000000d0b0b7212 */ /* 0x000fd600078e3cff */
[----:B------:R-:W-:-:S04]  /*8ce0*/  @!P3 IMAD.WIDE R40, R40, 0x2, R36 ;  /* 0x000000022828b825 */ /* 0x000fc800078e0224 */
[----:B---3--:R-:W-:-:S04]  /*8cf0*/  IMAD R12, R12, 0x1800, R14 ;  /* 0x000018000c0c7824 */ /* 0x008fc800078e020e */
[----:B------:R-:W-:Y:S02]  /*8d00*/  IMAD.IADD R11, R12, 0x1, R11 ;  /* 0x000000010c0b7824 */ /* 0x000fe400078e020b */
[C---:B------:R-:W-:Y:S02]  /*8d10*/  IMAD R12, R17.reuse, 0x4800, R131 ;  /* 0x00004800110c7824 */ /* 0x040fe400078e0283 */
[----:B------:R-:W-:Y:S02]  /*8d20*/  IMAD R32, R17, 0x4800, R11 ;  /* 0x0000480011207824 */ /* 0x000fe400078e020b */
[--C-:B------:R-:W-:Y:S02]  /*8d30*/  IMAD R12, R12, 0x2, R2.reuse ;  /* 0x000000020c0c7824 */ /* 0x100fe400078e0202 */
[----:B------:R-:W-:-:S04]  /*8d40*/  IMAD R32, R32, 0x2, R2 ;  /* 0x0000000220207824 */ /* 0x000fc800078e0202 */
[----:B------:R-:W0:Y:S04]  /*8d50*/  LDS.128 R12, [R12+0x1e400] ;  /* 0x01e400000c0c7984 */ /* 0x000e280000000c00 */
[----:B------:R-:W1:Y:S01]  /*8d60*/  LDS.128 R32, [R32+0x1e400] ;  /* 0x01e4000020207984 */ /* 0x000e620000000c00 */
[----:B------:R-:W-:Y:S05]  /*8d70*/  @P4 BRA `(.L_x_1650) ;  /* 0x0000000400644947 */ /* 0x000fea0003800000 */
[----:B0-----:R-:W-:Y:S01]  /*8d80*/  MOV R11, R13 ;  /* 0x0000000d000b7202 */ /* 0x001fe20000000f00 */
[----:B------:R-:W-:Y:S01]  /*8d90*/  HADD2.F32 R44, -RZ, R156.H1_H1 ;  /* 0x3000009cff2c7230 */ /* 0x000fe20000004100 */
[----:B------:R-:W-:Y:S01]  /*8da0*/  SHF.R.U64 R76, R76, 0x10, R77 ;  /* 0x000000104c4c7819 */ /* 0x000fe2000000124d */
[----:B-1----:R-:W-:Y:S01]  /*8db0*/  HADD2.F32 R42, -RZ, R33.H0_H0 ;  /* 0x20000021ff2a7230 */ /* 0x002fe20000004100 */
[----:B------:R-:W-:Y:S01]  /*8dc0*/  SHF.R.U64 R64, R64, 0x10, R65 ;  /* 0x0000001040407819 */ /* 0x000fe20000001241 */
[----:B------:R-:W-:Y:S01]  /*8dd0*/  HADD2.F32 R43, -RZ, R11.H0_H0 ;  /* 0x2000000bff2b7230 */ /* 0x000fe20000004100 */
[----:B------:R-:W-:Y:S01]  /*8de0*/  SHF.R.U64 R78, R78, 0x10, R79 ;  /* 0x000000104e4e7819 */ /* 0x000fe2000000124f */
[----:B------:R-:W-:Y:S02]  /*8df0*/  HADD2.F32 R13, -RZ, R154.H1_H1 ;  /* 0x3000009aff0d7230 */ /* 0x000fe40000004100 */
[----:B------:R-:W-:Y:S01]  /*8e00*/  FMUL.FTZ R45, R42, R44 ;  /* 0x0000002c2a2d7220 */ /* 0x000fe20000410000 */
[----:B------:R-:W-:-:S02]  /*8e10*/  HADD2.F32 R156, -RZ, R156.H0_H0 ;  /* 0x2000009cff9c7230 */ /* 0x000fc40000004100 */
[C---:B------:R-:W-:Y:S01]  /*8e20*/  FMUL.FTZ R44, R43.reuse, R44 ;  /* 0x0000002c2b2c7220 */ /* 0x040fe20000410000 */
[----:B------:R-:W-:Y:S02]  /*8e30*/  HADD2.F32 R154, -RZ, R154.H0_H0 ;  /* 0x2000009aff9a7230 */ /* 0x000fe40000004100 */
[-C--:B------:R-:W-:Y:S01]  /*8e40*/  FFMA.FTZ R43, R43, R13.reuse, -R45 ;  /* 0x0000000d2b2b7223 */ /* 0x080fe2000001082d */
[----:B------:R-:W-:Y:S01]  /*8e50*/  SHF.R.U32.HI R45, RZ, 0x10, R65 ;  /* 0x00000010ff2d7819 */ /* 0x000fe20000011641 */
[----:B------:R-:W-:Y:S01]  /*8e60*/  FFMA.FTZ R42, R42, R13, R44 ;  /* 0x0000000d2a2a7223 */ /* 0x000fe2000001002c */
[----:B------:R-:W-:Y:S01]  /*8e70*/  SHF.R.U32.HI R44, RZ, 0x10, R77 ;  /* 0x00000010ff2c7819 */ /* 0x000fe2000001164d */
[----:B------:R-:W-:Y:S01]  /*8e80*/  HADD2.F32 R13, -RZ, R33.H1_H1 ;  /* 0x30000021ff0d7230 */ /* 0x000fe20000004100 */
[----:B------:R-:W-:Y:S01]  /*8e90*/  SHF.R.U64 R66, R66, 0x10, R67 ;  /* 0x0000001042427819 */ /* 0x000fe20000001243 */
[----:B------:R-:W-:Y:S02]  /*8ea0*/  HADD2.F32 R76, -RZ, R76.H0_H0 ;  /* 0x2000004cff4c7230 */ /* 0x000fe40000004100 */
[----:B------:R-:W-:-:S02]  /*8eb0*/  HADD2.F32 R33, -RZ, R44.H0_H0 ;  /* 0x2000002cff217230 */ /* 0x000fc40000004100 */
[----:B------:R-:W-:Y:S02]  /*8ec0*/  HADD2.F32 R44, -RZ, R11.H1_H1 ;  /* 0x3000000bff2c7230 */ /* 0x000fe40000004100 */
[----:B------:R-:W-:Y:S02]  /*8ed0*/  HADD2.F32 R11, -RZ, R45.H0_H0 ;  /* 0x2000002dff0b7230 */ /* 0x000fe40000004100 */
[-C--:B------:R-:W-:Y:S01]  /*8ee0*/  FMUL.FTZ R45, R13, R33.reuse ;  /* 0x000000210d2d7220 */ /* 0x080fe20000410000 */
[----:B------:R-:W-:Y:S02]  /*8ef0*/  HADD2.F32 R64, -RZ, R64.H0_H0 ;  /* 0x20000040ff407230 */ /* 0x000fe40000004100 */
[C---:B------:R-:W-:Y:S01]  /*8f00*/  FMUL.FTZ R46, R44.reuse, R33 ;  /* 0x000000212c2e7220 */ /* 0x040fe20000410000 */
[----:B------:R-:W-:Y:S02]  /*8f10*/  HADD2.F32 R78, -RZ, R78.H0_H0 ;  /* 0x2000004eff4e7230 */ /* 0x000fe40000004100 */
[----:B------:R-:W-:Y:S01]  /*8f20*/  FFMA.FTZ R33, R44, R11, -R45 ;  /* 0x0000000b2c217223 */ /* 0x000fe2000001082d */
[----:B------:R-:W-:-:S02]  /*8f30*/  HADD2.F32 R45, -RZ, R155.H1_H1 ;  /* 0x3000009bff2d7230 */ /* 0x000fc40000004100 */
[----:B------:R-:W-:Y:S01]  /*8f40*/  FFMA.FTZ R11, R13, R11, R46 ;  /* 0x0000000b0d0b7223 */ /* 0x000fe2000001002e */
[----:B------:R-:W-:Y:S02]  /*8f50*/  IMAD.MOV.U32 R13, RZ, RZ, R15 ;  /* 0x000000ffff0d7224 */ /* 0x000fe400078e000f */
[----:B------:R-:W-:Y:S01]  /*8f60*/  HADD2.F32 R15, -RZ, R35.H0_H0 ;  /* 0x20000023ff0f7230 */ /* 0x000fe20000004100 */
[----:B------:R-:W-:Y:S01]  /*8f70*/  F2FP.F16.F32.PACK_AB R33, R33, R43 ;  /* 0x0000002b2121723e */ /* 0x000fe200000000ff */
[----:B------:R-:W-:Y:S01]  /*8f80*/  HADD2.F32 R46, -RZ, R153.H1_H1 ;  /* 0x30000099ff2e7230 */ /* 0x000fe20000004100 */
[----:B------:R-:W-:Y:S01]  /*8f90*/  F2FP.F16.F32.PACK_AB R11, R11, R42 ;  /* 0x0000002a0b0b723e */ /* 0x000fe200000000ff */
[----:B------:R-:W-:Y:S02]  /*8fa0*/  HADD2.F32 R44, -RZ, R13.H0_H0 ;  /* 0x2000000dff2c7230 */ /* 0x000fe40000004100 */
[----:B------:R-:W-:Y:S01]  /*8fb0*/  FMUL.FTZ R47, R15, R45 ;  /* 0x0000002d0f2f7220 */ /* 0x000fe20000410000 */
[----:B------:R-:W-:-:S02]  /*8fc0*/  HADD2.F32 R155, -RZ, R155.H0_H0 ;  /* 0x2000009bff9b7230 */ /* 0x000fc40000004100 */
[----:B------:R-:W-:Y:S02]  /*8fd0*/  HADD2.F32 R153, -RZ, R153.H0_H0 ;  /* 0x20000099ff997230 */ /* 0x000fe40000004100 */
[C---:B------:R-:W-:Y:S01]  /*8fe0*/  FMUL.FTZ R45, R44.reuse, R45 ;  /* 0x0000002d2c2d7220 */ /* 0x040fe20000410000 */
[-C--:B------:R-:W-:Y:S01]  /*8ff0*/  FFMA.FTZ R47, R44, R46.reuse, -R47 ;  /* 0x0000002e2c2f7223 */ /* 0x080fe2000001082f */
[----:B------:R-:W-:Y:S01]  /*9000*/  SHF.R.U32.HI R44, RZ, 0x10, R79 ;  /* 0x00000010ff2c7819 */ /* 0x000fe2000001164f */
[----:B------:R-:W-:Y:S02]  /*9010*/  HADD2.F32 R66, -RZ, R66.H0_H0 ;  /* 0x20000042ff427230 */ /* 0x000fe40000004100 */
[----:B------:R-:W-:Y:S01]  /*9020*/  FFMA.FTZ R45, R15, R46, R45 ;  /* 0x0000002e0f2d7223 */ /* 0x000fe2000001002d */
[----:B------:R-:W-:Y:S01]  /*9030*/  HADD2.F32 R15, -RZ, R35.H1_H1 ;  /* 0x30000023ff0f7230 */ /* 0x000fe20000004100 */
[----:B------:R-:W-:Y:S01]  /*9040*/  SHF.R.U32.HI R46, RZ, 0x10, R67 ;  /* 0x00000010ff2e7819 */ /* 0x000fe20000011643 */
[----:B------:R-:W-:-:S02]  /*9050*/  HADD2.F32 R35, -RZ, R44.H0_H0 ;  /* 0x2000002cff237230 */ /* 0x000fc40000004100 */
[----:B------:R-:W-:Y:S02]  /*9060*/  HADD2.F32 R44, -RZ, R13.H1_H1 ;  /* 0x3000000dff2c7230 */ /* 0x000fe40000004100 */
        /* <DEDUP_REMOVED lines=26> */
[----:B------:R-:W-:-:S02]  /*9210*/  F2FP.F16.F32.PACK_AB R76, R76, R156 ;  /* 0x0000009c4c4c723e */ /* 0x000fc400000000ff */
[-C--:B------:R-:W-:Y:S01]  /*9220*/  FFMA.FTZ R32, R15, R153.reuse, -R32 ;  /* 0x000000990f207223 */ /* 0x080fe20000010820 */
[-C--:B------:R-:W-:Y:S01]  /*9230*/  FMUL.FTZ R15, R34, R78.reuse ;  /* 0x0000004e220f7220 */ /* 0x080fe20000410000 */
[----:B------:R-:W-:Y:S01]  /*9240*/  FMUL.FTZ R78, R14, R78 ;  /* 0x0000004e0e4e7220 */ /* 0x000fe20000410000 */
[----:B------:R-:W-:Y:S01]  /*9250*/  FFMA.FTZ R155, R12, R153, R155 ;  /* 0x000000990c9b7223 */ /* 0x000fe2000001009b */
[----:B------:R-:W-:Y:S02]  /*9260*/  IMAD.MOV.U32 R12, RZ, RZ, R13 ;  /* 0x000000ffff0c7224 */ /* 0x000fe400078e000d */
[-C--:B------:R-:W-:Y:S01]  /*9270*/  FFMA.FTZ R15, R14, R66.reuse, -R15 ;  /* 0x000000420e0f7223 */ /* 0x080fe2000001080f */
[----:B------:R-:W-:Y:S01]  /*9280*/  FFMA.FTZ R78, R34, R66, R78 ;  /* 0x00000042224e7223 */ /* 0x000fe2000001004e */
[----:B------:R-:W-:Y:S02]  /*9290*/  IMAD.MOV.U32 R13, RZ, RZ, R33 ;  /* 0x000000ffff0d7224 */ /* 0x000fe400078e0021 */
[----:B------:R-:W-:Y:S01]  /*92a0*/  IMAD.MOV.U32 R33, RZ, RZ, R11 ;  /* 0x000000ffff217224 */ /* 0x000fe200078e000b */
[----:B------:R-:W-:Y:S01]  /*92b0*/  F2FP.F16.F32.PACK_AB R15, R15, R32 ;  /* 0x000000200f0f723e */ /* 0x000fe200000000ff */
[----:B------:R-:W-:Y:S01]  /*92c0*/  IMAD.MOV.U32 R32, RZ, RZ, R76 ;  /* 0x000000ffff207224 */ /* 0x000fe200078e004c */
[----:B------:R-:W-:-:S02]  /*92d0*/  F2FP.F16.F32.PACK_AB R78, R78, R155 ;  /* 0x0000009b4e4e723e */ /* 0x000fc400000000ff */
[----:B------:R-:W-:Y:S01]  /*92e0*/  MOV R14, R15 ;  /* 0x0000000f000e7202 */ /* 0x000fe20000000f00 */
[----:B------:R-:W-:Y:S02]  /*92f0*/  IMAD.MOV.U32 R15, RZ, RZ, R46 ;  /* 0x000000ffff0f7224 */ /* 0x000fe400078e002e */
[----:B------:R-:W-:-:S07]  /*9300*/  IMAD.MOV.U32 R34, RZ, RZ, R78 ;  /* 0x000000ffff227224 */ /* 0x000fce00078e004e */
.L_x_1650:
[----:B------:R-:W-:Y:S05]  /*9310*/  BSYNC B2 ;  /* 0x0000000000027941 */ /* 0x000fea0003800000 */
.L_x_1649:
[----:B0-----:R0:W-:Y:S04]  /*9320*/  ST.E.128 desc[UR60][R38.64], R12 ;  /* 0x0000000c26007985 */ /* 0x0011e8000c101d3c */
[----:B-1----:R0:W-:Y:S02]  /*9330*/  @!P3 ST.E.128 desc[UR60][R40.64], R32 ;  /* 0x000000202800b985 */ /* 0x0021e4000c101d3c */
.L_x_1648:
[----:B------:R-:W-:Y:S05]  /*9340*/  BSYNC B1 ;  /* 0x0000000000017941 */ /* 0x000fea0003800000 */
.L_x_1647:
[----:B------:R-:W-:Y:S01]  /*9350*/  ISETP.NE.AND P3, PT, R10, RZ, PT ;  /* 0x000000ff0a00720c */ /* 0x000fe20003f65270 */
[----:B------:R-:W-:-:S12]  /*9360*/  BSSY B1, `(.L_x_1651) ;  /* 0x0000074000017945 */ /* 0x000fd80003800000 */
[----:B------:R-:W-:Y:S05]  /*9370*/  @!P3 BRA `(.L_x_1652) ;  /* 0x0000000400c8b947 */ /* 0x000fea0003800000 */
[----:B0-----:R-:W3:Y:S01]  /*9380*/  LDL R14, [R1+0x34] ;  /* 0x00003400010e7983 */ /* 0x001ee20000100800 */
        /* <DEDUP_REMOVED lines=9> */
[----:B------:R-:W-:Y:S01]  /*9420*/  SHF.R.S32.HI R11, RZ, 0x1f, R12 ;  /* 0x0000001fff0b7819 */ /* 0x000fe2000001140c */
[----:B------:R-:W-:-:S03]  /*9430*/  IMAD.SHL.U32 R41, R12, 0x8, RZ ;  /* 0x000000080c297824 */ /* 0x000fc600078e00ff */
[----:B------:R-:W-:Y:S02]  /*9440*/  LEA.HI R11, R11, R12, RZ, 0x3 ;  /* 0x0000000c0b0b7211 */ /* 0x000fe400078f18ff */
[----:B------:R-:W-:Y:S02]  /*9450*/  ISETP.GE.AND P3, PT, R41, R128, PT ;  /* 0x000000802900720c */ /* 0x000fe40003f66270 */
[----:B------:R-:W-:Y:S02]  /*9460*/  SHF.R.S32.HI R12, RZ, 0x3, R11 ;  /* 0x00000003ff0c7819 */ /* 0x000fe4000001140b */
[----:B------:R-:W-:-:S04]  /*9470*/  LOP3.LUT R11, R226, 0x38, R41, 0xf8, !PT ;  /* 0x00000038e20b7812 */ /* 0x000fc800078ef829 */
[----:B------:R-:W-:-:S05]  /*9480*/  LOP3.LUT R11, R11, R13, RZ, 0x3c, !PT ;  /* 0x0000000d0b0b7212 */ /* 0x000fca00078e3cff */
[----:B------:R-:W-:-:S04]  /*9490*/  @!P3 IMAD.WIDE R40, R41, 0x2, R36 ;  /* 0x000000022928b825 */ /* 0x000fc800078e0224 */
[----:B---3--:R-:W-:-:S04]  /*94a0*/  IMAD R12, R12, 0x1800, R14 ;  /* 0x000018000c0c7824 */ /* 0x008fc800078e020e */
[----:B------:R-:W-:Y:S02]  /*94b0*/  IMAD.IADD R12, R12, 0x1, R11 ;  /* 0x000000010c0c7824 */ /* 0x000fe400078e020b */
[C---:B------:R-:W-:Y:S02]  /*94c0*/  IMAD R11, R17.reuse, 0x4800, R129 ;  /* 0x00004800110b7824 */ /* 0x040fe400078e0281 */
[----:B------:R-:W-:Y:S02]  /*94d0*/  IMAD R13, R17, 0x4800, R12 ;  /* 0x00004800110d7824 */ /* 0x000fe400078e020c */
[----:B------:R-:W-:-:S03]  /*94e0*/  IMAD R11, R11, 0x2, R2 ;  /* 0x000000020b0b7824 */ /* 0x000fc600078e0202 */
[----:B------:R-:W-:Y:S02]  /*94f0*/  LEA R32, R13, R2, 0x1 ;  /* 0x000000020d207211 */ /* 0x000fe400078e08ff */
[----:B------:R0:W1:Y:S04]  /*9500*/  LDS.128 R12, [R11+0x1e400] ;  /* 0x01e400000b0c7984 */ /* 0x0000680000000c00 */
[----:B------:R-:W3:Y:S01]  /*9510*/  LDS.128 R32, [R32+0x1e400] ;  /* 0x01e4000020207984 */ /* 0x000ee20000000c00 */
[----:B------:R-:W-:Y:S05]  /*9520*/  @P4 BRA `(.L_x_1654) ;  /* 0x0000000400504947 */ /* 0x000fea0003800000 */
[--C-:B------:R-:W-:Y:S01]  /*9530*/  SHF.R.U64 R42, R72, 0x10, R73.reuse ;  /* 0x00000010482a7819 */ /* 0x100fe20000001249 */
[----:B---3--:R-:W-:Y:S01]  /*9540*/  HADD2.F32 R48, -RZ, R33.H1_H1 ;  /* 0x30000021ff307230 */ /* 0x008fe20000004100 */
[----:B------:R-:W-:Y:S01]  /*9550*/  SHF.R.U32.HI R72, RZ, 0x10, R73 ;  /* 0x00000010ff487819 */ /* 0x000fe20000011649 */
[----:B-1----:R-:W-:Y:S01]  /*9560*/  HADD2.F32 R50, -RZ, R13.H1_H1 ;  /* 0x3000000dff327230 */ /* 0x002fe20000004100 */
[--C-:B0-----:R-:W-:Y:S01]  /*9570*/  SHF.R.U64 R11, R60, 0x10, R61.reuse ;  /* 0x000000103c0b7819 */ /* 0x101fe2000000123d */
[----:B------:R-:W-:Y:S01]  /*9580*/  HADD2.F32 R46, -RZ, R152.H1_H1 ;  /* 0x30000098ff2e7230 */ /* 0x000fe20000004100 */
[----:B------:R-:W-:Y:S01]  /*9590*/  SHF.R.U32.HI R60, RZ, 0x10, R61 ;  /* 0x00000010ff3c7819 */ /* 0x000fe2000001163d */
[----:B------:R-:W-:Y:S01]  /*95a0*/  HADD2.F32 R49, -RZ, R72.H0_H0 ;  /* 0x20000048ff317230 */ /* 0x000fe20000004100 */
[--C-:B------:R-:W-:Y:S01]  /*95b0*/  SHF.R.U64 R44, R74, 0x10, R75.reuse ;  /* 0x000000104a2c7819 */ /* 0x100fe2000000124b */
[----:B------:R-:W-:Y:S01]  /*95c0*/  HADD2.F32 R47, -RZ, R33.H0_H0 ;  /* 0x20000021ff2f7230 */ /* 0x000fe20000004100 */
[----:B------:R-:W-:Y:S01]  /*95d0*/  SHF.R.U32.HI R74, RZ, 0x10, R75 ;  /* 0x00000010ff4a7819 */ /* 0x000fe2000001164b */
[----:B------:R-:W-:-:S02]  /*95e0*/  HADD2.F32 R33, -RZ, R13.H0_H0 ;  /* 0x2000000dff217230 */ /* 0x000fc40000004100 */
[-C--:B------:R-:W-:Y:S01]  /*95f0*/  FMUL.FTZ R51, R48, R49.reuse ;  /* 0x0000003130337220 */ /* 0x080fe20000410000 */
[----:B------:R-:W-:Y:S02]  /*9600*/  HADD2.F32 R13, -RZ, R60.H0_H0 ;  /* 0x2000003cff0d7230 */ /* 0x000fe40000004100 */
[C---:B------:R-:W-:Y:S01]  /*9610*/  FMUL.FTZ R49, R50.reuse, R49 ;  /* 0x0000003132317220 */ /* 0x040fe20000410000 */
[----:B------:R-:W-:Y:S02]  /*9620*/  HADD2.F32 R45, -RZ, R150.H1_H1 ;  /* 0x30000096ff2d7230 */ /* 0x000fe40000004100 */
[-C--:B------:R-:W-:Y:S01]  /*9630*/  FMUL.FTZ R52, R47, R46.reuse ;  /* 0x0000002e2f347220 */ /* 0x080fe20000410000 */
[----:B------:R-:W-:Y:S01]  /*9640*/  FMUL.FTZ R46, R33, R46 ;  /* 0x0000002e212e7220 */ /* 0x000fe20000410000 */
[-C--:B------:R-:W-:Y:S01]  /*9650*/  FFMA.FTZ R51, R50, R13.reuse, -R51 ;  /* 0x0000000d32337223 */ /* 0x080fe20000010833 */
[----:B------:R-:W-:Y:S01]  /*9660*/  FFMA.FTZ R49, R48, R13, R49 ;  /* 0x0000000d30317223 */ /* 0x000fe20000010031 */
[--C-:B------:R-:W-:Y:S01]  /*9670*/  SHF.R.U64 R43, R62, 0x10, R63.reuse ;  /* 0x000000103e2b7819 */ /* 0x100fe2000000123f */
[----:B------:R-:W-:Y:S01]  /*9680*/  HADD2.F32 R13, -RZ, R151.H1_H1 ;  /* 0x30000097ff0d7230 */ /* 0x000fe20000004100 */
[----:B------:R-:W-:Y:S01]  /*9690*/  SHF.R.U32.HI R62, RZ, 0x10, R63 ;  /* 0x00000010ff3e7819 */ /* 0x000fe2000001163f */
[----:B------:R-:W-:-:S02]  /*96a0*/  HADD2.F32 R48, -RZ, R35.H0_H0 ;  /* 0x20000023ff307230 */ /* 0x000fc40000004100 */
[-C--:B------:R-:W-:Y:S01]  /*96b0*/  FFMA.FTZ R52, R33, R45.reuse, -R52 ;  /* 0x0000002d21347223 */ /* 0x080fe20000010834 */
[----:B------:R-:W-:Y:S01]  /*96c0*/  FFMA.FTZ R46, R47, R45, R46 ;  /* 0x0000002d2f2e7223 */ /* 0x000fe2000001002e */
[----:B------:R-:W-:Y:S02]  /*96d0*/  HADD2.F32 R35, -RZ, R35.H1_H1 ;  /* 0x30000023ff237230 */ /* 0x000fe40000004100 */
[--C-:B------:R-:W-:Y:S01]  /*96e0*/  HADD2.F32 R50, -RZ, R15.reuse.H0_H0 ;  /* 0x2000000fff327230 */ /* 0x100fe20000004100 */
[----:B------:R-:W-:Y:S01]  /*96f0*/  F2FP.F16.F32.PACK_AB R51, R51, R52 ;  /* 0x000000343333723e */ /* 0x000fe200000000ff */
[----:B------:R-:W-:Y:S01]  /*9700*/  HADD2.F32 R74, -RZ, R74.H0_H0 ;  /* 0x2000004aff4a7230 */ /* 0x000fe20000004100 */
[----:B------:R-:W-:Y:S01]  /*9710*/  F2FP.F16.F32.PACK_AB R46, R49, R46 ;  /* 0x0000002e312e723e */ /* 0x000fe200000000ff */
[----:B------:R-:W-:Y:S02]  /*9720*/  HADD2.F32 R45, -RZ, R15.H1_H1 ;  /* 0x3000000fff2d7230 */ /* 0x000fe40000004100 */
[----:B------:R-:W-:Y:S01]  /*9730*/  FMUL.FTZ R15, R48, R13 ;  /* 0x0000000d300f7220 */ /* 0x000fe20000410000 */
[----:B------:R-:W-:-:S02]  /*9740*/  HADD2.F32 R33, -RZ, R149.H1_H1 ;  /* 0x30000095ff217230 */ /* 0x000fc40000004100 */
[C---:B------:R-:W-:Y:S01]  /*9750*/  FMUL.FTZ R47, R50.reuse, R13 ;  /* 0x0000000d322f7220 */ /* 0x040fe20000410000 */
[----:B------:R-:W-:Y:S02]  /*9760*/  HADD2.F32 R62, -RZ, R62.H0_H0 ;  /* 0x2000003eff3e7230 */ /* 0x000fe40000004100 */
[-C--:B------:R-:W-:Y:S01]  /*9770*/  FMUL.FTZ R54, R35, R74.reuse ;  /* 0x0000004a23367220 */ /* 0x080fe20000410000 */
[----:B------:R-:W-:Y:S01]  /*9780*/  FMUL.FTZ R74, R45, R74 ;  /* 0x0000004a2d4a7220 */ /* 0x000fe20000410000 */
[-C--:B------:R-:W-:Y:S01]  /*9790*/  FFMA.FTZ R13, R50, R33.reuse, -R15 ;  /* 0x00000021320d7223 */ /* 0x080fe2000001080f */
[----:B------:R-:W-:Y:S01]  /*97a0*/  FFMA.FTZ R15, R48, R33, R47 ;  /* 0x00000021300f7223 */ /* 0x000fe2000001002f */
[----:B------:R-:W-:Y:S02]  /*97b0*/  HADD2.F32 R152, -RZ, R152.H0_H0 ;  /* 0x20000098ff987230 */ /* 0x000fe40000004100 */
[----:B------:R-:W-:Y:S01]  /*97c0*/  FFMA.FTZ R50, R35, R62, R74 ;  /* 0x0000003e23327223 */ /* 0x000fe2000001004a */
[----:B------:R-:W-:-:S02]  /*97d0*/  HADD2.F32 R33, -RZ, R32.H0_H0 ;  /* 0x20000020ff217230 */ /* 0x000fc40000004100 */
[----:B------:R-:W-:Y:S01]  /*97e0*/  FFMA.FTZ R48, R45, R62, -R54 ;  /* 0x0000003e2d307223 */ /* 0x000fe20000010836 */
[----:B------:R-:W-:Y:S02]  /*97f0*/  HADD2.F32 R47, -RZ, R42.H0_H0 ;  /* 0x2000002aff2f7230 */ /* 0x000fe40000004100 */
[----:B------:R-:W-:Y:S02]  /*9800*/  HADD2.F32 R35, -RZ, R12.H0_H0 ;  /* 0x2000000cff237230 */ /* 0x000fe40000004100 */
[----:B------:R-:W-:Y:S01]  /*9810*/  HADD2.F32 R32, -RZ, R32.H1_H1 ;  /* 0x30000020ff207230 */ /* 0x000fe20000004100 */
[----:B------:R-:W-:Y:S01]  /*9820*/  F2FP.F16.F32.PACK_AB R48, R48, R13 ;  /* 0x0000000d3030723e */ /* 0x000fe200000000ff */
[----:B------:R-:W-:Y:S02]  /*9830*/  HADD2.F32 R42, -RZ, R12.H1_H1 ;  /* 0x3000000cff2a7230 */ /* 0x000fe40000004100 */
[----:B------:R-:W-:Y:S01]  /*9840*/  FMUL.FTZ R12, R33, R152 ;  /* 0x00000098210c7220 */ /* 0x000fe20000410000 */
[----:B------:R-:W-:-:S02]  /*9850*/  HADD2.F32 R150, -RZ, R150.H0_H0 ;  /* 0x20000096ff967230 */ /* 0x000fc40000004100 */
[C---:B------:R-:W-:Y:S01]  /*9860*/  FMUL.FTZ R152, R35.reuse, R152 ;  /* 0x0000009823987220 */ /* 0x040fe20000410000 */
[----:B------:R-:W-:Y:S02]  /*9870*/  HADD2.F32 R45, -RZ, R11.H0_H0 ;  /* 0x2000000bff2d7230 */ /* 0x000fe40000004100 */
[-C--:B------:R-:W-:Y:S01]  /*9880*/  FMUL.FTZ R53, R32, R47.reuse ;  /* 0x0000002f20357220 */ /* 0x080fe20000410000 */
[C---:B------:R-:W-:Y:S01]  /*9890*/  FMUL.FTZ R47, R42.reuse, R47 ;  /* 0x0000002f2a2f7220 */ /* 0x040fe20000410000 */
[-C--:B------:R-:W-:Y:S01]  /*98a0*/  FFMA.FTZ R11, R35, R150.reuse, -R12 ;  /* 0x00000096230b7223 */ /* 0x080fe2000001080c */
[----:B------:R-:W-:Y:S01]  /*98b0*/  FFMA.FTZ R12, R33, R150, R152 ;  /* 0x00000096210c7223 */ /* 0x000fe20000010098 */
[-C--:B------:R-:W-:Y:S01]  /*98c0*/  FFMA.FTZ R42, R42, R45.reuse, -R53 ;  /* 0x0000002d2a2a7223 */ /* 0x080fe20000010835 */
[----:B------:R-:W-:Y:S01]  /*98d0*/  FFMA.FTZ R33, R32, R45, R47 ;  /* 0x0000002d20217223 */ /* 0x000fe2000001002f */
[----:B------:R-:W-:Y:S02]  /*98e0*/  HADD2.F32 R45, -RZ, R44.H0_H0 ;  /* 0x2000002cff2d7230 */ /* 0x000fe40000004100 */
[----:B------:R-:W-:-:S02]  /*98f0*/  HADD2.F32 R44, -RZ, R34.H0_H0 ;  /* 0x20000022ff2c7230 */ /* 0x000fc40000004100 */
[----:B------:R-:W-:Y:S02]  /*9900*/  HADD2.F32 R35, -RZ, R34.H1_H1 ;  /* 0x30000022ff237230 */ /* 0x000fe40000004100 */
[--C-:B------:R-:W-:Y:S02]  /*9910*/  HADD2.F32 R34, -RZ, R14.reuse.H1_H1 ;  /* 0x3000000eff227230 */ /* 0x100fe40000004100 */
[----:B------:R-:W-:Y:S02]  /*9920*/  HADD2.F32 R151, -RZ, R151.H0_H0 ;  /* 0x20000097ff977230 */ /* 0x000fe40000004100 */
[-C--:B------:R-:W-:Y:S01]  /*9930*/  FMUL.FTZ R53, R35, R45.reuse ;  /* 0x0000002d23357220 */ /* 0x080fe20000410000 */
[----:B------:R-:W-:Y:S02]  /*9940*/  HADD2.F32 R32, -RZ, R14.H0_H0 ;  /* 0x2000000eff207230 */ /* 0x000fe40000004100 */
[----:B------:R-:W-:Y:S01]  /*9950*/  FMUL.FTZ R54, R34, R45 ;  /* 0x0000002d22367220 */ /* 0x000fe20000410000 */
[----:B------:R-:W-:-:S02]  /*9960*/  HADD2.F32 R43, -RZ, R43.H0_H0 ;  /* 0x2000002bff2b7230 */ /* 0x000fc40000004100 */
[-C--:B------:R-:W-:Y:S01]  /*9970*/  FMUL.FTZ R47, R44, R151.reuse ;  /* 0x000000972c2f7220 */ /* 0x080fe20000410000 */
[----:B------:R-:W-:Y:S02]  /*9980*/  HADD2.F32 R149, -RZ, R149.H0_H0 ;  /* 0x20000095ff957230 */ /* 0x000fe40000004100 */
[----:B------:R-:W-:Y:S01]  /*9990*/  FMUL.FTZ R151, R32, R151 ;  /* 0x0000009720977220 */ /* 0x000fe20000410000 */
[----:B------:R-:W-:Y:S02]  /*99a0*/  IMAD.MOV.U32 R13, RZ, RZ, R51 ;  /* 0x000000ffff0d7224 */ /* 0x000fe400078e0033 */
[----:B------:R-:W-:Y:S01]  /*99b0*/  FFMA.FTZ R54, R35, R43, R54 ;  /* 0x0000002b23367223 */ /* 0x000fe20000010036 */
[----:B------:R-:W-:Y:S01]  /*99c0*/  F2FP.F16.F32.PACK_AB R35, R50, R15 ;  /* 0x0000000f3223723e */ /* 0x000fe200000000ff */
[-C--:B------:R-:W-:Y:S01]  /*99d0*/  FFMA.FTZ R14, R32, R149.reuse, -R47 ;  /* 0x00000095200e7223 */ /* 0x080fe2000001082f */
[----:B------:R-:W-:Y:S01]  /*99e0*/  FFMA.FTZ R151, R44, R149, R151 ;  /* 0x000000952c977223 */ /* 0x000fe20000010097 */
[----:B------:R-:W-:Y:S01]  /*99f0*/  FFMA.FTZ R53, R34, R43, -R53 ;  /* 0x0000002b22357223 */ /* 0x000fe20000010835 */
[----:B------:R-:W-:Y:S01]  /*9a00*/  F2FP.F16.F32.PACK_AB R50, R42, R11 ;  /* 0x0000000b2a32723e */ /* 0x000fe200000000ff */
[----:B------:R-:W-:Y:S01]  /*9a10*/  IMAD.MOV.U32 R15, RZ, RZ, R48 ;  /* 0x000000ffff0f7224 */ /* 0x000fe200078e0030 */
[----:B------:R-:W-:Y:S01]  /*9a20*/  F2FP.F16.F32.PACK_AB R32, R33, R12 ;  /* 0x0000000c2120723e */ /* 0x000fe200000000ff */
[----:B------:R-:W-:Y:S01]  /*9a30*/  IMAD.MOV.U32 R33, RZ, RZ, R46 ;  /* 0x000000ffff217224 */ /* 0x000fe200078e002e */
[----:B------:R-:W-:Y:S01]  /*9a40*/  F2FP.F16.F32.PACK_AB R14, R53, R14 ;  /* 0x0000000e350e723e */ /* 0x000fe200000000ff */
[----:B------:R-:W-:Y:S01]  /*9a50*/  IMAD.MOV.U32 R12, RZ, RZ, R50 ;  /* 0x000000ffff0c7224 */ /* 0x000fe200078e0032 */
[----:B------:R-:W-:-:S07]  /*9a60*/  F2FP.F16.F32.PACK_AB R34, R54, R151 ;  /* 0x000000973622723e */ /* 0x000fce00000000ff */
.L_x_1654:
[----:B------:R-:W-:Y:S05]  /*9a70*/  BSYNC B2 ;  /* 0x0000000000027941 */ /* 0x000fea0003800000 */
.L_x_1653:
[----:B-1----:R1:W-:Y:S04]  /*9a80*/  ST.E.128 desc[UR60][R38.64], R12 ;  /* 0x0000000c26007985 */ /* 0x0023e8000c101d3c */
[----:B---3--:R1:W-:Y:S02]  /*9a90*/  @!P3 ST.E.128 desc[UR60][R40.64], R32 ;  /* 0x000000202800b985 */ /* 0x0083e4000c101d3c */
.L_x_1652:
[----:B------:R-:W-:Y:S05]  /*9aa0*/  BSYNC B1 ;  /* 0x0000000000017941 */ /* 0x000fea0003800000 */
.L_x_1651:
[----:B------:R-:W-:-:S13]  /*9ab0*/  ISETP.NE.AND P3, PT, R20, RZ, PT ;  /* 0x000000ff1400720c */ /* 0x000fda0003f65270 */
[----:B------:R-:W-:Y:S05]  /*9ac0*/  @!P3 BRA `(.L_x_1603) ;  /* 0x0000000c00a8b947 */ /* 0x000fea0003800000 */
[----:B01----:R-:W3:Y:S01]  /*9ad0*/  LDL R15, [R1+0x34] ;  /* 0x00003400010f7983 */ /* 0x003ee20000100800 */
[----:B------:R-:W-:Y:S01]  /*9ae0*/  LOP3.LUT P4, RZ, R16, 0x1, RZ, 0xc0, !PT ;  /* 0x0000000110ff7812 */ /* 0x000fe2000788c0ff */
[----:B------:R-:W-:Y:S01]  /*9af0*/  BSSY B1, `(.L_x_1655) ;  /* 0x000006c000017945 */ /* 0x000fe20003800000 */
[----:B------:R-:W-:Y:S02]  /*9b00*/  SHF.R.U32.HI R14, RZ, 0x3, R226 ;  /* 0x00000003ff0e7819 */ /* 0x000fe400000116e2 */
[----:B------:R-:W-:Y:S02]  /*9b10*/  SEL R132, R119, R132, !P4 ;  /* 0x0000008477847207 */ /* 0x000fe40006000000 */
[C---:B------:R-:W-:Y:S02]  /*9b20*/  LEA R38, P3, R8.reuse, R117, 0x1 ;  /* 0x0000007508267211 */ /* 0x040fe400078608ff */
[----:B------:R-:W-:Y:S02]  /*9b30*/  SHF.R.S32.HI R11, RZ, 0x1f, R132 ;  /* 0x0000001fff0b7819 */ /* 0x000fe40000011484 */
[----:B------:R-:W-:-:S02]  /*9b40*/  LEA.HI.X R39, R8, R116, R106, 0x1, P3 ;  /* 0x0000007408277211 */ /* 0x000fc400018f0c6a */
[----:B------:R-:W-:Y:S02]  /*9b50*/  LEA.HI R11, R11, R132, RZ, 0x4 ;  /* 0x000000840b0b7211 */ /* 0x000fe400078f20ff */
[----:B------:R-:W-:Y:S02]  /*9b60*/  ISETP.GE.AND P3, PT, R194, R118, PT ;  /* 0x00000076c200720c */ /* 0x000fe40003f66270 */
[----:B------:R-:W-:-:S04]  /*9b70*/  LEA.HI.SX32 R11, R11, R110, 0x1c ;  /* 0x0000006e0b0b7211 */ /* 0x000fc800078fe2ff */
[----:B----4-:R-:W-:-:S04]  /*9b80*/  SHF.R.S32.HI R12, RZ, 0x1f, R11 ;  /* 0x0000001fff0c7819 */ /* 0x010fc8000001140b */
[----:B------:R-:W-:Y:S01]  /*9b90*/  LEA.HI R12, R12, R11, RZ, 0x3 ;  /* 0x0000000b0c0c7211 */ /* 0x000fe200078f18ff */
[----:B------:R-:W-:-:S03]  /*9ba0*/  IMAD.SHL.U32 R11, R11, 0x8, RZ ;  /* 0x000000080b0b7824 */ /* 0x000fc600078e00ff */
[----:B------:R-:W-:Y:S02]  /*9bb0*/  SHF.R.S32.HI R13, RZ, 0x3, R12 ;  /* 0x00000003ff0d7819 */ /* 0x000fe4000001140c */
[----:B------:R-:W-:-:S04]  /*9bc0*/  LOP3.LUT R12, R226, 0x38, R11, 0xf8, !PT ;  /* 0x00000038e20c7812 */ /* 0x000fc800078ef80b */
[----:B------:R-:W-:Y:S01]  /*9bd0*/  LOP3.LUT R12, R12, R14, RZ, 0x3c, !PT ;  /* 0x0000000e0c0c7212 */ /* 0x000fe200078e3cff */
[----:B---3--:R-:W-:-:S05]  /*9be0*/  IMAD R13, R13, 0x1800, R15 ;  /* 0x000018000d0d7824 */ /* 0x008fca00078e020f */
        /* <DEDUP_REMOVED lines=8> */
[----:B------:R-:W-:Y:S01]  /*9c70*/  SHF.R.U32.HI R49, RZ, 0x10, R69 ;  /* 0x00000010ff317819 */ /* 0x000fe20000011645 */
[----:B-1----:R-:W-:Y:S01]  /*9c80*/  IMAD.MOV.U32 R44, RZ, RZ, R33 ;  /* 0x000000ffff2c7224 */ /* 0x002fe200078e0021 */
[----:B------:R-:W-:Y:S01]  /*9c90*/  SHF.R.U32.HI R47, RZ, 0x10, R57 ;  /* 0x00000010ff2f7819 */ /* 0x000fe20000011639 */
[----:B------:R-:W-:Y:S01]  /*9ca0*/  IMAD.MOV.U32 R45, RZ, RZ, R35 ;  /* 0x000000ffff2d7224 */ /* 0x000fe200078e0023 */
[--C-:B------:R-:W-:Y:S01]  /*9cb0*/  SHF.R.U64 R43, R70, 0x10, R71.reuse ;  /* 0x00000010462b7819 */ /* 0x100fe20000001247 */
[----:B------:R-:W-:Y:S01]  /*9cc0*/  HADD2.F32 R49, -RZ, R49.H0_H0 ;  /* 0x20000031ff317230 */ /* 0x000fe20000004100 */
[----:B------:R-:W-:Y:S01]  /*9cd0*/  SHF.R.U32.HI R70, RZ, 0x10, R71 ;  /* 0x00000010ff467819 */ /* 0x000fe20000011647 */
[--C-:B------:R-:W-:Y:S01]  /*9ce0*/  HADD2.F32 R35, -RZ, R44.reuse.H0_H0 ;  /* 0x2000002cff237230 */ /* 0x100fe20000004100 */
[--C-:B------:R-:W-:Y:S01]  /*9cf0*/  SHF.R.U64 R41, R58, 0x10, R59.reuse ;  /* 0x000000103a297819 */ /* 0x100fe2000000123b */
[----:B------:R-:W-:Y:S01]  /*9d00*/  HADD2.F32 R46, -RZ, R44.H1_H1 ;  /* 0x3000002cff2e7230 */ /* 0x000fe20000004100 */
[----:B------:R-:W-:Y:S01]  /*9d10*/  SHF.R.U32.HI R58, RZ, 0x10, R59 ;  /* 0x00000010ff3a7819 */ /* 0x000fe2000001163b */
[----:B0-----:R-:W-:Y:S01]  /*9d20*/  IMAD.MOV.U32 R33, RZ, RZ, R15 ;  /* 0x000000ffff217224 */ /* 0x001fe200078e000f */
[----:B------:R-:W-:Y:S01]  /*9d30*/  SHF.R.U64 R42, R68, 0x10, R69 ;  /* 0x00000010442a7819 */ /* 0x000fe20000001245 */
[----:B------:R-:W-:-:S02]  /*9d40*/  HADD2.F32 R50, -RZ, R144.H1_H1 ;  /* 0x30000090ff327230 */ /* 0x000fc40000004100 */
[-C--:B------:R-:W-:Y:S01]  /*9d50*/  FMUL.FTZ R51, R46, R49.reuse ;  /* 0x000000312e337220 */ /* 0x080fe20000410000 */
[--C-:B------:R-:W-:Y:S01]  /*9d60*/  HADD2.F32 R44, -RZ, R13.reuse.H1_H1 ;  /* 0x3000000dff2c7230 */ /* 0x100fe20000004100 */
[----:B------:R-:W-:Y:S01]  /*9d70*/  SHF.R.U64 R40, R56, 0x10, R57 ;  /* 0x0000001038287819 */ /* 0x000fe20000001239 */
[----:B------:R-:W-:Y:S02]  /*9d80*/  HADD2.F32 R15, -RZ, R13.H0_H0 ;  /* 0x2000000dff0f7230 */ /* 0x000fe40000004100 */
[-C--:B------:R-:W-:Y:S01]  /*9d90*/  FMUL.FTZ R52, R35, R50.reuse ;  /* 0x0000003223347220 */ /* 0x080fe20000410000 */
[----:B------:R-:W-:Y:S02]  /*9da0*/  HADD2.F32 R48, -RZ, R142.H1_H1 ;  /* 0x3000008eff307230 */ /* 0x000fe40000004100 */
[----:B------:R-:W-:Y:S01]  /*9db0*/  FMUL.FTZ R49, R44, R49 ;  /* 0x000000312c317220 */ /* 0x000fe20000410000 */
[----:B------:R-:W-:Y:S02]  /*9dc0*/  HADD2.F32 R47, -RZ, R47.H0_H0 ;  /* 0x2000002fff2f7230 */ /* 0x000fe40000004100 */
[----:B------:R-:W-:Y:S01]  /*9dd0*/  FMUL.FTZ R50, R15, R50 ;  /* 0x000000320f327220 */ /* 0x000fe20000410000 */
[----:B------:R-:W-:-:S02]  /*9de0*/  HADD2.F32 R70, -RZ, R70.H0_H0 ;  /* 0x20000046ff467230 */ /* 0x000fc40000004100 */
[-C--:B------:R-:W-:Y:S01]  /*9df0*/  FFMA.FTZ R13, R15, R48.reuse, -R52 ;  /* 0x000000300f0d7223 */ /* 0x080fe20000010834 */
[----:B------:R-:W-:Y:S02]  /*9e00*/  HADD2.F32 R52, -RZ, R143.H1_H1 ;  /* 0x3000008fff347230 */ /* 0x000fe40000004100 */
[-C--:B------:R-:W-:Y:S01]  /*9e10*/  FFMA.FTZ R44, R44, R47.reuse, -R51 ;  /* 0x0000002f2c2c7223 */ /* 0x080fe20000010833 */
[----:B------:R-:W-:Y:S01]  /*9e20*/  FFMA.FTZ R46, R46, R47, R49 ;  /* 0x0000002f2e2e7223 */ /* 0x000fe20000010031 */
[----:B------:R-:W-:Y:S01]  /*9e30*/  FFMA.FTZ R15, R35, R48, R50 ;  /* 0x00000030230f7223 */ /* 0x000fe20000010032 */
[--C-:B------:R-:W-:Y:S02]  /*9e40*/  HADD2.F32 R47, -RZ, R45.reuse.H0_H0 ;  /* 0x2000002dff2f7230 */ /* 0x100fe40000004100 */
[----:B------:R-:W-:Y:S01]  /*9e50*/  HADD2.F32 R45, -RZ, R45.H1_H1 ;  /* 0x3000002dff2d7230 */ /* 0x000fe20000004100 */
[----:B------:R-:W-:Y:S01]  /*9e60*/  F2FP.F16.F32.PACK_AB R13, R44, R13 ;  /* 0x0000000d2c0d723e */ /* 0x000fe200000000ff */
[----:B------:R-:W-:-:S02]  /*9e70*/  HADD2.F32 R35, -RZ, R33.H0_H0 ;  /* 0x20000021ff237230 */ /* 0x000fc40000004100 */
[----:B------:R-:W-:Y:S01]  /*9e80*/  FMUL.FTZ R54, R47, R52 ;  /* 0x000000342f367220 */ /* 0x000fe20000410000 */
[----:B------:R-:W-:Y:S02]  /*9e90*/  HADD2.F32 R48, -RZ, R33.H1_H1 ;  /* 0x30000021ff307230 */ /* 0x000fe40000004100 */
[----:B------:R-:W-:Y:S01]  /*9ea0*/  FMUL.FTZ R49, R45, R70 ;  /* 0x000000462d317220 */ /* 0x000fe20000410000 */
[----:B------:R-:W-:Y:S02]  /*9eb0*/  HADD2.F32 R50, -RZ, R141.H1_H1 ;  /* 0x3000008dff327230 */ /* 0x000fe40000004100 */
[----:B------:R-:W-:Y:S01]  /*9ec0*/  FMUL.FTZ R52, R35, R52 ;  /* 0x0000003423347220 */ /* 0x000fe20000410000 */
[----:B------:R-:W-:Y:S02]  /*9ed0*/  HADD2.F32 R58, -RZ, R58.H0_H0 ;  /* 0x2000003aff3a7230 */ /* 0x000fe40000004100 */
[----:B------:R-:W-:Y:S01]  /*9ee0*/  FMUL.FTZ R70, R48, R70 ;  /* 0x0000004630467220 */ /* 0x000fe20000410000 */
[----:B------:R-:W-:-:S02]  /*9ef0*/  HADD2.F32 R144, -RZ, R144.H0_H0 ;  /* 0x20000090ff907230 */ /* 0x000fc40000004100 */
        /* <DEDUP_REMOVED lines=9> */
[----:B------:R-:W-:-:S02]  /*9f90*/  HADD2.F32 R32, -RZ, R32.H1_H1 ;  /* 0x30000020ff207230 */ /* 0x000fc40000004100 */
[-C--:B------:R-:W-:Y:S01]  /*9fa0*/  FMUL.FTZ R51, R45, R144.reuse ;  /* 0x000000902d337220 */ /* 0x080fe20000410000 */
[----:B------:R-:W-:Y:S02]  /*9fb0*/  HADD2.F32 R12, -RZ, R12.H1_H1 ;  /* 0x3000000cff0c7230 */ /* 0x000fe40000004100 */
[----:B------:R-:W-:Y:S01]  /*9fc0*/  FMUL.FTZ R144, R42, R144 ;  /* 0x000000902a907220 */ /* 0x000fe20000410000 */
[----:B------:R-:W-:Y:S02]  /*9fd0*/  HADD2.F32 R47, -RZ, R40.H0_H0 ;  /* 0x20000028ff2f7230 */ /* 0x000fe40000004100 */
[-C--:B------:R-:W-:Y:S01]  /*9fe0*/  FMUL.FTZ R53, R32, R49.reuse ;  /* 0x0000003120357220 */ /* 0x080fe20000410000 */
[----:B------:R-:W-:Y:S02]  /*9ff0*/  HADD2.F32 R142, -RZ, R142.H0_H0 ;  /* 0x2000008eff8e7230 */ /* 0x000fe40000004100 */
[----:B------:R-:W-:Y:S01]  /*a000*/  FMUL.FTZ R49, R12, R49 ;  /* 0x000000310c317220 */ /* 0x000fe20000410000 */
[----:B------:R-:W-:-:S02]  /*a010*/  HADD2.F32 R143, -RZ, R143.H0_H0 ;  /* 0x2000008fff8f7230 */ /* 0x000fc40000004100 */
[-C--:B------:R-:W-:Y:S01]  /*a020*/  FFMA.FTZ R40, R12, R47.reuse, -R53 ;  /* 0x0000002f0c287223 */ /* 0x080fe20000010835 */
[----:B------:R-:W-:Y:S02]  /*a030*/  HADD2.F32 R43, -RZ, R43.H0_H0 ;  /* 0x2000002bff2b7230 */ /* 0x000fe40000004100 */
[----:B------:R-:W-:Y:S01]  /*a040*/  FFMA.FTZ R49, R32, R47, R49 ;  /* 0x0000002f20317223 */ /* 0x000fe20000010031 */
[----:B------:R-:W-:Y:S02]  /*a050*/  HADD2.F32 R32, -RZ, R34.H0_H0 ;  /* 0x20000022ff207230 */ /* 0x000fe40000004100 */
[-C--:B------:R-:W-:Y:S01]  /*a060*/  FFMA.FTZ R144, R45, R142.reuse, R144 ;  /* 0x0000008e2d907223 */ /* 0x080fe20000010090 */
[----:B------:R-:W-:Y:S02]  /*a070*/  HADD2.F32 R12, -RZ, R14.H0_H0 ;  /* 0x2000000eff0c7230 */ /* 0x000fe40000004100 */
[----:B------:R-:W-:Y:S01]  /*a080*/  FFMA.FTZ R51, R42, R142, -R51 ;  /* 0x0000008e2a337223 */ /* 0x000fe20000010833 */
        /* <DEDUP_REMOVED lines=17> */
[----:B------:R-:W-:-:S07]  /*a1a0*/  MOV R15, R48 ;  /* 0x00000030000f7202 */ /* 0x000fce0000000f00 */
.L_x_1656:
[----:B------:R-:W-:Y:S05]  /*a1b0*/  BSYNC B1 ;  /* 0x0000000000017941 */ /* 0x000fea0003800000 */
.L_x_1655:
[----:B0-----:R0:W-:Y:S01]  /*a1c0*/  ST.E.128 desc[UR60][R38.64], R12 ;  /* 0x0000000c26007985 */ /* 0x0011e2000c101d3c */
[----:B------:R-:W-:-:S13]  /*a1d0*/  ISETP.GE.AND P3, PT, R11, R128, PT ;  /* 0x000000800b00720c */ /* 0x000fda0003f66270 */
[----:B------:R-:W-:Y:S05]  /*a1e0*/  @P3 BRA `(.L_x_1603) ;  /* 0x0000000400e03947 */ /* 0x000fea0003800000 */
[----:B------:R-:W-:-:S05]  /*a1f0*/  IMAD.WIDE R36, R11, 0x2, R36 ;  /* 0x000000020b247825 */ /* 0x000fca00078e0224 */
[----:B-1----:R1:W-:Y:S01]  /*a200*/  ST.E.128 desc[UR60][R36.64], R32 ;  /* 0x0000002024007985 */ /* 0x0023e2000c101d3c */
[----:B------:R-:W-:Y:S05]  /*a210*/  BRA `(.L_x_1603) ;  /* 0x0000000400d47947 */ /* 0x000fea0003800000 */
.L_x_1568:
[----:B------:R-:W2:Y:S02]  /*a220*/  LDL R11, [R1+0x3c] ;  /* 0x00003c00010b7983 */ /* 0x000ea40000100800 */
[----:B--2---:R-:W-:-:S13]  /*a230*/  R2UR UR4, R11 ;  /* 0x000000000b0472ca */ /* 0x004fda00000e0000 */
[----:B------:R-:W-:-:S06]  /*a240*/  UISETP.NE.AND UP0, UPT, UR4, 0x3, UPT ;  /* 0x000000030400788c */ /* 0x000fcc000bf05270 */
[----:B------:R-:W-:-:S13]  /*a250*/  PLOP3.LUT P2, PT, PT, PT, UP0, 0x80, 0x0 ;  /* 0x000000000000781c */ /* 0x000fda0003f4f008 */
[----:B------:R-:W-:Y:S05]  /*a260*/  @!P2 BRA `(.L_x_1657) ;  /* 0x000000000004a947 */ /* 0x000fea0003800000 */
[----:B------:R-:W-:Y:S01]  /*a270*/  BPT.TRAP 0x1 ;  /* 0x000000040000795c */ /* 0x000fe20000300000 */
.L_x_1657:
[----:B------:R-:W-:Y:S01]  /*a280*/  IMAD R87, R17, 0x8, R2 ;  /* 0x0000000811577824 */ /* 0x000fe200078e0202 */
[----:B------:R-:W-:Y:S01]  /*a290*/  SHF.L.U32 R88, R220, 0x1f, RZ ;  /* 0x0000001fdc587819 */ /* 0x000fe200000006ff */
[----:B------:R-:W-:Y:S01]  /*a2a0*/  BSSY B1, `(.L_x_1658) ;  /* 0x0000004000017945 */ /* 0x000fe20003800000 */
[----:B------:R-:W-:Y:S02]  /*a2b0*/  SHF.R.S32.HI R84, RZ, 0x1f, R29 ;  /* 0x0000001fff547819 */ /* 0x000fe4000001141d */
[----:B------:R-:W0:Y:S02]  /*a2c0*/  SYNCS.PHASECHK.TRANS64.TRYWAIT P3, [R87+URZ+0x30890], R88 ;  /* 0x03089058570075a7 */ /* 0x000e24000806017f */
[----:B0-----:R-:W-:Y:S05]  /*a2d0*/  @!P3 BRA `(.L_x_1659) ;  /* 0x0000024000ecb947 */ /* 0x001fea0003800000 */
.L_x_2019:
[----:B------:R-:W-:Y:S05]  /*a2e0*/  BSYNC B1 ;  /* 0x0000000000017941 */ /* 0x000fea0003800000 */
.L_x_1658:
        /* <DEDUP_REMOVED lines=14> */
[----:B------:R-:W-:Y:S02]  /*a3d0*/  IMAD.IADD R13, R13, 0x1, R15 ;  /* 0x000000010d0d7824 */ /* 0x000fe400078e020f */
[----:B------:R-:W-:Y:S02]  /*a3e0*/  IMAD.IADD R42, R86, 0x1, -R219 ;  /* 0x00000001562a7824 */ /* 0x000fe400078e0adb */
        /* <DEDUP_REMOVED lines=9> */
.L_x_2023:
        /* <DEDUP_REMOVED lines=23> */
[----:B------:R-:W-:Y:S02]  /*a5f0*/  @!P5 IMAD.SHL.U32 R11, R203, 0x8, RZ ;  /* 0x00000008cb0bd824 */ /* 0x000fe400078e00ff */
[----:B--2---:R-:W-:Y:S02]  /*a600*/  @!P5 IMAD.MOV.U32 R36, RZ, RZ, R40 ;  /* 0x000000ffff24d224 */ /* 0x004fe400078e0028 */
[----:B------:R-:W-:Y:S02]  /*a610*/  @!P5 IMAD.MOV.U32 R37, RZ, RZ, R39 ;  /* 0x000000ffff25d224 */ /* 0x000fe400078e0027 */
        /* <DEDUP_REMOVED lines=11> */
.L_x_1662:
[----:B------:R-:W-:Y:S05]  /*a6d0*/  BSYNC B1 ;  /* 0x0000000000017941 */ /* 0x000fea0003800000 */
.L_x_1661:
[----:B------:R-:W-:-:S03]  /*a6e0*/  UMOV UR4, 0xffffffff ;  /* 0xffffffff00047882 */ /* 0x000fc60000000000 */
[----:B------:R-:W-:Y:S05]  /*a6f0*/  BRA.DIV UR4, `(.L_x_1663) ;  /* 0x0000024204447947 */ /* 0x000fea000b800000 */
[----:B--2---:R2:W0:Y:S04]  /*a700*/  SHFL.IDX PT, R39, R41, 0x1, 0x1c1f ;  /* 0x003c1f0029277f89 */ /* 0x00442800000e0000 */
[----:B-1----:R-:W1:Y:S02]  /*a710*/  SHFL.IDX PT, R38, R38, 0x1, 0x1c1f ;  /* 0x003c1f0026267f89 */ /* 0x002e6400000e0000 */
.L_x_2027:
[----:B------:R-:W-:-:S13]  /*a720*/  ISETP.GE.AND P3, PT, R42, 0x41, PT ;  /* 0x000000412a00780c */ /* 0x000fda0003f66270 */
[----:B------:R-:W-:Y:S05]  /*a730*/  @!P3 BRA `(.L_x_1603) ;  /* 0x00000000008cb947 */ /* 0x000fea0003800000 */
[----:B------:R-:W-:Y:S02]  /*a740*/  ULDC UR4, c[0x0][0x2f4] ;  /* 0x0000bd0000047ab9 */ /* 0x000fe40000000800 */
[----:B------:R-:W-:Y:S02]  /*a750*/  ISETP.GE.AND P5, PT, R18, UR4, PT ;  /* 0x0000000412007c0c */ /* 0x000fe4000bfa6270 */
[----:B------:R-:W-:-:S11]  /*a760*/  ISETP.GE.AND P4, PT, R23, UR4, PT ;  /* 0x0000000417007c0c */ /* 0x000fd6000bf86270 */
[----:B----4-:R-:W4:Y:S01]  /*a770*/  @!P5 LDS.128 R12, [R30+0x20000] ;  /* 0x020000001e0cd984 */ /* 0x010f220000000c00 */
[----:B-1----:R-:W-:-:S04]  /*a780*/  @!P5 LEA R36, P3, R18, R38, 0x1 ;  /* 0x000000261224d211 */ /* 0x002fc800078608ff */
        /* <DEDUP_REMOVED lines=8> */
[----:B------:R-:W1:Y:S01]  /*a810*/  @!P5 LDS.128 R12, [R31+0x20000] ;  /* 0x020000001f0cd984 */ /* 0x000e620000000c00 */
[----:B------:R-:W-:Y:S01]  /*a820*/  @!P5 IMAD.SHL.U32 R11, R202, 0x8, RZ ;  /* 0x00000008ca0bd824 */ /* 0x000fe200078e00ff */
[----:B0-----:R-:W-:Y:S01]  /*a830*/  @!P5 MOV R36, R38 ;  /* 0x000000260024d202 */ /* 0x001fe20000000f00 */
[----:B------:R-:W-:-:S04]  /*a840*/  @!P5 IMAD.MOV.U32 R37, RZ, RZ, R39 ;  /* 0x000000ffff25d224 */ /* 0x000fc800078e0027 */
[----:B------:R-:W-:-:S05]  /*a850*/  @!P5 IMAD.WIDE R36, R11, 0x2, R36 ;  /* 0x000000020b24d825 */ /* 0x000fca00078e0224 */
[----:B-1----:R0:W-:Y:S01]  /*a860*/  @!P5 ST.E.128 desc[UR60][R36.64], R12 ;  /* 0x0000000c2400d985 */ /* 0x0021e2000c101d3c */
[----:B------:R-:W-:-:S13]  /*a870*/  ISETP.GE.AND P5, PT, R194, UR4, PT ;  /* 0x00000004c2007c0c */ /* 0x000fda000bfa6270 */
[----:B------:R-:W1:Y:S01]  /*a880*/  @!P5 LDS.128 R12, [R30+0x23000] ;  /* 0x023000001e0cd984 */ /* 0x000e620000000c00 */
[----:B------:R-:W-:Y:S02]  /*a890*/  @!P5 IMAD.SHL.U32 R11, R203, 0x8, RZ ;  /* 0x00000008cb0bd824 */ /* 0x000fe400078e00ff */
[----:B0-----:R-:W-:Y:S02]  /*a8a0*/  @!P5 IMAD.MOV.U32 R36, RZ, RZ, R38 ;  /* 0x000000ffff24d224 */ /* 0x001fe400078e0026 */
[----:B------:R-:W-:Y:S02]  /*a8b0*/  @!P5 IMAD.MOV.U32 R37, RZ, RZ, R39 ;  /* 0x000000ffff25d224 */ /* 0x000fe400078e0027 */
[----:B------:R-:W-:-:S05]  /*a8c0*/  @!P5 IMAD.WIDE R36, R11, 0x2, R36 ;  /* 0x000000020b24d825 */ /* 0x000fca00078e0224 */
[----:B-1----:R0:W-:Y:S01]  /*a8d0*/  @!P5 ST.E.128 desc[UR60][R36.64], R12 ;  /* 0x0000000c2400d985 */ /* 0x0021e2000c101d3c */
[----:B------:R-:W-:-:S03]  /*a8e0*/  ISETP.GE.AND P5, PT, R192, UR4, PT ;  /* 0x00000004c0007c0c */ /* 0x000fc6000bfa6270 */
[----:B------:R-:W1:Y:S10]  /*a8f0*/  @!P4 LDS.128 R12, [R31+0x23000] ;  /* 0x023000001f0cc984 */ /* 0x000e740000000c00 */
[----:B0-----:R-:W-:-:S04]  /*a900*/  @!P5 LEA R36, P6, R192, R38, 0x1 ;  /* 0x00000026c024d211 */ /* 0x001fc800078c08ff */
[----:B------:R-:W-:Y:S01]  /*a910*/  @!P5 LEA.HI.X R37, R192, R39, R205, 0x1, P6 ;  /* 0x00000027c025d211 */ /* 0x000fe200030f0ccd */
[----:B-1----:R-:W-:Y:S04]  /*a920*/  @!P4 ST.E.128 desc[UR60][R34.64], R12 ;  /* 0x0000000c2200c985 */ /* 0x002fe8000c101d3c */
[----:B------:R-:W0:Y:S04]  /*a930*/  @!P3 LDS.128 R12, [R30+0x26000] ;  /* 0x026000001e0cb984 */ /* 0x000e280000000c00 */
[----:B0-----:R-:W-:Y:S04]  /*a940*/  @!P3 ST.E.128 desc[UR60][R32.64], R12 ;  /* 0x0000000c2000b985 */ /* 0x001fe8000c101d3c */
[----:B------:R-:W0:Y:S04]  /*a950*/  @!P5 LDS.128 R12, [R31+0x26000] ;  /* 0x026000001f0cd984 */ /* 0x000e280000000c00 */
[----:B0-----:R0:W-:Y:S02]  /*a960*/  @!P5 ST.E.128 desc[UR60][R36.64], R12 ;  /* 0x0000000c2400d985 */ /* 0x0011e4000c101d3c */
.L_x_1603:
[----:B------:R-:W-:Y:S05]  /*a970*/  BSYNC B0 ;  /* 0x0000000000007941 */ /* 0x000fea0003800000 */
.L_x_1567:
        /* <DEDUP_REMOVED lines=17> */
.L_x_1665:
[----:B------:R-:W-:Y:S05]  /*aa90*/  BSYNC B0 ;  /* 0x0000000000007941 */ /* 0x000fea0003800000 */
.L_x_1664:
[----:B------:R-:W3:Y:S01]  /*aaa0*/  SYNCS.PHASECHK.TRANS64.TRYWAIT P2, [R87+URZ+0x308b0], R88 ;  /* 0x0308b058570075a7 */ /* 0x000ee2000804017f */
[----:B------:R-:W-:Y:S04]  /*aab0*/  BSSY B0, `(.L_x_1666) ;  /* 0x0000002000007945 */ /* 0x000fe80003800000 */
[----:B---3--:R-:W-:Y:S05]  /*aac0*/  @!P2 BRA `(.L_x_1667) ;  /* 0x0000023c009ca947 */ /* 0x008fea0003800000 */
.L_x_2028:
[----:B------:R-:W-:Y:S05]  /*aad0*/  BSYNC B0 ;  /* 0x0000000000007941 */ /* 0x000fea0003800000 */
.L_x_1666:
[----:B------:R-:W-:Y:S01]  /*aae0*/  ULDC.64 UR4, c[0x0][0x328] ;  /* 0x0000ca0000047ab9 */ /* 0x000fe20000000a00 */
[----:B------:R-:W-:Y:S01]  /*aaf0*/  ULDC.64 UR6, c[0x0][0x318] ;  /* 0x0000c60000067ab9 */ /* 0x000fe20000000a00 */
[----:B------:R-:W-:Y:S01]  /*ab00*/  IMAD R84, R84, UR4, RZ ;  /* 0x0000000454547c24 */ /* 0x000fe2000f8e02ff */
[----:B------:R-:W-:Y:S01]  /*ab10*/  BSSY B0, `(.L_x_1668) ;  /* 0x0000034000007945 */ /* 0x000fe20003800000 */
[----:B-1--4-:R-:W-:-:S04]  /*ab20*/  IMAD.WIDE.U32 R12, R29, UR4, RZ ;  /* 0x000000041d0c7c25 */ /* 0x012fc8000f8e00ff */
[----:B------:R-:W-:Y:S01]  /*ab30*/  IMAD R29, R29, UR5, R84 ;  /* 0x000000051d1d7c24 */ /* 0x000fe2000f8e0254 */
[----:B------:R-:W-:Y:S01]  /*ab40*/  ULDC.64 UR4, c[0x0][0x338] ;  /* 0x0000ce0000047ab9 */ /* 0x000fe20000000a00 */
[----:B------:R-:W-:Y:S02]  /*ab50*/  IMAD.IADD R86, R86, 0x1, -R219 ;  /* 0x0000000156567824 */ /* 0x000fe400078e0adb */
[----:B------:R-:W-:Y:S01]  /*ab60*/  IMAD R85, R85, UR4, RZ ;  /* 0x0000000455557c24 */ /* 0x000fe2000f8e02ff */
[----:B------:R-:W-:-:S03]  /*ab70*/  IADD3 R13, R13, R29, RZ ;  /* 0x0000001d0d0d7210 */ /* 0x000fc60007ffe0ff */
[C---:B------:R-:W-:Y:S02]  /*ab80*/  IMAD R85, R28.reuse, UR5, R85 ;  /* 0x000000051c557c24 */ /* 0x040fe4000f8e0255 */
[----:B------:R-:W-:Y:S01]  /*ab90*/  IMAD.WIDE.U32 R12, R28, UR4, R12 ;  /* 0x000000041c0c7c25 */ /* 0x000fe2000f8e000c */
[----:B------:R-:W-:-:S03]  /*aba0*/  ULDC.64 UR4, c[0x0][0x330] ;  /* 0x0000cc0000047ab9 */ /* 0x000fc60000000a00 */
[----:B------:R-:W-:Y:S02]  /*abb0*/  IMAD.IADD R13, R13, 0x1, R85 ;  /* 0x000000010d0d7824 */ /* 0x000fe400078e0255 */
[----:B------:R-:W-:-:S04]  /*abc0*/  IMAD.WIDE.U32 R12, R201, UR4, R12 ;  /* 0x00000004c90c7c25 */ /* 0x000fc8000f8e000c */
[----:B0-----:R-:W-:Y:S01]  /*abd0*/  IMAD R11, R201, UR5, R13 ;  /* 0x00000005c90b7c24 */ /* 0x001fe2000f8e020d */
[----:B------:R-:W-:-:S04]  /*abe0*/  LEA R38, P2, R12, UR6, 0x1 ;  /* 0x000000060c267c11 */ /* 0x000fc8000f8408ff */
[----:B------:R-:W-:Y:S01]  /*abf0*/  LEA.HI.X R11, R12, UR7, R11, 0x1, P2 ;  /* 0x000000070c0b7c11 */ /* 0x000fe200090f0c0b */
[----:B------:R0:W1:Y:S01]  /*ac00*/  SHFL.IDX PT, R34, R38, RZ, 0x1c1f ;  /* 0x001c1fff26227589 */ /* 0x00006200000e0000 */
[----:B------:R-:W-:-:S03]  /*ac10*/  ISETP.GE.AND P2, PT, R86, 0x1, PT ;  /* 0x000000015600780c */ /* 0x000fc60003f46270 */
[----:B------:R0:W4:Y:S10]  /*ac20*/  SHFL.IDX PT, R35, R11, RZ, 0x1c1f ;  /* 0x001c1fff0b237589 */ /* 0x00013400000e0000 */
[----:B0-----:R-:W-:Y:S05]  /*ac30*/  @!P2 BRA `(.L_x_1669) ;  /* 0x000000000084a947 */ /* 0x001fea0003800000 */
[----:B------:R-:W-:Y:S02]  /*ac40*/  ULDC UR4, c[0x0][0x2f4] ;  /* 0x0000bd0000047ab9 */ /* 0x000fe40000000800 */
[----:B------:R-:W-:Y:S02]  /*ac50*/  ISETP.GE.AND P5, PT, R18, UR4, PT ;  /* 0x0000000412007c0c */ /* 0x000fe4000bfa6270 */
[----:B------:R-:W-:-:S11]  /*ac60*/  ISETP.GE.AND P4, PT, R23, UR4, PT ;  /* 0x0000000417007c0c */ /* 0x000fd6000bf86270 */
[----:B------:R-:W0:Y:S01]  /*ac70*/  @!P5 LDS.128 R12, [R30] ;  /* 0x000000001e0cd984 */ /* 0x000e220000000c00 */
[----:B-1----:R-:W-:-:S04]  /*ac80*/  @!P5 LEA R36, P2, R18, R34, 0x1 ;  /* 0x000000221224d211 */ /* 0x002fc800078408ff */
[----:B----4-:R-:W-:Y:S02]  /*ac90*/  @!P5 LEA.HI.X R37, R18, R35, R19, 0x1, P2 ;  /* 0x000000231225d211 */ /* 0x010fe400010f0c13 */
        /* <DEDUP_REMOVED lines=27> */
.L_x_1669:
[----:B------:R-:W-:Y:S05]  /*ae50*/  BSYNC B0 ;  /* 0x0000000000007941 */ /* 0x000fea0003800000 */
.L_x_1668:
[----:B------:R-:W-:Y:S01]  /*ae60*/  ISETP.GE.AND P2, PT, R86, 0x41, PT ;  /* 0x000000415600780c */ /* 0x000fe20003f46270 */
[----:B0---4-:R0:W4:Y:S01]  /*ae70*/  SHFL.IDX PT, R35, R11, 0x1, 0x1c1f ;  /* 0x003c1f000b237f89 */ /* 0x01112200000e0000 */
[----:B------:R-:W-:Y:S03]  /*ae80*/  BSSY B0, `(.L_x_1670) ;  /* 0x0000024000007945 */ /* 0x000fe60003800000 */
[----:B-1----:R0:W1:Y:S08]  /*ae90*/  SHFL.IDX PT, R34, R38, 0x1, 0x1c1f ;  /* 0x003c1f0026227f89 */ /* 0x00207000000e0000 */
[----:B0-----:R-:W-:Y:S05]  /*aea0*/  @!P2 BRA `(.L_x_1671) ;  /* 0x000000000084a947 */ /* 0x001fea0003800000 */
[----:B------:R-:W-:Y:S02]  /*aeb0*/  ULDC UR4, c[0x0][0x2f4] ;  /* 0x0000bd0000047ab9 */ /* 0x000fe40000000800 */
[----:B------:R-:W-:Y:S02]  /*aec0*/  ISETP.GE.AND P5, PT, R18, UR4, PT ;  /* 0x0000000412007c0c */ /* 0x000fe4000bfa6270 */
[----:B------:R-:W-:-:S11]  /*aed0*/  ISETP.GE.AND P4, PT, R23, UR4, PT ;  /* 0x0000000417007c0c */ /* 0x000fd6000bf86270 */
[----:B------:R-:W0:Y:S01]  /*aee0*/  @!P5 LDS.128 R12, [R30+0x2000] ;  /* 0x002000001e0cd984 */ /* 0x000e220000000c00 */
        /* <DEDUP_REMOVED lines=15> */
[----:B------:R-:W-:Y:S02]  /*afe0*/  @!P5 IMAD.SHL.U32 R11, R203, 0x8, RZ ;  /* 0x00000008cb0bd824 */ /* 0x000fe400078e00ff */
[----:B0-----:R-:W-:Y:S02]  /*aff0*/  @!P5 IMAD.MOV.U32 R36, RZ, RZ, R34 ;  /* 0x000000ffff24d224 */ /* 0x001fe400078e0022 */
[----:B------:R-:W-:Y:S02]  /*b000*/  @!P5 IMAD.MOV.U32 R37, RZ, RZ, R35 ;  /* 0x000000ffff25d224 */ /* 0x000fe400078e0023 */
        /* <DEDUP_REMOVED lines=11> */
.L_x_1671:
[----:B------:R-:W-:Y:S05]  /*b0c0*/  BSYNC B0 ;  /* 0x0000000000007941 */ /* 0x000fea0003800000 */
.L_x_1670:
[----:B------:R-:W-:Y:S01]  /*b0d0*/  @!PT LDS RZ, [RZ] ;  /* 0x00000000fffff984 */ /* 0x000fe20000000800 */
[----:B------:R-:W-:Y:S01]  /*b0e0*/  @!PT LDS RZ, [RZ] ;  /* 0x00000000fffff984 */ /* 0x000fe20000000800 */
[----:B------:R-:W-:Y:S01]  /*b0f0*/  @!PT LDS RZ, [RZ] ;  /* 0x00000000fffff984 */ /* 0x000fe20000000800 */
[----:B------:R-:W-:Y:S01]  /*b100*/  @!PT LDS RZ, [RZ] ;  /* 0x00000000fffff984 */ /* 0x000fe20000000800 */
[----:B------:R5:W-:Y:S06]  /*b110*/  MEMBAR.ALL.CTA ;  /* 0x0000000000007992 */ /* 0x000bec0000008000 */
[----:B-----5:R-:W5:Y:S01]  /*b120*/  FENCE.VIEW.ASYNC.S ;  /* 0x00000000000073c6 */ /* 0x020f620000000000 */
[----:B---3--:R-:W-:Y:S01]  /*b130*/  @!P3 VIADD R87, R87, 0x308c0 ;  /* 0x000308c05757b836 */ /* 0x008fe20000000000 */
[----:B-----5:R3:W-:Y:S01]  /*b140*/  BAR.SYNC.DEFER_BLOCKING R138, 0x80 ;  /* 0x0002008a0000751d */ /* 0x0207e20000010000 */
[----:B------:R-:W-:-:S03]  /*b150*/  LOP3.LUT P4, RZ, R16, 0x2, RZ, 0xc0, !PT ;  /* 0x0000000210ff7812 */ /* 0x000fc6000788c0ff */
[----:B------:R-:W-:Y:S02]  /*b160*/  @!P3 PRMT R87, RZ, 0x654, R87 ;  /* 0x00000654ff57b816 */ /* 0x000fe40000000057 */
[----:B------:R-:W-:Y:S02]  /*b170*/  IADD3 R17, R17, 0x1, RZ ;  /* 0x0000000111117810 */ /* 0x000fe40007ffe0ff */
[----:B------:R-:W-:Y:S01]  /*b180*/  PLOP3.LUT P2, PT, PT, PT, PT, 0x8, 0x0 ;  /* 0x000000000000781c */ /* 0x000fe20003f4e170 */
[----:B------:R3:W-:Y:S01]  /*b190*/  @!P3 SYNCS.ARRIVE.TRANS64.RED.A1T0 RZ, [R87+URZ], RZ ;  /* 0x000000ff57ffb9a7 */ /* 0x0007e2000810043f */
[----:B------:R-:W-:-:S04]  /*b1a0*/  ISETP.NE.AND P3, PT, R17, 0x2, PT ;  /* 0x000000021100780c */ /* 0x000fc80003f65270 */
[----:B------:R-:W-:Y:S02]  /*b1b0*/  SEL R11, RZ, 0x1, P3 ;  /* 0x00000001ff0b7807 */ /* 0x000fe40001800000 */
[----:B------:R-:W-:Y:S02]  /*b1c0*/  SEL R17, R17, RZ, P3 ;  /* 0x000000ff11117207 */ /* 0x000fe40001800000 */
[----:B------:R-:W-:Y:S01]  /*b1d0*/  LOP3.LUT R220, R220, R11, RZ, 0x3c, !PT ;  /* 0x0000000bdcdc7212 */ /* 0x000fe200078e3cff */
[----:B---3--:R-:W-:Y:S06]  /*b1e0*/  @P4 BRA `(.L_x_1672) ;  /* 0xffffff7800b44947 */ /* 0x008fec000383ffff */
.L_x_1562:
[----:B------:R-:W3:Y:S01]  /*b1f0*/  LDL R11, [R1+0x38] ;  /* 0x00003800010b7983 */ /* 0x000ee20000100800 */
[----:B------:R-:W0:Y:S01]  /*b200*/  LDC R0, c[0x0][0x448] ;  /* 0x00011200ff007b82 */ /* 0x000e220000000800 */
[----:B------:R-:W-:Y:S01]  /*b210*/  IADD3 R7, R200, 0x1, -R199 ;  /* 0x00000001c8077810 */ /* 0x000fe20007ffe8c7 */
[----:B------:R-:W-:Y:S06]  /*b220*/  BSSY B0, `(.L_x_1673) ;  /* 0x000000d000007945 */ /* 0x000fec0003800000 */
[----:B------:R-:W1:Y:S01]  /*b230*/  LDC.64 R4, c[0x0][0x9e0] ;  /* 0x00027800ff047b82 */ /* 0x000e620000000a00 */
[----:B0-----:R-:W-:-:S02]  /*b240*/  ISETP.NE.AND P1, PT, R0, 0x1, PT ;  /* 0x000000010000780c */ /* 0x001fc40003f25270 */
[----:B-1----:R-:W-:-:S11]  /*b250*/  ISETP.GE.AND P3, PT, R5, 0x1, PT ;  /* 0x000000010500780c */ /* 0x002fd60003f66270 */
[----:B------:R-:W0:Y:S08]  /*b260*/  @P1 LDC R3, c[0x0][0x44c] ;  /* 0x00011300ff031b82 */ /* 0x000e300000000800 */
[----:B------:R-:W1:Y:S01]  /*b270*/  @P1 LDC R6, c[0x0][0x450] ;  /* 0x00011400ff061b82 */ /* 0x000e620000000800 */
[----:B---3--:R-:W-:-:S04]  /*b280*/  VIADD R0, R11, 0x7f ;  /* 0x0000007f0b007836 */ /* 0x008fc80000000000 */
[----:B0-----:R-:W-:-:S05]  /*b290*/  @P1 IMAD.HI.U32 R3, R0, R3, RZ ;  /* 0x0000000300031227 */ /* 0x001fca00078e00ff */
[----:B-1----:R-:W-:-:S05]  /*b2a0*/  @P1 SHF.R.U32.HI R0, RZ, R6, R3 ;  /* 0x00000006ff001219 */ /* 0x002fca0000011603 */
[----:B------:R-:W-:Y:S01]  /*b2b0*/  IMAD.IADD R3, R7, 0x1, R0 ;  /* 0x0000000107037824 */ /* 0x000fe200078e0200 */
[----:B------:R-:W-:Y:S06]  /*b2c0*/  @P2 BRA `(.L_x_1674) ;  /* 0x0000000000082947 */ /* 0x000fec0003800000 */
[----:B------:R-:W0:Y:S02]  /*b2d0*/  FENCE.VIEW.ASYNC.G ;  /* 0x00000000000073c6 */ /* 0x000e240000000100 */
[----:B0-----:R-:W-:Y:S06]  /*b2e0*/  BAR.ARV 0xc, 0x180 ;  /* 0x0306000000007b1d */ /* 0x001fec0000002000 */
.L_x_1674:
[----:B------:R-:W-:Y:S05]  /*b2f0*/  BSYNC B0 ;  /* 0x0000000000007941 */ /* 0x000fea0003800000 */
.L_x_1673:
        /* <DEDUP_REMOVED lines=13> */
.L_x_1677:
[----:B------:R-:W-:-:S13]  /*b3d0*/  ISETP.NE.AND P0, PT, R5, 0x1, PT ;  /* 0x000000010500780c */ /* 0x000fda0003f05270 */
[----:B------:R-:W0:Y:S02]  /*b3e0*/  @P0 LDC.64 R6, c[0x0][0x9e8] ;  /* 0x00027a00ff060b82 */ /* 0x000e240000000a00 */
[----:B0-----:R-:W-:-:S05]  /*b3f0*/  @P0 IMAD.HI.U32 R6, R0, R6, RZ ;  /* 0x0000000600060227 */ /* 0x001fca00078e00ff */
[----:B------:R-:W-:-:S07]  /*b400*/  @P0 SHF.R.U32.HI R0, RZ, R7, R6 ;  /* 0x00000007ff000219 */ /* 0x000fce0000011606 */
.L_x_1678:
[----:B------:R-:W-:Y:S05]  /*b410*/  BSYNC B0 ;  /* 0x0000000000007941 */ /* 0x000fea0003800000 */
.L_x_1676:
[----:B------:R-:W-:-:S05]  /*b420*/  IMAD R3, R0, R5, R5 ;  /* 0x0000000500037224 */ /* 0x000fca00078e0205 */
[----:B------:R-:W-:-:S07]  /*b430*/  VIMNMX R4, R4, R3, PT ;  /* 0x0000000304047248 */ /* 0x000fce0003fe0100 */
.L_x_1675:
[----:B------:R-:W0:Y:S01]  /*b440*/  @P1 LDC R0, c[0x0][0x44c] ;  /* 0x00011300ff001b82 */ /* 0x000e220000000800 */
[----:B------:R-:W-:Y:S01]  /*b450*/  IADD3 R4, R4, 0x5f, RZ ;  /* 0x0000005f04047810 */ /* 0x000fe20007ffe0ff */
[----:B------:R-:W-:-:S04]  /*b460*/  ULDC UR4, c[0x0][0x9dc] ;  /* 0x0002770000047ab9 */ /* 0x000fc80000000800 */
[----:B------:R-:W-:Y:S02]  /*b470*/  IMAD.HI R4, R4, 0x2aaaaaab, RZ ;  /* 0x2aaaaaab04047827 */ /* 0x000fe400078e02ff */
[----:B------:R-:W1:Y:S03]  /*b480*/  @P1 LDC R7, c[0x0][0x450] ;  /* 0x00011400ff071b82 */ /* 0x000e660000000800 */
[----:B------:R-:W-:-:S04]  /*b490*/  SHF.R.U32.HI R3, RZ, 0x1f, R4 ;  /* 0x0000001fff037819 */ /* 0x000fc80000011604 */
[----:B------:R-:W-:-:S04]  /*b4a0*/  LEA.HI.SX32 R3, R4, R3, 0x1c ;  /* 0x0000000304037211 */ /* 0x000fc800078fe2ff */
[----:B------:R-:W-:Y:S01]  /*b4b0*/  VIMNMX R9, R136, R3, PT ;  /* 0x0000000388097248 */ /* 0x000fe20003fe0100 */
[----:B0-----:R-:W-:-:S04]  /*b4c0*/  @P1 IMAD.HI.U32 R6, R11, R0, RZ ;  /* 0x000000000b061227 */ /* 0x001fc800078e00ff */
[----:B------:R-:W-:Y:S01]  /*b4d0*/  IMAD.MOV.U32 R0, RZ, RZ, R11 ;  /* 0x000000ffff007224 */ /* 0x000fe200078e000b */
        /* <DEDUP_REMOVED lines=14> */
.L_x_1681:
[----:B------:R-:W-:-:S13]  /*b5c0*/  ISETP.NE.AND P0, PT, R5, 0x1, PT ;  /* 0x000000010500780c */ /* 0x000fda0003f05270 */
[----:B------:R-:W0:Y:S02]  /*b5d0*/  @P0 LDC.64 R6, c[0x0][0x9e8] ;  /* 0x00027a00ff060b82 */ /* 0x000e240000000a00 */
[----:B0-----:R-:W-:-:S05]  /*b5e0*/  @P0 IMAD.HI.U32 R4, R0, R6, RZ ;  /* 0x0000000600040227 */ /* 0x001fca00078e00ff */
[----:B------:R-:W-:-:S07]  /*b5f0*/  @P0 SHF.R.U32.HI R0, RZ, R7, R4 ;  /* 0x00000007ff000219 */ /* 0x000fce0000011604 */
.L_x_1682:
[----:B------:R-:W-:Y:S05]  /*b600*/  BSYNC B0 ;  /* 0x0000000000007941 */ /* 0x000fea0003800000 */
.L_x_1680:
[----:B------:R-:W-:-:S05]  /*b610*/  IMAD R0, R0, R5, RZ ;  /* 0x0000000500007224 */ /* 0x000fca00078e02ff */
[----:B------:R-:W-:-:S07]  /*b620*/  VIMNMX R3, R3, R0, !PT ;  /* 0x0000000003037248 */ /* 0x000fce0007fe0100 */
.L_x_1679:
[----:B------:R-:W-:Y:S01]  /*b630*/  IMAD.HI R3, R3, 0x2aaaaaab, RZ ;  /* 0x2aaaaaab03037827 */ /* 0x000fe200078e02ff */
[----:B------:R-:W-:Y:S03]  /*b640*/  BSSY B0, `(.L_x_1683) ;  /* 0x0000027000007945 */ /* 0x000fe60003800000 */
[----:B------:R-:W-:Y:S01]  /*b650*/  IMAD.MOV.U32 R126, RZ, RZ, RZ ;  /* 0x000000ffff7e7224 */ /* 0x000fe200078e00ff */
[----:B------:R-:W-:-:S04]  /*b660*/  SHF.R.U32.HI R0, RZ, 0x1f, R3 ;  /* 0x0000001fff007819 */ /* 0x000fc80000011603 */
[----:B------:R-:W-:-:S04]  /*b670*/  LEA.HI.SX32 R0, R3, R0, 0x1c ;  /* 0x0000000003007211 */ /* 0x000fc800078fe2ff */
[----:B------:R-:W-:-:S04]  /*b680*/  VIMNMX R11, RZ, R0, !PT ;  /* 0x00000000ff0b7248 */ /* 0x000fc80007fe0100 */
[----:B------:R-:W-:-:S13]  /*b690*/  ISETP.GT.AND P0, PT, R9, R11, PT ;  /* 0x0000000b0900720c */ /* 0x000fda0003f04270 */
[----:B------:R-:W-:Y:S05]  /*b6a0*/  @!P0 BRA `(.L_x_1684) ;  /* 0x0000000000808947 */ /* 0x000fea0003800000 */
[----:B------:R-:W3:Y:S01]  /*b6b0*/  LDL R4, [R1+0x48] ;  /* 0x0000480001047983 */ /* 0x000ee20000100800 */
[----:B------:R-:W-:Y:S01]  /*b6c0*/  ULDC UR4, c[0x0][0x9f0] ;  /* 0x00027c0000047ab9 */ /* 0x000fe20000000800 */
[----:B---3--:R-:W-:-:S04]  /*b6d0*/  ISETP.NE.AND P0, PT, R4, RZ, PT ;  /* 0x000000ff0400720c */ /* 0x008fc80003f05270 */
        /* <DEDUP_REMOVED lines=26> */
[----:B------:R-:W-:Y:S01]  /*b880*/  @!P2 IMAD.MOV R5, RZ, RZ, -R5 ;  /* 0x000000ffff05a224 */ /* 0x000fe200078e0a05 */
[----:B------:R-:W-:-:S05]  /*b890*/  @!P1 LOP3.LUT R5, RZ, R8, RZ, 0x33, !PT ;  /* 0x00000008ff059212 */ /* 0x000fca00078e33ff */
[----:B------:R-:W-:-:S07]  /*b8a0*/  IMAD.MOV.U32 R126, RZ, RZ, R5 ;  /* 0x000000ffff7e7224 */ /* 0x000fce00078e0005 */
.L_x_1684:
[----:B------:R-:W-:Y:S05]  /*b8b0*/  BSYNC B0 ;  /* 0x0000000000007941 */ /* 0x000fea0003800000 */
.L_x_1683:
[----:B------:R-:W3:Y:S01]  /*b8c0*/  LDL R0, [R1+0x54] ;  /* 0x0000540001007983 */ /* 0x000ee20000100800 */
[----:B------:R-:W-:Y:S02]  /*b8d0*/  PLOP3.LUT P0, PT, PT, PT, PT, 0x80, 0x0 ;  /* 0x000000000000781c */ /* 0x000fe40003f0f070 */
[----:B------:R-:W-:Y:S02]  /*b8e0*/  CS2R R128, SRZ ;  /* 0x0000000000807805 */ /* 0x000fe4000001ff00 */
[----:B------:R-:W-:Y:S02]  /*b8f0*/  CS2R R118, SRZ ;  /* 0x0000000000767805 */ /* 0x000fe4000001ff00 */
[----:B------:R-:W-:Y:S02]  /*b900*/  CS2R R116, SRZ ;  /* 0x0000000000747805 */ /* 0x000fe4000001ff00 */
[----:B--2---:R-:W-:Y:S02]  /*b910*/  CS2R R114, SRZ ;  /* 0x0000000000727805 */ /* 0x004fe4000001ff00 */
        /* <DEDUP_REMOVED lines=39> */
[----:B----4-:R-:W-:Y:S02]  /*bb90*/  CS2R R34, SRZ ;  /* 0x0000000000227805 */ /* 0x010fe4000001ff00 */
[----:B------:R-:W-:Y:S02]  /*bba0*/  CS2R R32, SRZ ;  /* 0x0000000000207805 */ /* 0x000fe4000001ff00 */
[----:B------:R-:W-:Y:S02]  /*bbb0*/  CS2R R120, SRZ ;  /* 0x0000000000787805 */ /* 0x000fe4000001ff00 */
[----:B------:R-:W-:-:S02]  /*bbc0*/  CS2R R122, SRZ ;  /* 0x00000000007a7805 */ /* 0x000fc4000001ff00 */
[----:B------:R-:W-:Y:S02]  /*bbd0*/  CS2R R20, SRZ ;  /* 0x0000000000147805 */ /* 0x000fe4000001ff00 */
[----:B------:R-:W-:Y:S01]  /*bbe0*/  CS2R R124, SRZ ;  /* 0x00000000007c7805 */ /* 0x000fe2000001ff00 */
[----:B---3--:R-:W-:-:S05]  /*bbf0*/  IMAD R0, R0, R126, R11 ;  /* 0x0000007e00007224 */ /* 0x008fca00078e020b */
[----:B------:R0:W-:Y:S01]  /*bc00*/  STL [R1+0x44], R0 ;  /* 0x0000440001007387 */ /* 0x0001e20000100800 */
[----:B------:R-:W-:-:S04]  /*bc10*/  VIADDMNMX R126, R0, R126, R9, PT ;  /* 0x0000007e007e7246 */ /* 0x000fc80003800109 */
[----:B------:R-:W-:-:S13]  /*bc20*/  ISETP.GT.AND P1, PT, R126, R0, PT ;  /* 0x000000007e00720c */ /* 0x000fda0003f24270 */
[----:B0-----:R-:W-:Y:S05]  /*bc30*/  @!P1 BRA `(.L_x_1685) ;  /* 0x0000016400089947 */ /* 0x001fea0003800000 */
[----:B------:R-:W2:Y:S02]  /*bc40*/  LDL R0, [R1+0x58] ;  /* 0x0000580001007983 */ /* 0x000ea40000100800 */
[----:B--2---:R-:W-:Y:S02]  /*bc50*/  R2UR UR4, R0 ;  /* 0x00000000000472ca */ /* 0x004fe400000e0000 */
[----:B------:R-:W0:Y:S11]  /*bc60*/  S2R R0, SR_TID.X ;  /* 0x0000000000007919 */ /* 0x000e360000002100 */
        /* <DEDUP_REMOVED lines=30> */
.L_x_1686:
[----:B------:R-:W-:Y:S02]  /*be50*/  ULDC UR4, c[0x0][0x3f4] ;  /* 0x0000fd0000047ab9 */ /* 0x000fe40000000800 */
[----:B------:R-:W-:-:S13]  /*be60*/  ISETP.LT.AND P0, PT, RZ, UR4, PT ;  /* 0x00000004ff007c0c */ /* 0x000fda000bf01270 */
[----:B------:R-:W-:Y:S05]  /*be70*/  @P0 BRA `(.L_x_1687) ;  /* 0x0000000000400947 */ /* 0x000fea0003800000 */
[----:B------:R-:W2:Y:S02]  /*be80*/  LDL R20, [R1+0x50] ;  /* 0x0000500001147983 */ /* 0x000ea40000100800 */
[----:B--2---:R-:W-:-:S04]  /*be90*/  LEA.HI R0, R20, R20, RZ, 0x1 ;  /* 0x0000001414007211 */ /* 0x004fc800078f08ff */
[----:B------:R-:W-:-:S05]  /*bea0*/  LOP3.LUT R0, R0, 0xfffffffe, RZ, 0xc0, !PT ;  /* 0xfffffffe00007812 */ /* 0x000fca00078ec0ff */
[----:B------:R-:W-:-:S05]  /*beb0*/  IMAD.IADD R0, R20, 0x1, -R0 ;  /* 0x0000000114007824 */ /* 0x000fca00078e0a00 */
[----:B------:R-:W-:-:S04]  /*bec0*/  SHF.L.U32 R3, R0, 0x1f, RZ ;  /* 0x0000001f00037819 */ /* 0x000fc800000006ff */
[----:B------:R0:W1:Y:S03]  /*bed0*/  SYNCS.PHASECHK.TRANS64.TRYWAIT P0, [R2+URZ+0x30800], R3 ;  /* 0x03080003020075a7 */ /* 0x000066000800017f */
[----:B-1----:R-:W-:Y:S05]  /*bee0*/  @!P0 NANOSLEEP.SYNCS 0x989680 ;  /* 0x009896800000895d */ /* 0x002fea0003900000 */
[----:B------:R-:W1:Y:S01]  /*bef0*/  @!P0 SYNCS.PHASECHK.TRANS64 P0, [R2+URZ+0x30800], R3 ;  /* 0x03080003020085a7 */ /* 0x000e62000800007f */
[----:B------:R-:W-:Y:S04]  /*bf00*/  BSSY B0, `(.L_x_1688) ;  /* 0x0000006000007945 */ /* 0x000fe80003800000 */
[----:B-1----:R-:W-:Y:S05]  /*bf10*/  @P0 BRA `(.L_x_1689) ;  /* 0x0000000000100947 */ /* 0x002fea0003800000 */
.L_x_1690:
[----:B-1----:R1:W2:Y:S02]  /*bf20*/  SYNCS.PHASECHK.TRANS64.TRYWAIT P0, [R2+URZ+0x30800], R3 ;  /* 0x03080003020075a7 */ /* 0x0022a4000800017f */
[----:B--2---:R-:W-:Y:S05]  /*bf30*/  @!P0 NANOSLEEP.SYNCS 0x989680 ;  /* 0x009896800000895d */ /* 0x004fea0003900000 */
[----:B------:R-:W2:Y:S02]  /*bf40*/  @!P0 SYNCS.PHASECHK.TRANS64 P0, [R2+URZ+0x30800], R3 ;  /* 0x03080003020085a7 */ /* 0x000ea4000800007f */
[----:B--2---:R-:W-:Y:S05]  /*bf50*/  @!P0 BRA `(.L_x_1690) ;  /* 0xfffffffc00f08947 */ /* 0x004fea000383ffff */
.L_x_1689:
[----:B------:R-:W-:Y:S05]  /*bf60*/  BSYNC B0 ;  /* 0x0000000000007941 */ /* 0x000fea0003800000 */
.L_x_1688:
[----:B------:R-:W-:Y:S05]  /*bf70*/  BRA `(.L_x_1691) ;  /* 0x0000007000687947 */ /* 0x000fea0003800000 */
.L_x_1687:
[----:B------:R-:W2:Y:S01]  /*bf80*/  LDL R0, [R1+0x58] ;  /* 0x0000580001007983 */ /* 0x000ea20000100800 */
[----:B------:R-:W-:Y:S02]  /*bf90*/  ULDC.64 UR6, c[0x0][0x408] ;  /* 0x0001020000067ab9 */ /* 0x000fe40000000a00 */
[----:B-----5:R-:W-:Y:S01]  /*bfa0*/  IMAD.WIDE.U32 R26, R135, UR6, RZ ;  /* 0x00000006871a7c25 */ /* 0x020fe2000f8e00ff */
[----:B--2---:R-:W-:Y:S02]  /*bfb0*/  R2UR UR4, R0 ;  /* 0x00000000000472ca */ /* 0x004fe400000e0000 */
[----:B------:R-:W-:-:S11]  /*bfc0*/  SHF.R.S32.HI R0, RZ, 0x1f, R135 ;  /* 0x0000001fff007819 */ /* 0x000fd60000011487 */
[----:B------:R-:W-:-:S03]  /*bfd0*/  ULOP3.LUT UP0, URZ, UR4, 0x3ff, URZ, 0xc0, !UPT ;  /* 0x000003ff043f7892 */ /* 0x000fc6000f80c03f */
[----:B------:R-:W-:Y:S02]  /*bfe0*/  ULDC.64 UR4, c[0x0][0x3f8] ;  /* 0x0000fe0000047ab9 */ /* 0x000fe40000000a00 */
[C---:B------:R-:W-:Y:S01]  /*bff0*/  IMAD R4, R0.reuse, UR4, RZ ;  /* 0x0000000400047c24 */ /* 0x040fe2000f8e02ff */
[----:B------:R-:W-:Y:S01]  /*c000*/  PLOP3.LUT P0, PT, PT, PT, UP0, 0x80, 0x0 ;  /* 0x000000000000781c */ /* 0x000fe20003f0f008 */
[----:B------:R-:W-:Y:S02]  /*c010*/  IMAD R0, R0, UR6, RZ ;  /* 0x0000000600007c24 */ /* 0x000fe4000f8e02ff */
[----:B------:R-:W-:-:S04]  /*c020*/  IMAD.WIDE.U32 R24, R135, UR4, RZ ;  /* 0x0000000487187c25 */ /* 0x000fc8000f8e00ff */
[C---:B------:R-:W-:Y:S02]  /*c030*/  IMAD R29, R135.reuse, UR5, R4 ;  /* 0x00000005871d7c24 */ /* 0x040fe4000f8e0204 */
[----:B------:R-:W-:Y:S02]  /*c040*/  IMAD R31, R135, UR7, R0 ;  /* 0x00000007871f7c24 */ /* 0x000fe4000f8e0200 */
[----:B------:R-:W-:Y:S02]  /*c050*/  IMAD.IADD R29, R29, 0x1, R25 ;  /* 0x000000011d1d7824 */ /* 0x000fe400078e0219 */
[----:B------:R-:W-:Y:S01]  /*c060*/  IMAD.IADD R31, R31, 0x1, R27 ;  /* 0x000000011f1f7824 */ /* 0x000fe200078e021b */
        /* <DEDUP_REMOVED lines=16> */
[----:B0-----:R-:W-:Y:S05]  /*c170*/  CALL.ABS.NOINC R14 ;  /* 0x000000000e007343 */ /* 0x001fea0003c00000 */
.L_x_1692:
[----:B------:R-:W2:Y:S01]  /*c180*/  LDL R81, [R1+0x38] ;  /* 0x0000380001517983 */ /* 0x000ea20000100800 */
[----:B------:R-:W-:Y:S01]  /*c190*/  ULDC.U8 UR4, c[0x0][0x410] ;  /* 0x0001040000047ab9 */ /* 0x000fe20000000000 */
[----:B------:R-:W-:Y:S01]  /*c1a0*/  BSSY B0, `(.L_x_1693) ;  /* 0x00006ef000007945 */ /* 0x000fe20003800000 */
[----:B------:R-:W-:Y:S01]  /*c1b0*/  ISETP.NE.AND P0, PT, RZ, UR4, PT ;  /* 0x00000004ff007c0c */ /* 0x000fe2000bf05270 */
[----:B--2---:R-:W-:-:S12]  /*c1c0*/  IMAD.IADD R67, R219, 0x1, R81 ;  /* 0x00000001db437824 */ /* 0x004fd800078e0251 */
[----:B------:R-:W-:Y:S05]  /*c1d0*/  @!P0 BRA `(.L_x_1694) ;  /* 0x0000003400c48947 */ /* 0x000fea0003800000 */
[----:B------:R-:W0:Y:S01]  /*c1e0*/  LDC R64, c[0x0][0x448] ;  /* 0x00011200ff407b82 */ /* 0x000e220000000800 */
[----:B------:R-:W-:Y:S01]  /*c1f0*/  LEA.HI R32, R33, R28, RZ, 0x2 ;  /* 0x0000001c21207211 */ /* 0x000fe200078f10ff */
[----:B------:R-:W-:Y:S01]  /*c200*/  ULDC.64 UR4, c[0x0][0x3f8] ;  /* 0x0000fe0000047ab9 */ /* 0x000fe20000000a00 */
[----:B------:R-:W-:Y:S01]  /*c210*/  MOV R4, R24 ;  /* 0x0000001800047202 */ /* 0x000fe20000000f00 */
[----:B------:R-:W-:Y:S01]  /*c220*/  ULDC.64 UR6, c[0x0][0x408] ;  /* 0x0001020000067ab9 */ /* 0x000fe20000000a00 */
[----:B------:R-:W-:Y:S01]  /*c230*/  LOP3.LUT R3, R32, 0xfffffffc, RZ, 0xc0, !PT ;  /* 0xfffffffc20037812 */ /* 0x000fe200078ec0ff */
[----:B------:R-:W-:Y:S02]  /*c240*/  IMAD.MOV.U32 R6, RZ, RZ, R26 ;  /* 0x000000ffff067224 */ /* 0x000fe400078e001a */
[----:B------:R-:W-:Y:S02]  /*c250*/  IMAD.MOV.U32 R7, RZ, RZ, R31 ;  /* 0x000000ffff077224 */ /* 0x000fe400078e001f */
[----:B------:R-:W-:-:S04]  /*c260*/  IMAD.IADD R28, R28, 0x1, -R3 ;  /* 0x000000011c1c7824 */ /* 0x000fc800078e0a03 */
[----:B------:R-:W-:Y:S01]  /*c270*/  IMAD R3, R28, 0x40, R67 ;  /* 0x000000401c037824 */ /* 0x000fe200078e0243 */
[----:B0-----:R-:W-:-:S13]  /*c280*/  ISETP.NE.AND P0, PT, R64, 0x1, PT ;  /* 0x000000014000780c */ /* 0x001fda0003f05270 */
[----:B------:R-:W0:Y:S08]  /*c290*/  @P0 LDC R0, c[0x0][0x44c] ;  /* 0x00011300ff000b82 */ /* 0x000e300000000800 */
[----:B------:R-:W1:Y:S01]  /*c2a0*/  @P0 LDC R5, c[0x0][0x450] ;  /* 0x00011400ff050b82 */ /* 0x000e620000000800 */
[----:B0-----:R-:W-:-:S05]  /*c2b0*/  @P0 IMAD.HI.U32 R0, R3, R0, RZ ;  /* 0x0000000003000227 */ /* 0x001fca00078e00ff */
[----:B-1----:R-:W-:Y:S01]  /*c2c0*/  @P0 SHF.R.U32.HI R3, RZ, R5, R0 ;  /* 0x00000005ff030219 */ /* 0x002fe20000011600 */
[----:B------:R-:W-:-:S03]  /*c2d0*/  IMAD.MOV.U32 R5, RZ, RZ, R29 ;  /* 0x000000ffff057224 */ /* 0x000fc600078e001d */
[----:B------:R-:W-:Y:S01]  /*c2e0*/  SHF.R.S32.HI R0, RZ, 0x1f, R3 ;  /* 0x0000001fff007819 */ /* 0x000fe20000011403 */
[----:B------:R-:W-:-:S04]  /*c2f0*/  IMAD.WIDE.U32 R4, R3, UR4, R4 ;  /* 0x0000000403047c25 */ /* 0x000fc8000f8e0004 */
[C---:B------:R-:W-:Y:S02]  /*c300*/  IMAD R8, R0.reuse, UR4, RZ ;  /* 0x0000000400087c24 */ /* 0x040fe4000f8e02ff */
[----:B------:R-:W-:Y:S02]  /*c310*/  IMAD R0, R0, UR6, RZ ;  /* 0x0000000600007c24 */ /* 0x000fe4000f8e02ff */
[C---:B------:R-:W-:Y:S01]  /*c320*/  IMAD R9, R3.reuse, UR5, R8 ;  /* 0x0000000503097c24 */ /* 0x040fe2000f8e0208 */
[----:B------:R-:W-:Y:S01]  /*c330*/  ULDC.64 UR4, c[0x0][0x3e8] ;  /* 0x0000fa0000047ab9 */ /* 0x000fe20000000a00 */
[C---:B------:R-:W-:Y:S01]  /*c340*/  IMAD.WIDE.U32 R6, R3.reuse, UR6, R6 ;  /* 0x0000000603067c25 */ /* 0x040fe2000f8e0006 */
[----:B------:R-:W-:Y:S01]  /*c350*/  LEA R63, P0, R4, UR4, 0x1 ;  /* 0x00000004043f7c11 */ /* 0x000fe2000f8008ff */
[----:B------:R-:W-:Y:S02]  /*c360*/  UMOV UR4, 0xffffffff ;  /* 0xffffffff00047882 */ /* 0x000fe40000000000 */
[----:B------:R-:W-:Y:S01]  /*c370*/  IMAD R3, R3, UR7, R0 ;  /* 0x0000000703037c24 */ /* 0x000fe2000f8e0200 */
[----:B------:R-:W-:Y:S01]  /*c380*/  ULDC.64 UR6, c[0x0][0x400] ;  /* 0x0001000000067ab9 */ /* 0x000fe20000000a00 */
[----:B------:R-:W-:Y:S01]  /*c390*/  IMAD.IADD R5, R5, 0x1, R9 ;  /* 0x0000000105057824 */ /* 0x000fe200078e0209 */
[----:B------:R-:W-:Y:S01]  /*c3a0*/  LEA R65, P1, R6, UR6, 0x1 ;  /* 0x0000000606417c11 */ /* 0x000fe2000f8208ff */
[----:B------:R-:W-:-:S03]  /*c3b0*/  IMAD.IADD R3, R7, 0x1, R3 ;  /* 0x0000000107037824 */ /* 0x000fc600078e0203 */
[----:B------:R-:W-:Y:S02]  /*c3c0*/  LEA.HI.X R62, R4, UR5, R5, 0x1, P0 ;  /* 0x00000005043e7c11 */ /* 0x000fe400080f0c05 */
[----:B------:R-:W-:Y:S01]  /*c3d0*/  LEA.HI.X R0, R6, UR7, R3, 0x1, P1 ;  /* 0x0000000706007c11 */ /* 0x000fe200088f0c03 */
[----:B------:R-:W-:Y:S06]  /*c3e0*/  BRA.DIV UR4, `(.L_x_1695) ;  /* 0x0000022604687947 */ /* 0x000fec000b800000 */
[----:B------:R0:W1:Y:S04]  /*c3f0*/  SHFL.IDX PT, R3, R62, RZ, 0x1c1f ;  /* 0x001c1fff3e037589 */ /* 0x00006800000e0000 */
[----:B------:R0:W2:Y:S04]  /*c400*/  SHFL.IDX PT, R6, R63, RZ, 0x1c1f ;  /* 0x001c1fff3f067589 */ /* 0x0000a800000e0000 */
[----:B------:R0:W3:Y:S04]  /*c410*/  SHFL.IDX PT, R9, R0, RZ, 0x1c1f ;  /* 0x001c1fff00097589 */ /* 0x0000e800000e0000 */
[----:B------:R0:W4:Y:S02]  /*c420*/  SHFL.IDX PT, R8, R65, RZ, 0x1c1f ;  /* 0x001c1fff41087589 */ /* 0x00012400000e0000 */
.L_x_2034:
[----:B------:R-:W-:Y:S01]  /*c430*/  IMAD R64, R199, R64, RZ ;  /* 0x00000040c7407224 */ /* 0x000fe200078e02ff */
        /* <DEDUP_REMOVED lines=15> */
[----:B------:R-:W-:Y:S01]  /*c530*/  ULDC UR4, c[0x0][0x3f4] ;  /* 0x0000fd0000047ab9 */ /* 0x000fe20000000800 */
[----:B------:R-:W-:Y:S02]  /*c540*/  CS2R R60, SRZ ;  /* 0x00000000003c7805 */ /* 0x000fe4000001ff00 */
[----:B------:R-:W-:Y:S02]  /*c550*/  ISETP.GE.AND P3, PT, R224, UR4, PT ;  /* 0x00000004e0007c0c */ /* 0x000fe4000bf66270 */
[----:B------:R-:W-:Y:S02]  /*c560*/  ISETP.GE.AND P4, PT, R196, UR4, PT ;  /* 0x00000004c4007c0c */ /* 0x000fe4000bf86270 */
[----:B------:R-:W-:Y:S02]  /*c570*/  ISETP.GE.AND P2, PT, R222, UR4, PT ;  /* 0x00000004de007c0c */ /* 0x000fe4000bf46270 */
[----:B------:R-:W-:Y:S02]  /*c580*/  ISETP.GE.AND P1, PT, R223, UR4, PT ;  /* 0x00000004df007c0c */ /* 0x000fe4000bf26270 */
[----:B------:R-:W-:-:S05]  /*c590*/  SHF.R.S32.HI R11, RZ, 0x1f, R224 ;  /* 0x0000001fff0b7819 */ /* 0x000fca00000114e0 */
[C---:B------:R-:W-:Y:S02]  /*c5a0*/  @!P3 IMAD.SHL.U32 R27, R224.reuse, 0x2, RZ ;  /* 0x00000002e01bb824 */ /* 0x040fe400078e00ff */
[----:B-1----:R-:W-:Y:S02]  /*c5b0*/  @!P4 MOV R7, R3 ;  /* 0x000000030007c202 */ /* 0x002fe40000000f00 */
[----:B------:R-:W-:Y:S01]  /*c5c0*/  @!P3 SHF.L.U64.HI R14, R224, 0x1, R11 ;  /* 0x00000001e00eb819 */ /* 0x000fe2000001020b */
[----:B------:R-:W-:Y:S01]  /*c5d0*/  @!P2 IMAD.SHL.U32 R21, R222, 0x2, RZ ;  /* 0x00000002de15a824 */ /* 0x000fe200078e00ff */
[-C--:B--2---:R-:W-:Y:S01]  /*c5e0*/  @!P3 IADD3 R28, P6, R6, R27.reuse, RZ ;  /* 0x0000001b061cb210 */ /* 0x084fe20007fde0ff */
[----:B------:R-:W-:Y:S01]  /*c5f0*/  @!P4 IMAD.WIDE R4, R196, 0x2, R6 ;  /* 0x00000002c404c825 */ /* 0x000fe200078e0206 */
[----:B------:R-:W-:Y:S02]  /*c600*/  SHF.R.S32.HI R7, RZ, 0x1f, R222 ;  /* 0x0000001fff077819 */ /* 0x000fe400000114de */
[----:B------:R-:W-:Y:S01]  /*c610*/  ISETP.GE.AND P0, PT, R221, UR4, PT ;  /* 0x00000004dd007c0c */ /* 0x000fe2000bf06270 */
[--C-:B------:R-:W-:Y:S01]  /*c620*/  @!P3 IMAD.X R29, R3, 0x1, R14.reuse, P6 ;  /* 0x00000001031db824 */ /* 0x100fe200030e060e */
[----:B----4-:R-:W-:Y:S01]  /*c630*/  @!P3 IADD3 R26, P5, R8, R27, RZ ;  /* 0x0000001b081ab210 */ /* 0x010fe20007fbe0ff */
[----:B------:R-:W-:Y:S01]  /*c640*/  @!P1 IMAD.SHL.U32 R13, R223, 0x2, RZ ;  /* 0x00000002df0d9824 */ /* 0x000fe200078e00ff */
[----:B------:R-:W-:Y:S01]  /*c650*/  @!P2 SHF.L.U64.HI R12, R222, 0x1, R7 ;  /* 0x00000001de0ca819 */ /* 0x000fe20000010207 */
[----:B------:R1:W5:Y:S01]  /*c660*/  @!P4 LD.E.64 R60, desc[UR60][R4.64] ;  /* 0x0000003c043cc980 */ /* 0x000362000c101b00 */
[----:B------:R-:W-:Y:S01]  /*c670*/  @!P2 IADD3 R24, P6, R6, R21, RZ ;  /* 0x000000150618a210 */ /* 0x000fe20007fde0ff */
[----:B---3--:R-:W-:Y:S01]  /*c680*/  @!P3 IMAD.X R27, R9, 0x1, R14, P5 ;  /* 0x00000001091bb824 */ /* 0x008fe200028e060e */
[----:B------:R-:W-:-:S02]  /*c690*/  SHF.R.S32.HI R10, RZ, 0x1f, R223 ;  /* 0x0000001fff0a7819 */ /* 0x000fc400000114df */
[----:B------:R-:W-:Y:S02]  /*c6a0*/  CS2R R58, SRZ ;  /* 0x00000000003a7805 */ /* 0x000fe4000001ff00 */
[----:B------:R-:W-:Y:S02]  /*c6b0*/  @!P2 IADD3.X R25, R3, R12, RZ, P6, !PT ;  /* 0x0000000c0319a210 */ /* 0x000fe400037fe4ff */
[----:B------:R-:W-:Y:S01]  /*c6c0*/  @!P1 SHF.L.U64.HI R10, R223, 0x1, R10 ;  /* 0x00000001df0a9819 */ /* 0x000fe2000001020a */
[----:B------:R-:W-:Y:S01]  /*c6d0*/  @!P0 IMAD.SHL.U32 R7, R221, 0x2, RZ ;  /* 0x00000002dd078824 */ /* 0x000fe200078e00ff */
[----:B------:R-:W-:Y:S01]  /*c6e0*/  @!P2 IADD3 R20, P5, R8, R21, RZ ;  /* 0x000000150814a210 */ /* 0x000fe20007fbe0ff */
[----:B-1----:R-:W-:Y:S01]  /*c6f0*/  @!P4 IMAD.MOV.U32 R4, RZ, RZ, R8 ;  /* 0x000000ffff04c224 */ /* 0x002fe200078e0008 */
[-C--:B------:R-:W-:Y:S02]  /*c700*/  @!P1 IADD3 R14, P6, R6, R13.reuse, RZ ;  /* 0x0000000d060e9210 */ /* 0x080fe40007fde0ff */
[----:B------:R-:W-:Y:S01]  /*c710*/  SHF.R.S32.HI R36, RZ, 0x1f, R221 ;  /* 0x0000001fff247819 */ /* 0x000fe200000114dd */
[----:B------:R-:W-:Y:S01]  /*c720*/  @!P2 IMAD.X R21, R9, 0x1, R12, P5 ;  /* 0x000000010915a824 */ /* 0x000fe200028e060c */
[----:B------:R-:W-:Y:S01]  /*c730*/  ISETP.GE.AND P5, PT, R225, UR4, PT ;  /* 0x00000004e1007c0c */ /* 0x000fe2000bfa6270 */
[----:B------:R-:W-:Y:S01]  /*c740*/  @!P1 IMAD.X R15, R3, 0x1, R10, P6 ;  /* 0x00000001030f9824 */ /* 0x000fe200030e060a */
[----:B------:R-:W-:-:S02]  /*c750*/  @!P1 IADD3 R12, P6, R8, R13, RZ ;  /* 0x0000000d080c9210 */ /* 0x000fc40007fde0ff */
[----:B------:R-:W-:Y:S02]  /*c760*/  @!P0 SHF.L.U64.HI R36, R221, 0x1, R36 ;  /* 0x00000001dd248819 */ /* 0x000fe40000010224 */
[----:B------:R-:W-:Y:S01]  /*c770*/  @!P4 MOV R5, R9 ;  /* 0x000000090005c202 */ /* 0x000fe20000000f00 */
[----:B------:R-:W-:Y:S01]  /*c780*/  @!P1 IMAD.X R13, R9, 0x1, R10, P6 ;  /* 0x00000001090d9824 */ /* 0x000fe200030e060a */
[----:B------:R-:W-:Y:S02]  /*c790*/  @!P0 IADD3 R10, P6, R6, R7, RZ ;  /* 0x00000007060a8210 */ /* 0x000fe40007fde0ff */
[----:B------:R-:W-:Y:S01]  /*c7a0*/  SHF.R.S32.HI R34, RZ, 0x1f, R225 ;  /* 0x0000001fff227819 */ /* 0x000fe200000114e1 */
[----:B------:R-:W-:-:S04]  /*c7b0*/  @!P4 IMAD.WIDE R30, R196, 0x2, R4 ;  /* 0x00000002c41ec825 */ /* 0x000fc800078e0204 */
[----:B------:R-:W-:Y:S01]  /*c7c0*/  @!P0 IMAD.X R11, R3, 0x1, R36, P6 ;  /* 0x00000001030b8824 */ /* 0x000fe200030e0624 */
[----:B------:R-:W-:Y:S01]  /*c7d0*/  @!P0 IADD3 R4, P6, R8, R7, RZ ;  /* 0x0000000708048210 */ /* 0x000fe20007fde0ff */
[C---:B------:R-:W-:Y:S01]  /*c7e0*/  @!P5 IMAD.SHL.U32 R7, R225.reuse, 0x2, RZ ;  /* 0x00000002e107d824 */ /* 0x040fe200078e00ff */
[----:B------:R1:W5:Y:S01]  /*c7f0*/  @!P4 LD.E.64 R58, desc[UR60][R30.64] ;  /* 0x0000003c1e3ac980 */ /* 0x000362000c101b00 */
[----:B------:R-:W-:Y:S02]  /*c800*/  @!P5 SHF.L.U64.HI R34, R225, 0x1, R34 ;  /* 0x00000001e122d819 */ /* 0x000fe40000010222 */
[----:B------:R-:W-:Y:S01]  /*c810*/  CS2R R56, SRZ ;  /* 0x0000000000387805 */ /* 0x000fe2000001ff00 */
[----:B------:R-:W-:Y:S01]  /*c820*/  @!P0 IMAD.X R5, R9, 0x1, R36, P6 ;  /* 0x0000000109058824 */ /* 0x000fe200030e0624 */
[----:B------:R-:W-:Y:S02]  /*c830*/  @!P5 IADD3 R6, P4, R6, R7, RZ ;  /* 0x000000070606d210 */ /* 0x000fe40007f9e0ff */
[----:B------:R-:W-:-:S02]  /*c840*/  CS2R R54, SRZ ;  /* 0x0000000000367805 */ /* 0x000fc4000001ff00 */
[----:B------:R-:W-:Y:S02]  /*c850*/  @!P5 IADD3 R8, P6, R8, R7, RZ ;  /* 0x000000070808d210 */ /* 0x000fe40007fde0ff */
[----:B------:R-:W-:Y:S02]  /*c860*/  CS2R R52, SRZ ;  /* 0x0000000000347805 */ /* 0x000fe4000001ff00 */
[----:B------:R-:W-:Y:S02]  /*c870*/  CS2R R50, SRZ ;  /* 0x0000000000327805 */ /* 0x000fe4000001ff00 */
[----:B------:R-:W-:Y:S02]  /*c880*/  CS2R R48, SRZ ;  /* 0x0000000000307805 */ /* 0x000fe4000001ff00 */
[----:B------:R-:W-:Y:S02]  /*c890*/  CS2R R46, SRZ ;  /* 0x00000000002e7805 */ /* 0x000fe4000001ff00 */
[----:B------:R-:W-:-:S02]  /*c8a0*/  CS2R R44, SRZ ;  /* 0x00000000002c7805 */ /* 0x000fc4000001ff00 */
[----:B------:R-:W-:Y:S02]  /*c8b0*/  CS2R R42, SRZ ;  /* 0x00000000002a7805 */ /* 0x000fe4000001ff00 */
[----:B------:R-:W-:Y:S02]  /*c8c0*/  CS2R R36, SRZ ;  /* 0x0000000000247805 */ /* 0x000fe4000001ff00 */
[----:B------:R-:W-:Y:S01]  /*c8d0*/  CS2R R38, SRZ ;  /* 0x0000000000267805 */ /* 0x000fe2000001ff00 */
[--C-:B------:R-:W-:Y:S01]  /*c8e0*/  @!P5 IMAD.X R7, R3, 0x1, R34.reuse, P4 ;  /* 0x000000010307d824 */ /* 0x100fe200020e0622 */
[----:B------:R1:W5:Y:S01]  /*c8f0*/  @!P3 LD.E.64 R56, desc[UR60][R28.64] ;  /* 0x0000003c1c38b980 */ /* 0x000362000c101b00 */
[----:B------:R-:W-:-:S03]  /*c900*/  @!P5 IMAD.X R9, R9, 0x1, R34, P6 ;  /* 0x000000010909d824 */ /* 0x000fc600030e0622 */
[----:B------:R1:W5:Y:S04]  /*c910*/  @!P3 LD.E.64 R54, desc[UR60][R26.64] ;  /* 0x0000003c1a36b980 */ /* 0x000368000c101b00 */
[----:B------:R1:W5:Y:S04]  /*c920*/  @!P2 LD.E.64 R52, desc[UR60][R24.64] ;  /* 0x0000003c1834a980 */ /* 0x000368000c101b00 */
[----:B------:R1:W5:Y:S04]  /*c930*/  @!P2 LD.E.64 R50, desc[UR60][R20.64] ;  /* 0x0000003c1432a980 */ /* 0x000368000c101b00 */
[----:B------:R1:W5:Y:S04]  /*c940*/  @!P1 LD.E.64 R48, desc[UR60][R14.64] ;  /* 0x0000003c0e309980 */ /* 0x000368000c101b00 */
[----:B------:R1:W5:Y:S04]  /*c950*/  @!P1 LD.E.64 R46, desc[UR60][R12.64] ;  /* 0x0000003c0c2e9980 */ /* 0x000368000c101b00 */
[----:B------:R1:W5:Y:S04]  /*c960*/  @!P0 LD.E.64 R44, desc[UR60][R10.64] ;  /* 0x0000003c0a2c8980 */ /* 0x000368000c101b00 */
[----:B------:R1:W5:Y:S04]  /*c970*/  @!P0 LD.E.64 R42, desc[UR60][R4.64] ;  /* 0x0000003c042a8980 */ /* 0x000368000c101b00 */
[----:B------:R1:W5:Y:S04]  /*c980*/  @!P5 LD.E.64 R36, desc[UR60][R6.64] ;  /* 0x0000003c0624d980 */ /* 0x000368000c101b00 */
[----:B------:R1:W5:Y:S02]  /*c990*/  @!P5 LD.E.64 R38, desc[UR60][R8.64] ;  /* 0x0000003c0826d980 */ /* 0x000364000c101b00 */
.L_x_1697:
[----:B------:R-:W-:Y:S05]  /*c9a0*/  BSYNC B1 ;  /* 0x0000000000017941 */ /* 0x000fea0003800000 */
.L_x_1696:
[----:B-1---5:R-:W-:Y:S01]  /*c9b0*/  IMAD.MOV.U32 R4, RZ, RZ, R55 ;  /* 0x000000ffff047224 */ /* 0x022fe200078e0037 */
[----:B------:R-:W-:Y:S01]  /*c9c0*/  MOV R3, R54 ;  /* 0x0000003600037202 */ /* 0x000fe20000000f00 */
[----:B--2---:R-:W-:Y:S01]  /*c9d0*/  IMAD.MOV.U32 R6, RZ, RZ, R59 ;  /* 0x000000ffff067224 */ /* 0x004fe200078e003b */
[----:B------:R-:W-:Y:S01]  /*c9e0*/  UMOV UR4, 0xffffffff ;  /* 0xffffffff00047882 */ /* 0x000fe20000000000 */
[----:B------:R-:W-:Y:S01]  /*c9f0*/  IMAD.MOV.U32 R5, RZ, RZ, R58 ;  /* 0x000000ffff057224 */ /* 0x000fe200078e003a */
[----:B------:R-:W-:Y:S01]  /*ca00*/  PRMT R88, R3, 0x7610, R88 ;  /* 0x0000761003587816 */ /* 0x000fe20000000058 */
[----:B------:R-:W-:Y:S01]  /*ca10*/  IMAD.MOV.U32 R3, RZ, RZ, R50 ;  /* 0x000000ffff037224 */ /* 0x000fe200078e0032 */
[----:B------:R-:W-:Y:S01]  /*ca20*/  PRMT R85, R85, 0x5410, R4 ;  /* 0x0000541055557816 */ /* 0x000fe20000000004 */
[----:B------:R-:W-:Y:S01]  /*ca30*/  IMAD.MOV.U32 R4, RZ, RZ, R51 ;  /* 0x000000ffff047224 */ /* 0x000fe200078e0033 */
[----:B------:R-:W-:Y:S01]  /*ca40*/  PRMT R90, R90, 0x5410, R6 ;  /* 0x000054105a5a7816 */ /* 0x000fe20000000006 */
[----:B------:R-:W-:Y:S01]  /*ca50*/  IMAD.MOV.U32 R6, RZ, RZ, R47 ;  /* 0x000000ffff067224 */ /* 0x000fe200078e002f */
[----:B------:R-:W-:-:S02]  /*ca60*/  PRMT R80, R5, 0x7610, R80 ;  /* 0x0000761005507816 */ /* 0x000fc40000000050 */
[----:B------:R-:W-:Y:S02]  /*ca70*/  CS2R R30, SRZ ;  /* 0x00000000001e7805 */ /* 0x000fe4000001ff00 */
[----:B------:R-:W-:Y:S02]  /*ca80*/  MOV R5, R46 ;  /* 0x0000002e00057202 */ /* 0x000fe40000000f00 */
[----:B------:R-:W-:Y:S01]  /*ca90*/  PRMT R78, R3, 0x5410, R4 ;  /* 0x00005410034e7816 */ /* 0x000fe20000000004 */
[----:B------:R-:W-:Y:S01]  /*caa0*/  IMAD.MOV.U32 R3, RZ, RZ, R42 ;  /* 0x000000ffff037224 */ /* 0x000fe200078e002a */
[----:B------:R-:W-:Y:S01]  /*cab0*/  PRMT R74, R5, 0x5410, R6 ;  /* 0x00005410054a7816 */ /* 0x000fe20000000006 */
[----:B------:R-:W-:Y:S02]  /*cac0*/  IMAD.MOV.U32 R4, RZ, RZ, R43 ;  /* 0x000000ffff047224 */ /* 0x000fe400078e002b */
[----:B------:R-:W-:Y:S02]  /*cad0*/  IMAD.MOV.U32 R5, RZ, RZ, R38 ;  /* 0x000000ffff057224 */ /* 0x000fe400078e0026 */
[----:B------:R-:W-:Y:S01]  /*cae0*/  IMAD.MOV.U32 R6, RZ, RZ, R39 ;  /* 0x000000ffff067224 */ /* 0x000fe200078e0027 */
[----:B------:R-:W-:Y:S01]  /*caf0*/  PRMT R70, R3, 0x5410, R4 ;  /* 0x0000541003467816 */ /* 0x000fe20000000004 */
[----:B------:R-:W-:Y:S01]  /*cb00*/  IMAD.MOV.U32 R4, RZ, RZ, R61 ;  /* 0x000000ffff047224 */ /* 0x000fe200078e003d */
[----:B------:R-:W-:-:S02]  /*cb10*/  MOV R3, R60 ;  /* 0x0000003c00037202 */ /* 0x000fc40000000f00 */
[----:B------:R-:W-:Y:S01]  /*cb20*/  PRMT R66, R5, 0x5410, R6 ;  /* 0x0000541005427816 */ /* 0x000fe20000000006 */
[----:B------:R-:W-:Y:S01]  /*cb30*/  IMAD.MOV.U32 R6, RZ, RZ, R57 ;  /* 0x000000ffff067224 */ /* 0x000fe200078e0039 */
        /* <DEDUP_REMOVED lines=11> */
[----:B------:R-:W-:Y:S01]  /*cbf0*/  PRMT R75, R5, 0x5410, R6 ;  /* 0x00005410054b7816 */ /* 0x000fe20000000006 */
[----:B------:R-:W-:Y:S02]  /*cc00*/  IMAD.MOV.U32 R4, RZ, RZ, R45 ;  /* 0x000000ffff047224 */ /* 0x000fe400078e002d */
[----:B------:R-:W-:Y:S02]  /*cc10*/  IMAD.MOV.U32 R5, RZ, RZ, R36 ;  /* 0x000000ffff057224 */ /* 0x000fe400078e0024 */
[----:B------:R-:W-:Y:S01]  /*cc20*/  IMAD.MOV.U32 R6, RZ, RZ, R37 ;  /* 0x000000ffff067224 */ /* 0x000fe200078e0025 */
[----:B------:R-:W-:-:S04]  /*cc30*/  PRMT R71, R3, 0x5410, R4 ;  /* 0x0000541003477816 */ /* 0x000fc80000000004 */
[----:B------:R-:W-:Y:S01]  /*cc40*/  PRMT R69, R5, 0x5410, R6 ;  /* 0x0000541005457816 */ /* 0x000fe20000000006 */
[----:B------:R-:W-:Y:S06]  /*cc50*/  BRA.DIV UR4, `(.L_x_1698) ;  /* 0x0000021e04c07947 */ /* 0x000fec000b800000 */
[----:B0-----:R-:W0:Y:S04]  /*cc60*/  SHFL.IDX PT, R62, R62, 0x1, 0x1c1f ;  /* 0x003c1f003e3e7f89 */ /* 0x001e2800000e0000 */
[----:B------:R-:W1:Y:S04]  /*cc70*/  SHFL.IDX PT, R63, R63, 0x1, 0x1c1f ;  /* 0x003c1f003f3f7f89 */ /* 0x000e6800000e0000 */
[----:B------:R-:W2:Y:S04]  /*cc80*/  SHFL.IDX PT, R0, R0, 0x1, 0x1c1f ;  /* 0x003c1f0000007f89 */ /* 0x000ea800000e0000 */
[----:B------:R-:W0:Y:S02]  /*cc90*/  SHFL.IDX PT, R65, R65, 0x1, 0x1c1f ;  /* 0x003c1f0041417f89 */ /* 0x000e2400000e0000 */
.L_x_2040:
[----:B------:R-:W5:Y:S01]  /*cca0*/  LDL R4, [R1+0x30] ;  /* 0x0000300001047983 */ /* 0x000f620000100800 */
[----:B------:R-:W-:Y:S01]  /*ccb0*/  SHF.R.S32.HI R32, RZ, 0x1f, R32 ;  /* 0x0000001fff207819 */ /* 0x000fe20000011420 */
[----:B------:R-:W-:Y:S01]  /*ccc0*/  BSSY B1, `(.L_x_1699) ;  /* 0x0000060000017945 */ /* 0x000fe20003800000 */
[----:B------:R-:W-:Y:S02]  /*ccd0*/  IADD3 R67, R67, 0x40, RZ ;  /* 0x0000004043437810 */ /* 0x000fe40007ffe0ff */
[----:B------:R-:W-:Y:S02]  /*cce0*/  CS2R R26, SRZ ;  /* 0x00000000001a7805 */ /* 0x000fe4000001ff00 */
[----:B------:R-:W-:Y:S02]  /*ccf0*/  LEA.HI R32, R32, R219, RZ, 0x3 ;  /* 0x000000db20207211 */ /* 0x000fe400078f18ff */
[----:B------:R-:W-:Y:S02]  /*cd00*/  CS2R R20, SRZ ;  /* 0x0000000000147805 */ /* 0x000fe4000001ff00 */
[----:B------:R-:W-:-:S02]  /*cd10*/  ISETP.GE.AND P1, PT, R67, R64, PT ;  /* 0x000000404300720c */ /* 0x000fc40003f26270 */
[----:B------:R-:W-:Y:S02]  /*cd20*/  CS2R R12, SRZ ;  /* 0x00000000000c7805 */ /* 0x000fe4000001ff00 */
[----:B------:R-:W-:Y:S02]  /*cd30*/  LOP3.LUT R3, R229, 0x18, R18, 0xf8, !PT ;  /* 0x00000018e5037812 */ /* 0x000fe400078ef812 */
[----:B---34-:R-:W-:Y:S02]  /*cd40*/  CS2R R8, SRZ ;  /* 0x0000000000087805 */ /* 0x018fe4000001ff00 */
[----:B------:R-:W-:Y:S02]  /*cd50*/  SHF.R.U32.HI R5, RZ, 0x3, R229 ;  /* 0x00000003ff057819 */ /* 0x000fe400000116e5 */
[----:B------:R-:W-:Y:S02]  /*cd60*/  CS2R R40, SRZ ;  /* 0x0000000000287805 */ /* 0x000fe4000001ff00 */
[----:B------:R-:W-:-:S02]  /*cd70*/  LOP3.LUT R32, R32, 0xfffffff8, RZ, 0xc0, !PT ;  /* 0xfffffff820207812 */ /* 0x000fc400078ec0ff */
[----:B------:R-:W-:Y:S02]  /*cd80*/  CS2R R34, SRZ ;  /* 0x0000000000227805 */ /* 0x000fe4000001ff00 */
[----:B------:R-:W-:Y:S02]  /*cd90*/  LOP3.LUT R3, R3, R5, RZ, 0x3c, !PT ;  /* 0x0000000503037212 */ /* 0x000fe400078e3cff */
[----:B------:R-:W-:Y:S02]  /*cda0*/  CS2R R28, SRZ ;  /* 0x00000000001c7805 */ /* 0x000fe4000001ff00 */
[----:B------:R-:W-:Y:S01]  /*cdb0*/  CS2R R24, SRZ ;  /* 0x0000000000187805 */ /* 0x000fe2000001ff00 */
[----:B------:R-:W-:Y:S01]  /*cdc0*/  IMAD.IADD R32, R219, 0x1, -R32 ;  /* 0x00000001db207824 */ /* 0x000fe200078e0a20 */
[----:B------:R-:W-:Y:S02]  /*cdd0*/  CS2R R14, SRZ ;  /* 0x00000000000e7805 */ /* 0x000fe4000001ff00 */
[----:B------:R-:W-:-:S02]  /*cde0*/  CS2R R10, SRZ ;  /* 0x00000000000a7805 */ /* 0x000fc4000001ff00 */
[----:B------:R-:W-:Y:S02]  /*cdf0*/  LOP3.LUT P0, RZ, R32, 0x4, RZ, 0xc0, !PT ;  /* 0x0000000420ff7812 */ /* 0x000fe4000780c0ff */
[----:B------:R-:W-:Y:S01]  /*ce00*/  CS2R R32, SRZ ;  /* 0x0000000000207805 */ /* 0x000fe2000001ff00 */
[----:B-----5:R-:W-:-:S04]  /*ce10*/  IMAD.IADD R3, R4, 0x1, R3 ;  /* 0x0000000104037824 */ /* 0x020fc800078e0203 */
[----:B------:R-:W-:Y:S01]  /*ce20*/  IMAD R3, R3, 0x2, R2 ;  /* 0x0000000203037824 */ /* 0x000fe200078e0202 */
[----:B------:R-:W-:Y:S06]  /*ce30*/  @P1 BRA `(.L_x_1700) ;  /* 0x0000000400201947 */ /* 0x000fec0003800000 */
[----:B------:R-:W-:Y:S01]  /*ce40*/  ULDC UR4, c[0x0][0x3f4] ;  /* 0x0000fd0000047ab9 */ /* 0x000fe20000000800 */
[----:B------:R-:W-:Y:S02]  /*ce50*/  SHF.R.S32.HI R5, RZ, 0x1f, R224 ;  /* 0x0000001fff057819 */ /* 0x000fe400000114e0 */
[----:B------:R-:W-:Y:S02]  /*ce60*/  CS2R R40, SRZ ;  /* 0x0000000000287805 */ /* 0x000fe4000001ff00 */
[----:B------:R-:W-:Y:S02]  /*ce70*/  ISETP.GE.AND P4, PT, R224, UR4, PT ;  /* 0x00000004e0007c0c */ /* 0x000fe4000bf86270 */
[----:B------:R-:W-:Y:S02]  /*ce80*/  CS2R R30, SRZ ;  /* 0x00000000001e7805 */ /* 0x000fe4000001ff00 */
[----:B------:R-:W-:Y:S02]  /*ce90*/  ISETP.GE.AND P3, PT, R222, UR4, PT ;  /* 0x00000004de007c0c */ /* 0x000fe4000bf66270 */
[----:B------:R-:W-:-:S02]  /*cea0*/  ISETP.GE.AND P2, PT, R223, UR4, PT ;  /* 0x00000004df007c0c */ /* 0x000fc4000bf46270 */
[----:B------:R-:W-:Y:S02]  /*ceb0*/  ISETP.GE.AND P1, PT, R221, UR4, PT ;  /* 0x00000004dd007c0c */ /* 0x000fe4000bf26270 */
[----:B------:R-:W-:Y:S02]  /*cec0*/  SHF.R.S32.HI R7, RZ, 0x1f, R222 ;  /* 0x0000001fff077819 */ /* 0x000fe400000114de */
[----:B------:R-:W-:Y:S02]  /*ced0*/  SHF.R.S32.HI R4, RZ, 0x1f, R223 ;  /* 0x0000001fff047819 */ /* 0x000fe400000114df */
[----:B------:R-:W-:Y:S01]  /*cee0*/  SHF.R.S32.HI R6, RZ, 0x1f, R221 ;  /* 0x0000001fff067819 */ /* 0x000fe200000114dd */
[C---:B------:R-:W-:Y:S01]  /*cef0*/  @!P4 IMAD.SHL.U32 R24, R224.reuse, 0x2, RZ ;  /* 0x00000002e018c824 */ /* 0x040fe200078e00ff */
[----:B------:R-:W-:Y:S01]  /*cf00*/  @!P4 SHF.L.U64.HI R5, R224, 0x1, R5 ;  /* 0x00000001e005c819 */ /* 0x000fe20000010205 */
[C---:B------:R-:W-:Y:S01]  /*cf10*/  @!P3 IMAD.SHL.U32 R14, R222.reuse, 0x2, RZ ;  /* 0x00000002de0eb824 */ /* 0x040fe200078e00ff */
[----:B------:R-:W-:Y:S01]  /*cf20*/  @!P3 SHF.L.U64.HI R7, R222, 0x1, R7 ;  /* 0x00000001de07b819 */ /* 0x000fe20000010207 */
[----:B------:R-:W-:Y:S01]  /*cf30*/  @!P2 IMAD.SHL.U32 R10, R223, 0x2, RZ ;  /* 0x00000002df0aa824 */ /* 0x000fe200078e00ff */
[----:B-1----:R-:W-:-:S02]  /*cf40*/  @!P4 IADD3 R26, P5, R63, R24, RZ ;  /* 0x000000183f1ac210 */ /* 0x002fc40007fbe0ff */
[----:B0-----:R-:W-:Y:S02]  /*cf50*/  @!P4 IADD3 R24, P6, R65, R24, RZ ;  /* 0x000000184118c210 */ /* 0x001fe40007fde0ff */
[----:B------:R-:W-:Y:S02]  /*cf60*/  @!P4 IADD3.X R27, R62, R5, RZ, P5, !PT ;  /* 0x000000053e1bc210 */ /* 0x000fe40002ffe4ff */
[-C--:B------:R-:W-:Y:S01]  /*cf70*/  @!P3 IADD3 R20, P5, R63, R14.reuse, RZ ;  /* 0x0000000e3f14b210 */ /* 0x080fe20007fbe0ff */
[----:B--2---:R-:W-:Y:S01]  /*cf80*/  @!P4 IMAD.X R25, R0, 0x1, R5, P6 ;  /* 0x000000010019c824 */ /* 0x004fe200030e0605 */
[----:B------:R-:W-:Y:S02]  /*cf90*/  @!P3 IADD3 R14, P6, R65, R14, RZ ;  /* 0x0000000e410eb210 */ /* 0x000fe40007fde0ff */
[----:B------:R-:W-:Y:S01]  /*cfa0*/  @!P2 SHF.L.U64.HI R9, R223, 0x1, R4 ;  /* 0x00000001df09a819 */ /* 0x000fe20000010204 */
[--C-:B------:R-:W-:Y:S01]  /*cfb0*/  @!P3 IMAD.X R21, R62, 0x1, R7.reuse, P5 ;  /* 0x000000013e15b824 */ /* 0x100fe200028e0607 */
[-C--:B------:R-:W-:Y:S01]  /*cfc0*/  @!P2 IADD3 R12, P5, R63, R10.reuse, RZ ;  /* 0x0000000a3f0ca210 */ /* 0x080fe20007fbe0ff */
[C---:B------:R-:W-:Y:S01]  /*cfd0*/  @!P1 IMAD.SHL.U32 R4, R221.reuse, 0x2, RZ ;  /* 0x00000002dd049824 */ /* 0x040fe200078e00ff */
[----:B------:R-:W-:Y:S01]  /*cfe0*/  @!P1 SHF.L.U64.HI R29, R221, 0x1, R6 ;  /* 0x00000001dd1d9819 */ /* 0x000fe20000010206 */
[----:B------:R-:W-:Y:S01]  /*cff0*/  @!P3 IMAD.X R15, R0, 0x1, R7, P6 ;  /* 0x00000001000fb824 */ /* 0x000fe200030e0607 */
[----:B------:R-:W-:-:S02]  /*d000*/  @!P2 IADD3 R10, P6, R65, R10, RZ ;  /* 0x0000000a410aa210 */ /* 0x000fc40007fde0ff */
[----:B------:R-:W-:Y:S02]  /*d010*/  @!P2 IADD3.X R13, R62, R9, RZ, P5, !PT ;  /* 0x000000093e0da210 */ /* 0x000fe40002ffe4ff */
[-C--:B------:R-:W-:Y:S01]  /*d020*/  @!P1 IADD3 R8, P5, R63, R4.reuse, RZ ;  /* 0x000000043f089210 */ /* 0x080fe20007fbe0ff */
[----:B------:R-:W-:Y:S01]  /*d030*/  @!P2 IMAD.X R11, R0, 0x1, R9, P6 ;  /* 0x00000001000ba824 */ /* 0x000fe200030e0609 */
[----:B------:R-:W-:Y:S02]  /*d040*/  ISETP.GE.AND P6, PT, R196, UR4, PT ;  /* 0x00000004c4007c0c */ /* 0x000fe4000bfc6270 */
[----:B------:R-:W-:Y:S01]  /*d050*/  SHF.R.S32.HI R34, RZ, 0x1f, R225 ;  /* 0x0000001fff227819 */ /* 0x000fe200000114e1 */
[----:B------:R-:W-:Y:S01]  /*d060*/  @!P1 IMAD.X R9, R62, 0x1, R29, P5 ;  /* 0x000000013e099824 */ /* 0x000fe200028e061d */
[----:B------:R-:W-:-:S05]  /*d070*/  @!P1 IADD3 R4, P5, R65, R4, RZ ;  /* 0x0000000441049210 */ /* 0x000fca0007fbe0ff */
[----:B------:R-:W-:Y:S01]  /*d080*/  @!P1 IMAD.X R5, R0, 0x1, R29, P5 ;  /* 0x0000000100059824 */ /* 0x000fe200028e061d */
[----:B------:R-:W-:-:S03]  /*d090*/  ISETP.GE.AND P5, PT, R225, UR4, PT ;  /* 0x00000004e1007c0c */ /* 0x000fc6000bfa6270 */
[----:B------:R-:W-:Y:S01]  /*d0a0*/  @!P6 MOV R6, R65 ;  /* 0x000000410006e202 */ /* 0x000fe20000000f00 */
[----:B------:R-:W-:Y:S02]  /*d0b0*/  @!P6 IMAD.MOV.U32 R28, RZ, RZ, R63 ;  /* 0x000000ffff1ce224 */ /* 0x000fe400078e003f */
[----:B------:R-:W-:Y:S02]  /*d0c0*/  @!P6 IMAD.MOV.U32 R29, RZ, RZ, R62 ;  /* 0x000000ffff1de224 */ /* 0x000fe400078e003e */
[----:B------:R-:W-:Y:S02]  /*d0d0*/  @!P6 IMAD.MOV.U32 R7, RZ, RZ, R0 ;  /* 0x000000ffff07e224 */ /* 0x000fe400078e0000 */
[----:B------:R-:W-:-:S04]  /*d0e0*/  @!P6 IMAD.WIDE R28, R196, 0x2, R28 ;  /* 0x00000002c41ce825 */ /* 0x000fc800078e021c */
[----:B------:R-:W-:Y:S01]  /*d0f0*/  @!P6 IMAD.WIDE R6, R196, 0x2, R6 ;  /* 0x00000002c406e825 */ /* 0x000fe200078e0206 */
[----:B------:R0:W5:Y:S03]  /*d100*/  @!P6 LD.E.64 R40, desc[UR60][R28.64] ;  /* 0x0000003c1c28e980 */ /* 0x000166000c101b00 */
[C---:B------:R-:W-:Y:S01]  /*d110*/  @!P5 IMAD.SHL.U32 R32, R225.reuse, 0x2, RZ ;  /* 0x00000002e120d824 */ /* 0x040fe200078e00ff */
[----:B------:R1:W5:Y:S01]  /*d120*/  @!P6 LD.E.64 R30, desc[UR60][R6.64] ;  /* 0x0000003c061ee980 */ /* 0x000362000c101b00 */
[----:B------:R-:W-:Y:S02]  /*d130*/  @!P5 SHF.L.U64.HI R33, R225, 0x1, R34 ;  /* 0x00000001e121d819 */ /* 0x000fe40000010222 */
[----:B------:R-:W-:Y:S02]  /*d140*/  CS2R R34, SRZ ;  /* 0x0000000000227805 */ /* 0x000fe4000001ff00 */
[----:B0-----:R-:W-:-:S04]  /*d150*/  CS2R R28, SRZ ;  /* 0x00000000001c7805 */ /* 0x001fc8000001ff00 */
[----:B------:R0:W5:Y:S01]  /*d160*/  @!P4 LD.E.64 R34, desc[UR60][R26.64] ;  /* 0x0000003c1a22c980 */ /* 0x000162000c101b00 */
[----:B-1----:R-:W-:-:S03]  /*d170*/  @!P5 IADD3 R6, P6, R63, R32, RZ ;  /* 0x000000203f06d210 */ /* 0x002fc60007fde0ff */
[----:B------:R1:W5:Y:S02]  /*d180*/  @!P3 LD.E.64 R28, desc[UR60][R20.64] ;  /* 0x0000003c141cb980 */ /* 0x000364000c101b00 */
[----:B------:R-:W-:Y:S01]  /*d190*/  @!P5 IMAD.X R7, R62, 0x1, R33, P6 ;  /* 0x000000013e07d824 */ /* 0x000fe200030e0621 */
[----:B------:R-:W-:Y:S02]  /*d1a0*/  @!P5 IADD3 R62, P6, R65, R32, RZ ;  /* 0x00000020413ed210 */ /* 0x000fe40007fde0ff */
[----:B0-----:R-:W-:-:S03]  /*d1b0*/  CS2R R26, SRZ ;  /* 0x00000000001a7805 */ /* 0x001fc6000001ff00 */
[----:B------:R-:W-:Y:S01]  /*d1c0*/  @!P5 IMAD.X R63, R0, 0x1, R33, P6 ;  /* 0x00000001003fd824 */ /* 0x000fe200030e0621 */
[----:B------:R-:W-:Y:S02]  /*d1d0*/  CS2R R32, SRZ ;  /* 0x0000000000207805 */ /* 0x000fe4000001ff00 */
[----:B-1----:R-:W-:Y:S01]  /*d1e0*/  CS2R R20, SRZ ;  /* 0x0000000000147805 */ /* 0x002fe2000001ff00 */
[----:B------:R0:W5:Y:S04]  /*d1f0*/  @!P3 LD.E.64 R26, desc[UR60][R14.64] ;  /* 0x0000003c0e1ab980 */ /* 0x000168000c101b00 */
[----:B------:R1:W5:Y:S04]  /*d200*/  @!P4 LD.E.64 R32, desc[UR60][R24.64] ;  /* 0x0000003c1820c980 */ /* 0x000368000c101b00 */
[----:B------:R2:W5:Y:S01]  /*d210*/  @!P2 LD.E.64 R20, desc[UR60][R10.64] ;  /* 0x0000003c0a14a980 */ /* 0x000562000c101b00 */
[----:B0-----:R-:W-:-:S02]  /*d220*/  CS2R R14, SRZ ;  /* 0x00000000000e7805 */ /* 0x001fc4000001ff00 */
[----:B-1----:R-:W-:-:S04]  /*d230*/  CS2R R24, SRZ ;  /* 0x0000000000187805 */ /* 0x002fc8000001ff00 */
[----:B------:R0:W5:Y:S01]  /*d240*/  @!P1 LD.E.64 R14, desc[UR60][R8.64] ;  /* 0x0000003c080e9980 */ /* 0x000162000c101b00 */
[----:B--2---:R-:W-:-:S03]  /*d250*/  CS2R R10, SRZ ;  /* 0x00000000000a7805 */ /* 0x004fc6000001ff00 */
[----:B------:R1:W5:Y:S04]  /*d260*/  @!P2 LD.E.64 R24, desc[UR60][R12.64] ;  /* 0x0000003c0c18a980 */ /* 0x000368000c101b00 */
[----:B------:R3:W5:Y:S01]  /*d270*/  @!P5 LD.E.64 R10, desc[UR60][R6.64] ;  /* 0x0000003c060ad980 */ /* 0x000762000c101b00 */
[----:B0-----:R-:W-:Y:S02]  /*d280*/  CS2R R8, SRZ ;  /* 0x0000000000087805 */ /* 0x001fe4000001ff00 */
[----:B-1----:R-:W-:-:S04]  /*d290*/  CS2R R12, SRZ ;  /* 0x00000000000c7805 */ /* 0x002fc8000001ff00 */
[----:B------:R3:W5:Y:S04]  /*d2a0*/  @!P5 LD.E.64 R8, desc[UR60][R62.64] ;  /* 0x0000003c3e08d980 */ /* 0x000768000c101b00 */
[----:B------:R3:W5:Y:S02]  /*d2b0*/  @!P1 LD.E.64 R12, desc[UR60][R4.64] ;  /* 0x0000003c040c9980 */ /* 0x000764000c101b00 */
.L_x_1700:
[----:B------:R-:W-:Y:S05]  /*d2c0*/  BSYNC B1 ;  /* 0x0000000000017941 */ /* 0x000fea0003800000 */
.L_x_1699:
[----:B0--3--:R-:W3:Y:S01]  /*d2d0*/  LDL R62, [R1+0x50] ;  /* 0x00005000013e7983 */ /* 0x009ee20000100800 */
[----:B-----5:R-:W-:Y:S01]  /*d2e0*/  IMAD.MOV.U32 R5, RZ, RZ, R30 ;  /* 0x000000ffff057224 */ /* 0x020fe200078e001e */
[C---:B--2---:R-:W-:Y:S01]  /*d2f0*/  IADD3 R0, R3.reuse, 0x12440, RZ ;  /* 0x0001244003007810 */ /* 0x044fe20007ffe0ff */
[----:B------:R-:W-:Y:S01]  /*d300*/  VIADD R6, R3, 0x12400 ;  /* 0x0001240003067836 */ /* 0x000fe20000000000 */
[----:B------:R-:W-:Y:S01]  /*d310*/  VIADDMNMX R64, R64, -R81, 0x80, PT ;  /* 0x0000008040407446 */ /* 0x000fe20003800951 */
[----:B------:R-:W-:Y:S01]  /*d320*/  IMAD.MOV.U32 R7, RZ, RZ, R33 ;  /* 0x000000ffff077224 */ /* 0x000fe200078e0021 */
[----:B------:R-:W-:Y:S01]  /*d330*/  PRMT R86, R5, 0x7610, R86 ;  /* 0x0000761005567816 */ /* 0x000fe20000000056 */
[----:B------:R-:W-:Y:S01]  /*d340*/  IMAD.MOV.U32 R5, RZ, RZ, R31 ;  /* 0x000000ffff057224 */ /* 0x000fe200078e001f */
[----:B------:R-:W-:Y:S01]  /*d350*/  BSSY B1, `(.L_x_1701) ;  /* 0x000002b000017945 */ /* 0x000fe20003800000 */
[----:B------:R-:W-:Y:S01]  /*d360*/  @P0 VIADD R0, R6, 0xffffffc0 ;  /* 0xffffffc006000836 */ /* 0x000fe20000000000 */
[----:B------:R-:W-:Y:S01]  /*d370*/  ISETP.GE.AND P1, PT, R219, R64, PT ;  /* 0x00000040db00720c */ /* 0x000fe20003f26270 */
[----:B------:R-:W-:Y:S01]  /*d380*/  IMAD.MOV.U32 R6, RZ, RZ, R32 ;  /* 0x000000ffff067224 */ /* 0x000fe200078e0020 */
[----:B------:R-:W-:Y:S01]  /*d390*/  PRMT R86, R86, 0x5410, R5 ;  /* 0x0000541056567816 */ /* 0x000fe20000000005 */
[----:B-1----:R-:W-:-:S03]  /*d3a0*/  IMAD.MOV.U32 R63, RZ, RZ, R34 ;  /* 0x000000ffff3f7224 */ /* 0x002fc600078e0022 */
[----:B------:R-:W-:Y:S01]  /*d3b0*/  PRMT R83, R6, 0x5410, R7 ;  /* 0x0000541006537816 */ /* 0x000fe20000000007 */
[----:B------:R-:W-:Y:S01]  /*d3c0*/  IMAD.MOV.U32 R6, RZ, RZ, R26 ;  /* 0x000000ffff067224 */ /* 0x000fe200078e001a */
        /* <DEDUP_REMOVED lines=15> */
[----:B------:R-:W-:Y:S02]  /*d4c0*/  PRMT R67, R7, 0x5410, R63 ;  /* 0x0000541007437816 */ /* 0x000fe4000000003f */
[----:B---3--:R-:W-:-:S04]  /*d4d0*/  LEA.HI R4, R62, R62, RZ, 0x1 ;  /* 0x0000003e3e047211 */ /* 0x008fc800078f08ff */
[----:B------:R-:W-:-:S04]  /*d4e0*/  LOP3.LUT R4, R4, 0xfffffffe, RZ, 0xc0, !PT ;  /* 0xfffffffe04047812 */ /* 0x000fc800078ec0ff */
[----:B------:R-:W-:Y:S01]  /*d4f0*/  IADD3 R4, R62, -R4, RZ ;  /* 0x800000043e047210 */ /* 0x000fe20007ffe0ff */
[----:B------:R-:W-:-:S03]  /*d500*/  IMAD.MOV.U32 R62, RZ, RZ, R20 ;  /* 0x000000ffff3e7224 */ /* 0x000fc600078e0014 */
[----:B------:R-:W-:Y:S01]  /*d510*/  SHF.L.U32 R5, R4, 0x1f, RZ ;  /* 0x0000001f04057819 */ /* 0x000fe200000006ff */
[----:B------:R-:W-:Y:S01]  /*d520*/  IMAD.MOV.U32 R4, RZ, RZ, R21 ;  /* 0x000000ffff047224 */ /* 0x000fe200078e0015 */
[----:B------:R-:W-:Y:S01]  /*d530*/  PRMT R72, R62, 0x7610, R72 ;  /* 0x000076103e487816 */ /* 0x000fe20000000048 */
[----:B------:R-:W-:Y:S01]  /*d540*/  IMAD.MOV.U32 R62, RZ, RZ, R8 ;  /* 0x000000ffff3e7224 */ /* 0x000fe200078e0008 */
[----:B------:R-:W0:Y:S02]  /*d550*/  SYNCS.PHASECHK.TRANS64.TRYWAIT P0, [R2+URZ+0x30800], R5 ;  /* 0x03080005020075a7 */ /* 0x000e24000800017f */
[----:B------:R-:W-:Y:S01]  /*d560*/  PRMT R72, R72, 0x5410, R4 ;  /* 0x0000541048487816 */ /* 0x000fe20000000004 */
[----:B------:R-:W-:-:S05]  /*d570*/  IMAD.MOV.U32 R4, RZ, RZ, R9 ;  /* 0x000000ffff047224 */ /* 0x000fca00078e0009 */
[----:B------:R-:W-:Y:S02]  /*d580*/  PRMT R62, R62, 0x5410, R4 ;  /* 0x000054103e3e7816 */ /* 0x000fe40000000004 */
[----:B------:R-:W-:-:S04]  /*d590*/  MOV R4, R35 ;  /* 0x0000002300047202 */ /* 0x000fc80000000f00 */
[----:B------:R-:W-:Y:S01]  /*d5a0*/  PRMT R84, R84, 0x5410, R4 ;  /* 0x0000541054547816 */ /* 0x000fe20000000004 */
[----:B------:R-:W-:-:S05]  /*d5b0*/  IMAD.MOV.U32 R4, RZ, RZ, R24 ;  /* 0x000000ffff047224 */ /* 0x000fca00078e0018 */
[----:B------:R-:W-:Y:S01]  /*d5c0*/  PRMT R73, R4, 0x5410, R6 ;  /* 0x0000541004497816 */ /* 0x000fe20000000006 */
[----:B------:R-:W-:Y:S02]  /*d5d0*/  IMAD.MOV.U32 R4, RZ, RZ, R10 ;  /* 0x000000ffff047224 */ /* 0x000fe400078e000a */
[----:B------:R-:W-:Y:S01]  /*d5e0*/  IMAD.MOV.U32 R6, RZ, RZ, R11 ;  /* 0x000000ffff067224 */ /* 0x000fe200078e000b */
[----:B0-----:R-:W-:Y:S06]  /*d5f0*/  @!P0 BRA `(.L_x_1702) ;  /* 0x0000021400cc8947 */ /* 0x001fec0003800000 */
.L_x_2041:
[----:B------:R-:W-:Y:S05]  /*d600*/  BSYNC B1 ;  /* 0x0000000000017941 */ /* 0x000fea0003800000 */
.L_x_1701:
        /* <DEDUP_REMOVED lines=13> */
[--C-:B------:R-:W-:Y:S01]  /*d6e0*/  SHF.R.U32.HI R93, RZ, 0x10, R59.reuse ;  /* 0x00000010ff5d7819 */ /* 0x100fe2000001163b */
[----:B------:R-:W-:Y:S01]  /*d6f0*/  HADD2.F32 R89, -RZ, R89.H0_H0 ;  /* 0x20000059ff597230 */ /* 0x000fe20000004100 */
[----:B------:R-:W-:Y:S01]  /*d700*/  SHF.R.U64 R58, R58, 0x10, R59 ;  /* 0x000000103a3a7819 */ /* 0x000fe2000000123b */
[----:B------:R-:W-:Y:S01]  /*d710*/  HADD2.F32 R59, -RZ, R80.H0_H0 ;  /* 0x20000050ff3b7230 */ /* 0x000fe20000004100 */
[--C-:B------:R-:W-:Y:S01]  /*d720*/  SHF.R.U32.HI R91, RZ, 0x10, R61.reuse ;  /* 0x00000010ff5b7819 */ /* 0x100fe2000001163d */
[----:B------:R-:W-:Y:S01]  /*d730*/  HADD2.F32 R93, -RZ, R93.H0_H0 ;  /* 0x2000005dff5d7230 */ /* 0x000fe20000004100 */
[----:B------:R-:W-:Y:S01]  /*d740*/  SHF.R.U64 R60, R60, 0x10, R61 ;  /* 0x000000103c3c7819 */ /* 0x000fe2000000123d */
[----:B------:R-:W-:Y:S02]  /*d750*/  HADD2.F32 R58, -RZ, R58.H0_H0 ;  /* 0x2000003aff3a7230 */ /* 0x000fe40000004100 */
[----:B------:R-:W-:-:S02]  /*d760*/  HADD2.F32 R91, -RZ, R91.H0_H0 ;  /* 0x2000005bff5b7230 */ /* 0x000fc40000004100 */
[----:B------:R-:W-:Y:S02]  /*d770*/  HADD2.F32 R60, -RZ, R60.H0_H0 ;  /* 0x2000003cff3c7230 */ /* 0x000fe40000004100 */
[--C-:B0-----:R-:W-:Y:S02]  /*d780*/  HADD2.F32 R80, -RZ, R7.reuse.H0_H0 ;  /* 0x20000007ff507230 */ /* 0x101fe40000004100 */
[----:B------:R-:W-:Y:S02]  /*d790*/  HADD2.F32 R7, -RZ, R7.H1_H1 ;  /* 0x30000007ff077230 */ /* 0x000fe40000004100 */
[--C-:B------:R-:W-:Y:S02]  /*d7a0*/  HADD2.F32 R92, -RZ, R4.reuse.H1_H1 ;  /* 0x30000004ff5c7230 */ /* 0x100fe40000004100 */
[----:B------:R-:W-:Y:S02]  /*d7b0*/  HADD2.F32 R82, -RZ, R4.H0_H0 ;  /* 0x20000004ff527230 */ /* 0x000fe40000004100 */
[----:B------:R-:W-:Y:S01]  /*d7c0*/  FMUL.FTZ R95, R7, R93 ;  /* 0x0000005d075f7220 */ /* 0x000fe20000410000 */
[----:B------:R-:W-:-:S02]  /*d7d0*/  HADD2.F32 R4, -RZ, R6.H0_H0 ;  /* 0x20000006ff047230 */ /* 0x000fc40000004100 */
[-C--:B------:R-:W-:Y:S01]  /*d7e0*/  FMUL.FTZ R94, R7, R91.reuse ;  /* 0x0000005b075e7220 */ /* 0x080fe20000410000 */
[----:B------:R-:W-:Y:S02]  /*d7f0*/  HADD2.F32 R61, -RZ, R6.H1_H1 ;  /* 0x30000006ff3d7230 */ /* 0x000fe40000004100 */
[----:B------:R-:W-:Y:S01]  /*d800*/  FFMA.FTZ R7, R80, R91, -R95 ;  /* 0x0000005b50077223 */ /* 0x000fe2000001085f */
[--C-:B------:R-:W-:Y:S02]  /*d810*/  HADD2.F32 R6, -RZ, R5.reuse.H0_H0 ;  /* 0x20000005ff067230 */ /* 0x100fe40000004100 */
[C---:B------:R-:W-:Y:S01]  /*d820*/  FMUL.FTZ R91, R92.reuse, R89 ;  /* 0x000000595c5b7220 */ /* 0x040fe20000410000 */
[----:B------:R-:W-:Y:S02]  /*d830*/  HADD2.F32 R81, -RZ, R5.H1_H1 ;  /* 0x30000005ff517230 */ /* 0x000fe40000004100 */
[----:B------:R-:W-:Y:S01]  /*d840*/  FMUL.FTZ R5, R92, R59 ;  /* 0x0000003b5c057220 */ /* 0x000fe20000410000 */
[----:B------:R-:W-:-:S03]  /*d850*/  FFMA.FTZ R80, R80, R93, R94 ;  /* 0x0000005d50507223 */ /* 0x000fc6000001005e */
[C---:B------:R-:W-:Y:S01]  /*d860*/  FFMA.FTZ R5, R82.reuse, R89, -R5 ;  /* 0x0000005952057223 */ /* 0x040fe20000010805 */
[--C-:B------:R-:W-:Y:S02]  /*d870*/  HADD2.F32 R89, -RZ, R90.reuse.H1_H1 ;  /* 0x3000005aff597230 */ /* 0x100fe40000004100 */
[----:B------:R-:W-:Y:S01]  /*d880*/  FFMA.FTZ R82, R82, R59, R91 ;  /* 0x0000003b52527223 */ /* 0x000fe2000001005b */
[----:B------:R-:W-:Y:S02]  /*d890*/  HADD2.F32 R90, -RZ, R90.H0_H0 ;  /* 0x2000005aff5a7230 */ /* 0x000fe40000004100 */
[C---:B------:R-:W-:Y:S01]  /*d8a0*/  FMUL.FTZ R59, R81.reuse, R58 ;  /* 0x0000003a513b7220 */ /* 0x040fe20000410000 */
[----:B------:R-:W-:Y:S01]  /*d8b0*/  FMUL.FTZ R81, R81, R60 ;  /* 0x0000003c51517220 */ /* 0x000fe20000410000 */
[C---:B------:R-:W-:Y:S01]  /*d8c0*/  FMUL.FTZ R91, R61.reuse, R89 ;  /* 0x000000593d5b7220 */ /* 0x040fe20000410000 */
[----:B------:R-:W-:Y:S01]  /*d8d0*/  F2FP.F16.F32.PACK_AB R7, R80, R7 ;  /* 0x000000075007723e */ /* 0x000fe200000000ff */
[----:B------:R-:W-:Y:S01]  /*d8e0*/  FMUL.FTZ R92, R61, R90 ;  /* 0x0000005a3d5c7220 */ /* 0x000fe20000410000 */
[----:B------:R-:W-:Y:S01]  /*d8f0*/  FFMA.FTZ R59, R6, R60, -R59 ;  /* 0x0000003c063b7223 */ /* 0x000fe2000001083b */
[----:B------:R-:W-:Y:S01]  /*d900*/  FFMA.FTZ R91, R4, R90, -R91 ;  /* 0x0000005a045b7223 */ /* 0x000fe2000001085b */
[----:B------:R-:W-:Y:S01]  /*d910*/  FFMA.FTZ R58, R6, R58, R81 ;  /* 0x0000003a063a7223 */ /* 0x000fe20000010051 */
[----:B------:R-:W-:Y:S01]  /*d920*/  FFMA.FTZ R92, R4, R89, R92 ;  /* 0x00000059045c7223 */ /* 0x000fe2000001005c */
[----:B------:R-:W-:-:S03]  /*d930*/  F2FP.F16.F32.PACK_AB R4, R82, R5 ;  /* 0x000000055204723e */ /* 0x000fc600000000ff */
[----:B------:R-:W-:Y:S02]  /*d940*/  F2FP.F16.F32.PACK_AB R5, R58, R59 ;  /* 0x0000003b3a05723e */ /* 0x000fe400000000ff */
[----:B------:R-:W-:-:S05]  /*d950*/  F2FP.F16.F32.PACK_AB R6, R92, R91 ;  /* 0x0000005b5c06723e */ /* 0x000fca00000000ff */
[----:B------:R1:W-:Y:S02]  /*d960*/  STS.128 [R3+0x12400], R4 ;  /* 0x0124000403007388 */ /* 0x0003e40000000c00 */
.L_x_1706:
[----:B------:R-:W-:Y:S05]  /*d970*/  BSYNC B2 ;  /* 0x0000000000027941 */ /* 0x000fea0003800000 */
.L_x_1705:
[----:B------:R-:W-:Y:S04]  /*d980*/  BSSY B2, `(.L_x_1707) ;  /* 0x000002c000027945 */ /* 0x000fe80003800000 */
[----:B------:R-:W-:Y:S05]  /*d990*/  @P1 BRA `(.L_x_1708) ;  /* 0x0000000000a81947 */ /* 0x000fea0003800000 */
[----:B01----:R-:W0:Y:S01]  /*d9a0*/  LDS.128 R4, [R0] ;  /* 0x0000000000047984 */ /* 0x003e220000000c00 */
[----:B------:R-:W-:Y:S01]  /*d9b0*/  SHF.R.U32.HI R60, RZ, 0x10, R57 ;  /* 0x00000010ff3c7819 */ /* 0x000fe20000011639 */
[--C-:B------:R-:W-:Y:S01]  /*d9c0*/  HADD2.F32 R59, -RZ, R88.reuse.H1_H1 ;  /* 0x30000058ff3b7230 */ /* 0x100fe20000004100 */
[----:B------:R-:W-:Y:S01]  /*d9d0*/  SHF.R.U32.HI R61, RZ, 0x10, R55 ;  /* 0x00000010ff3d7819 */ /* 0x000fe20000011637 */
[----:B------:R-:W-:Y:S01]  /*d9e0*/  HADD2.F32 R88, -RZ, R88.H0_H0 ;  /* 0x20000058ff587230 */ /* 0x000fe20000004100 */
[----:B------:R-:W-:Y:S01]  /*d9f0*/  SHF.R.U64 R56, R56, 0x10, R57 ;  /* 0x0000001038387819 */ /* 0x000fe20000001239 */
[----:B------:R-:W-:Y:S01]  /*da00*/  HADD2.F32 R60, -RZ, R60.H0_H0 ;  /* 0x2000003cff3c7230 */ /* 0x000fe20000004100 */
[----:B------:R-:W-:Y:S01]  /*da10*/  SHF.R.U64 R89, R54, 0x10, R55 ;  /* 0x0000001036597819 */ /* 0x000fe20000001237 */
[----:B------:R-:W-:Y:S02]  /*da20*/  HADD2.F32 R61, -RZ, R61.H0_H0 ;  /* 0x2000003dff3d7230 */ /* 0x000fe40000004100 */
[----:B------:R-:W-:-:S02]  /*da30*/  HADD2.F32 R56, -RZ, R56.H0_H0 ;  /* 0x20000038ff387230 */ /* 0x000fc40000004100 */
[--C-:B0-----:R-:W-:Y:S02]  /*da40*/  HADD2.F32 R58, -RZ, R7.reuse.H1_H1 ;  /* 0x30000007ff3a7230 */ /* 0x101fe40000004100 */
[----:B------:R-:W-:Y:S02]  /*da50*/  HADD2.F32 R57, -RZ, R7.H0_H0 ;  /* 0x20000007ff397230 */ /* 0x000fe40000004100 */
[--C-:B------:R-:W-:Y:S02]  /*da60*/  HADD2.F32 R7, -RZ, R4.reuse.H0_H0 ;  /* 0x20000004ff077230 */ /* 0x100fe40000004100 */
[C---:B------:R-:W-:Y:S01]  /*da70*/  FMUL.FTZ R80, R58.reuse, R61 ;  /* 0x0000003d3a507220 */ /* 0x040fe20000410000 */
[----:B------:R-:W-:Y:S02]  /*da80*/  HADD2.F32 R4, -RZ, R4.H1_H1 ;  /* 0x30000004ff047230 */ /* 0x000fe40000004100 */
[----:B------:R-:W-:Y:S01]  /*da90*/  FMUL.FTZ R82, R58, R60 ;  /* 0x0000003c3a527220 */ /* 0x000fe20000410000 */
[----:B------:R-:W-:-:S02]  /*daa0*/  HADD2.F32 R54, -RZ, R6.H0_H0 ;  /* 0x20000006ff367230 */ /* 0x000fc40000004100 */
[C---:B------:R-:W-:Y:S01]  /*dab0*/  FFMA.FTZ R80, R57.reuse, R60, -R80 ;  /* 0x0000003c39507223 */ /* 0x040fe20000010850 */
[----:B------:R-:W-:Y:S02]  /*dac0*/  HADD2.F32 R55, -RZ, R6.H1_H1 ;  /* 0x30000006ff377230 */ /* 0x000fe40000004100 */
[----:B------:R-:W-:Y:S01]  /*dad0*/  FFMA.FTZ R81, R57, R61, R82 ;  /* 0x0000003d39517223 */ /* 0x000fe20000010052 */
[C---:B------:R-:W-:Y:S01]  /*dae0*/  FMUL.FTZ R58, R4.reuse, R88 ;  /* 0x00000058043a7220 */ /* 0x040fe20000410000 */
[----:B------:R-:W-:Y:S02]  /*daf0*/  HADD2.F32 R57, -RZ, R85.H1_H1 ;  /* 0x30000055ff397230 */ /* 0x000fe40000004100 */
[-C--:B------:R-:W-:Y:S01]  /*db00*/  FMUL.FTZ R60, R4, R59.reuse ;  /* 0x0000003b043c7220 */ /* 0x080fe20000410000 */
[----:B------:R-:W-:Y:S02]  /*db10*/  HADD2.F32 R6, -RZ, R5.H0_H0 ;  /* 0x20000005ff067230 */ /* 0x000fe40000004100 */
[----:B------:R-:W-:Y:S01]  /*db20*/  FFMA.FTZ R58, R7, R59, -R58 ;  /* 0x0000003b073a7223 */ /* 0x000fe2000001083a */
[----:B------:R-:W-:-:S02]  /*db30*/  HADD2.F32 R85, -RZ, R85.H0_H0 ;  /* 0x20000055ff557230 */ /* 0x000fc40000004100 */
[----:B------:R-:W-:Y:S01]  /*db40*/  FFMA.FTZ R59, R7, R88, R60 ;  /* 0x00000058073b7223 */ /* 0x000fe2000001003c */
[----:B------:R-:W-:Y:S02]  /*db50*/  HADD2.F32 R5, -RZ, R5.H1_H1 ;  /* 0x30000005ff057230 */ /* 0x000fe40000004100 */
[C---:B------:R-:W-:Y:S01]  /*db60*/  FMUL.FTZ R61, R55.reuse, R57 ;  /* 0x00000039373d7220 */ /* 0x040fe20000410000 */
[----:B------:R-:W-:Y:S02]  /*db70*/  HADD2.F32 R4, -RZ, R89.H0_H0 ;  /* 0x20000059ff047230 */ /* 0x000fe40000004100 */
[-C--:B------:R-:W-:Y:S01]  /*db80*/  FMUL.FTZ R60, R55, R85.reuse ;  /* 0x00000055373c7220 */ /* 0x080fe20000410000 */
[C---:B------:R-:W-:Y:S01]  /*db90*/  FMUL.FTZ R55, R5.reuse, R56 ;  /* 0x0000003805377220 */ /* 0x040fe20000410000 */
[C---:B------:R-:W-:Y:S01]  /*dba0*/  FFMA.FTZ R61, R54.reuse, R85, -R61 ;  /* 0x00000055363d7223 */ /* 0x040fe2000001083d */
[-C--:B------:R-:W-:Y:S01]  /*dbb0*/  FMUL.FTZ R7, R5, R4.reuse ;  /* 0x0000000405077220 */ /* 0x080fe20000410000 */
[----:B------:R-:W-:Y:S01]  /*dbc0*/  FFMA.FTZ R60, R54, R57, R60 ;  /* 0x00000039363c7223 */ /* 0x000fe2000001003c */
[C---:B------:R-:W-:Y:S01]  /*dbd0*/  FFMA.FTZ R54, R6.reuse, R4, R55 ;  /* 0x0000000406367223 */ /* 0x040fe20000010037 */
[----:B------:R-:W-:Y:S01]  /*dbe0*/  F2FP.F16.F32.PACK_AB R4, R59, R58 ;  /* 0x0000003a3b04723e */ /* 0x000fe200000000ff */
[----:B------:R-:W-:Y:S01]  /*dbf0*/  FFMA.FTZ R5, R6, R56, -R7 ;  /* 0x0000003806057223 */ /* 0x000fe20000010807 */
[----:B------:R-:W-:-:S02]  /*dc00*/  F2FP.F16.F32.PACK_AB R7, R81, R80 ;  /* 0x000000505107723e */ /* 0x000fc400000000ff */
[----:B------:R-:W-:Y:S02]  /*dc10*/  F2FP.F16.F32.PACK_AB R6, R60, R61 ;  /* 0x0000003d3c06723e */ /* 0x000fe400000000ff */
[----:B------:R-:W-:-:S05]  /*dc20*/  F2FP.F16.F32.PACK_AB R5, R54, R5 ;  /* 0x000000053605723e */ /* 0x000fca00000000ff */
[----:B------:R2:W-:Y:S02]  /*dc30*/  STS.128 [R0], R4 ;  /* 0x0000000400007388 */ /* 0x0005e40000000c00 */
.L_x_1708:
[----:B------:R-:W-:Y:S05]  /*dc40*/  BSYNC B2 ;  /* 0x0000000000027941 */ /* 0x000fea0003800000 */
.L_x_1707:
[----:B------:R-:W-:Y:S04]  /*dc50*/  BSSY B2, `(.L_x_1709) ;  /* 0x000002c000027945 */ /* 0x000fe80003800000 */
[----:B------:R-:W-:Y:S05]  /*dc60*/  @P2 BRA `(.L_x_1710) ;  /* 0x0000000000a82947 */ /* 0x000fea0003800000 */
[----:B012---:R-:W0:Y:S01]  /*dc70*/  LDS.128 R4, [R3+0x16400] ;  /* 0x0164000003047984 */ /* 0x007e220000000c00 */
[----:B------:R-:W-:Y:S01]  /*dc80*/  SHF.R.U32.HI R55, RZ, 0x10, R53 ;  /* 0x00000010ff377819 */ /* 0x000fe20000011635 */
[----:B------:R-:W-:Y:S01]  /*dc90*/  HADD2.F32 R54, -RZ, R79.H0_H0 ;  /* 0x2000004fff367230 */ /* 0x000fe20000004100 */
[----:B------:R-:W-:Y:S01]  /*dca0*/  SHF.R.U32.HI R57, RZ, 0x10, R51 ;  /* 0x00000010ff397819 */ /* 0x000fe20000011633 */
[--C-:B------:R-:W-:Y:S01]  /*dcb0*/  HADD2.F32 R56, -RZ, R78.reuse.H0_H0 ;  /* 0x2000004eff387230 */ /* 0x100fe20000004100 */
[----:B------:R-:W-:Y:S01]  /*dcc0*/  SHF.R.U64 R81, R52, 0x10, R53 ;  /* 0x0000001034517819 */ /* 0x000fe20000001235 */
[----:B------:R-:W-:Y:S01]  /*dcd0*/  HADD2.F32 R55, -RZ, R55.H0_H0 ;  /* 0x20000037ff377230 */ /* 0x000fe20000004100 */
[----:B------:R-:W-:Y:S01]  /*dce0*/  SHF.R.U64 R61, R50, 0x10, R51 ;  /* 0x00000010323d7819 */ /* 0x000fe20000001233 */
[----:B------:R-:W-:Y:S02]  /*dcf0*/  HADD2.F32 R57, -RZ, R57.H0_H0 ;  /* 0x20000039ff397230 */ /* 0x000fe40000004100 */
[----:B------:R-:W-:-:S02]  /*dd00*/  HADD2.F32 R78, -RZ, R78.H1_H1 ;  /* 0x3000004eff4e7230 */ /* 0x000fc40000004100 */
[----:B------:R-:W-:Y:S02]  /*dd10*/  HADD2.F32 R79, -RZ, R79.H1_H1 ;  /* 0x3000004fff4f7230 */ /* 0x000fe40000004100 */
[--C-:B0-----:R-:W-:Y:S02]  /*dd20*/  HADD2.F32 R53, -RZ, R7.reuse.H1_H1 ;  /* 0x30000007ff357230 */ /* 0x101fe40000004100 */
[----:B------:R-:W-:Y:S02]  /*dd30*/  HADD2.F32 R52, -RZ, R7.H0_H0 ;  /* 0x20000007ff347230 */ /* 0x000fe40000004100 */
[--C-:B------:R-:W-:Y:S02]  /*dd40*/  HADD2.F32 R7, -RZ, R4.reuse.H0_H0 ;  /* 0x20000004ff077230 */ /* 0x100fe40000004100 */
[C---:B------:R-:W-:Y:S01]  /*dd50*/  FMUL.FTZ R60, R53.reuse, R55 ;  /* 0x00000037353c7220 */ /* 0x040fe20000410000 */
[----:B------:R-:W-:Y:S02]  /*dd60*/  HADD2.F32 R4, -RZ, R4.H1_H1 ;  /* 0x30000004ff047230 */ /* 0x000fe40000004100 */
[----:B------:R-:W-:Y:S01]  /*dd70*/  FMUL.FTZ R59, R53, R57 ;  /* 0x00000039353b7220 */ /* 0x000fe20000410000 */
[----:B------:R-:W-:-:S02]  /*dd80*/  HADD2.F32 R50, -RZ, R6.H0_H0 ;  /* 0x20000006ff327230 */ /* 0x000fc40000004100 */
[----:B------:R-:W-:Y:S01]  /*dd90*/  FFMA.FTZ R80, R52, R57, R60 ;  /* 0x0000003934507223 */ /* 0x000fe2000001003c */
[----:B------:R-:W-:Y:S02]  /*dda0*/  HADD2.F32 R51, -RZ, R6.H1_H1 ;  /* 0x30000006ff337230 */ /* 0x000fe40000004100 */
[----:B------:R-:W-:Y:S01]  /*ddb0*/  FMUL.FTZ R58, R4, R56 ;  /* 0x00000038043a7220 */ /* 0x000fe20000410000 */
[--C-:B------:R-:W-:Y:S02]  /*ddc0*/  HADD2.F32 R6, -RZ, R5.reuse.H0_H0 ;  /* 0x20000005ff067230 */ /* 0x100fe40000004100 */
[----:B------:R-:W-:Y:S01]  /*ddd0*/  FFMA.FTZ R59, R52, R55, -R59 ;  /* 0x00000037343b7223 */ /* 0x000fe2000001083b */
[-C--:B------:R-:W-:Y:S01]  /*dde0*/  FMUL.FTZ R60, R4, R54.reuse ;  /* 0x00000036043c7220 */ /* 0x080fe20000410000 */
[----:B------:R-:W-:Y:S02]  /*ddf0*/  HADD2.F32 R5, -RZ, R5.H1_H1 ;  /* 0x30000005ff057230 */ /* 0x000fe40000004100 */
[----:B------:R-:W-:Y:S01]  /*de00*/  FFMA.FTZ R58, R7, R54, -R58 ;  /* 0x00000036073a7223 */ /* 0x000fe2000001083a */
[----:B------:R-:W-:-:S02]  /*de10*/  HADD2.F32 R52, -RZ, R61.H0_H0 ;  /* 0x2000003dff347230 */ /* 0x000fc40000004100 */
[----:B------:R-:W-:Y:S01]  /*de20*/  FFMA.FTZ R53, R7, R56, R60 ;  /* 0x0000003807357223 */ /* 0x000fe2000001003c */
[----:B------:R-:W-:Y:S02]  /*de30*/  HADD2.F32 R4, -RZ, R81.H0_H0 ;  /* 0x20000051ff047230 */ /* 0x000fe40000004100 */
[C---:B------:R-:W-:Y:S01]  /*de40*/  FMUL.FTZ R55, R51.reuse, R78 ;  /* 0x0000004e33377220 */ /* 0x040fe20000410000 */
[-C--:B------:R-:W-:Y:S01]  /*de50*/  FMUL.FTZ R57, R51, R79.reuse ;  /* 0x0000004f33397220 */ /* 0x080fe20000410000 */
[C---:B------:R-:W-:Y:S01]  /*de60*/  FMUL.FTZ R7, R5.reuse, R52 ;  /* 0x0000003405077220 */ /* 0x040fe20000410000 */
[----:B------:R-:W-:Y:S01]  /*de70*/  FMUL.FTZ R51, R5, R4 ;  /* 0x0000000405337220 */ /* 0x000fe20000410000 */
[C---:B------:R-:W-:Y:S01]  /*de80*/  FFMA.FTZ R55, R50.reuse, R79, -R55 ;  /* 0x0000004f32377223 */ /* 0x040fe20000010837 */
[----:B------:R-:W-:Y:S01]  /*de90*/  FFMA.FTZ R50, R50, R78, R57 ;  /* 0x0000004e32327223 */ /* 0x000fe20000010039 */
[C---:B------:R-:W-:Y:S01]  /*dea0*/  FFMA.FTZ R5, R6.reuse, R4, -R7 ;  /* 0x0000000406057223 */ /* 0x040fe20000010807 */
[----:B------:R-:W-:Y:S01]  /*deb0*/  FFMA.FTZ R52, R6, R52, R51 ;  /* 0x0000003406347223 */ /* 0x000fe20000010033 */
[----:B------:R-:W-:-:S02]  /*dec0*/  F2FP.F16.F32.PACK_AB R7, R80, R59 ;  /* 0x0000003b5007723e */ /* 0x000fc400000000ff */
[----:B------:R-:W-:Y:S02]  /*ded0*/  F2FP.F16.F32.PACK_AB R6, R50, R55 ;  /* 0x000000373206723e */ /* 0x000fe400000000ff */
[----:B------:R-:W-:Y:S02]  /*dee0*/  F2FP.F16.F32.PACK_AB R4, R53, R58 ;  /* 0x0000003a3504723e */ /* 0x000fe400000000ff */
[----:B------:R-:W-:-:S05]  /*def0*/  F2FP.F16.F32.PACK_AB R5, R52, R5 ;  /* 0x000000053405723e */ /* 0x000fca00000000ff */
[----:B------:R3:W-:Y:S02]  /*df00*/  STS.128 [R3+0x16400], R4 ;  /* 0x0164000403007388 */ /* 0x0007e40000000c00 */
.L_x_1710:
[----:B------:R-:W-:Y:S05]  /*df10*/  BSYNC B2 ;  /* 0x0000000000027941 */ /* 0x000fea0003800000 */
.L_x_1709:
[----:B------:R-:W-:Y:S04]  /*df20*/  BSSY B2, `(.L_x_1711) ;  /* 0x000002c000027945 */ /* 0x000fe80003800000 */
[----:B------:R-:W-:Y:S05]  /*df30*/  @P3 BRA `(.L_x_1712) ;  /* 0x0000000000a83947 */ /* 0x000fea0003800000 */
[----:B0123--:R-:W0:Y:S01]  /*df40*/  LDS.128 R4, [R0+0x4000] ;  /* 0x0040000000047984 */ /* 0x00fe220000000c00 */
        /* <DEDUP_REMOVED lines=41> */
.L_x_1712:
[----:B------:R-:W-:Y:S05]  /*e1e0*/  BSYNC B2 ;  /* 0x0000000000027941 */ /* 0x000fea0003800000 */
.L_x_1711:
[----:B------:R-:W-:Y:S04]  /*e1f0*/  BSSY B2, `(.L_x_1713) ;  /* 0x000002c000027945 */ /* 0x000fe80003800000 */
[----:B------:R-:W-:Y:S05]  /*e200*/  @P4 BRA `(.L_x_1714) ;  /* 0x0000000000a84947 */ /* 0x000fea0003800000 */
[----:B01234-:R-:W0:Y:S01]  /*e210*/  LDS.128 R4, [R3+0x1a400] ;  /* 0x01a4000003047984 */ /* 0x01fe220000000c00 */
        /* <DEDUP_REMOVED lines=41> */
.L_x_1714:
[----:B------:R-:W-:Y:S05]  /*e4b0*/  BSYNC B2 ;  /* 0x0000000000027941 */ /* 0x000fea0003800000 */
.L_x_1713:
[----:B------:R-:W-:Y:S05]  /*e4c0*/  @P5 BRA `(.L_x_1704) ;  /* 0x0000000000a85947 */ /* 0x000fea0003800000 */
[----:B01234-:R-:W0:Y:S01]  /*e4d0*/  LDS.128 R4, [R0+0x8000] ;  /* 0x0080000000047984 */ /* 0x01fe220000000c00 */
[----:B------:R-:W-:Y:S01]  /*e4e0*/  SHF.R.U32.HI R43, RZ, 0x10, R37 ;  /* 0x00000010ff2b7819 */ /* 0x000fe20000011625 */
[----:B------:R-:W-:Y:S01]  /*e4f0*/  HADD2.F32 R42, -RZ, R69.H0_H0 ;  /* 0x20000045ff2a7230 */ /* 0x000fe20000004100 */
[--C-:B------:R-:W-:Y:S01]  /*e500*/  SHF.R.U32.HI R45, RZ, 0x10, R39.reuse ;  /* 0x00000010ff2d7819 */ /* 0x100fe20000011627 */
        /* <DEDUP_REMOVED lines=38> */
.L_x_1704:
[----:B------:R-:W-:Y:S05]  /*e770*/  BSYNC B1 ;  /* 0x0000000000017941 */ /* 0x000fea0003800000 */
.L_x_1703:
        /* <DEDUP_REMOVED lines=13> */
[--C-:B------:R-:W-:Y:S01]  /*e850*/  SHF.R.U64 R47, R40, 0x10, R41.reuse ;  /* 0x00000010282f7819 */ /* 0x100fe20000001229 */
[----:B------:R-:W-:Y:S01]  /*e860*/  HADD2.F32 R38, -RZ, R87.H0_H0 ;  /* 0x20000057ff267230 */ /* 0x000fe20000004100 */
[----:B------:R-:W-:Y:S01]  /*e870*/  SHF.R.U32.HI R39, RZ, 0x10, R41 ;  /* 0x00000010ff277819 */ /* 0x000fe20000011629 */
[--C-:B------:R-:W-:Y:S01]  /*e880*/  HADD2.F32 R40, -RZ, R86.reuse.H0_H0 ;  /* 0x20000056ff287230 */ /* 0x100fe20000004100 */
[--C-:B------:R-:W-:Y:S01]  /*e890*/  SHF.R.U32.HI R41, RZ, 0x10, R31.reuse ;  /* 0x00000010ff297819 */ /* 0x100fe2000001161f */
[----:B------:R-:W-:Y:S01]  /*e8a0*/  HADD2.F32 R86, -RZ, R86.H1_H1 ;  /* 0x30000056ff567230 */ /* 0x000fe20000004100 */
[----:B------:R-:W-:Y:S01]  /*e8b0*/  SHF.R.U64 R45, R30, 0x10, R31 ;  /* 0x000000101e2d7819 */ /* 0x000fe2000000121f */
[----:B------:R-:W-:Y:S02]  /*e8c0*/  HADD2.F32 R39, -RZ, R39.H0_H0 ;  /* 0x20000027ff277230 */ /* 0x000fe40000004100 */
[----:B------:R-:W-:-:S02]  /*e8d0*/  HADD2.F32 R41, -RZ, R41.H0_H0 ;  /* 0x20000029ff297230 */ /* 0x000fc40000004100 */
        /* <DEDUP_REMOVED lines=32> */
.L_x_1717:
[----:B------:R-:W-:Y:S05]  /*eae0*/  BSYNC B1 ;  /* 0x0000000000017941 */ /* 0x000fea0003800000 */
.L_x_1716:
[----:B------:R-:W-:Y:S04]  /*eaf0*/  BSSY B1, `(.L_x_1718) ;  /* 0x000002c000017945 */ /* 0x000fe80003800000 */
[----:B------:R-:W-:Y:S05]  /*eb00*/  @P1 BRA `(.L_x_1719) ;  /* 0x0000000000a81947 */ /* 0x000fea0003800000 */
[----:B0-----:R-:W0:Y:S01]  /*eb10*/  LDS.128 R4, [R0+0x2000] ;  /* 0x0020000000047984 */ /* 0x001e220000000c00 */
        /* <DEDUP_REMOVED lines=28> */
[CC--:B------:R-:W-:Y:S01]  /*ece0*/  FMUL.FTZ R35, R31.reuse, R83.reuse ;  /* 0x000000531f237220 */ /* 0x0c0fe20000410000 */
[----:B------:R-:W-:Y:S01]  /*ecf0*/  FMUL.FTZ R34, R31, R84 ;  /* 0x000000541f227220 */ /* 0x000fe20000410000 */
        /* <DEDUP_REMOVED lines=11> */
.L_x_1719:
[----:B------:R-:W-:Y:S05]  /*edb0*/  BSYNC B1 ;  /* 0x0000000000017941 */ /* 0x000fea0003800000 */
.L_x_1718:
[----:B------:R-:W-:Y:S04]  /*edc0*/  BSSY B1, `(.L_x_1720) ;  /* 0x000002c000017945 */ /* 0x000fe80003800000 */
[----:B------:R-:W-:Y:S05]  /*edd0*/  @P2 BRA `(.L_x_1721) ;  /* 0x0000000000a82947 */ /* 0x000fea0003800000 */
[----:B01----:R-:W0:Y:S01]  /*ede0*/  LDS.128 R4, [R3+0x18400] ;  /* 0x0184000003047984 */ /* 0x003e220000000c00 */
        /* <DEDUP_REMOVED lines=41> */
.L_x_1721:
[----:B------:R-:W-:Y:S05]  /*f080*/  BSYNC B1 ;  /* 0x0000000000017941 */ /* 0x000fea0003800000 */
.L_x_1720:
        /* <DEDUP_REMOVED lines=44> */
.L_x_1723:
[----:B------:R-:W-:Y:S05]  /*f350*/  BSYNC B1 ;  /* 0x0000000000017941 */ /* 0x000fea0003800000 */
.L_x_1722:
[----:B------:R-:W-:Y:S04]  /*f360*/  BSSY B1, `(.L_x_1724) ;  /* 0x000002c000017945 */ /* 0x000fe80003800000 */
[----:B------:R-:W-:Y:S05]  /*f370*/  @P4 BRA `(.L_x_1725) ;  /* 0x0000000000a84947 */ /* 0x000fea0003800000 */
[----:B0123--:R-:W0:Y:S01]  /*f380*/  LDS.128 R4, [R3+0x1c400] ;  /* 0x01c4000003047984 */ /* 0x00fe220000000c00 */
[----:B------:R-:W-:Y:S01]  /*f390*/  SHF.R.U32.HI R21, RZ, 0x10, R15 ;  /* 0x00000010ff157819 */ /* 0x000fe2000001160f */
[----:B------:R-:W-:Y:S01]  /*f3a0*/  HADD2.F32 R20, -RZ, R67.H0_H0 ;  /* 0x20000043ff147230 */ /* 0x000fe20000004100 */
[----:B------:R-:W-:Y:S01]  /*f3b0*/  SHF.R.U32.HI R25, RZ, 0x10, R13 ;  /* 0x00000010ff197819 */ /* 0x000fe2000001160d */
[----:B------:R-:W-:Y:S01]  /*f3c0*/  HADD2.F32 R24, -RZ, R65.H0_H0 ;  /* 0x20000041ff187230 */ /* 0x000fe20000004100 */
        /* <DEDUP_REMOVED lines=27> */
[-C--:B------:R-:W-:Y:S01]  /*f580*/  FMUL.FTZ R13, R5, R4.reuse ;  /* 0x00000004050d7220 */ /* 0x080fe20000410000 */
        /* <DEDUP_REMOVED lines=9> */
.L_x_1725:
[----:B------:R-:W-:Y:S05]  /*f620*/  BSYNC B1 ;  /* 0x0000000000017941 */ /* 0x000fea0003800000 */
.L_x_1724:
[----:B------:R-:W-:Y:S05]  /*f630*/  @P5 BRA `(.L_x_1715) ;  /* 0x0000003800945947 */ /* 0x000fea0003800000 */
[----:B01234-:R-:W0:Y:S01]  /*f640*/  LDS.128 R4, [R0+0xa000] ;  /* 0x00a0000000047984 */ /* 0x01fe220000000c00 */
[----:B------:R-:W-:Y:S01]  /*f650*/  SHF.R.U32.HI R14, RZ, 0x10, R9 ;  /* 0x00000010ff0e7819 */ /* 0x000fe20000011609 */
[--C-:B------:R-:W-:Y:S01]  /*f660*/  HADD2.F32 R13, -RZ, R62.reuse.H0_H0 ;  /* 0x2000003eff0d7230 */ /* 0x100fe20000004100 */
[--C-:B------:R-:W-:Y:S01]  /*f670*/  SHF.R.U32.HI R12, RZ, 0x10, R11.reuse ;  /* 0x00000010ff0c7819 */ /* 0x100fe2000001160b */
[----:B------:R-:W-:Y:S01]  /*f680*/  HADD2.F32 R62, -RZ, R62.H1_H1 ;  /* 0x3000003eff3e7230 */ /* 0x000fe20000004100 */
[----:B------:R-:W-:Y:S01]  /*f690*/  SHF.R.U64 R24, R10, 0x10, R11 ;  /* 0x000000100a187819 */ /* 0x000fe2000000120b */
[----:B------:R-:W-:Y:S01]  /*f6a0*/  HADD2.F32 R14, -RZ, R14.H0_H0 ;  /* 0x2000000eff0e7230 */ /* 0x000fe20000004100 */
[----:B------:R-:W-:Y:S01]  /*f6b0*/  SHF.R.U64 R21, R8, 0x10, R9 ;  /* 0x0000001008157819 */ /* 0x000fe20000001209 */
[----:B------:R-:W-:Y:S02]  /*f6c0*/  HADD2.F32 R12, -RZ, R12.H0_H0 ;  /* 0x2000000cff0c7230 */ /* 0x000fe40000004100 */
[----:B------:R-:W-:-:S02]  /*f6d0*/  HADD2.F32 R11, -RZ, R63.H0_H0 ;  /* 0x2000003fff0b7230 */ /* 0x000fc40000004100 */
[----:B------:R-:W-:Y:S02]  /*f6e0*/  HADD2.F32 R63, -RZ, R63.H1_H1 ;  /* 0x3000003fff3f7230 */ /* 0x000fe40000004100 */
[--C-:B0-----:R-:W-:Y:S02]  /*f6f0*/  HADD2.F32 R10, -RZ, R7.reuse.H1_H1 ;  /* 0x30000007ff0a7230 */ /* 0x101fe40000004100 */
[--C-:B------:R-:W-:Y:S02]  /*f700*/  HADD2.F32 R3, -RZ, R4.reuse.H0_H0 ;  /* 0x20000004ff037230 */ /* 0x100fe40000004100 */
[----:B------:R-:W-:Y:S02]  /*f710*/  HADD2.F32 R9, -RZ, R7.H0_H0 ;  /* 0x20000007ff097230 */ /* 0x000fe40000004100 */
[C---:B------:R-:W-:Y:S01]  /*f720*/  FMUL.FTZ R20, R10.reuse, R14 ;  /* 0x0000000e0a147220 */ /* 0x040fe20000410000 */
[----:B------:R-:W-:Y:S02]  /*f730*/  HADD2.F32 R4, -RZ, R4.H1_H1 ;  /* 0x30000004ff047230 */ /* 0x000fe40000004100 */
[----:B------:R-:W-:Y:S01]  /*f740*/  FMUL.FTZ R15, R10, R12 ;  /* 0x0000000c0a0f7220 */ /* 0x000fe20000410000 */
[----:B------:R-:W-:-:S02]  /*f750*/  HADD2.F32 R7, -RZ, R6.H0_H0 ;  /* 0x20000006ff077230 */ /* 0x000fc40000004100 */
[C---:B------:R-:W-:Y:S01]  /*f760*/  FFMA.FTZ R20, R9.reuse, R12, -R20 ;  /* 0x0000000c09147223 */ /* 0x040fe20000010814 */
[----:B------:R-:W-:Y:S02]  /*f770*/  HADD2.F32 R8, -RZ, R6.H1_H1 ;  /* 0x30000006ff087230 */ /* 0x000fe40000004100 */
[C---:B------:R-:W-:Y:S01]  /*f780*/  FMUL.FTZ R10, R4.reuse, R13 ;  /* 0x0000000d040a7220 */ /* 0x040fe20000410000 */
[--C-:B------:R-:W-:Y:S02]  /*f790*/  HADD2.F32 R6, -RZ, R5.reuse.H0_H0 ;  /* 0x20000005ff067230 */ /* 0x100fe40000004100 */
[----:B------:R-:W-:Y:S01]  /*f7a0*/  FFMA.FTZ R15, R9, R14, R15 ;  /* 0x0000000e090f7223 */ /* 0x000fe2000001000f */
[-C--:B------:R-:W-:Y:S01]  /*f7b0*/  FMUL.FTZ R12, R4, R11.reuse ;  /* 0x0000000b040c7220 */ /* 0x080fe20000410000 */
[----:B------:R-:W-:Y:S02]  /*f7c0*/  HADD2.F32 R5, -RZ, R5.H1_H1 ;  /* 0x30000005ff057230 */ /* 0x000fe40000004100 */
[----:B------:R-:W-:Y:S01]  /*f7d0*/  FFMA.FTZ R10, R3, R11, -R10 ;  /* 0x0000000b030a7223 */ /* 0x000fe2000001080a */
[----:B------:R-:W-:-:S02]  /*f7e0*/  HADD2.F32 R9, -RZ, R21.H0_H0 ;  /* 0x20000015ff097230 */ /* 0x000fc40000004100 */
[----:B------:R-:W-:Y:S01]  /*f7f0*/  FFMA.FTZ R3, R3, R13, R12 ;  /* 0x0000000d03037223 */ /* 0x000fe2000001000c */
[----:B------:R-:W-:Y:S02]  /*f800*/  HADD2.F32 R4, -RZ, R24.H0_H0 ;  /* 0x20000018ff047230 */ /* 0x000fe40000004100 */
[C---:B------:R-:W-:Y:S01]  /*f810*/  FMUL.FTZ R12, R8.reuse, R62 ;  /* 0x0000003e080c7220 */ /* 0x040fe20000410000 */
        /* <DEDUP_REMOVED lines=11> */
[----:B------:R0:W-:Y:S01]  /*f8d0*/  STS.128 [R0+0xa000], R4 ;  /* 0x00a0000400007388 */ /* 0x0001e20000000c00 */
[----:B------:R-:W-:Y:S05]  /*f8e0*/  BRA `(.L_x_1715) ;  /* 0x0000003400e87947 */ /* 0x000fea0003800000 */
.L_x_1694:
[----:B------:R-:W0:Y:S01]  /*f8f0*/  LDC R64, c[0x0][0x448] ;  /* 0x00011200ff407b82 */ /* 0x000e220000000800 */
[----:B------:R-:W-:Y:S01]  /*f900*/  LEA.HI R33, R33, R28, RZ, 0x2 ;  /* 0x0000001c21217211 */ /* 0x000fe200078f10ff */
[----:B------:R-:W-:Y:S01]  /*f910*/  ULDC.64 UR4, c[0x0][0x3f8] ;  /* 0x0000fe0000047ab9 */ /* 0x000fe20000000a00 */
[----:B------:R-:W-:Y:S01]  /*f920*/  ULDC.64 UR6, c[0x0][0x408] ;  /* 0x0001020000067ab9 */ /* 0x000fe20000000a00 */
[----:B------:R-:W-:Y:S01]  /*f930*/  IMAD.MOV.U32 R6, RZ, RZ, R26 ;  /* 0x000000ffff067224 */ /* 0x000fe200078e001a */
[----:B------:R-:W-:Y:S01]  /*f940*/  LOP3.LUT R33, R33, 0xfffffffc, RZ, 0xc0, !PT ;  /* 0xfffffffc21217812 */ /* 0x000fe200078ec0ff */
[----:B------:R-:W-:-:S04]  /*f950*/  IMAD.MOV.U32 R7, RZ, RZ, R31 ;  /* 0x000000ffff077224 */ /* 0x000fc800078e001f */
[----:B------:R-:W-:-:S04]  /*f960*/  IMAD.IADD R0, R28, 0x1, -R33 ;  /* 0x000000011c007824 */ /* 0x000fc800078e0a21 */
[----:B------:R-:W-:Y:S01]  /*f970*/  IMAD R3, R0, 0x40, R67 ;  /* 0x0000004000037824 */ /* 0x000fe200078e0243 */
[----:B0-----:R-:W-:-:S13]  /*f980*/  ISETP.NE.AND P0, PT, R64, 0x1, PT ;  /* 0x000000014000780c */ /* 0x001fda0003f05270 */
[----:B------:R-:W0:Y:S08]  /*f990*/  @P0 LDC R4, c[0x0][0x44c] ;  /* 0x00011300ff040b82 */ /* 0x000e300000000800 */
[----:B------:R-:W1:Y:S01]  /*f9a0*/  @P0 LDC R5, c[0x0][0x450] ;  /* 0x00011400ff050b82 */ /* 0x000e620000000800 */
[----:B0-----:R-:W-:-:S05]  /*f9b0*/  @P0 IMAD.HI.U32 R4, R3, R4, RZ ;  /* 0x0000000403040227 */ /* 0x001fca00078e00ff */
[----:B-1----:R-:W-:Y:S01]  /*f9c0*/  @P0 SHF.R.U32.HI R3, RZ, R5, R4 ;  /* 0x00000005ff030219 */ /* 0x002fe20000011604 */
[----:B------:R-:W-:Y:S01]  /*f9d0*/  IMAD.MOV.U32 R5, RZ, RZ, R29 ;  /* 0x000000ffff057224 */ /* 0x000fe200078e001d */
[----:B------:R-:W-:Y:S02]  /*f9e0*/  MOV R4, R24 ;  /* 0x0000001800047202 */ /* 0x000fe40000000f00 */
[----:B------:R-:W-:Y:S01]  /*f9f0*/  SHF.R.S32.HI R8, RZ, 0x1f, R3 ;  /* 0x0000001fff087819 */ /* 0x000fe20000011403 */
[----:B------:R-:W-:-:S04]  /*fa00*/  IMAD.WIDE.U32 R6, R3, UR6, R6 ;  /* 0x0000000603067c25 */ /* 0x000fc8000f8e0006 */
[C---:B------:R-:W-:Y:S02]  /*fa10*/  IMAD R10, R8.reuse, UR4, RZ ;  /* 0x00000004080a7c24 */ /* 0x040fe4000f8e02ff */
[----:B------:R-:W-:Y:S02]  /*fa20*/  IMAD R8, R8, UR6, RZ ;  /* 0x0000000608087c24 */ /* 0x000fe4000f8e02ff */
[----:B------:R-:W-:-:S04]  /*fa30*/  IMAD.WIDE.U32 R4, R3, UR4, R4 ;  /* 0x0000000403047c25 */ /* 0x000fc8000f8e0004 */
[C---:B------:R-:W-:Y:S01]  /*fa40*/  IMAD R21, R3.reuse, UR5, R10 ;  /* 0x0000000503157c24 */ /* 0x040fe2000f8e020a */
[----:B------:R-:W-:Y:S01]  /*fa50*/  ULDC.64 UR4, c[0x0][0x3e8] ;  /* 0x0000fa0000047ab9 */ /* 0x000fe20000000a00 */
[----:B------:R-:W-:Y:S01]  /*fa60*/  IMAD R61, R3, UR7, R8 ;  /* 0x00000007033d7c24 */ /* 0x000fe2000f8e0208 */
[----:B------:R-:W-:Y:S01]  /*fa70*/  ULDC.64 UR6, c[0x0][0x400] ;  /* 0x0001000000067ab9 */ /* 0x000fe20000000a00 */
[----:B------:R-:W-:Y:S01]  /*fa80*/  IMAD.IADD R21, R5, 0x1, R21 ;  /* 0x0000000105157824 */ /* 0x000fe200078e0215 */
[----:B------:R-:W-:Y:S01]  /*fa90*/  LEA R20, P0, R4, UR4, 0x1 ;  /* 0x0000000404147c11 */ /* 0x000fe2000f8008ff */
[----:B------:R-:W-:Y:S01]  /*faa0*/  IMAD.IADD R61, R7, 0x1, R61 ;  /* 0x00000001073d7824 */ /* 0x000fe200078e023d */
[----:B------:R-:W-:Y:S01]  /*fab0*/  LEA R3, P1, R6, UR6, 0x1 ;  /* 0x0000000606037c11 */ /* 0x000fe2000f8208ff */
[----:B------:R-:W-:Y:S01]  /*fac0*/  UMOV UR4, 0xffffffff ;  /* 0xffffffff00047882 */ /* 0x000fe20000000000 */
[----:B------:R-:W-:Y:S02]  /*fad0*/  LEA.HI.X R21, R4, UR5, R21, 0x1, P0 ;  /* 0x0000000504157c11 */ /* 0x000fe400080f0c15 */
[----:B------:R-:W-:Y:S01]  /*fae0*/  LEA.HI.X R61, R6, UR7, R61, 0x1, P1 ;  /* 0x00000007063d7c11 */ /* 0x000fe200088f0c3d */
[----:B------:R-:W-:Y:S08]  /*faf0*/  BRA.DIV UR4, `(.L_x_1726) ;  /* 0x000001f204a07947 */ /* 0x000ff0000b800000 */
[----:B------:R0:W1:Y:S04]  /*fb00*/  SHFL.IDX PT, R5, R21, RZ, 0x1c1f ;  /* 0x001c1fff15057589 */ /* 0x00006800000e0000 */
[----:B------:R0:W2:Y:S04]  /*fb10*/  SHFL.IDX PT, R4, R20, RZ, 0x1c1f ;  /* 0x001c1fff14047589 */ /* 0x0000a800000e0000 */
[----:B------:R0:W3:Y:S04]  /*fb20*/  SHFL.IDX PT, R7, R61, RZ, 0x1c1f ;  /* 0x001c1fff3d077589 */ /* 0x0000e800000e0000 */
[----:B------:R0:W4:Y:S02]  /*fb30*/  SHFL.IDX PT, R8, R3, RZ, 0x1c1f ;  /* 0x001c1fff03087589 */ /* 0x00012400000e0000 */
.L_x_2047:
        /* <DEDUP_REMOVED lines=17> */
[----:B--2---:R-:W-:Y:S01]  /*fc50*/  IMAD.MOV.U32 R12, RZ, RZ, R4 ;  /* 0x000000ffff0c7224 */ /* 0x004fe200078e0004 */
[----:B------:R-:W-:Y:S01]  /*fc60*/  ISETP.GE.AND P2, PT, R18, UR4, PT ;  /* 0x0000000412007c0c */ /* 0x000fe2000bf46270 */
[----:B-1----:R-:W-:Y:S01]  /*fc70*/  IMAD.MOV.U32 R13, RZ, RZ, R5 ;  /* 0x000000ffff0d7224 */ /* 0x002fe200078e0005 */
[----:B------:R-:W-:Y:S02]  /*fc80*/  ISETP.GE.AND P3, PT, R195, UR4, PT ;  /* 0x00000004c3007c0c */ /* 0x000fe4000bf66270 */
[----:B------:R-:W-:Y:S02]  /*fc90*/  CS2R R28, SRZ ;  /* 0x00000000001c7805 */ /* 0x000fe4000001ff00 */
[----:B------:R-:W-:Y:S02]  /*fca0*/  ISETP.GE.AND P4, PT, R194, UR4, PT ;  /* 0x00000004c2007c0c */ /* 0x000fe4000bf86270 */
[----:B------:R-:W-:-:S02]  /*fcb0*/  CS2R R30, SRZ ;  /* 0x00000000001e7805 */ /* 0x000fc4000001ff00 */
[----:B------:R-:W-:Y:S02]  /*fcc0*/  CS2R R40, SRZ ;  /* 0x0000000000287805 */ /* 0x000fe4000001ff00 */
[----:B------:R-:W-:Y:S02]  /*fcd0*/  CS2R R42, SRZ ;  /* 0x00000000002a7805 */ /* 0x000fe4000001ff00 */
[----:B------:R-:W-:Y:S02]  /*fce0*/  CS2R R26, SRZ ;  /* 0x00000000001a7805 */ /* 0x000fe4000001ff00 */
[----:B------:R-:W-:Y:S01]  /*fcf0*/  @!P2 SHF.L.U32 R9, R18, 0x1, RZ ;  /* 0x000000011209a819 */ /* 0x000fe200000006ff */
[----:B------:R-:W-:Y:S01]  /*fd00*/  @!P3 IMAD.SHL.U32 R15, R202, 0x8, RZ ;  /* 0x00000008ca0fb824 */ /* 0x000fe200078e00ff */
[----:B------:R-:W-:Y:S01]  /*fd10*/  @!P2 SHF.L.U64.HI R32, R18, 0x1, R19 ;  /* 0x000000011220a819 */ /* 0x000fe20000010213 */
[----:B------:R-:W-:Y:S01]  /*fd20*/  @!P4 IMAD.SHL.U32 R25, R203, 0x8, RZ ;  /* 0x00000008cb19c824 */ /* 0x000fe200078e00ff */
[-C--:B------:R-:W-:Y:S01]  /*fd30*/  @!P2 IADD3 R4, P0, R4, R9.reuse, RZ ;  /* 0x000000090404a210 */ /* 0x080fe20007f1e0ff */
[----:B------:R-:W-:Y:S01]  /*fd40*/  @!P3 IMAD.WIDE R10, R15, 0x2, R12 ;  /* 0x000000020f0ab825 */ /* 0x000fe200078e020c */
[----:B----4-:R-:W-:-:S02]  /*fd50*/  @!P2 IADD3 R6, P1, R8, R9, RZ ;  /* 0x000000090806a210 */ /* 0x010fc40007f3e0ff */
[----:B------:R-:W-:Y:S02]  /*fd60*/  CS2R R36, SRZ ;  /* 0x0000000000247805 */ /* 0x000fe4000001ff00 */
[----:B------:R-:W-:Y:S01]  /*fd70*/  @!P2 IADD3.X R5, R5, R32, RZ, P0, !PT ;  /* 0x000000200505a210 */ /* 0x000fe200007fe4ff */
[----:B---3--:R-:W-:Y:S01]  /*fd80*/  IMAD.MOV.U32 R9, RZ, RZ, R7 ;  /* 0x000000ffff097224 */ /* 0x008fe200078e0007 */
[----:B------:R-:W-:Y:S01]  /*fd90*/  CS2R R38, SRZ ;  /* 0x0000000000267805 */ /* 0x000fe2000001ff00 */
[----:B------:R-:W-:Y:S01]  /*fda0*/  @!P4 IMAD.WIDE R12, R25, 0x2, R12 ;  /* 0x00000002190cc825 */ /* 0x000fe200078e020c */
[----:B------:R-:W-:Y:S02]  /*fdb0*/  CS2R R34, SRZ ;  /* 0x0000000000227805 */ /* 0x000fe4000001ff00 */
[----:B------:R-:W-:Y:S02]  /*fdc0*/  CS2R R44, SRZ ;  /* 0x00000000002c7805 */ /* 0x000fe4000001ff00 */
[----:B------:R-:W-:Y:S01]  /*fdd0*/  CS2R R46, SRZ ;  /* 0x00000000002e7805 */ /* 0x000fe2000001ff00 */
[--C-:B------:R-:W-:Y:S01]  /*fde0*/  @!P3 IMAD.WIDE R14, R15, 0x2, R8.reuse ;  /* 0x000000020f0eb825 */ /* 0x100fe200078e0208 */
[----:B------:R1:W5:Y:S03]  /*fdf0*/  @!P3 LD.E.128 R28, desc[UR60][R10.64] ;  /* 0x0000003c0a1cb980 */ /* 0x000366000c101d00 */
[----:B------:R-:W-:Y:S01]  /*fe00*/  @!P4 IMAD.WIDE R8, R25, 0x2, R8 ;  /* 0x000000021908c825 */ /* 0x000fe200078e0208 */
[----:B------:R-:W-:Y:S01]  /*fe10*/  CS2R R24, SRZ ;  /* 0x0000000000187805 */ /* 0x000fe2000001ff00 */
[----:B------:R1:W5:Y:S02]  /*fe20*/  @!P3 LD.E.128 R40, desc[UR60][R14.64] ;  /* 0x0000003c0e28b980 */ /* 0x000364000c101d00 */
[----:B------:R-:W-:Y:S01]  /*fe30*/  @!P2 IMAD.X R7, R7, 0x1, R32, P1 ;  /* 0x000000010707a824 */ /* 0x000fe200008e0620 */
[----:B------:R-:W-:Y:S01]  /*fe40*/  CS2R R32, SRZ ;  /* 0x0000000000207805 */ /* 0x000fe2000001ff00 */
[----:B------:R1:W5:Y:S04]  /*fe50*/  @!P4 LD.E.128 R36, desc[UR60][R8.64] ;  /* 0x0000003c0824c980 */ /* 0x000368000c101d00 */
[----:B------:R1:W5:Y:S04]  /*fe60*/  @!P4 LD.E.128 R24, desc[UR60][R12.64] ;  /* 0x0000003c0c18c980 */ /* 0x000368000c101d00 */
[----:B------:R1:W5:Y:S04]  /*fe70*/  @!P2 LD.E.128 R32, desc[UR60][R4.64] ;  /* 0x0000003c0420a980 */ /* 0x000368000c101d00 */
[----:B------:R1:W5:Y:S02]  /*fe80*/  @!P2 LD.E.128 R44, desc[UR60][R6.64] ;  /* 0x0000003c062ca980 */ /* 0x000364000c101d00 */
.L_x_1728:
[----:B------:R-:W-:Y:S05]  /*fe90*/  BSYNC B1 ;  /* 0x0000000000017941 */ /* 0x000fea0003800000 */
.L_x_1727:
[----:B-1---5:R-:W-:Y:S01]  /*fea0*/  IMAD.MOV.U32 R5, RZ, RZ, R45 ;  /* 0x000000ffff057224 */ /* 0x022fe200078e002d */
[----:B------:R-:W-:Y:S01]  /*feb0*/  UMOV UR4, 0xffffffff ;  /* 0xffffffff00047882 */ /* 0x000fe20000000000 */
[----:B--2---:R-:W-:Y:S02]  /*fec0*/  IMAD.MOV.U32 R4, RZ, RZ, R44 ;  /* 0x000000ffff047224 */ /* 0x004fe400078e002c */
[----:B------:R-:W-:Y:S01]  /*fed0*/  IMAD.MOV.U32 R6, RZ, RZ, R46 ;  /* 0x000000ffff067224 */ /* 0x000fe200078e002e */
[----:B------:R-:W-:Y:S01]  /*fee0*/  PRMT R88, R5, 0x7610, R88 ;  /* 0x0000761005587816 */ /* 0x000fe20000000058 */
[----:B---3--:R-:W-:Y:S01]  /*fef0*/  IMAD.MOV.U32 R7, RZ, RZ, R47 ;  /* 0x000000ffff077224 */ /* 0x008fe200078e002f */
[----:B------:R-:W-:Y:S01]  /*ff00*/  PRMT R104, R104, 0x5410, R4 ;  /* 0x0000541068687816 */ /* 0x000fe20000000004 */
[----:B------:R-:W-:Y:S01]  /*ff10*/  IMAD.MOV.U32 R5, RZ, RZ, R41 ;  /* 0x000000ffff057224 */ /* 0x000fe200078e0029 */
[----:B------:R-:W-:Y:S01]  /*ff20*/  PRMT R105, R105, 0x5410, R6 ;  /* 0x0000541069697816 */ /* 0x000fe20000000006 */
[----:B------:R-:W-:Y:S01]  /*ff30*/  IMAD.MOV.U32 R6, RZ, RZ, R42 ;  /* 0x000000ffff067224 */ /* 0x000fe200078e002a */
[----:B------:R-:W-:Y:S01]  /*ff40*/  PRMT R103, R7, 0x7610, R103 ;  /* 0x0000761007677816 */ /* 0x000fe20000000067 */
[----:B------:R-:W-:Y:S01]  /*ff50*/  IMAD.MOV.U32 R7, RZ, RZ, R43 ;  /* 0x000000ffff077224 */ /* 0x000fe200078e002b */
[----:B------:R-:W-:-:S04]  /*ff60*/  MOV R4, R40 ;  /* 0x0000002800047202 */ /* 0x000fc80000000f00 */
[----:B------:R-:W-:Y:S01]  /*ff70*/  PRMT R95, R4, 0x5410, R5 ;  /* 0x00005410045f7816 */ /* 0x000fe20000000005 */
[----:B------:R-:W-:Y:S01]  /*ff80*/  IMAD.MOV.U32 R4, RZ, RZ, R36 ;  /* 0x000000ffff047224 */ /* 0x000fe200078e0024 */
[----:B------:R-:W-:Y:S01]  /*ff90*/  PRMT R97, R6, 0x5410, R7 ;  /* 0x0000541006617816 */ /* 0x000fe20000000007 */
[----:B------:R-:W-:Y:S01]  /*ffa0*/  IMAD.MOV.U32 R5, RZ, RZ, R37 ;  /* 0x000000ffff057224 */ /* 0x000fe200078e0025 */
[----:B------:R-:W-:Y:S01]  /*ffb0*/  MOV R6, R38 ;  /* 0x0000002600067202 */ /* 0x000fe20000000f00 */
[----:B------:R-:W-:-:S03]  /*ffc0*/  IMAD.MOV.U32 R7, RZ, RZ, R39 ;  /* 0x000000ffff077224 */ /* 0x000fc600078e0027 */
[----:B------:R-:W-:Y:S01]  /*ffd0*/  PRMT R82, R4, 0x5410, R5 ;  /* 0x0000541004527816 */ /* 0x000fe20000000005 */
[----:B------:R-:W-:Y:S01]  /*ffe0*/  IMAD.MOV.U32 R5, RZ, RZ, R33 ;  /* 0x000000ffff057224 */ /* 0x000fe200078e0021 */
[----:B------:R-:W-:Y:S01]  /*fff0*/  PRMT R83, R6, 0x5410, R7 ;  /* 0x0000541006537816 */ /* 0x000fe20000000007 */
[----:B------:R-:W-:Y:S02]  /*10000*/  IMAD.MOV.U32 R4, RZ, RZ, R32 ;  /* 0x000000ffff047224 */ /* 0x000fe400078e0020 */
        /* <DEDUP_REMOVED lines=16> */
[----:B------:R-:W-:Y:S02]  /*10110*/  PRMT R84, R4, 0x5410, R5 ;  /* 0x0000541004547816 */ /* 0x000fe40000000005 */
[----:B------:R-:W-:Y:S02]  /*10120*/  CS2R R4, SRZ ;  /* 0x0000000000047805 */ /* 0x000fe4000001ff00 */
[----:B------:R-:W-:Y:S01]  /*10130*/  PRMT R85, R6, 0x5410, R7 ;  /* 0x0000541006557816 */ /* 0x000fe20000000007 */
[----:B------:R-:W-:Y:S06]  /*10140*/  BRA.DIV UR4, `(.L_x_1729) ;  /* 0x000001ee04807947 */ /* 0x000fec000b800000 */
[----:B0-----:R-:W0:Y:S04]  /*10150*/  SHFL.IDX PT, R21, R21, 0x1, 0x1c1f ;  /* 0x003c1f0015157f89 */ /* 0x001e2800000e0000 */
[----:B------:R-:W1:Y:S04]  /*10160*/  SHFL.IDX PT, R20, R20, 0x1, 0x1c1f ;  /* 0x003c1f0014147f89 */ /* 0x000e6800000e0000 */
[----:B------:R-:W2:Y:S04]  /*10170*/  SHFL.IDX PT, R61, R61, 0x1, 0x1c1f ;  /* 0x003c1f003d3d7f89 */ /* 0x000ea800000e0000 */
[----:B------:R3:W0:Y:S02]  /*10180*/  SHFL.IDX PT, R62, R3, 0x1, 0x1c1f ;  /* 0x003c1f00033e7f89 */ /* 0x00062400000e0000 */
.L_x_2053:
[----:B------:R-:W-:Y:S01]  /*10190*/  VIADD R67, R67, 0x40 ;  /* 0x0000004043437836 */ /* 0x000fe20000000000 */
[----:B------:R-:W-:Y:S01]  /*101a0*/  BSSY B1, `(.L_x_1730) ;  /* 0x0000034000017945 */ /* 0x000fe20003800000 */
[----:B------:R-:W-:Y:S02]  /*101b0*/  CS2R R6, SRZ ;  /* 0x0000000000067805 */ /* 0x000fe4000001ff00 */
[----:B----4-:R-:W-:Y:S02]  /*101c0*/  CS2R R8, SRZ ;  /* 0x0000000000087805 */ /* 0x010fe4000001ff00 */
        /* <DEDUP_REMOVED lines=11> */
[----:B------:R-:W-:Y:S01]  /*10280*/  ULDC UR4, c[0x0][0x3f4] ;  /* 0x0000fd0000047ab9 */ /* 0x000fe20000000800 */
[----:B-1----:R-:W-:Y:S01]  /*10290*/  IMAD.MOV.U32 R6, RZ, RZ, R20 ;  /* 0x000000ffff067224 */ /* 0x002fe200078e0014 */
[----:B------:R-:W-:Y:S01]  /*102a0*/  ISETP.GE.AND P3, PT, R195, UR4, PT ;  /* 0x00000004c3007c0c */ /* 0x000fe2000bf66270 */
[----:B0-----:R-:W-:Y:S01]  /*102b0*/  IMAD.MOV.U32 R7, RZ, RZ, R21 ;  /* 0x000000ffff077224 */ /* 0x001fe200078e0015 */
[----:B------:R-:W-:Y:S01]  /*102c0*/  ISETP.GE.AND P2, PT, R18, UR4, PT ;  /* 0x0000000412007c0c */ /* 0x000fe2000bf46270 */
[----:B------:R-:W-:Y:S01]  /*102d0*/  IMAD.MOV.U32 R8, RZ, RZ, R62 ;  /* 0x000000ffff087224 */ /* 0x000fe200078e003e */
[----:B------:R-:W-:Y:S01]  /*102e0*/  ISETP.GE.AND P4, PT, R194, UR4, PT ;  /* 0x00000004c2007c0c */ /* 0x000fe2000bf86270 */
[----:B--2---:R-:W-:Y:S01]  /*102f0*/  IMAD.MOV.U32 R9, RZ, RZ, R61 ;  /* 0x000000ffff097224 */ /* 0x004fe200078e003d */
[----:B------:R-:W-:Y:S02]  /*10300*/  CS2R R52, SRZ ;  /* 0x0000000000347805 */ /* 0x000fe4000001ff00 */
[----:B------:R-:W-:-:S02]  /*10310*/  CS2R R54, SRZ ;  /* 0x0000000000367805 */ /* 0x000fc4000001ff00 */
[----:B------:R-:W-:Y:S02]  /*10320*/  CS2R R10, SRZ ;  /* 0x00000000000a7805 */ /* 0x000fe4000001ff00 */
[----:B------:R-:W-:Y:S02]  /*10330*/  CS2R R56, SRZ ;  /* 0x0000000000387805 */ /* 0x000fe4000001ff00 */
[----:B------:R-:W-:Y:S02]  /*10340*/  CS2R R58, SRZ ;  /* 0x00000000003a7805 */ /* 0x000fe4000001ff00 */
[----:B------:R-:W-:Y:S01]  /*10350*/  @!P3 SHF.L.U32 R13, R202, 0x3, RZ ;  /* 0x00000003ca0db819 */ /* 0x000fe200000006ff */
[C---:B---3--:R-:W-:Y:S01]  /*10360*/  @!P2 IMAD.SHL.U32 R3, R18.reuse, 0x2, RZ ;  /* 0x000000021203a824 */ /* 0x048fe200078e00ff */
[----:B------:R-:W-:Y:S01]  /*10370*/  @!P2 SHF.L.U64.HI R14, R18, 0x1, R19 ;  /* 0x00000001120ea819 */ /* 0x000fe20000010213 */
[----:B------:R-:W-:Y:S02]  /*10380*/  @!P4 IMAD.SHL.U32 R63, R203, 0x8, RZ ;  /* 0x00000008cb3fc824 */ /* 0x000fe400078e00ff */
[----:B------:R-:W-:Y:S01]  /*10390*/  @!P3 IMAD.WIDE R4, R13, 0x2, R6 ;  /* 0x000000020d04b825 */ /* 0x000fe200078e0206 */
[----:B------:R-:W-:-:S02]  /*103a0*/  @!P2 IADD3 R60, P1, R62, R3, RZ ;  /* 0x000000033e3ca210 */ /* 0x000fc40007f3e0ff */
[----:B------:R-:W-:Y:S01]  /*103b0*/  @!P2 IADD3 R20, P0, R20, R3, RZ ;  /* 0x000000031414a210 */ /* 0x000fe20007f1e0ff */
[----:B------:R-:W-:Y:S01]  /*103c0*/  @!P4 IMAD.WIDE R6, R63, 0x2, R6 ;  /* 0x000000023f06c825 */ /* 0x000fe200078e0206 */
[----:B------:R0:W5:Y:S03]  /*103d0*/  @!P3 LD.E.128 R52, desc[UR60][R4.64] ;  /* 0x0000003c0434b980 */ /* 0x000166000c101d00 */
[--C-:B------:R-:W-:Y:S01]  /*103e0*/  @!P3 IMAD.WIDE R12, R13, 0x2, R8.reuse ;  /* 0x000000020d0cb825 */ /* 0x100fe200078e0208 */
[----:B------:R1:W5:Y:S03]  /*103f0*/  @!P4 LD.E.128 R56, desc[UR60][R6.64] ;  /* 0x0000003c0638c980 */ /* 0x000366000c101d00 */
[----:B------:R-:W-:Y:S01]  /*10400*/  @!P4 IMAD.WIDE R62, R63, 0x2, R8 ;  /* 0x000000023f3ec825 */ /* 0x000fe200078e0208 */
[----:B------:R-:W-:-:S02]  /*10410*/  CS2R R8, SRZ ;  /* 0x0000000000087805 */ /* 0x000fc4000001ff00 */
[----:B------:R-:W-:Y:S02]  /*10420*/  CS2R R48, SRZ ;  /* 0x0000000000307805 */ /* 0x000fe4000001ff00 */
[----:B------:R-:W-:Y:S01]  /*10430*/  CS2R R50, SRZ ;  /* 0x0000000000327805 */ /* 0x000fe2000001ff00 */
[--C-:B------:R-:W-:Y:S01]  /*10440*/  @!P2 IMAD.X R21, R21, 0x1, R14.reuse, P0 ;  /* 0x000000011515a824 */ /* 0x100fe200000e060e */
[----:B0-----:R-:W-:Y:S01]  /*10450*/  CS2R R4, SRZ ;  /* 0x0000000000047805 */ /* 0x001fe2000001ff00 */
[----:B------:R-:W-:Y:S01]  /*10460*/  @!P2 IMAD.X R61, R61, 0x1, R14, P1 ;  /* 0x000000013d3da824 */ /* 0x000fe200008e060e */
[----:B------:R0:W5:Y:S01]  /*10470*/  @!P3 LD.E.128 R8, desc[UR60][R12.64] ;  /* 0x0000003c0c08b980 */ /* 0x000162000c101d00 */
[----:B------:R-:W-:Y:S02]  /*10480*/  CS2R R14, SRZ ;  /* 0x00000000000e7805 */ /* 0x000fe4000001ff00 */
[----:B-1----:R-:W-:Y:S01]  /*10490*/  CS2R R6, SRZ ;  /* 0x0000000000067805 */ /* 0x002fe2000001ff00 */
[----:B------:R4:W5:Y:S05]  /*104a0*/  @!P2 LD.E.128 R48, desc[UR60][R20.64] ;  /* 0x0000003c1430a980 */ /* 0x00096a000c101d00 */
[----:B------:R4:W5:Y:S01]  /*104b0*/  @!P2 LD.E.128 R4, desc[UR60][R60.64] ;  /* 0x0000003c3c04a980 */ /* 0x000962000c101d00 */
[----:B0-----:R-:W-:-:S06]  /*104c0*/  CS2R R12, SRZ ;  /* 0x00000000000c7805 */ /* 0x001fcc000001ff00 */
[----:B------:R4:W5:Y:S02]  /*104d0*/  @!P4 LD.E.128 R12, desc[UR60][R62.64] ;  /* 0x0000003c3e0cc980 */ /* 0x000964000c101d00 */
.L_x_1731:
[----:B------:R-:W-:Y:S05]  /*104e0*/  BSYNC B1 ;  /* 0x0000000000017941 */ /* 0x000fea0003800000 */
.L_x_1730:
[----:B--2-4-:R-:W3:Y:S04]  /*104f0*/  LDL R61, [R1+0x50] ;  /* 0x00005000013d7983 */ /* 0x014ee80000100800 */
[----:B0-----:R-:W2:Y:S01]  /*10500*/  LDL R62, [R1+0x38] ;  /* 0x00003800013e7983 */ /* 0x001ea20000100800 */
[----:B-----5:R-:W-:Y:S01]  /*10510*/  IMAD.MOV.U32 R21, RZ, RZ, R5 ;  /* 0x000000ffff157224 */ /* 0x020fe200078e0005 */
[----:B-1----:R-:W-:Y:S01]  /*10520*/  MOV R20, R4 ;  /* 0x0000000400147202 */ /* 0x002fe20000000f00 */
[----:B------:R-:W-:Y:S01]  /*10530*/  IMAD.MOV.U32 R60, RZ, RZ, R7 ;  /* 0x000000ffff3c7224 */ /* 0x000fe200078e0007 */
[----:B------:R-:W-:Y:S02]  /*10540*/  BSSY B1, `(.L_x_1732) ;  /* 0x000002c000017945 */ /* 0x000fe40003800000 */
        /* <DEDUP_REMOVED lines=8> */
[----:B------:R-:W-:Y:S01]  /*105d0*/  PRMT R77, R60, 0x7610, R77 ;  /* 0x000076103c4d7816 */ /* 0x000fe2000000004d */
[----:B------:R-:W-:Y:S02]  /*105e0*/  IMAD.MOV.U32 R60, RZ, RZ, R13 ;  /* 0x000000ffff3c7224 */ /* 0x000fe400078e000d */
[----:B------:R-:W-:-:S03]  /*105f0*/  IMAD.MOV.U32 R20, RZ, RZ, R11 ;  /* 0x000000ffff147224 */ /* 0x000fc600078e000b */
[----:B------:R-:W-:Y:S01]  /*10600*/  PRMT R70, R21, 0x5410, R60 ;  /* 0x0000541015467816 */ /* 0x000fe2000000003c */
[----:B------:R-:W-:Y:S01]  /*10610*/  IMAD.MOV.U32 R21, RZ, RZ, R48 ;  /* 0x000000ffff157224 */ /* 0x000fe200078e0030 */
[----:B------:R-:W-:Y:S01]  /*10620*/  PRMT R77, R77, 0x5410, R20 ;  /* 0x000054104d4d7816 */ /* 0x000fe20000000014 */
[----:B------:R-:W-:Y:S01]  /*10630*/  IMAD.MOV.U32 R60, RZ, RZ, R49 ;  /* 0x000000ffff3c7224 */ /* 0x000fe200078e0031 */
[----:B------:R-:W-:-:S04]  /*10640*/  MOV R20, R15 ;  /* 0x0000000f00147202 */ /* 0x000fc80000000f00 */
[----:B------:R-:W-:Y:S01]  /*10650*/  PRMT R93, R21, 0x5410, R60 ;  /* 0x00005410155d7816 */ /* 0x000fe2000000003c */
[----:B------:R-:W-:Y:S02]  /*10660*/  IMAD.MOV.U32 R21, RZ, RZ, R51 ;  /* 0x000000ffff157224 */ /* 0x000fe400078e0033 */
[----:B------:R-:W-:Y:S01]  /*10670*/  IMAD.MOV.U32 R60, RZ, RZ, R52 ;  /* 0x000000ffff3c7224 */ /* 0x000fe200078e0034 */
[----:B---3--:R-:W-:-:S04]  /*10680*/  LEA.HI R3, R61, R61, RZ, 0x1 ;  /* 0x0000003d3d037211 */ /* 0x008fc800078f08ff */
[----:B------:R-:W-:-:S05]  /*10690*/  LOP3.LUT R3, R3, 0xfffffffe, RZ, 0xc0, !PT ;  /* 0xfffffffe03037812 */ /* 0x000fca00078ec0ff */
[----:B------:R-:W-:Y:S02]  /*106a0*/  IMAD.IADD R3, R61, 0x1, -R3 ;  /* 0x000000013d037824 */ /* 0x000fe400078e0a03 */
[----:B------:R-:W-:-:S03]  /*106b0*/  IMAD.MOV.U32 R61, RZ, RZ, R14 ;  /* 0x000000ffff3d7224 */ /* 0x000fc600078e000e */
[----:B------:R-:W-:Y:S02]  /*106c0*/  SHF.L.U32 R3, R3, 0x1f, RZ ;  /* 0x0000001f03037819 */ /* 0x000fe400000006ff */
[----:B------:R-:W-:Y:S01]  /*106d0*/  PRMT R71, R61, 0x7610, R71 ;  /* 0x000076103d477816 */ /* 0x000fe20000000047 */
[----:B------:R-:W-:Y:S01]  /*106e0*/  IMAD.MOV.U32 R61, RZ, RZ, R50 ;  /* 0x000000ffff3d7224 */ /* 0x000fe200078e0032 */
[----:B------:R-:W0:Y:S02]  /*106f0*/  SYNCS.PHASECHK.TRANS64.TRYWAIT P0, [R2+URZ+0x30800], R3 ;  /* 0x03080003020075a7 */ /* 0x000e24000800017f */
[----:B------:R-:W-:Y:S02]  /*10700*/  PRMT R71, R71, 0x5410, R20 ;  /* 0x0000541047477816 */ /* 0x000fe40000000014 */
[----:B------:R-:W-:Y:S02]  /*10710*/  PRMT R94, R61, 0x7610, R94 ;  /* 0x000076103d5e7816 */ /* 0x000fe4000000005e */
[----:B------:R-:W-:-:S02]  /*10720*/  MOV R61, R53 ;  /* 0x00000035003d7202 */ /* 0x000fc40000000f00 */
[----:B------:R-:W-:Y:S01]  /*10730*/  PRMT R94, R94, 0x5410, R21 ;  /* 0x000054105e5e7816 */ /* 0x000fe20000000015 */
[----:B------:R-:W-:Y:S01]  /*10740*/  IMAD.MOV.U32 R21, RZ, RZ, R54 ;  /* 0x000000ffff157224 */ /* 0x000fe200078e0036 */
[----:B------:R-:W-:Y:S01]  /*10750*/  PRMT R79, R60, 0x5410, R61 ;  /* 0x000054103c4f7816 */ /* 0x000fe2000000003d */
[----:B------:R-:W-:Y:S01]  /*10760*/  IMAD.MOV.U32 R60, RZ, RZ, R55 ;  /* 0x000000ffff3c7224 */ /* 0x000fe200078e0037 */
[----:B--2---:R-:W-:Y:S01]  /*10770*/  VIADDMNMX R20, R64, -R62, 0x80, PT ;  /* 0x0000008040147446 */ /* 0x004fe2000380093e */
[----:B------:R-:W-:Y:S02]  /*10780*/  IMAD.MOV.U32 R61, RZ, RZ, R56 ;  /* 0x000000ffff3d7224 */ /* 0x000fe400078e0038 */
[----:B------:R-:W-:Y:S01]  /*10790*/  IMAD.MOV.U32 R62, RZ, RZ, R57 ;  /* 0x000000ffff3e7224 */ /* 0x000fe200078e0039 */
[----:B------:R-:W-:Y:S01]  /*107a0*/  PRMT R80, R21, 0x5410, R60 ;  /* 0x0000541015507816 */ /* 0x000fe2000000003c */
[----:B------:R-:W-:Y:S01]  /*107b0*/  IMAD.MOV.U32 R21, RZ, RZ, R58 ;  /* 0x000000ffff157224 */ /* 0x000fe200078e003a */
[----:B------:R-:W-:-:S02]  /*107c0*/  ISETP.GE.AND P1, PT, R219, R20, PT ;  /* 0x00000014db00720c */ /* 0x000fc40003f26270 */
[----:B------:R-:W-:Y:S02]  /*107d0*/  PRMT R72, R61, 0x5410, R62 ;  /* 0x000054103d487816 */ /* 0x000fe4000000003e */
[----:B------:R-:W-:Y:S01]  /*107e0*/  MOV R60, R59 ;  /* 0x0000003b003c7202 */ /* 0x000fe20000000f00 */
[----:B0-----:R-:W-:Y:S08]  /*107f0*/  @!P0 BRA `(.L_x_1733) ;  /* 0x000001e800488947 */ /* 0x001ff00003800000 */
.L_x_2054:
[----:B------:R-:W-:Y:S05]  /*10800*/  BSYNC B1 ;  /* 0x0000000000017941 */ /* 0x000fea0003800000 */
.L_x_1732:
[----:B------:R-:W-:Y:S01]  /*10810*/  BSSY B1, `(.L_x_1734) ;  /* 0x0000144000017945 */ /* 0x000fe20003800000 */
[----:B------:R-:W-:-:S03]  /*10820*/  PRMT R73, R21, 0x5410, R60 ;  /* 0x0000541015497816 */ /* 0x000fc6000000003c */
[----:B------:R-:W-:Y:S05]  /*10830*/  @P1 BRA `(.L_x_1735) ;  /* 0x0000001400041947 */ /* 0x000fea0003800000 */
[----:B------:R1:W5:Y:S01]  /*10840*/  LDL R106, [R1+0x30] ;  /* 0x00003000016a7983 */ /* 0x0003620000100800 */
[----:B0-----:R-:W0:Y:S01]  /*10850*/  LDC R3, c[0x0][0x3f4] ;  /* 0x0000fd00ff037b82 */ /* 0x001e220000000800 */
[----:B------:R-:W-:Y:S01]  /*10860*/  BSSY B2, `(.L_x_1736) ;  /* 0x0000068000027945 */ /* 0x000fe20003800000 */
[----:B------:R-:W-:Y:S02]  /*10870*/  SHF.R.U32.HI R107, RZ, 0x3, R229 ;  /* 0x00000003ff6b7819 */ /* 0x000fe400000116e5 */
[-C--:B0-----:R-:W-:Y:S02]  /*10880*/  ISETP.GE.AND P0, PT, R18, R3.reuse, PT ;  /* 0x000000031200720c */ /* 0x081fe40003f06270 */
[-C--:B------:R-:W-:Y:S02]  /*10890*/  ISETP.GE.AND P1, PT, R195, R3.reuse, PT ;  /* 0x00000003c300720c */ /* 0x080fe40003f26270 */
[----:B------:R-:W-:-:S09]  /*108a0*/  ISETP.GE.AND P2, PT, R194, R3, PT ;  /* 0x00000003c200720c */ /* 0x000fd20003f46270 */
[----:B-1----:R-:W-:Y:S05]  /*108b0*/  @P0 BRA `(.L_x_1737) ;  /* 0x0000000400880947 */ /* 0x002fea0003800000 */
[----:B------:R-:W-:Y:S01]  /*108c0*/  LEA.HI R60, R3, R0, RZ, 0x1d ;  /* 0x00000000033c7211 */ /* 0x000fe200078fe8ff */
[----:B------:R-:W-:Y:S01]  /*108d0*/  HADD2.F32 R88, -RZ, R88.H0_H0 ;  /* 0x20000058ff587230 */ /* 0x000fe20000004100 */
[----:B------:R-:W-:Y:S01]  /*108e0*/  LOP3.LUT R21, R229, 0x38, R18, 0xf8, !PT ;  /* 0x00000038e5157812 */ /* 0x000fe200078ef812 */
[----:B------:R-:W-:Y:S01]  /*108f0*/  HADD2.F32 R96, -RZ, R96.H0_H0 ;  /* 0x20000060ff607230 */ /* 0x000fe20000004100 */
[----:B------:R-:W-:Y:S01]  /*10900*/  SHF.R.S32.HI R61, RZ, 0x1f, R60 ;  /* 0x0000001fff3d7819 */ /* 0x000fe2000001143c */
[----:B------:R-:W-:Y:S01]  /*10910*/  IMAD.SHL.U32 R62, R60, 0x8, RZ ;  /* 0x000000083c3e7824 */ /* 0x000fe200078e00ff */
[-C--:B------:R-:W-:Y:S02]  /*10920*/  LOP3.LUT R21, R21, R107.reuse, RZ, 0x3c, !PT ;  /* 0x0000006b15157212 */ /* 0x080fe400078e3cff */
[----:B------:R-:W-:Y:S02]  /*10930*/  LEA.HI R61, R61, R60, RZ, 0x3 ;  /* 0x0000003c3d3d7211 */ /* 0x000fe400078f18ff */
[----:B------:R-:W-:Y:S01]  /*10940*/  LOP3.LUT R62, R229, 0x38, R62, 0xf8, !PT ;  /* 0x00000038e53e7812 */ /* 0x000fe200078ef83e */
[----:B-----5:R-:W-:Y:S01]  /*10950*/  IMAD.IADD R21, R106, 0x1, R21 ;  /* 0x000000016a157824 */ /* 0x020fe200078e0215 */
[--C-:B------:R-:W-:Y:S01]  /*10960*/  SHF.R.U64 R32, R32, 0x10, R33.reuse ;  /* 0x0000001020207819 */ /* 0x100fe20000001221 */
[----:B------:R-:W-:Y:S01]  /*10970*/  IMAD.SHL.U32 R61, R61, 0x400, RZ ;  /* 0x000004003d3d7824 */ /* 0x000fe200078e00ff */
[----:B------:R-:W-:Y:S01]  /*10980*/  LOP3.LUT R65, R62, R107, RZ, 0x3c, !PT ;  /* 0x0000006b3e417212 */ /* 0x000fe200078e3cff */
[----:B------:R-:W-:Y:S01]  /*10990*/  IMAD R21, R21, 0x2, R2 ;  /* 0x0000000215157824 */ /* 0x000fe200078e0202 */
[----:B------:R-:W-:-:S02]  /*109a0*/  SHF.R.U32.HI R74, RZ, 0x10, R33 ;  /* 0x00000010ff4a7819 */ /* 0x000fc40000011621 */
[----:B------:R-:W-:Y:S02]  /*109b0*/  LOP3.LUT R64, R61, 0x7fffe000, RZ, 0xc0, !PT ;  /* 0x7fffe0003d407812 */ /* 0x000fe400078ec0ff */
[----:B------:R-:W0:Y:S01]  /*109c0*/  LDS.128 R60, [R21+0x12400] ;  /* 0x01240000153c7984 */ /* 0x000e220000000c00 */
[--C-:B------:R-:W-:Y:S02]  /*109d0*/  SHF.R.U64 R33, R44, 0x10, R45.reuse ;  /* 0x000000102c217819 */ /* 0x100fe4000000122d */
[----:B------:R-:W-:Y:S02]  /*109e0*/  IADD3 R65, R65, R64, R106 ;  /* 0x0000004041417210 */ /* 0x000fe40007ffe06a */
[----:B------:R-:W-:Y:S02]  /*109f0*/  SHF.R.U32.HI R45, RZ, 0x10, R45 ;  /* 0x00000010ff2d7819 */ /* 0x000fe4000001162d */
[--C-:B------:R-:W-:Y:S01]  /*10a00*/  SHF.R.U64 R44, R46, 0x10, R47.reuse ;  /* 0x000000102e2c7819 */ /* 0x100fe2000000122f */
[----:B------:R-:W-:Y:S01]  /*10a10*/  IMAD R69, R65, 0x2, R2 ;  /* 0x0000000241457824 */ /* 0x000fe200078e0202 */
[----:B------:R-:W-:Y:S01]  /*10a20*/  SHF.R.U32.HI R46, RZ, 0x10, R47 ;  /* 0x00000010ff2e7819 */ /* 0x000fe2000001162f */
[----:B------:R-:W-:Y:S01]  /*10a30*/  HADD2.F32 R90, -RZ, R45.H0_H0 ;  /* 0x2000002dff5a7230 */ /* 0x000fe20000004100 */
[----:B------:R-:W-:-:S02]  /*10a40*/  SHF.R.U64 R34, R34, 0x10, R35 ;  /* 0x0000001022227819 */ /* 0x000fc40000001223 */
[----:B------:R-:W1:Y:S01]  /*10a50*/  LDS.128 R64, [R69+0x12400] ;  /* 0x0124000045407984 */ /* 0x000e620000000c00 */
[----:B------:R-:W-:Y:S01]  /*10a60*/  SHF.R.U32.HI R35, RZ, 0x10, R35 ;  /* 0x00000010ff237819 */ /* 0x000fe20000011623 */
[--C-:B0-----:R-:W-:Y:S02]  /*10a70*/  HADD2.F32 R47, -RZ, R61.reuse.H0_H0 ;  /* 0x2000003dff2f7230 */ /* 0x101fe40000004100 */
[----:B------:R-:W-:Y:S02]  /*10a80*/  HADD2.F32 R61, -RZ, R61.H1_H1 ;  /* 0x3000003dff3d7230 */ /* 0x000fe40000004100 */
[----:B------:R-:W-:Y:S02]  /*10a90*/  HADD2.F32 R75, -RZ, R60.H0_H0 ;  /* 0x2000003cff4b7230 */ /* 0x000fe40000004100 */
[----:B------:R-:W-:Y:S02]  /*10aa0*/  HADD2.F32 R78, -RZ, R62.H0_H0 ;  /* 0x2000003eff4e7230 */ /* 0x000fe40000004100 */
[----:B------:R-:W-:-:S02]  /*10ab0*/  HADD2.F32 R81, -RZ, R63.H0_H0 ;  /* 0x2000003fff517230 */ /* 0x000fc40000004100 */
[----:B------:R-:W-:Y:S02]  /*10ac0*/  HADD2.F32 R63, -RZ, R63.H1_H1 ;  /* 0x3000003fff3f7230 */ /* 0x000fe40000004100 */
[----:B------:R-:W-:Y:S02]  /*10ad0*/  HADD2.F32 R60, -RZ, R60.H1_H1 ;  /* 0x3000003cff3c7230 */ /* 0x000fe40000004100 */
[--C-:B-1----:R-:W-:Y:S02]  /*10ae0*/  HADD2.F32 R101, -RZ, R65.reuse.H0_H0 ;  /* 0x20000041ff657230 */ /* 0x102fe40000004100 */
[----:B------:R-:W-:Y:S02]  /*10af0*/  HADD2.F32 R89, -RZ, R65.H1_H1 ;  /* 0x30000041ff597230 */ /* 0x000fe40000004100 */
[----:B------:R-:W-:Y:S02]  /*10b00*/  HADD2.F32 R87, -RZ, R64.H0_H0 ;  /* 0x20000040ff577230 */ /* 0x000fe40000004100 */
[C---:B------:R-:W-:Y:S01]  /*10b10*/  FMUL.FTZ R102, R101.reuse, R88 ;  /* 0x0000005865667220 */ /* 0x040fe20000410000 */
[----:B------:R-:W-:Y:S01]  /*10b20*/  FMUL.FTZ R100, R101, R96 ;  /* 0x0000006065647220 */ /* 0x000fe20000410000 */
[----:B------:R-:W-:-:S02]  /*10b30*/  HADD2.F32 R65, -RZ, R66.H0_H0 ;  /* 0x20000042ff417230 */ /* 0x000fc40000004100 */
[C---:B------:R-:W-:Y:S01]  /*10b40*/  FFMA.FTZ R45, R47.reuse, R96, -R102 ;  /* 0x000000602f2d7223 */ /* 0x040fe20000010866 */
[----:B------:R-:W-:Y:S02]  /*10b50*/  HADD2.F32 R96, -RZ, R74.H0_H0 ;  /* 0x2000004aff607230 */ /* 0x000fe40000004100 */
[----:B------:R-:W-:Y:S01]  /*10b60*/  FFMA.FTZ R88, R47, R88, R100 ;  /* 0x000000582f587223 */ /* 0x000fe20000010064 */
[--C-:B------:R-:W-:Y:S02]  /*10b70*/  HADD2.F32 R74, -RZ, R104.reuse.H1_H1 ;  /* 0x30000068ff4a7230 */ /* 0x100fe40000004100 */
[C---:B------:R-:W-:Y:S01]  /*10b80*/  FMUL.FTZ R102, R89.reuse, R90 ;  /* 0x0000005a59667220 */ /* 0x040fe20000410000 */
[----:B------:R-:W-:Y:S02]  /*10b90*/  HADD2.F32 R100, -RZ, R104.H0_H0 ;  /* 0x20000068ff647230 */ /* 0x000fe40000004100 */
[----:B------:R-:W-:Y:S01]  /*10ba0*/  FMUL.FTZ R104, R89, R96 ;  /* 0x0000006059687220 */ /* 0x000fe20000410000 */
[----:B------:R-:W-:-:S02]  /*10bb0*/  HADD2.F32 R47, -RZ, R105.H1_H1 ;  /* 0x30000069ff2f7230 */ /* 0x000fc40000004100 */
[----:B------:R-:W-:Y:S01]  /*10bc0*/  FFMA.FTZ R96, R61, R96, -R102 ;  /* 0x000000603d607223 */ /* 0x000fe20000010866 */
[C---:B------:R-:W-:Y:S01]  /*10bd0*/  FMUL.FTZ R102, R87.reuse, R74 ;  /* 0x0000004a57667220 */ /* 0x040fe20000410000 */
[----:B------:R-:W-:Y:S01]  /*10be0*/  FMUL.FTZ R89, R87, R100 ;  /* 0x0000006457597220 */ /* 0x000fe20000410000 */
[----:B------:R-:W-:Y:S02]  /*10bf0*/  HADD2.F32 R86, -RZ, R67.H0_H0 ;  /* 0x20000043ff567230 */ /* 0x000fe40000004100 */
[----:B------:R-:W-:Y:S01]  /*10c00*/  FFMA.FTZ R61, R61, R90, R104 ;  /* 0x0000005a3d3d7223 */ /* 0x000fe20000010068 */
[C---:B------:R-:W-:Y:S01]  /*10c10*/  FFMA.FTZ R87, R75.reuse, R100, -R102 ;  /* 0x000000644b577223 */ /* 0x040fe20000010866 */
[----:B------:R-:W-:Y:S01]  /*10c20*/  FFMA.FTZ R74, R75, R74, R89 ;  /* 0x0000004a4b4a7223 */ /* 0x000fe20000010059 */
[----:B------:R-:W-:Y:S02]  /*10c30*/  HADD2.F32 R75, -RZ, R103.H1_H1 ;  /* 0x30000067ff4b7230 */ /* 0x000fe40000004100 */
[----:B------:R-:W-:Y:S01]  /*10c40*/  FMUL.FTZ R89, R65, R47 ;  /* 0x0000002f41597220 */ /* 0x000fe20000410000 */
[----:B------:R-:W-:-:S02]  /*10c50*/  HADD2.F32 R105, -RZ, R105.H0_H0 ;  /* 0x20000069ff697230 */ /* 0x000fc40000004100 */
[----:B------:R-:W-:Y:S02]  /*10c60*/  HADD2.F32 R103, -RZ, R103.H0_H0 ;  /* 0x20000067ff677230 */ /* 0x000fe40000004100 */
[----:B------:R-:W-:Y:S02]  /*10c70*/  HADD2.F32 R67, -RZ, R67.H1_H1 ;  /* 0x30000043ff437230 */ /* 0x000fe40000004100 */
[----:B------:R-:W-:Y:S01]  /*10c80*/  FMUL.FTZ R101, R65, R105 ;  /* 0x0000006941657220 */ /* 0x000fe20000410000 */
[----:B------:R-:W-:Y:S02]  /*10c90*/  HADD2.F32 R90, -RZ, R46.H0_H0 ;  /* 0x2000002eff5a7230 */ /* 0x000fe40000004100 */
[C---:B------:R-:W-:Y:S01]  /*10ca0*/  FMUL.FTZ R102, R86.reuse, R103 ;  /* 0x0000006756667220 */ /* 0x040fe20000410000 */
[----:B------:R-:W-:Y:S02]  /*10cb0*/  HADD2.F32 R100, -RZ, R35.H0_H0 ;  /* 0x20000023ff647230 */ /* 0x000fe40000004100 */
[----:B------:R-:W-:Y:S01]  /*10cc0*/  FMUL.FTZ R86, R86, R75 ;  /* 0x0000004b56567220 */ /* 0x000fe20000410000 */
[C---:B------:R-:W-:Y:S01]  /*10cd0*/  FFMA.FTZ R46, R78.reuse, R47, R101 ;  /* 0x0000002f4e2e7223 */ /* 0x040fe20000010065 */
[----:B------:R-:W-:Y:S01]  /*10ce0*/  FFMA.FTZ R65, R78, R105, -R89 ;  /* 0x000000694e417223 */ /* 0x000fe20000010859 */
[C---:B------:R-:W-:Y:S01]  /*10cf0*/  FFMA.FTZ R35, R81.reuse, R75, -R102 ;  /* 0x0000004b51237223 */ /* 0x040fe20000010866 */
[----:B------:R-:W-:Y:S01]  /*10d00*/  FFMA.FTZ R47, R81, R103, R86 ;  /* 0x00000067512f7223 */ /* 0x000fe20000010056 */
[----:B------:R-:W-:-:S02]  /*10d10*/  HADD2.F32 R64, -RZ, R64.H1_H1 ;  /* 0x30000040ff407230 */ /* 0x000fc40000004100 */
[C---:B------:R-:W-:Y:S01]  /*10d20*/  FMUL.FTZ R78, R67.reuse, R90 ;  /* 0x0000005a434e7220 */ /* 0x040fe20000410000 */
[----:B------:R-:W-:Y:S02]  /*10d30*/  HADD2.F32 R66, -RZ, R66.H1_H1 ;  /* 0x30000042ff427230 */ /* 0x000fe40000004100 */
[-C--:B------:R-:W-:Y:S01]  /*10d40*/  FMUL.FTZ R86, R67, R100.reuse ;  /* 0x0000006443567220 */ /* 0x080fe20000410000 */
[----:B------:R-:W-:Y:S02]  /*10d50*/  HADD2.F32 R75, -RZ, R33.H0_H0 ;  /* 0x20000021ff4b7230 */ /* 0x000fe40000004100 */
[C---:B------:R-:W-:Y:S01]  /*10d60*/  FFMA.FTZ R78, R63.reuse, R100, -R78 ;  /* 0x000000643f4e7223 */ /* 0x040fe2000001084e */
[----:B------:R-:W-:Y:S02]  /*10d70*/  HADD2.F32 R81, -RZ, R44.H0_H0 ;  /* 0x2000002cff517230 */ /* 0x000fe40000004100 */
[----:B------:R-:W-:Y:S01]  /*10d80*/  FFMA.FTZ R86, R63, R90, R86 ;  /* 0x0000005a3f567223 */ /* 0x000fe20000010056 */
[----:B------:R-:W-:-:S02]  /*10d90*/  HADD2.F32 R33, -RZ, R32.H0_H0 ;  /* 0x20000020ff217230 */ /* 0x000fc40000004100 */
[----:B------:R-:W-:Y:S01]  /*10da0*/  FMUL.FTZ R63, R64, R75 ;  /* 0x0000004b403f7220 */ /* 0x000fe20000410000 */
[----:B------:R-:W-:Y:S02]  /*10db0*/  HADD2.F32 R67, -RZ, R34.H0_H0 ;  /* 0x20000022ff437230 */ /* 0x000fe40000004100 */
[----:B------:R-:W-:Y:S01]  /*10dc0*/  FMUL.FTZ R89, R66, R81 ;  /* 0x0000005142597220 */ /* 0x000fe20000410000 */
[----:B------:R-:W-:Y:S02]  /*10dd0*/  HADD2.F32 R62, -RZ, R62.H1_H1 ;  /* 0x3000003eff3e7230 */ /* 0x000fe40000004100 */
[-C--:B------:R-:W-:Y:S01]  /*10de0*/  FMUL.FTZ R64, R64, R33.reuse ;  /* 0x0000002140407220 */ /* 0x080fe20000410000 */
[----:B------:R-:W-:Y:S01]  /*10df0*/  FFMA.FTZ R32, R60, R33, -R63 ;  /* 0x000000213c207223 */ /* 0x000fe2000001083f */
[----:B------:R-:W-:Y:S01]  /*10e00*/  FMUL.FTZ R66, R66, R67 ;  /* 0x0000004342427220 */ /* 0x000fe20000410000 */
[----:B------:R-:W-:Y:S01]  /*10e10*/  F2FP.F16.F32.PACK_AB R35, R78, R35 ;  /* 0x000000234e23723e */ /* 0x000fe200000000ff */
[----:B------:R-:W-:Y:S01]  /*10e20*/  FFMA.FTZ R34, R62, R67, -R89 ;  /* 0x000000433e227223 */ /* 0x000fe20000010859 */
[----:B------:R-:W-:Y:S01]  /*10e30*/  FFMA.FTZ R75, R60, R75, R64 ;  /* 0x0000004b3c4b7223 */ /* 0x000fe20000010040 */
[----:B------:R-:W-:Y:S01]  /*10e40*/  FFMA.FTZ R81, R62, R81, R66 ;  /* 0x000000513e517223 */ /* 0x000fe20000010042 */
[----:B------:R-:W-:-:S02]  /*10e50*/  F2FP.F16.F32.PACK_AB R33, R96, R45 ;  /* 0x0000002d6021723e */ /* 0x000fc400000000ff */
[----:B------:R-:W-:Y:S02]  /*10e60*/  F2FP.F16.F32.PACK_AB R32, R32, R87 ;  /* 0x000000572020723e */ /* 0x000fe400000000ff */
[----:B------:R-:W-:Y:S02]  /*10e70*/  F2FP.F16.F32.PACK_AB R34, R34, R65 ;  /* 0x000000412222723e */ /* 0x000fe400000000ff */
[----:B------:R-:W-:Y:S02]  /*10e80*/  F2FP.F16.F32.PACK_AB R47, R86, R47 ;  /* 0x0000002f562f723e */ /* 0x000fe400000000ff */
[----:B------:R-:W-:Y:S01]  /*10e90*/  F2FP.F16.F32.PACK_AB R45, R61, R88 ;  /* 0x000000583d2d723e */ /* 0x000fe200000000ff */
[----:B------:R0:W-:Y:S01]  /*10ea0*/  STS.128 [R21+0x12400], R32 ;  /* 0x0124002015007388 */ /* 0x0001e20000000c00 */
[----:B------:R-:W-:Y:S02]  /*10eb0*/  F2FP.F16.F32.PACK_AB R44, R75, R74 ;  /* 0x0000004a4b2c723e */ /* 0x000fe400000000ff */
[----:B------:R-:W-:-:S05]  /*10ec0*/  F2FP.F16.F32.PACK_AB R46, R81, R46 ;  /* 0x0000002e512e723e */ /* 0x000fca00000000ff */
[----:B------:R0:W-:Y:S02]  /*10ed0*/  STS.128 [R69+0x12400], R44 ;  /* 0x0124002c45007388 */ /* 0x0001e40000000c00 */
.L_x_1737:
[----:B------:R-:W-:Y:S05]  /*10ee0*/  BSYNC B2 ;  /* 0x0000000000027941 */ /* 0x000fea0003800000 */
.L_x_1736:
[----:B------:R-:W-:Y:S04]  /*10ef0*/  BSSY B2, `(.L_x_1738) ;  /* 0x000006b000027945 */ /* 0x000fe80003800000 */
[----:B------:R-:W-:Y:S05]  /*10f00*/  @P1 BRA `(.L_x_1739) ;  /* 0x0000000400a41947 */ /* 0x000fea0003800000 */
[----:B0-----:R-:W2:Y:S01]  /*10f10*/  LDL R21, [R1+0x58] ;  /* 0x0000580001157983 */ /* 0x001ea20000100800 */
[----:B------:R-:W-:Y:S01]  /*10f20*/  SHF.R.S32.HI R32, RZ, 0x1f, R195 ;  /* 0x0000001fff207819 */ /* 0x000fe200000114c3 */
[--C-:B------:R-:W-:Y:S01]  /*10f30*/  HADD2.F32 R75, -RZ, R98.reuse.H1_H1 ;  /* 0x30000062ff4b7230 */ /* 0x100fe20000004100 */
[----:B------:R-:W-:Y:S01]  /*10f40*/  SHF.R.U32.HI R64, RZ, 0x10, R29 ;  /* 0x00000010ff407819 */ /* 0x000fe2000001161d */
[--C-:B------:R-:W-:Y:S01]  /*10f50*/  HADD2.F32 R81, -RZ, R95.reuse.H1_H1 ;  /* 0x3000005fff517230 */ /* 0x100fe20000004100 */
[CC--:B------:R-:W-:Y:S01]  /*10f60*/  LEA.HI R33, R32.reuse, R195.reuse, RZ, 0x6 ;  /* 0x000000c320217211 */ /* 0x0c0fe200078f30ff */
[----:B------:R-:W-:Y:S01]  /*10f70*/  HADD2.F32 R78, -RZ, R95.H0_H0 ;  /* 0x2000005fff4e7230 */ /* 0x000fe20000004100 */
[----:B------:R-:W-:Y:S01]  /*10f80*/  LEA.HI R32, R32, R195, RZ, 0x3 ;  /* 0x000000c320207211 */ /* 0x000fe200078f18ff */
[----:B------:R-:W-:Y:S01]  /*10f90*/  HADD2.F32 R98, -RZ, R98.H0_H0 ;  /* 0x20000062ff627230 */ /* 0x000fe20000004100 */
[----:B------:R-:W-:Y:S01]  /*10fa0*/  SHF.L.U32 R33, R33, 0x7, RZ ;  /* 0x0000000721217819 */ /* 0x000fe200000006ff */
[--C-:B------:R-:W-:Y:S01]  /*10fb0*/  HADD2.F32 R86, -RZ, R97.reuse.H0_H0 ;  /* 0x20000061ff567230 */ /* 0x100fe20000004100 */
[----:B------:R-:W-:Y:S01]  /*10fc0*/  LOP3.LUT R32, R229, 0x38, R32, 0xf8, !PT ;  /* 0x00000038e5207812 */ /* 0x000fe200078ef820 */
[----:B------:R-:W-:Y:S01]  /*10fd0*/  HADD2.F32 R88, -RZ, R97.H1_H1 ;  /* 0x30000061ff587230 */ /* 0x000fe20000004100 */
[----:B------:R-:W-:-:S02]  /*10fe0*/  LOP3.LUT R33, R33, 0xffffe000, RZ, 0xc0, !PT ;  /* 0xffffe00021217812 */ /* 0x000fc400078ec0ff */
[----:B------:R-:W-:Y:S02]  /*10ff0*/  LOP3.LUT R44, R32, R107, RZ, 0x3c, !PT ;  /* 0x0000006b202c7212 */ /* 0x000fe400078e3cff */
[----:B------:R-:W-:Y:S02]  /*11000*/  SHF.R.U32.HI R87, RZ, 0x10, R41 ;  /* 0x00000010ff577819 */ /* 0x000fe40000011629 */
[----:B------:R-:W-:Y:S02]  /*11010*/  SHF.R.U64 R28, R28, 0x10, R29 ;  /* 0x000000101c1c7819 */ /* 0x000fe4000000121d */
[----:B------:R-:W-:Y:S01]  /*11020*/  SHF.R.U64 R29, R40, 0x10, R41 ;  /* 0x00000010281d7819 */ /* 0x000fe20000001229 */
[----:B------:R-:W-:Y:S01]  /*11030*/  HADD2.F32 R87, -RZ, R87.H0_H0 ;  /* 0x20000057ff577230 */ /* 0x000fe20000004100 */
[--C-:B------:R-:W-:Y:S02]  /*11040*/  SHF.R.U64 R30, R30, 0x10, R31.reuse ;  /* 0x000000101e1e7819 */ /* 0x100fe4000000121f */
[----:B------:R-:W-:-:S02]  /*11050*/  SHF.R.U32.HI R40, RZ, 0x10, R31 ;  /* 0x00000010ff287819 */ /* 0x000fc4000001161f */
[--C-:B------:R-:W-:Y:S02]  /*11060*/  SHF.R.U64 R31, R42, 0x10, R43.reuse ;  /* 0x000000102a1f7819 */ /* 0x100fe4000000122b */
[----:B------:R-:W-:Y:S01]  /*11070*/  SHF.R.U32.HI R42, RZ, 0x10, R43 ;  /* 0x00000010ff2a7819 */ /* 0x000fe2000001162b */
[----:B------:R-:W-:-:S04]  /*11080*/  HADD2.F32 R40, -RZ, R40.H0_H0 ;  /* 0x20000028ff287230 */ /* 0x000fc80000004100 */
[----:B------:R-:W-:Y:S01]  /*11090*/  HADD2.F32 R42, -RZ, R42.H0_H0 ;  /* 0x2000002aff2a7230 */ /* 0x000fe20000004100 */
[----:B--2---:R-:W-:Y:S02]  /*110a0*/  R2UR UR4, R21 ;  /* 0x00000000150472ca */ /* 0x004fe400000e0000 */
[----:B------:R-:W-:-:S04]  /*110b0*/  LEA.HI R21, R3, R202, RZ, 0x1d ;  /* 0x000000ca03157211 */ /* 0x000fc800078fe8ff */
[----:B------:R-:W-:Y:S01]  /*110c0*/  SHF.R.S32.HI R34, RZ, 0x1f, R21 ;  /* 0x0000001fff227819 */ /* 0x000fe20000011415 */
[----:B------:R-:W-:-:S03]  /*110d0*/  IMAD.SHL.U32 R32, R21, 0x8, RZ ;  /* 0x0000000815207824 */ /* 0x000fc600078e00ff */
[----:B------:R-:W-:Y:S02]  /*110e0*/  LEA.HI R34, R34, R21, RZ, 0x3 ;  /* 0x0000001522227211 */ /* 0x000fe400078f18ff */
[----:B------:R-:W-:Y:S02]  /*110f0*/  LOP3.LUT R32, R229, 0x38, R32, 0xf8, !PT ;  /* 0x00000038e5207812 */ /* 0x000fe400078ef820 */
[----:B-----5:R-:W-:Y:S01]  /*11100*/  IADD3 R21, R44, R33, R106 ;  /* 0x000000212c157210 */ /* 0x020fe20007ffe06a */
[----:B------:R-:W-:Y:S01]  /*11110*/  IMAD.SHL.U32 R34, R34, 0x400, RZ ;  /* 0x0000040022227824 */ /* 0x000fe200078e00ff */
[----:B------:R-:W-:Y:S02]  /*11120*/  LOP3.LUT R45, R32, R107, RZ, 0x3c, !PT ;  /* 0x0000006b202d7212 */ /* 0x000fe400078e3cff */
[----:B------:R-:W-:Y:S02]  /*11130*/  LEA R21, R21, UR4, 0x1 ;  /* 0x0000000415157c11 */ /* 0x000fe4000f8e08ff */
[----:B------:R-:W-:-:S03]  /*11140*/  LOP3.LUT R44, R34, 0x7fffe000, RZ, 0xc0, !PT ;  /* 0x7fffe000222c7812 */ /* 0x000fc600078ec0ff */
[----:B------:R-:W0:Y:S01]  /*11150*/  LDS.128 R32, [R21] ;  /* 0x0000000015207984 */ /* 0x000e220000000c00 */
[----:B------:R-:W-:-:S05]  /*11160*/  IADD3 R45, R45, R44, R106 ;  /* 0x0000002c2d2d7210 */ /* 0x000fca0007ffe06a */
[----:B------:R-:W-:-:S05]  /*11170*/  IMAD R60, R45, 0x2, R2 ;  /* 0x000000022d3c7824 */ /* 0x000fca00078e0202 */
[----:B------:R-:W1:Y:S01]  /*11180*/  LDS.128 R44, [R60+0x12400] ;  /* 0x012400003c2c7984 */ /* 0x000e620000000c00 */
[--C-:B0-----:R-:W-:Y:S02]  /*11190*/  HADD2.F32 R66, -RZ, R33.reuse.H0_H0 ;  /* 0x20000021ff427230 */ /* 0x101fe40000004100 */
[----:B------:R-:W-:Y:S02]  /*111a0*/  HADD2.F32 R43, -RZ, R32.H0_H0 ;  /* 0x20000020ff2b7230 */ /* 0x000fe40000004100 */
[----:B------:R-:W-:Y:S02]  /*111b0*/  HADD2.F32 R62, -RZ, R33.H1_H1 ;  /* 0x30000021ff3e7230 */ /* 0x000fe40000004100 */
[----:B------:R-:W-:Y:S02]  /*111c0*/  HADD2.F32 R33, -RZ, R34.H0_H0 ;  /* 0x20000022ff217230 */ /* 0x000fe40000004100 */
[--C-:B------:R-:W-:Y:S02]  /*111d0*/  HADD2.F32 R41, -RZ, R35.reuse.H0_H0 ;  /* 0x20000023ff297230 */ /* 0x100fe40000004100 */
[----:B------:R-:W-:-:S02]  /*111e0*/  HADD2.F32 R35, -RZ, R35.H1_H1 ;  /* 0x30000023ff237230 */ /* 0x000fc40000004100 */
[--C-:B-1----:R-:W-:Y:S02]  /*111f0*/  HADD2.F32 R69, -RZ, R45.reuse.H0_H0 ;  /* 0x2000002dff457230 */ /* 0x102fe40000004100 */
[----:B------:R-:W-:Y:S02]  /*11200*/  HADD2.F32 R74, -RZ, R45.H1_H1 ;  /* 0x3000002dff4a7230 */ /* 0x000fe40000004100 */
[--C-:B------:R-:W-:Y:S02]  /*11210*/  HADD2.F32 R61, -RZ, R47.reuse.H0_H0 ;  /* 0x2000002fff3d7230 */ /* 0x100fe40000004100 */
[C---:B------:R-:W-:Y:S01]  /*11220*/  FMUL.FTZ R45, R69.reuse, R81 ;  /* 0x00000051452d7220 */ /* 0x040fe20000410000 */
[----:B------:R-:W-:Y:S02]  /*11230*/  HADD2.F32 R63, -RZ, R47.H1_H1 ;  /* 0x3000002fff3f7230 */ /* 0x000fe40000004100 */
[----:B------:R-:W-:Y:S01]  /*11240*/  FMUL.FTZ R47, R69, R75 ;  /* 0x0000004b452f7220 */ /* 0x000fe20000410000 */
[----:B------:R-:W-:-:S02]  /*11250*/  HADD2.F32 R67, -RZ, R44.H0_H0 ;  /* 0x2000002cff437230 */ /* 0x000fc40000004100 */
[C---:B------:R-:W-:Y:S01]  /*11260*/  FFMA.FTZ R45, R66.reuse, R75, -R45 ;  /* 0x0000004b422d7223 */ /* 0x040fe2000001082d */
[----:B------:R-:W-:Y:S02]  /*11270*/  HADD2.F32 R69, -RZ, R64.H0_H0 ;  /* 0x20000040ff457230 */ /* 0x000fe40000004100 */
[----:B------:R-:W-:Y:S01]  /*11280*/  FFMA.FTZ R47, R66, R81, R47 ;  /* 0x00000051422f7223 */ /* 0x000fe2000001002f */
[----:B------:R-:W-:Y:S02]  /*11290*/  HADD2.F32 R65, -RZ, R46.H0_H0 ;  /* 0x2000002eff417230 */ /* 0x000fe40000004100 */
[C---:B------:R-:W-:Y:S01]  /*112a0*/  FMUL.FTZ R66, R67.reuse, R78 ;  /* 0x0000004e43427220 */ /* 0x040fe20000410000 */
[----:B------:R-:W-:Y:S01]  /*112b0*/  FMUL.FTZ R67, R67, R98 ;  /* 0x0000006243437220 */ /* 0x000fe20000410000 */
[C---:B------:R-:W-:Y:S01]  /*112c0*/  FMUL.FTZ R75, R74.reuse, R87 ;  /* 0x000000574a4b7220 */ /* 0x040fe20000410000 */
[----:B------:R-:W-:Y:S01]  /*112d0*/  FMUL.FTZ R81, R74, R69 ;  /* 0x000000454a517220 */ /* 0x000fe20000410000 */
[----:B------:R-:W-:-:S02]  /*112e0*/  HADD2.F32 R74, -RZ, R99.H0_H0 ;  /* 0x20000063ff4a7230 */ /* 0x000fc40000004100 */
[C---:B------:R-:W-:Y:S01]  /*112f0*/  FFMA.FTZ R66, R43.reuse, R98, -R66 ;  /* 0x000000622b427223 */ /* 0x040fe20000010842 */
[----:B------:R-:W-:Y:S01]  /*11300*/  FFMA.FTZ R43, R43, R78, R67 ;  /* 0x0000004e2b2b7223 */ /* 0x000fe20000010043 */
[C---:B------:R-:W-:Y:S01]  /*11310*/  FMUL.FTZ R90, R65.reuse, R86 ;  /* 0x00000056415a7220 */ /* 0x040fe20000410000 */
[----:B------:R-:W-:Y:S02]  /*11320*/  HADD2.F32 R78, -RZ, R99.H1_H1 ;  /* 0x30000063ff4e7230 */ /* 0x000fe40000004100 */
[-C--:B------:R-:W-:Y:S01]  /*11330*/  FMUL.FTZ R96, R65, R74.reuse ;  /* 0x0000004a41607220 */ /* 0x080fe20000410000 */
[----:B------:R-:W-:Y:S02]  /*11340*/  HADD2.F32 R44, -RZ, R44.H1_H1 ;  /* 0x3000002cff2c7230 */ /* 0x000fe40000004100 */
[----:B------:R-:W-:Y:S01]  /*11350*/  FFMA.FTZ R65, R33, R74, -R90 ;  /* 0x0000004a21417223 */ /* 0x000fe2000001085a */
[C---:B------:R-:W-:Y:S01]  /*11360*/  FMUL.FTZ R74, R61.reuse, R88 ;  /* 0x000000583d4a7220 */ /* 0x040fe20000410000 */
[----:B------:R-:W-:Y:S01]  /*11370*/  FMUL.FTZ R61, R61, R78 ;  /* 0x0000004e3d3d7220 */ /* 0x000fe20000410000 */
[----:B------:R-:W-:Y:S01]  /*11380*/  FFMA.FTZ R96, R33, R86, R96 ;  /* 0x0000005621607223 */ /* 0x000fe20000010060 */
[----:B------:R-:W-:-:S02]  /*11390*/  HADD2.F32 R46, -RZ, R46.H1_H1 ;  /* 0x3000002eff2e7230 */ /* 0x000fc40000004100 */
[C---:B------:R-:W-:Y:S01]  /*113a0*/  FFMA.FTZ R74, R41.reuse, R78, -R74 ;  /* 0x0000004e294a7223 */ /* 0x040fe2000001084a */
[----:B------:R-:W-:Y:S01]  /*113b0*/  FFMA.FTZ R88, R41, R88, R61 ;  /* 0x0000005829587223 */ /* 0x000fe2000001003d */
[C---:B------:R-:W-:Y:S01]  /*113c0*/  FMUL.FTZ R86, R63.reuse, R42 ;  /* 0x0000002a3f567220 */ /* 0x040fe20000410000 */
[-C--:B------:R-:W-:Y:S01]  /*113d0*/  FMUL.FTZ R78, R63, R40.reuse ;  /* 0x000000283f4e7220 */ /* 0x080fe20000410000 */
[----:B------:R-:W-:Y:S02]  /*113e0*/  HADD2.F32 R33, -RZ, R29.H0_H0 ;  /* 0x2000001dff217230 */ /* 0x000fe40000004100 */
[----:B------:R-:W-:Y:S01]  /*113f0*/  FFMA.FTZ R64, R62, R69, -R75 ;  /* 0x000000453e407223 */ /* 0x000fe2000001084b */
[----:B------:R-:W-:Y:S02]  /*11400*/  HADD2.F32 R41, -RZ, R31.H0_H0 ;  /* 0x2000001fff297230 */ /* 0x000fe40000004100 */
[----:B------:R-:W-:Y:S01]  /*11410*/  FFMA.FTZ R67, R35, R40, -R86 ;  /* 0x0000002823437223 */ /* 0x000fe20000010856 */
[----:B------:R-:W-:-:S02]  /*11420*/  HADD2.F32 R29, -RZ, R28.H0_H0 ;  /* 0x2000001cff1d7230 */ /* 0x000fc40000004100 */
[----:B------:R-:W-:Y:S01]  /*11430*/  FFMA.FTZ R69, R35, R42, R78 ;  /* 0x0000002a23457223 */ /* 0x000fe2000001004e */
[----:B------:R-:W-:Y:S02]  /*11440*/  HADD2.F32 R31, -RZ, R30.H0_H0 ;  /* 0x2000001eff1f7230 */ /* 0x000fe40000004100 */
[----:B------:R-:W-:Y:S01]  /*11450*/  FMUL.FTZ R35, R44, R33 ;  /* 0x000000212c237220 */ /* 0x000fe20000410000 */
[----:B------:R-:W-:Y:S02]  /*11460*/  HADD2.F32 R32, -RZ, R32.H1_H1 ;  /* 0x30000020ff207230 */ /* 0x000fe40000004100 */
[----:B------:R-:W-:Y:S01]  /*11470*/  FMUL.FTZ R63, R46, R41 ;  /* 0x000000292e3f7220 */ /* 0x000fe20000410000 */
[----:B------:R-:W-:Y:S02]  /*11480*/  HADD2.F32 R34, -RZ, R34.H1_H1 ;  /* 0x30000022ff227230 */ /* 0x000fe40000004100 */
[----:B------:R-:W-:Y:S01]  /*11490*/  FMUL.FTZ R44, R44, R29 ;  /* 0x0000001d2c2c7220 */ /* 0x000fe20000410000 */
[----:B------:R-:W-:Y:S01]  /*114a0*/  FMUL.FTZ R46, R46, R31 ;  /* 0x0000001f2e2e7220 */ /* 0x000fe20000410000 */
[----:B------:R-:W-:Y:S01]  /*114b0*/  FFMA.FTZ R61, R32, R29, -R35 ;  /* 0x0000001d203d7223 */ /* 0x000fe20000010823 */
[----:B------:R-:W-:Y:S01]  /*114c0*/  FFMA.FTZ R62, R62, R87, R81 ;  /* 0x000000573e3e7223 */ /* 0x000fe20000010051 */
        /* <DEDUP_REMOVED lines=13> */
.L_x_1739:
[----:B------:R-:W-:Y:S05]  /*115a0*/  BSYNC B2 ;  /* 0x0000000000027941 */ /* 0x000fea0003800000 */
.L_x_1738:
[----:B------:R-:W-:Y:S05]  /*115b0*/  @P2 BRA `(.L_x_1735) ;  /* 0x0000000400a42947 */ /* 0x000fea0003800000 */
[----:B01----:R-:W2:Y:S01]  /*115c0*/  LDL R21, [R1+0x58] ;  /* 0x0000580001157983 */ /* 0x003ea20000100800 */
[----:B------:R-:W-:Y:S01]  /*115d0*/  LEA.HI R3, R3, R203, RZ, 0x1d ;  /* 0x000000cb03037211 */ /* 0x000fe200078fe8ff */
[----:B------:R-:W-:Y:S01]  /*115e0*/  HADD2.F32 R60, -RZ, R82.H1_H1 ;  /* 0x30000052ff3c7230 */ /* 0x000fe20000004100 */
[----:B------:R-:W-:Y:S01]  /*115f0*/  SHF.R.U64 R24, R24, 0x10, R25 ;  /* 0x0000001018187819 */ /* 0x000fe20000001219 */
[----:B------:R-:W-:Y:S01]  /*11600*/  HADD2.F32 R46, -RZ, R84.H1_H1 ;  /* 0x30000054ff2e7230 */ /* 0x000fe20000004100 */
[----:B------:R-:W-:Y:S01]  /*11610*/  SHF.R.S32.HI R30, RZ, 0x1f, R3 ;  /* 0x0000001fff1e7819 */ /* 0x000fe20000011403 */
[----:B------:R-:W-:Y:S01]  /*11620*/  HADD2.F32 R82, -RZ, R82.H0_H0 ;  /* 0x20000052ff527230 */ /* 0x000fe20000004100 */
[----:B------:R-:W-:Y:S01]  /*11630*/  SHF.R.U32.HI R47, RZ, 0x10, R25 ;  /* 0x00000010ff2f7819 */ /* 0x000fe20000011619 */
[----:B------:R-:W-:Y:S01]  /*11640*/  HADD2.F32 R84, -RZ, R84.H0_H0 ;  /* 0x20000054ff547230 */ /* 0x000fe20000004100 */
[----:B------:R-:W-:Y:S01]  /*11650*/  LEA.HI R30, R30, R3, RZ, 0x3 ;  /* 0x000000031e1e7211 */ /* 0x000fe200078f18ff */
[----:B------:R-:W-:Y:S01]  /*11660*/  HADD2.F32 R24, -RZ, R24.H0_H0 ;  /* 0x20000018ff187230 */ /* 0x000fe20000004100 */
[----:B------:R-:W-:-:S02]  /*11670*/  SHF.R.U64 R25, R26, 0x10, R27 ;  /* 0x000000101a197819 */ /* 0x000fc4000000121b */
[----:B------:R-:W-:Y:S02]  /*11680*/  SHF.L.U32 R30, R30, 0xa, RZ ;  /* 0x0000000a1e1e7819 */ /* 0x000fe400000006ff */
[--C-:B------:R-:W-:Y:S01]  /*11690*/  SHF.R.U64 R26, R38, 0x10, R39.reuse ;  /* 0x00000010261a7819 */ /* 0x100fe20000001227 */
[----:B------:R-:W-:Y:S01]  /*116a0*/  HADD2.F32 R25, -RZ, R25.H0_H0 ;  /* 0x20000019ff197230 */ /* 0x000fe20000004100 */
[----:B------:R-:W-:Y:S02]  /*116b0*/  SHF.R.U32.HI R65, RZ, 0x10, R39 ;  /* 0x00000010ff417819 */ /* 0x000fe40000011627 */
[----:B------:R-:W-:Y:S02]  /*116c0*/  SHF.R.U32.HI R62, RZ, 0x10, R37 ;  /* 0x00000010ff3e7819 */ /* 0x000fe40000011625 */
[----:B------:R-:W-:Y:S02]  /*116d0*/  SHF.R.U32.HI R40, RZ, 0x10, R27 ;  /* 0x00000010ff287819 */ /* 0x000fe4000001161b */
[----:B------:R-:W-:Y:S01]  /*116e0*/  SHF.R.U64 R36, R36, 0x10, R37 ;  /* 0x0000001024247819 */ /* 0x000fe20000001225 */
[----:B------:R-:W-:-:S02]  /*116f0*/  HADD2.F32 R62, -RZ, R62.H0_H0 ;  /* 0x2000003eff3e7230 */ /* 0x000fc40000004100 */
[----:B------:R-:W-:Y:S02]  /*11700*/  HADD2.F32 R40, -RZ, R40.H0_H0 ;  /* 0x20000028ff287230 */ /* 0x000fe40000004100 */
[----:B------:R-:W-:Y:S01]  /*11710*/  HADD2.F32 R36, -RZ, R36.H0_H0 ;  /* 0x20000024ff247230 */ /* 0x000fe20000004100 */
[----:B--2---:R-:W-:Y:S02]  /*11720*/  R2UR UR4, R21 ;  /* 0x00000000150472ca */ /* 0x004fe400000e0000 */
[----:B------:R-:W-:-:S04]  /*11730*/  SHF.R.S32.HI R21, RZ, 0x1f, R194 ;  /* 0x0000001fff157819 */ /* 0x000fc800000114c2 */
[CC--:B------:R-:W-:Y:S02]  /*11740*/  LEA.HI R28, R21.reuse, R194.reuse, RZ, 0x3 ;  /* 0x000000c2151c7211 */ /* 0x0c0fe400078f18ff */
[----:B------:R-:W-:Y:S02]  /*11750*/  LEA.HI R29, R21, R194, RZ, 0x6 ;  /* 0x000000c2151d7211 */ /* 0x000fe400078f30ff */
[----:B------:R-:W-:Y:S02]  /*11760*/  LOP3.LUT R28, R229, 0x38, R28, 0xf8, !PT ;  /* 0x00000038e51c7812 */ /* 0x000fe400078ef81c */
[----:B------:R-:W-:Y:S01]  /*11770*/  LOP3.LUT R21, R30, 0x7fffe000, RZ, 0xc0, !PT ;  /* 0x7fffe0001e157812 */ /* 0x000fe200078ec0ff */
[----:B------:R-:W-:Y:S01]  /*11780*/  IMAD.SHL.U32 R29, R29, 0x80, RZ ;  /* 0x000000801d1d7824 */ /* 0x000fe200078e00ff */
[----:B------:R-:W-:Y:S01]  /*11790*/  LOP3.LUT R32, R28, R107, RZ, 0x3c, !PT ;  /* 0x0000006b1c207212 */ /* 0x000fe200078e3cff */
[----:B------:R-:W-:-:S03]  /*117a0*/  IMAD.SHL.U32 R28, R3, 0x8, RZ ;  /* 0x00000008031c7824 */ /* 0x000fc600078e00ff */
[----:B------:R-:W-:Y:S02]  /*117b0*/  LOP3.LUT R29, R29, 0xffffe000, RZ, 0xc0, !PT ;  /* 0xffffe0001d1d7812 */ /* 0x000fe400078ec0ff */
[----:B------:R-:W-:Y:S02]  /*117c0*/  LOP3.LUT R28, R229, 0x38, R28, 0xf8, !PT ;  /* 0x00000038e51c7812 */ /* 0x000fe400078ef81c */
[--C-:B-----5:R-:W-:Y:S02]  /*117d0*/  IADD3 R3, R32, R29, R106.reuse ;  /* 0x0000001d20037210 */ /* 0x120fe40007ffe06a */
        /* <DEDUP_REMOVED lines=8> */
[----:B------:R-:W-:Y:S02]  /*11860*/  HADD2.F32 R38, -RZ, R28.H0_H0 ;  /* 0x2000001cff267230 */ /* 0x000fe40000004100 */
[----:B------:R-:W-:Y:S02]  /*11870*/  HADD2.F32 R42, -RZ, R30.H0_H0 ;  /* 0x2000001eff2a7230 */ /* 0x000fe40000004100 */
[--C-:B-1----:R-:W-:Y:S02]  /*11880*/  HADD2.F32 R29, -RZ, R33.reuse.H0_H0 ;  /* 0x20000021ff1d7230 */ /* 0x102fe40000004100 */
[----:B------:R-:W-:-:S02]  /*11890*/  HADD2.F32 R43, -RZ, R33.H1_H1 ;  /* 0x30000021ff2b7230 */ /* 0x000fc40000004100 */
[--C-:B------:R-:W-:Y:S02]  /*118a0*/  HADD2.F32 R33, -RZ, R32.reuse.H0_H0 ;  /* 0x20000020ff217230 */ /* 0x100fe40000004100 */
[C---:B------:R-:W-:Y:S01]  /*118b0*/  FMUL.FTZ R64, R29.reuse, R46 ;  /* 0x0000002e1d407220 */ /* 0x040fe20000410000 */
[----:B------:R-:W-:Y:S02]  /*118c0*/  HADD2.F32 R27, -RZ, R32.H1_H1 ;  /* 0x30000020ff1b7230 */ /* 0x000fe40000004100 */
[----:B------:R-:W-:Y:S01]  /*118d0*/  FMUL.FTZ R32, R29, R60 ;  /* 0x0000003c1d207220 */ /* 0x000fe20000410000 */
[----:B------:R-:W-:Y:S01]  /*118e0*/  FMUL.FTZ R66, R43, R62 ;  /* 0x0000003e2b427220 */ /* 0x000fe20000410000 */
[----:B------:R-:W-:Y:S02]  /*118f0*/  HADD2.F32 R44, -RZ, R34.H0_H0 ;  /* 0x20000022ff2c7230 */ /* 0x000fe40000004100 */
[----:B------:R-:W-:Y:S01]  /*11900*/  FFMA.FTZ R29, R39, R46, -R32 ;  /* 0x0000002e271d7223 */ /* 0x000fe20000010820 */
[----:B------:R-:W-:-:S02]  /*11910*/  HADD2.F32 R46, -RZ, R47.H0_H0 ;  /* 0x2000002fff2e7230 */ /* 0x000fc40000004100 */
[----:B------:R-:W-:Y:S01]  /*11920*/  FFMA.FTZ R32, R39, R60, R64 ;  /* 0x0000003c27207223 */ /* 0x000fe20000010040 */
[----:B------:R-:W-:Y:S01]  /*11930*/  FMUL.FTZ R47, R33, R84 ;  /* 0x00000054212f7220 */ /* 0x000fe20000410000 */
[----:B------:R-:W-:Y:S02]  /*11940*/  HADD2.F32 R39, -RZ, R83.H0_H0 ;  /* 0x20000053ff277230 */ /* 0x000fe40000004100 */
[----:B------:R-:W-:Y:S01]  /*11950*/  FMUL.FTZ R60, R43, R46 ;  /* 0x0000002e2b3c7220 */ /* 0x000fe20000410000 */
[----:B------:R-:W-:Y:S01]  /*11960*/  FMUL.FTZ R43, R33, R82 ;  /* 0x00000052212b7220 */ /* 0x000fe20000410000 */
[----:B------:R-:W-:Y:S01]  /*11970*/  FFMA.FTZ R66, R41, R46, -R66 ;  /* 0x0000002e29427223 */ /* 0x000fe20000010842 */
[----:B------:R-:W-:Y:S02]  /*11980*/  HADD2.F32 R33, -RZ, R85.H0_H0 ;  /* 0x20000055ff217230 */ /* 0x000fe40000004100 */
[----:B------:R-:W-:Y:S01]  /*11990*/  FFMA.FTZ R47, R38, R82, R47 ;  /* 0x00000052262f7223 */ /* 0x000fe2000001002f */
[----:B------:R-:W-:-:S02]  /*119a0*/  HADD2.F32 R45, -RZ, R35.H0_H0 ;  /* 0x20000023ff2d7230 */ /* 0x000fc40000004100 */
[----:B------:R-:W-:Y:S01]  /*119b0*/  FFMA.FTZ R43, R38, R84, -R43 ;  /* 0x00000054262b7223 */ /* 0x000fe2000001082b */
[----:B------:R-:W-:Y:S02]  /*119c0*/  HADD2.F32 R46, -RZ, R83.H1_H1 ;  /* 0x30000053ff2e7230 */ /* 0x000fe40000004100 */
[----:B------:R-:W-:Y:S01]  /*119d0*/  FFMA.FTZ R41, R41, R62, R60 ;  /* 0x0000003e29297223 */ /* 0x000fe2000001003c */
[----:B------:R-:W-:Y:S02]  /*119e0*/  HADD2.F32 R37, -RZ, R31.H0_H0 ;  /* 0x2000001fff257230 */ /* 0x000fe40000004100 */
[C---:B------:R-:W-:Y:S01]  /*119f0*/  FMUL.FTZ R61, R44.reuse, R39 ;  /* 0x000000272c3d7220 */ /* 0x040fe20000410000 */
[----:B------:R-:W-:Y:S02]  /*11a00*/  HADD2.F32 R38, -RZ, R85.H1_H1 ;  /* 0x30000055ff267230 */ /* 0x000fe40000004100 */
[----:B------:R-:W-:Y:S01]  /*11a10*/  FMUL.FTZ R63, R44, R33 ;  /* 0x000000212c3f7220 */ /* 0x000fe20000410000 */
[----:B------:R-:W-:-:S02]  /*11a20*/  HADD2.F32 R35, -RZ, R35.H1_H1 ;  /* 0x30000023ff237230 */ /* 0x000fc40000004100 */
[C---:B------:R-:W-:Y:S01]  /*11a30*/  FMUL.FTZ R60, R45.reuse, R46 ;  /* 0x0000002e2d3c7220 */ /* 0x040fe20000410000 */
[----:B------:R-:W-:Y:S02]  /*11a40*/  HADD2.F32 R44, -RZ, R65.H0_H0 ;  /* 0x20000041ff2c7230 */ /* 0x000fe40000004100 */
[C---:B------:R-:W-:Y:S01]  /*11a50*/  FFMA.FTZ R61, R42.reuse, R33, -R61 ;  /* 0x000000212a3d7223 */ /* 0x040fe2000001083d */
[----:B------:R-:W-:Y:S02]  /*11a60*/  HADD2.F32 R31, -RZ, R31.H1_H1 ;  /* 0x3000001fff1f7230 */ /* 0x000fe40000004100 */
[-C--:B------:R-:W-:Y:S01]  /*11a70*/  FMUL.FTZ R45, R45, R38.reuse ;  /* 0x000000262d2d7220 */ /* 0x080fe20000410000 */
[----:B------:R-:W-:Y:S01]  /*11a80*/  FFMA.FTZ R63, R42, R39, R63 ;  /* 0x000000272a3f7223 */ /* 0x000fe2000001003f */
[----:B------:R-:W-:Y:S01]  /*11a90*/  FFMA.FTZ R60, R37, R38, -R60 ;  /* 0x00000026253c7223 */ /* 0x000fe2000001083c */
[----:B------:R-:W-:Y:S02]  /*11aa0*/  HADD2.F32 R34, -RZ, R34.H1_H1 ;  /* 0x30000022ff227230 */ /* 0x000fe40000004100 */
[C---:B------:R-:W-:Y:S01]  /*11ab0*/  FMUL.FTZ R42, R35.reuse, R44 ;  /* 0x0000002c232a7220 */ /* 0x040fe20000410000 */
[----:B------:R-:W-:Y:S01]  /*11ac0*/  FMUL.FTZ R38, R35, R40 ;  /* 0x0000002823267220 */ /* 0x000fe20000410000 */
[----:B------:R-:W-:-:S02]  /*11ad0*/  HADD2.F32 R33, -RZ, R26.H0_H0 ;  /* 0x2000001aff217230 */ /* 0x000fc40000004100 */
[----:B------:R-:W-:Y:S01]  /*11ae0*/  FFMA.FTZ R45, R37, R46, R45 ;  /* 0x0000002e252d7223 */ /* 0x000fe2000001002d */
[----:B------:R-:W-:Y:S02]  /*11af0*/  HADD2.F32 R28, -RZ, R28.H1_H1 ;  /* 0x3000001cff1c7230 */ /* 0x000fe40000004100 */
[C---:B------:R-:W-:Y:S01]  /*11b00*/  FFMA.FTZ R37, R31.reuse, R40, -R42 ;  /* 0x000000281f257223 */ /* 0x040fe2000001082a */
[----:B------:R-:W-:Y:S02]  /*11b10*/  HADD2.F32 R30, -RZ, R30.H1_H1 ;  /* 0x3000001eff1e7230 */ /* 0x000fe40000004100 */
[----:B------:R-:W-:Y:S01]  /*11b20*/  FFMA.FTZ R38, R31, R44, R38 ;  /* 0x0000002c1f267223 */ /* 0x000fe20000010026 */
[C---:B------:R-:W-:Y:S01]  /*11b30*/  FMUL.FTZ R31, R27.reuse, R36 ;  /* 0x000000241b1f7220 */ /* 0x040fe20000410000 */
[C---:B------:R-:W-:Y:S01]  /*11b40*/  FMUL.FTZ R35, R34.reuse, R33 ;  /* 0x0000002122237220 */ /* 0x040fe20000410000 */
[-C--:B------:R-:W-:Y:S01]  /*11b50*/  FMUL.FTZ R27, R27, R24.reuse ;  /* 0x000000181b1b7220 */ /* 0x080fe20000410000 */
[-C--:B------:R-:W-:Y:S01]  /*11b60*/  FMUL.FTZ R34, R34, R25.reuse ;  /* 0x0000001922227220 */ /* 0x080fe20000410000 */
        /* <DEDUP_REMOVED lines=14> */
.L_x_1735:
[----:B------:R-:W-:Y:S05]  /*11c50*/  BSYNC B1 ;  /* 0x0000000000017941 */ /* 0x000fea0003800000 */
.L_x_1734:
[----:B0-2---:R-:W-:-:S05]  /*11c60*/  VIADD R3, R219, 0x40 ;  /* 0x00000040db037836 */ /* 0x005fca0000000000 */
[----:B------:R-:W-:-:S13]  /*11c70*/  ISETP.GE.AND P0, PT, R3, R20, PT ;  /* 0x000000140300720c */ /* 0x000fda0003f06270 */
[----:B------:R-:W-:Y:S05]  /*11c80*/  @P0 BRA `(.L_x_1715) ;  /* 0x0000001400000947 */ /* 0x000fea0003800000 */
[----:B------:R0:W5:Y:S01]  /*11c90*/  LDL R61, [R1+0x58] ;  /* 0x00005800013d7983 */ /* 0x0001620000100800 */
[----:B------:R-:W2:Y:S03]  /*11ca0*/  LDC R3, c[0x0][0x3f4] ;  /* 0x0000fd00ff037b82 */ /* 0x000ea60000000800 */
[----:B------:R0:W5:Y:S01]  /*11cb0*/  LDL R47, [R1+0x34] ;  /* 0x00003400012f7983 */ /* 0x0001620000100800 */
[----:B------:R-:W-:Y:S01]  /*11cc0*/  BSSY B1, `(.L_x_1740) ;  /* 0x0000068000017945 */ /* 0x000fe20003800000 */
[----:B-1----:R-:W-:Y:S02]  /*11cd0*/  SHF.R.U32.HI R60, RZ, 0x3, R226 ;  /* 0x00000003ff3c7819 */ /* 0x002fe400000116e2 */
[-C--:B--2---:R-:W-:Y:S02]  /*11ce0*/  ISETP.GE.AND P0, PT, R18, R3.reuse, PT ;  /* 0x000000031200720c */ /* 0x084fe40003f06270 */
[----:B------:R-:W-:-:S02]  /*11cf0*/  ISETP.GE.AND P1, PT, R195, R3, PT ;  /* 0x00000003c300720c */ /* 0x000fc40003f26270 */
[----:B------:R-:W-:-:S09]  /*11d00*/  ISETP.GE.AND P2, PT, R194, R3, PT ;  /* 0x00000003c200720c */ /* 0x000fd20003f46270 */
[----:B0-----:R-:W-:Y:S05]  /*11d10*/  @P0 BRA `(.L_x_1741) ;  /* 0x0000000400880947 */ /* 0x001fea0003800000 */
[----:B------:R-:W-:Y:S01]  /*11d20*/  LEA.HI R0, R3, R0, RZ, 0x1d ;  /* 0x0000000003007211 */ /* 0x000fe200078fe8ff */
[----:B------:R-:W-:Y:S01]  /*11d30*/  HADD2.F32 R35, -RZ, R93.H1_H1 ;  /* 0x3000005dff237230 */ /* 0x000fe20000004100 */
[----:B------:R-:W-:Y:S01]  /*11d40*/  LOP3.LUT R20, R226, 0x38, R18, 0xf8, !PT ;  /* 0x00000038e2147812 */ /* 0x000fe200078ef812 */
[--C-:B------:R-:W-:Y:S01]  /*11d50*/  HADD2.F32 R36, -RZ, R91.reuse.H1_H1 ;  /* 0x3000005bff247230 */ /* 0x100fe20000004100 */
[----:B------:R-:W-:Y:S01]  /*11d60*/  SHF.R.S32.HI R25, RZ, 0x1f, R0 ;  /* 0x0000001fff197819 */ /* 0x000fe20000011400 */
[----:B------:R-:W-:Y:S01]  /*11d70*/  IMAD.SHL.U32 R21, R0, 0x8, RZ ;  /* 0x0000000800157824 */ /* 0x000fe200078e00ff */
[----:B-----5:R-:W-:Y:S01]  /*11d80*/  R2UR UR4, R61 ;  /* 0x000000003d0472ca */ /* 0x020fe200000e0000 */
[----:B------:R-:W-:Y:S01]  /*11d90*/  HADD2.F32 R91, -RZ, R91.H0_H0 ;  /* 0x2000005bff5b7230 */ /* 0x000fe20000004100 */
[----:B------:R-:W-:Y:S01]  /*11da0*/  LEA.HI R25, R25, R0, RZ, 0x3 ;  /* 0x0000000019197211 */ /* 0x000fe200078f18ff */
[----:B------:R-:W-:Y:S01]  /*11db0*/  HADD2.F32 R93, -RZ, R93.H0_H0 ;  /* 0x2000005dff5d7230 */ /* 0x000fe20000004100 */
[----:B------:R-:W-:-:S02]  /*11dc0*/  LOP3.LUT R0, R47, R20, R60, 0xf6, !PT ;  /* 0x000000142f007212 */ /* 0x000fc400078ef63c */
[----:B------:R-:W-:Y:S01]  /*11dd0*/  LOP3.LUT R20, R226, 0x38, R21, 0xf8, !PT ;  /* 0x00000038e2147812 */ /* 0x000fe200078ef815 */
[----:B------:R-:W-:Y:S01]  /*11de0*/  IMAD.SHL.U32 R25, R25, 0x400, RZ ;  /* 0x0000040019197824 */ /* 0x000fe200078e00ff */
[----:B------:R-:W-:Y:S02]  /*11df0*/  SHF.R.U32.HI R38, RZ, 0x10, R5 ;  /* 0x00000010ff267819 */ /* 0x000fe40000011605 */
[----:B------:R-:W-:Y:S02]  /*11e00*/  LOP3.LUT R20, R20, R60, RZ, 0x3c, !PT ;  /* 0x0000003c14147212 */ /* 0x000fe400078e3cff */
[----:B------:R-:W-:Y:S01]  /*11e10*/  LOP3.LUT R21, R25, 0x7fffe000, RZ, 0xc0, !PT ;  /* 0x7fffe00019157812 */ /* 0x000fe200078ec0ff */
[----:B------:R-:W-:Y:S01]  /*11e20*/  HADD2.F32 R38, -RZ, R38.H0_H0 ;  /* 0x20000026ff267230 */ /* 0x000fe20000004100 */
[----:B------:R-:W-:Y:S02]  /*11e30*/  LEA R0, R0, UR4, 0x1 ;  /* 0x0000000400007c11 */ /* 0x000fe4000f8e08ff */
[----:B------:R-:W-:-:S02]  /*11e40*/  IADD3 R21, R20, R21, R47 ;  /* 0x0000001514157210 */ /* 0x000fc40007ffe02f */
[--C-:B------:R-:W-:Y:S01]  /*11e50*/  SHF.R.U64 R46, R48, 0x10, R49.reuse ;  /* 0x00000010302e7819 */ /* 0x100fe20000001231 */
[----:B------:R-:W0:Y:S01]  /*11e60*/  LDS.128 R24, [R0] ;  /* 0x0000000000187984 */ /* 0x000e220000000c00 */
[----:B------:R-:W-:Y:S01]  /*11e70*/  SHF.R.U32.HI R48, RZ, 0x10, R49 ;  /* 0x00000010ff307819 */ /* 0x000fe20000011631 */
[----:B------:R-:W-:Y:S01]  /*11e80*/  IMAD R20, R21, 0x2, R2 ;  /* 0x0000000215147824 */ /* 0x000fe200078e0202 */
[----:B------:R-:W-:Y:S02]  /*11e90*/  SHF.R.U64 R43, R4, 0x10, R5 ;  /* 0x00000010042b7819 */ /* 0x000fe40000001205 */
[----:B------:R-:W-:Y:S02]  /*11ea0*/  SHF.R.U64 R45, R50, 0x10, R51 ;  /* 0x00000010322d7819 */ /* 0x000fe40000001233 */
[----:B------:R-:W1:Y:S01]  /*11eb0*/  LDS.128 R28, [R20+0x12400] ;  /* 0x01240000141c7984 */ /* 0x000e620000000c00 */
[----:B------:R-:W-:Y:S02]  /*11ec0*/  SHF.R.U64 R41, R6, 0x10, R7 ;  /* 0x0000001006297819 */ /* 0x000fe40000001207 */
[----:B------:R-:W-:-:S02]  /*11ed0*/  SHF.R.U32.HI R50, RZ, 0x10, R51 ;  /* 0x00000010ff327819 */ /* 0x000fc40000011633 */
[----:B------:R-:W-:Y:S01]  /*11ee0*/  SHF.R.U32.HI R39, RZ, 0x10, R7 ;  /* 0x00000010ff277819 */ /* 0x000fe20000011607 */
[--C-:B0-----:R-:W-:Y:S02]  /*11ef0*/  HADD2.F32 R5, -RZ, R25.reuse.H0_H0 ;  /* 0x20000019ff057230 */ /* 0x101fe40000004100 */
[----:B------:R-:W-:Y:S02]  /*11f00*/  HADD2.F32 R25, -RZ, R25.H1_H1 ;  /* 0x30000019ff197230 */ /* 0x000fe40000004100 */
[----:B------:R-:W-:Y:S02]  /*11f10*/  HADD2.F32 R4, -RZ, R24.H0_H0 ;  /* 0x20000018ff047230 */ /* 0x000fe40000004100 */
[----:B------:R-:W-:Y:S02]  /*11f20*/  HADD2.F32 R6, -RZ, R26.H0_H0 ;  /* 0x2000001aff067230 */ /* 0x000fe40000004100 */
[--C-:B-1----:R-:W-:Y:S02]  /*11f30*/  HADD2.F32 R32, -RZ, R29.reuse.H0_H0 ;  /* 0x2000001dff207230 */ /* 0x102fe40000004100 */
[----:B------:R-:W-:-:S02]  /*11f40*/  HADD2.F32 R29, -RZ, R29.H1_H1 ;  /* 0x3000001dff1d7230 */ /* 0x000fc40000004100 */
[----:B------:R-:W-:Y:S02]  /*11f50*/  HADD2.F32 R21, -RZ, R28.H0_H0 ;  /* 0x2000001cff157230 */ /* 0x000fe40000004100 */
[C---:B------:R-:W-:Y:S01]  /*11f60*/  FMUL.FTZ R40, R32.reuse, R36 ;  /* 0x0000002420287220 */ /* 0x040fe20000410000 */
[-C--:B------:R-:W-:Y:S01]  /*11f70*/  FMUL.FTZ R42, R32, R35.reuse ;  /* 0x00000023202a7220 */ /* 0x080fe20000410000 */
[----:B------:R-:W-:Y:S02]  /*11f80*/  HADD2.F32 R32, -RZ, R48.H0_H0 ;  /* 0x20000030ff207230 */ /* 0x000fe40000004100 */
[----:B------:R-:W-:Y:S01]  /*11f90*/  FMUL.FTZ R44, R29, R38 ;  /* 0x000000261d2c7220 */ /* 0x000fe20000410000 */
[C---:B------:R-:W-:Y:S01]  /*11fa0*/  FFMA.FTZ R40, R5.reuse, R35, -R40 ;  /* 0x0000002305287223 */ /* 0x040fe20000010828 */
[----:B------:R-:W-:Y:S01]  /*11fb0*/  FFMA.FTZ R42, R5, R36, R42 ;  /* 0x00000024052a7223 */ /* 0x000fe2000001002a */
[----:B------:R-:W-:Y:S01]  /*11fc0*/  FMUL.FTZ R5, R21, R91 ;  /* 0x0000005b15057220 */ /* 0x000fe20000410000 */
[----:B------:R-:W-:Y:S01]  /*11fd0*/  FMUL.FTZ R36, R29, R32 ;  /* 0x000000201d247220 */ /* 0x000fe20000410000 */
[----:B------:R-:W-:-:S02]  /*11fe0*/  HADD2.F32 R33, -RZ, R30.H0_H0 ;  /* 0x2000001eff217230 */ /* 0x000fc40000004100 */
[----:B------:R-:W-:Y:S01]  /*11ff0*/  FFMA.FTZ R35, R25, R32, -R44 ;  /* 0x0000002019237223 */ /* 0x000fe2000001082c */
[----:B------:R-:W-:Y:S02]  /*12000*/  HADD2.F32 R29, -RZ, R92.H0_H0 ;  /* 0x2000005cff1d7230 */ /* 0x000fe40000004100 */
[-C--:B------:R-:W-:Y:S01]  /*12010*/  FMUL.FTZ R32, R21, R93.reuse ;  /* 0x0000005d15207220 */ /* 0x080fe20000410000 */
[----:B------:R-:W-:Y:S01]  /*12020*/  FFMA.FTZ R93, R4, R93, -R5 ;  /* 0x0000005d045d7223 */ /* 0x000fe20000010805 */
[--C-:B------:R-:W-:Y:S02]  /*12030*/  HADD2.F32 R5, -RZ, R94.reuse.H0_H0 ;  /* 0x2000005eff057230 */ /* 0x100fe40000004100 */
[----:B------:R-:W-:Y:S01]  /*12040*/  FFMA.FTZ R37, R25, R38, R36 ;  /* 0x0000002619257223 */ /* 0x000fe20000010024 */
[----:B------:R-:W-:Y:S02]  /*12050*/  HADD2.F32 R34, -RZ, R31.H0_H0 ;  /* 0x2000001fff227230 */ /* 0x000fe40000004100 */
[----:B------:R-:W-:Y:S01]  /*12060*/  FMUL.FTZ R21, R33, R29 ;  /* 0x0000001d21157220 */ /* 0x000fe20000410000 */
[----:B------:R-:W-:-:S02]  /*12070*/  HADD2.F32 R94, -RZ, R94.H1_H1 ;  /* 0x3000005eff5e7230 */ /* 0x000fc40000004100 */
[----:B------:R-:W-:Y:S01]  /*12080*/  FFMA.FTZ R91, R4, R91, R32 ;  /* 0x0000005b045b7223 */ /* 0x000fe20000010020 */
[----:B------:R-:W-:Y:S02]  /*12090*/  HADD2.F32 R92, -RZ, R92.H1_H1 ;  /* 0x3000005cff5c7230 */ /* 0x000fe40000004100 */
[-C--:B------:R-:W-:Y:S01]  /*120a0*/  FMUL.FTZ R25, R33, R5.reuse ;  /* 0x0000000521197220 */ /* 0x080fe20000410000 */
[----:B------:R-:W-:Y:S02]  /*120b0*/  HADD2.F32 R7, -RZ, R27.H0_H0 ;  /* 0x2000001bff077230 */ /* 0x000fe40000004100 */
[----:B------:R-:W-:Y:S01]  /*120c0*/  FFMA.FTZ R33, R6, R5, -R21 ;  /* 0x0000000506217223 */ /* 0x000fe20000010815 */
[----:B------:R-:W-:Y:S02]  /*120d0*/  HADD2.F32 R31, -RZ, R31.H1_H1 ;  /* 0x3000001fff1f7230 */ /* 0x000fe40000004100 */
[----:B------:R-:W-:Y:S01]  /*120e0*/  FMUL.FTZ R36, R34, R92 ;  /* 0x0000005c22247220 */ /* 0x000fe20000410000 */
[----:B------:R-:W-:-:S02]  /*120f0*/  HADD2.F32 R32, -RZ, R39.H0_H0 ;  /* 0x20000027ff207230 */ /* 0x000fc40000004100 */
[----:B------:R-:W-:Y:S01]  /*12100*/  FMUL.FTZ R5, R34, R94 ;  /* 0x0000005e22057220 */ /* 0x000fe20000410000 */
[----:B------:R-:W-:Y:S02]  /*12110*/  HADD2.F32 R4, -RZ, R50.H0_H0 ;  /* 0x20000032ff047230 */ /* 0x000fe40000004100 */
[----:B------:R-:W-:Y:S01]  /*12120*/  FFMA.FTZ R29, R6, R29, R25 ;  /* 0x0000001d061d7223 */ /* 0x000fe20000010019 */
[----:B------:R-:W-:Y:S02]  /*12130*/  HADD2.F32 R27, -RZ, R27.H1_H1 ;  /* 0x3000001bff1b7230 */ /* 0x000fe40000004100 */
[----:B------:R-:W-:Y:S01]  /*12140*/  FMUL.FTZ R6, R31, R32 ;  /* 0x000000201f067220 */ /* 0x000fe20000410000 */
[----:B------:R-:W-:Y:S02]  /*12150*/  HADD2.F32 R28, -RZ, R28.H1_H1 ;  /* 0x3000001cff1c7230 */ /* 0x000fe40000004100 */
[----:B------:R-:W-:Y:S01]  /*12160*/  FFMA.FTZ R36, R7, R94, -R36 ;  /* 0x0000005e07247223 */ /* 0x000fe20000010824 */
[----:B------:R-:W-:-:S02]  /*12170*/  HADD2.F32 R30, -RZ, R30.H1_H1 ;  /* 0x3000001eff1e7230 */ /* 0x000fc40000004100 */
[----:B------:R-:W-:Y:S01]  /*12180*/  FFMA.FTZ R92, R7, R92, R5 ;  /* 0x0000005c075c7223 */ /* 0x000fe20000010005 */
[-C--:B------:R-:W-:Y:S01]  /*12190*/  FMUL.FTZ R34, R31, R4.reuse ;  /* 0x000000041f227220 */ /* 0x080fe20000410000 */
[----:B------:R-:W-:Y:S02]  /*121a0*/  HADD2.F32 R21, -RZ, R43.H0_H0 ;  /* 0x2000002bff157230 */ /* 0x000fe40000004100 */
[C---:B------:R-:W-:Y:S01]  /*121b0*/  FFMA.FTZ R39, R27.reuse, R4, -R6 ;  /* 0x000000041b277223 */ /* 0x040fe20000010806 */
[----:B------:R-:W-:Y:S02]  /*121c0*/  HADD2.F32 R25, -RZ, R41.H0_H0 ;  /* 0x20000029ff197230 */ /* 0x000fe40000004100 */
[----:B------:R-:W-:Y:S01]  /*121d0*/  FFMA.FTZ R41, R27, R32, R34 ;  /* 0x000000201b297223 */ /* 0x000fe20000010022 */
[----:B------:R-:W-:Y:S02]  /*121e0*/  HADD2.F32 R5, -RZ, R46.H0_H0 ;  /* 0x2000002eff057230 */ /* 0x000fe40000004100 */
[----:B------:R-:W-:Y:S01]  /*121f0*/  FMUL.FTZ R27, R28, R21 ;  /* 0x000000151c1b7220 */ /* 0x000fe20000410000 */
[----:B------:R-:W-:-:S02]  /*12200*/  HADD2.F32 R7, -RZ, R45.H0_H0 ;  /* 0x2000002dff077230 */ /* 0x000fc40000004100 */
[----:B------:R-:W-:Y:S01]  /*12210*/  FMUL.FTZ R31, R30, R25 ;  /* 0x000000191e1f7220 */ /* 0x000fe20000410000 */
[----:B------:R-:W-:Y:S02]  /*12220*/  HADD2.F32 R24, -RZ, R24.H1_H1 ;  /* 0x30000018ff187230 */ /* 0x000fe40000004100 */
[----:B------:R-:W-:Y:S01]  /*12230*/  FMUL.FTZ R28, R28, R5 ;  /* 0x000000051c1c7220 */ /* 0x000fe20000410000 */
[----:B------:R-:W-:Y:S02]  /*12240*/  HADD2.F32 R26, -RZ, R26.H1_H1 ;  /* 0x3000001aff1a7230 */ /* 0x000fe40000004100 */
        /* <DEDUP_REMOVED lines=15> */
.L_x_1741:
[----:B------:R-:W-:Y:S05]  /*12340*/  BSYNC B1 ;  /* 0x0000000000017941 */ /* 0x000fea0003800000 */
.L_x_1740:
[----:B------:R-:W-:Y:S04]  /*12350*/  BSSY B1, `(.L_x_1742) ;  /* 0x000006a000017945 */ /* 0x000fe80003800000 */
[----:B------:R-:W-:Y:S05]  /*12360*/  @P1 BRA `(.L_x_1743) ;  /* 0x0000000400a01947 */ /* 0x000fea0003800000 */
[----:B0-----:R-:W-:Y:S01]  /*12370*/  SHF.R.S32.HI R0, RZ, 0x1f, R195 ;  /* 0x0000001fff007819 */ /* 0x001fe200000114c3 */
[----:B------:R-:W-:Y:S01]  /*12380*/  HADD2.F32 R31, -RZ, R79.H1_H1 ;  /* 0x3000004fff1f7230 */ /* 0x000fe20000004100 */
[----:B-----5:R-:W-:Y:S01]  /*12390*/  R2UR UR4, R61 ;  /* 0x000000003d0472ca */ /* 0x020fe200000e0000 */
[--C-:B------:R-:W-:Y:S01]  /*123a0*/  HADD2.F32 R33, -RZ, R76.reuse.H1_H1 ;  /* 0x3000004cff217230 */ /* 0x100fe20000004100 */
[CC--:B------:R-:W-:Y:S01]  /*123b0*/  LEA.HI R4, R0.reuse, R195.reuse, RZ, 0x6 ;  /* 0x000000c300047211 */ /* 0x0c0fe200078f30ff */
[----:B------:R-:W-:Y:S01]  /*123c0*/  HADD2.F32 R76, -RZ, R76.H0_H0 ;  /* 0x2000004cff4c7230 */ /* 0x000fe20000004100 */
[----:B------:R-:W-:Y:S02]  /*123d0*/  LEA.HI R5, R0, R195, RZ, 0x3 ;  /* 0x000000c300057211 */ /* 0x000fe400078f18ff */
[----:B------:R-:W-:Y:S02]  /*123e0*/  LEA.HI R0, R3, R202, RZ, 0x1d ;  /* 0x000000ca03007211 */ /* 0x000fe400078fe8ff */
[----:B------:R-:W-:-:S02]  /*123f0*/  LOP3.LUT R5, R226, 0x38, R5, 0xf8, !PT ;  /* 0x00000038e2057812 */ /* 0x000fc400078ef805 */
[----:B------:R-:W-:Y:S02]  /*12400*/  SHF.R.S32.HI R7, RZ, 0x1f, R0 ;  /* 0x0000001fff077819 */ /* 0x000fe40000011400 */
[----:B------:R-:W-:Y:S02]  /*12410*/  SHF.L.U32 R4, R4, 0x7, RZ ;  /* 0x0000000704047819 */ /* 0x000fe400000006ff */
[----:B------:R-:W-:Y:S01]  /*12420*/  LOP3.LUT R21, R5, R60, RZ, 0x3c, !PT ;  /* 0x0000003c05157212 */ /* 0x000fe200078e3cff */
[----:B------:R-:W-:Y:S01]  /*12430*/  IMAD.SHL.U32 R5, R0, 0x8, RZ ;  /* 0x0000000800057824 */ /* 0x000fe200078e00ff */
[----:B------:R-:W-:Y:S02]  /*12440*/  LEA.HI R7, R7, R0, RZ, 0x3 ;  /* 0x0000000007077211 */ /* 0x000fe400078f18ff */
[----:B------:R-:W-:Y:S02]  /*12450*/  LOP3.LUT R4, R4, 0xffffe000, RZ, 0xc0, !PT ;  /* 0xffffe00004047812 */ /* 0x000fe400078ec0ff */
[----:B------:R-:W-:Y:S01]  /*12460*/  SHF.R.U32.HI R32, RZ, 0x10, R9 ;  /* 0x00000010ff207819 */ /* 0x000fe20000011609 */
[----:B------:R-:W-:Y:S01]  /*12470*/  IMAD.SHL.U32 R7, R7, 0x400, RZ ;  /* 0x0000040007077824 */ /* 0x000fe200078e00ff */
[----:B------:R-:W-:-:S02]  /*12480*/  IADD3 R0, R21, R4, R47 ;  /* 0x0000000415007210 */ /* 0x000fc40007ffe02f */
[----:B------:R-:W-:Y:S01]  /*12490*/  LOP3.LUT R4, R226, 0x38, R5, 0xf8, !PT ;  /* 0x00000038e2047812 */ /* 0x000fe200078ef805 */
[----:B------:R-:W-:Y:S01]  /*124a0*/  HADD2.F32 R32, -RZ, R32.H0_H0 ;  /* 0x20000020ff207230 */ /* 0x000fe20000004100 */
[----:B------:R-:W-:Y:S02]  /*124b0*/  LOP3.LUT R21, R7, 0x7fffe000, RZ, 0xc0, !PT ;  /* 0x7fffe00007157812 */ /* 0x000fe400078ec0ff */
[----:B------:R-:W-:Y:S02]  /*124c0*/  LOP3.LUT R20, R4, R60, RZ, 0x3c, !PT ;  /* 0x0000003c04147212 */ /* 0x000fe400078e3cff */
[----:B------:R-:W-:Y:S02]  /*124d0*/  LEA R0, R0, UR4, 0x1 ;  /* 0x0000000400007c11 */ /* 0x000fe4000f8e08ff */
[----:B------:R-:W-:Y:S02]  /*124e0*/  IADD3 R21, R20, R21, R47 ;  /* 0x0000001514157210 */ /* 0x000fe40007ffe02f */
[--C-:B------:R-:W-:Y:S01]  /*124f0*/  SHF.R.U64 R43, R52, 0x10, R53.reuse ;  /* 0x00000010342b7819 */ /* 0x100fe20000001235 */
[----:B------:R-:W0:Y:S01]  /*12500*/  LDS.128 R4, [R0] ;  /* 0x0000000000047984 */ /* 0x000e220000000c00 */
[----:B------:R-:W-:Y:S01]  /*12510*/  SHF.R.U32.HI R52, RZ, 0x10, R53 ;  /* 0x00000010ff347819 */ /* 0x000fe20000011635 */
[----:B------:R-:W-:Y:S01]  /*12520*/  IMAD R20, R21, 0x2, R2 ;  /* 0x0000000215147824 */ /* 0x000fe200078e0202 */
[----:B------:R-:W-:-:S02]  /*12530*/  SHF.R.U64 R41, R8, 0x10, R9 ;  /* 0x0000001008297819 */ /* 0x000fc40000001209 */
[----:B------:R-:W-:Y:S02]  /*12540*/  SHF.R.U64 R39, R10, 0x10, R11 ;  /* 0x000000100a277819 */ /* 0x000fe4000000120b */
[----:B------:R-:W1:Y:S01]  /*12550*/  LDS.128 R24, [R20+0x12400] ;  /* 0x0124000014187984 */ /* 0x000e620000000c00 */
[--C-:B------:R-:W-:Y:S02]  /*12560*/  SHF.R.U64 R42, R54, 0x10, R55.reuse ;  /* 0x00000010362a7819 */ /* 0x100fe40000001237 */
[----:B------:R-:W-:Y:S02]  /*12570*/  SHF.R.U32.HI R54, RZ, 0x10, R55 ;  /* 0x00000010ff367819 */ /* 0x000fe40000011637 */
[----:B------:R-:W-:Y:S01]  /*12580*/  SHF.R.U32.HI R38, RZ, 0x10, R11 ;  /* 0x00000010ff267819 */ /* 0x000fe2000001160b */
[--C-:B0-----:R-:W-:Y:S02]  /*12590*/  HADD2.F32 R8, -RZ, R5.reuse.H0_H0 ;  /* 0x20000005ff087230 */ /* 0x101fe40000004100 */
[----:B------:R-:W-:-:S02]  /*125a0*/  HADD2.F32 R9, -RZ, R5.H1_H1 ;  /* 0x30000005ff097230 */ /* 0x000fc40000004100 */
[----:B------:R-:W-:Y:S02]  /*125b0*/  HADD2.F32 R5, -RZ, R4.H0_H0 ;  /* 0x20000004ff057230 */ /* 0x000fe40000004100 */
[----:B------:R-:W-:Y:S02]  /*125c0*/  HADD2.F32 R10, -RZ, R6.H0_H0 ;  /* 0x20000006ff0a7230 */ /* 0x000fe40000004100 */
[--C-:B-1----:R-:W-:Y:S02]  /*125d0*/  HADD2.F32 R28, -RZ, R25.reuse.H0_H0 ;  /* 0x20000019ff1c7230 */ /* 0x102fe40000004100 */
[----:B------:R-:W-:Y:S02]  /*125e0*/  HADD2.F32 R25, -RZ, R25.H1_H1 ;  /* 0x30000019ff197230 */ /* 0x000fe40000004100 */
[----:B------:R-:W-:Y:S02]  /*125f0*/  HADD2.F32 R21, -RZ, R24.H0_H0 ;  /* 0x20000018ff157230 */ /* 0x000fe40000004100 */
[C---:B------:R-:W-:Y:S01]  /*12600*/  FMUL.FTZ R35, R28.reuse, R33 ;  /* 0x000000211c237220 */ /* 0x040fe20000410000 */
[----:B------:R-:W-:Y:S01]  /*12610*/  FMUL.FTZ R37, R28, R31 ;  /* 0x0000001f1c257220 */ /* 0x000fe20000410000 */
[----:B------:R-:W-:-:S02]  /*12620*/  HADD2.F32 R28, -RZ, R52.H0_H0 ;  /* 0x20000034ff1c7230 */ /* 0x000fc40000004100 */
[C---:B------:R-:W-:Y:S01]  /*12630*/  FMUL.FTZ R34, R25.reuse, R32 ;  /* 0x0000002019227220 */ /* 0x040fe20000410000 */
[C---:B------:R-:W-:Y:S01]  /*12640*/  FFMA.FTZ R35, R8.reuse, R31, -R35 ;  /* 0x0000001f08237223 */ /* 0x040fe20000010823 */
[----:B------:R-:W-:Y:S01]  /*12650*/  FFMA.FTZ R37, R8, R33, R37 ;  /* 0x0000002108257223 */ /* 0x000fe20000010025 */
[----:B------:R-:W-:Y:S02]  /*12660*/  HADD2.F32 R8, -RZ, R79.H0_H0 ;  /* 0x2000004fff087230 */ /* 0x000fe40000004100 */
[-C--:B------:R-:W-:Y:S01]  /*12670*/  FMUL.FTZ R36, R25, R28.reuse ;  /* 0x0000001c19247220 */ /* 0x080fe20000410000 */
[----:B------:R-:W-:Y:S01]  /*12680*/  FFMA.FTZ R34, R9, R28, -R34 ;  /* 0x0000001c09227223 */ /* 0x000fe20000010822 */
[C---:B------:R-:W-:Y:S01]  /*12690*/  FMUL.FTZ R28, R21.reuse, R76 ;  /* 0x0000004c151c7220 */ /* 0x040fe20000410000 */
[----:B------:R-:W-:Y:S02]  /*126a0*/  HADD2.F32 R29, -RZ, R26.H0_H0 ;  /* 0x2000001aff1d7230 */ /* 0x000fe40000004100 */
[----:B------:R-:W-:Y:S01]  /*126b0*/  FMUL.FTZ R21, R21, R8 ;  /* 0x0000000815157220 */ /* 0x000fe20000410000 */
[----:B------:R-:W-:-:S02]  /*126c0*/  HADD2.F32 R25, -RZ, R77.H0_H0 ;  /* 0x2000004dff197230 */ /* 0x000fc40000004100 */
[C---:B------:R-:W-:Y:S01]  /*126d0*/  FFMA.FTZ R31, R5.reuse, R8, -R28 ;  /* 0x00000008051f7223 */ /* 0x040fe2000001081c */
[--C-:B------:R-:W-:Y:S02]  /*126e0*/  HADD2.F32 R8, -RZ, R80.reuse.H0_H0 ;  /* 0x20000050ff087230 */ /* 0x100fe40000004100 */
[----:B------:R-:W-:Y:S01]  /*126f0*/  FFMA.FTZ R76, R5, R76, R21 ;  /* 0x0000004c054c7223 */ /* 0x000fe20000010015 */
[----:B------:R-:W-:Y:S02]  /*12700*/  HADD2.F32 R30, -RZ, R27.H0_H0 ;  /* 0x2000001bff1e7230 */ /* 0x000fe40000004100 */
[----:B------:R-:W-:Y:S01]  /*12710*/  FMUL.FTZ R5, R29, R25 ;  /* 0x000000191d057220 */ /* 0x000fe20000410000 */
[----:B------:R-:W-:Y:S02]  /*12720*/  HADD2.F32 R77, -RZ, R77.H1_H1 ;  /* 0x3000004dff4d7230 */ /* 0x000fe40000004100 */
[----:B------:R-:W-:Y:S01]  /*12730*/  FFMA.FTZ R36, R9, R32, R36 ;  /* 0x0000002009247223 */ /* 0x000fe20000010024 */
[----:B------:R-:W-:-:S02]  /*12740*/  HADD2.F32 R80, -RZ, R80.H1_H1 ;  /* 0x30000050ff507230 */ /* 0x000fc40000004100 */
[-C--:B------:R-:W-:Y:S01]  /*12750*/  FMUL.FTZ R9, R29, R8.reuse ;  /* 0x000000081d097220 */ /* 0x080fe20000410000 */
[----:B------:R-:W-:Y:S02]  /*12760*/  HADD2.F32 R11, -RZ, R7.H0_H0 ;  /* 0x20000007ff0b7230 */ /* 0x000fe40000004100 */
[----:B------:R-:W-:Y:S01]  /*12770*/  FFMA.FTZ R29, R10, R8, -R5 ;  /* 0x000000080a1d7223 */ /* 0x000fe20000010805 */
        /* <DEDUP_REMOVED lines=9> */
[----:B------:R-:W-:Y:S02]  /*12810*/  HADD2.F32 R24, -RZ, R24.H1_H1 ;  /* 0x30000018ff187230 */ /* 0x000fe40000004100 */
[----:B------:R-:W-:Y:S01]  /*12820*/  FMUL.FTZ R40, R27, R8 ;  /* 0x000000081b287220 */ /* 0x000fe20000410000 */
[----:B------:R-:W-:Y:S02]  /*12830*/  HADD2.F32 R11, -RZ, R41.H0_H0 ;  /* 0x20000029ff0b7230 */ /* 0x000fe40000004100 */
[----:B------:R-:W-:Y:S01]  /*12840*/  FFMA.FTZ R10, R10, R25, R9 ;  /* 0x000000190a0a7223 */ /* 0x000fe20000010009 */
[----:B------:R-:W-:-:S02]  /*12850*/  HADD2.F32 R5, -RZ, R43.H0_H0 ;  /* 0x2000002bff057230 */ /* 0x000fc40000004100 */
[C---:B------:R-:W-:Y:S01]  /*12860*/  FFMA.FTZ R33, R7.reuse, R8, -R38 ;  /* 0x0000000807217223 */ /* 0x040fe20000010826 */
[----:B------:R-:W-:Y:S02]  /*12870*/  HADD2.F32 R26, -RZ, R26.H1_H1 ;  /* 0x3000001aff1a7230 */ /* 0x000fe40000004100 */
[----:B------:R-:W-:Y:S02]  /*12880*/  HADD2.F32 R21, -RZ, R39.H0_H0 ;  /* 0x20000027ff157230 */ /* 0x000fe40000004100 */
[----:B------:R-:W-:Y:S01]  /*12890*/  FFMA.FTZ R39, R7, R28, R40 ;  /* 0x0000001c07277223 */ /* 0x000fe20000010028 */
[----:B------:R-:W-:Y:S02]  /*128a0*/  HADD2.F32 R9, -RZ, R42.H0_H0 ;  /* 0x2000002aff097230 */ /* 0x000fe40000004100 */
[C---:B------:R-:W-:Y:S01]  /*128b0*/  FMUL.FTZ R7, R24.reuse, R11 ;  /* 0x0000000b18077220 */ /* 0x040fe20000410000 */
[----:B------:R-:W-:Y:S02]  /*128c0*/  HADD2.F32 R4, -RZ, R4.H1_H1 ;  /* 0x30000004ff047230 */ /* 0x000fe40000004100 */
[----:B------:R-:W-:Y:S01]  /*128d0*/  FMUL.FTZ R24, R24, R5 ;  /* 0x0000000518187220 */ /* 0x000fe20000410000 */
[----:B------:R-:W-:-:S02]  /*128e0*/  HADD2.F32 R6, -RZ, R6.H1_H1 ;  /* 0x30000006ff067230 */ /* 0x000fc40000004100 */
[C---:B------:R-:W-:Y:S01]  /*128f0*/  FMUL.FTZ R27, R26.reuse, R21 ;  /* 0x000000151a1b7220 */ /* 0x040fe20000410000 */
[----:B------:R-:W-:Y:S01]  /*12900*/  FMUL.FTZ R26, R26, R9 ;  /* 0x000000091a1a7220 */ /* 0x000fe20000410000 */
[C---:B------:R-:W-:Y:S01]  /*12910*/  FFMA.FTZ R25, R4.reuse, R11, R24 ;  /* 0x0000000b04197223 */ /* 0x040fe20000010018 */
[----:B------:R-:W-:Y:S01]  /*12920*/  FFMA.FTZ R8, R4, R5, -R7 ;  /* 0x0000000504087223 */ /* 0x000fe20000010807 */
[C---:B------:R-:W-:Y:S01]  /*12930*/  FFMA.FTZ R24, R6.reuse, R9, -R27 ;  /* 0x0000000906187223 */ /* 0x040fe2000001081b */
[----:B------:R-:W-:Y:S01]  /*12940*/  FFMA.FTZ R21, R6, R21, R26 ;  /* 0x0000001506157223 */ /* 0x000fe2000001001a */
[----:B------:R-:W-:Y:S02]  /*12950*/  F2FP.F16.F32.PACK_AB R7, R33, R32 ;  /* 0x000000202107723e */ /* 0x000fe400000000ff */
[----:B------:R-:W-:Y:S02]  /*12960*/  F2FP.F16.F32.PACK_AB R5, R34, R35 ;  /* 0x000000232205723e */ /* 0x000fe400000000ff */
[----:B------:R-:W-:-:S02]  /*12970*/  F2FP.F16.F32.PACK_AB R4, R8, R31 ;  /* 0x0000001f0804723e */ /* 0x000fc400000000ff */
[----:B------:R-:W-:Y:S02]  /*12980*/  F2FP.F16.F32.PACK_AB R6, R24, R29 ;  /* 0x0000001d1806723e */ /* 0x000fe400000000ff */
[----:B------:R-:W-:Y:S02]  /*12990*/  F2FP.F16.F32.PACK_AB R11, R39, R30 ;  /* 0x0000001e270b723e */ /* 0x000fe400000000ff */
[----:B------:R-:W-:Y:S01]  /*129a0*/  F2FP.F16.F32.PACK_AB R9, R36, R37 ;  /* 0x000000252409723e */ /* 0x000fe200000000ff */
[----:B------:R1:W-:Y:S01]  /*129b0*/  STS.128 [R0], R4 ;  /* 0x0000000400007388 */ /* 0x0003e20000000c00 */
[----:B------:R-:W-:Y:S02]  /*129c0*/  F2FP.F16.F32.PACK_AB R8, R25, R76 ;  /* 0x0000004c1908723e */ /* 0x000fe400000000ff */
[----:B------:R-:W-:-:S05]  /*129d0*/  F2FP.F16.F32.PACK_AB R10, R21, R10 ;  /* 0x0000000a150a723e */ /* 0x000fca00000000ff */
[----:B------:R1:W-:Y:S02]  /*129e0*/  STS.128 [R20+0x12400], R8 ;  /* 0x0124000814007388 */ /* 0x0003e40000000c00 */
.L_x_1743:
[----:B------:R-:W-:Y:S05]  /*129f0*/  BSYNC B1 ;  /* 0x0000000000017941 */ /* 0x000fea0003800000 */
.L_x_1742:
[----:B------:R-:W-:Y:S05]  /*12a00*/  @P2 BRA `(.L_x_1715) ;  /* 0x0000000400a02947 */ /* 0x000fea0003800000 */
[----:B01----:R-:W-:Y:S01]  /*12a10*/  SHF.R.S32.HI R5, RZ, 0x1f, R194 ;  /* 0x0000001fff057819 */ /* 0x003fe200000114c2 */
[----:B------:R-:W-:Y:S01]  /*12a20*/  HADD2.F32 R25, -RZ, R72.H1_H1 ;  /* 0x30000048ff197230 */ /* 0x000fe20000004100 */
[----:B------:R-:W-:Y:S01]  /*12a30*/  LEA.HI R3, R3, R203, RZ, 0x1d ;  /* 0x000000cb03037211 */ /* 0x000fe200078fe8ff */
[--C-:B------:R-:W-:Y:S01]  /*12a40*/  HADD2.F32 R26, -RZ, R70.reuse.H1_H1 ;  /* 0x30000046ff1a7230 */ /* 0x100fe20000004100 */
[CC--:B------:R-:W-:Y:S01]  /*12a50*/  LEA.HI R0, R5.reuse, R194.reuse, RZ, 0x6 ;  /* 0x000000c205007211 */ /* 0x0c0fe200078f30ff */
[----:B------:R-:W-:Y:S01]  /*12a60*/  HADD2.F32 R70, -RZ, R70.H0_H0 ;  /* 0x20000046ff467230 */ /* 0x000fe20000004100 */
[----:B------:R-:W-:Y:S01]  /*12a70*/  LEA.HI R5, R5, R194, RZ, 0x3 ;  /* 0x000000c205057211 */ /* 0x000fe200078f18ff */
[----:B------:R-:W-:Y:S01]  /*12a80*/  HADD2.F32 R72, -RZ, R72.H0_H0 ;  /* 0x20000048ff487230 */ /* 0x000fe20000004100 */
[----:B-----5:R-:W-:Y:S01]  /*12a90*/  R2UR UR4, R61 ;  /* 0x000000003d0472ca */ /* 0x020fe200000e0000 */
[----:B------:R-:W-:Y:S01]  /*12aa0*/  IMAD.SHL.U32 R4, R0, 0x80, RZ ;  /* 0x0000008000047824 */ /* 0x000fe200078e00ff */
[----:B------:R-:W-:-:S02]  /*12ab0*/  LOP3.LUT R5, R226, 0x38, R5, 0xf8, !PT ;  /* 0x00000038e2057812 */ /* 0x000fc400078ef805 */
[----:B------:R-:W-:Y:S02]  /*12ac0*/  SHF.R.S32.HI R0, RZ, 0x1f, R3 ;  /* 0x0000001fff007819 */ /* 0x000fe40000011403 */
[----:B------:R-:W-:Y:S01]  /*12ad0*/  LOP3.LUT R7, R5, R60, RZ, 0x3c, !PT ;  /* 0x0000003c05077212 */ /* 0x000fe200078e3cff */
[----:B------:R-:W-:Y:S01]  /*12ae0*/  IMAD.SHL.U32 R5, R3, 0x8, RZ ;  /* 0x0000000803057824 */ /* 0x000fe200078e00ff */
[----:B------:R-:W-:Y:S02]  /*12af0*/  LEA.HI R3, R0, R3, RZ, 0x3 ;  /* 0x0000000300037211 */ /* 0x000fe400078f18ff */
[----:B------:R-:W-:Y:S02]  /*12b00*/  LOP3.LUT R4, R4, 0xffffe000, RZ, 0xc0, !PT ;  /* 0xffffe00004047812 */ /* 0x000fe400078ec0ff */
[----:B------:R-:W-:Y:S02]  /*12b10*/  LOP3.LUT R0, R226, 0x38, R5, 0xf8, !PT ;  /* 0x00000038e2007812 */ /* 0x000fe400078ef805 */
[----:B------:R-:W-:-:S02]  /*12b20*/  SHF.L.U32 R3, R3, 0xa, RZ ;  /* 0x0000000a03037819 */ /* 0x000fc400000006ff */
[----:B------:R-:W-:Y:S02]  /*12b30*/  LOP3.LUT R0, R0, R60, RZ, 0x3c, !PT ;  /* 0x0000003c00007212 */ /* 0x000fe400078e3cff */
[----:B------:R-:W-:Y:S02]  /*12b40*/  LOP3.LUT R3, R3, 0x7fffe000, RZ, 0xc0, !PT ;  /* 0x7fffe00003037812 */ /* 0x000fe400078ec0ff */
[--C-:B------:R-:W-:Y:S02]  /*12b50*/  IADD3 R4, R7, R4, R47.reuse ;  /* 0x0000000407047210 */ /* 0x100fe40007ffe02f */
[----:B------:R-:W-:Y:S02]  /*12b60*/  IADD3 R3, R0, R3, R47 ;  /* 0x0000000300037210 */ /* 0x000fe40007ffe02f */
[----:B------:R-:W-:Y:S02]  /*12b70*/  LEA R37, R4, UR4, 0x1 ;  /* 0x0000000404257c11 */ /* 0x000fe4000f8e08ff */
[----:B------:R-:W-:Y:S01]  /*12b80*/  SHF.R.U32.HI R27, RZ, 0x10, R13 ;  /* 0x00000010ff1b7819 */ /* 0x000fe2000001160d */
[----:B------:R-:W-:Y:S01]  /*12b90*/  IMAD R3, R3, 0x2, R2 ;  /* 0x0000000203037824 */ /* 0x000fe200078e0202 */
[--C-:B------:R-:W-:Y:S01]  /*12ba0*/  SHF.R.U64 R33, R14, 0x10, R15.reuse ;  /* 0x000000100e217819 */ /* 0x100fe2000000120f */
[----:B------:R-:W0:Y:S01]  /*12bb0*/  LDS.128 R4, [R37] ;  /* 0x0000000025047984 */ /* 0x000e220000000c00 */
[----:B------:R-:W-:Y:S01]  /*12bc0*/  SHF.R.U32.HI R32, RZ, 0x10, R15 ;  /* 0x00000010ff207819 */ /* 0x000fe2000001160f */
[----:B------:R-:W-:Y:S01]  /*12bd0*/  HADD2.F32 R27, -RZ, R27.H0_H0 ;  /* 0x2000001bff1b7230 */ /* 0x000fe20000004100 */
[--C-:B------:R-:W-:Y:S01]  /*12be0*/  SHF.R.U64 R36, R56, 0x10, R57.reuse ;  /* 0x0000001038247819 */ /* 0x100fe20000001239 */
[----:B------:R-:W1:Y:S01]  /*12bf0*/  LDS.128 R8, [R3+0x12400] ;  /* 0x0124000003087984 */ /* 0x000e620000000c00 */
[----:B------:R-:W-:-:S02]  /*12c00*/  SHF.R.U32.HI R56, RZ, 0x10, R57 ;  /* 0x00000010ff387819 */ /* 0x000fc40000011639 */
[----:B------:R-:W-:Y:S02]  /*12c10*/  SHF.R.U64 R34, R12, 0x10, R13 ;  /* 0x000000100c227819 */ /* 0x000fe4000000120d */
[--C-:B------:R-:W-:Y:S02]  /*12c20*/  SHF.R.U64 R35, R58, 0x10, R59.reuse ;  /* 0x000000103a237819 */ /* 0x100fe4000000123b */
[----:B------:R-:W-:Y:S01]  /*12c30*/  SHF.R.U32.HI R58, RZ, 0x10, R59 ;  /* 0x00000010ff3a7819 */ /* 0x000fe2000001163b */
[--C-:B0-----:R-:W-:Y:S02]  /*12c40*/  HADD2.F32 R12, -RZ, R5.reuse.H0_H0 ;  /* 0x20000005ff0c7230 */ /* 0x101fe40000004100 */
[----:B------:R-:W-:Y:S02]  /*12c50*/  HADD2.F32 R5, -RZ, R5.H1_H1 ;  /* 0x30000005ff057230 */ /* 0x000fe40000004100 */
[--C-:B-1----:R-:W-:Y:S02]  /*12c60*/  HADD2.F32 R15, -RZ, R9.reuse.H0_H0 ;  /* 0x20000009ff0f7230 */ /* 0x102fe40000004100 */
[----:B------:R-:W-:-:S02]  /*12c70*/  HADD2.F32 R20, -RZ, R9.H1_H1 ;  /* 0x30000009ff147230 */ /* 0x000fc40000004100 */
[----:B------:R-:W-:Y:S02]  /*12c80*/  HADD2.F32 R9, -RZ, R8.H0_H0 ;  /* 0x20000008ff097230 */ /* 0x000fe40000004100 */
[CC--:B------:R-:W-:Y:S01]  /*12c90*/  FMUL.FTZ R29, R15.reuse, R26.reuse ;  /* 0x0000001a0f1d7220 */ /* 0x0c0fe20000410000 */
[----:B------:R-:W-:Y:S01]  /*12ca0*/  FMUL.FTZ R31, R15, R25 ;  /* 0x000000190f1f7220 */ /* 0x000fe20000410000 */
[----:B------:R-:W-:Y:S02]  /*12cb0*/  HADD2.F32 R15, -RZ, R56.H0_H0 ;  /* 0x20000038ff0f7230 */ /* 0x000fe40000004100 */
[----:B------:R-:W-:Y:S01]  /*12cc0*/  FMUL.FTZ R28, R20, R27 ;  /* 0x0000001b141c7220 */ /* 0x000fe20000410000 */
[C---:B------:R-:W-:Y:S01]  /*12cd0*/  FFMA.FTZ R29, R12.reuse, R25, -R29 ;  /* 0x000000190c1d7223 */ /* 0x040fe2000001081d */
[----:B------:R-:W-:Y:S01]  /*12ce0*/  FFMA.FTZ R31, R12, R26, R31 ;  /* 0x0000001a0c1f7223 */ /* 0x000fe2000001001f */
[----:B------:R-:W-:Y:S02]  /*12cf0*/  HADD2.F32 R0, -RZ, R4.H0_H0 ;  /* 0x20000004ff007230 */ /* 0x000fe40000004100 */
[-C--:B------:R-:W-:Y:S01]  /*12d00*/  FMUL.FTZ R12, R20, R15.reuse ;  /* 0x0000000f140c7220 */ /* 0x080fe20000410000 */
[----:B------:R-:W-:Y:S01]  /*12d10*/  FFMA.FTZ R28, R5, R15, -R28 ;  /* 0x0000000f051c7223 */ /* 0x000fe2000001081c */
[----:B------:R-:W-:Y:S01]  /*12d20*/  FMUL.FTZ R15, R9, R70 ;  /* 0x00000046090f7220 */ /* 0x000fe20000410000 */
[----:B------:R-:W-:-:S02]  /*12d30*/  HADD2.F32 R21, -RZ, R10.H0_H0 ;  /* 0x2000000aff157230 */ /* 0x000fc40000004100 */
[-C--:B------:R-:W-:Y:S01]  /*12d40*/  FMUL.FTZ R9, R9, R72.reuse ;  /* 0x0000004809097220 */ /* 0x080fe20000410000 */
[----:B------:R-:W-:Y:S02]  /*12d50*/  HADD2.F32 R20, -RZ, R71.H0_H0 ;  /* 0x20000047ff147230 */ /* 0x000fe40000004100 */
[----:B------:R-:W-:Y:S01]  /*12d60*/  FFMA.FTZ R26, R5, R27, R12 ;  /* 0x0000001b051a7223 */ /* 0x000fe2000001000c */
[----:B------:R-:W-:Y:S02]  /*12d70*/  HADD2.F32 R13, -RZ, R6.H0_H0 ;  /* 0x20000006ff0d7230 */ /* 0x000fe40000004100 */
[C---:B------:R-:W-:Y:S01]  /*12d80*/  FFMA.FTZ R15, R0.reuse, R72, -R15 ;  /* 0x00000048000f7223 */ /* 0x040fe2000001080f */
[----:B------:R-:W-:Y:S02]  /*12d90*/  HADD2.F32 R24, -RZ, R11.H0_H0 ;  /* 0x2000000bff187230 */ /* 0x000fe40000004100 */
[----:B------:R-:W-:Y:S01]  /*12da0*/  FFMA.FTZ R70, R0, R70, R9 ;  /* 0x0000004600467223 */ /* 0x000fe20000010009 */
[----:B------:R-:W-:-:S02]  /*12db0*/  HADD2.F32 R12, -RZ, R73.H0_H0 ;  /* 0x20000049ff0c7230 */ /* 0x000fc40000004100 */
[C---:B------:R-:W-:Y:S01]  /*12dc0*/  FMUL.FTZ R0, R21.reuse, R20 ;  /* 0x0000001415007220 */ /* 0x040fe20000410000 */
[----:B------:R-:W-:Y:S02]  /*12dd0*/  HADD2.F32 R71, -RZ, R71.H1_H1 ;  /* 0x30000047ff477230 */ /* 0x000fe40000004100 */
[----:B------:R-:W-:Y:S02]  /*12de0*/  HADD2.F32 R73, -RZ, R73.H1_H1 ;  /* 0x30000049ff497230 */ /* 0x000fe40000004100 */
[-C--:B------:R-:W-:Y:S01]  /*12df0*/  FMUL.FTZ R30, R21, R12.reuse ;  /* 0x0000000c151e7220 */ /* 0x080fe20000410000 */
[----:B------:R-:W-:Y:S02]  /*12e00*/  HADD2.F32 R14, -RZ, R7.H0_H0 ;  /* 0x20000007ff0e7230 */ /* 0x000fe40000004100 */
[----:B------:R-:W-:Y:S01]  /*12e10*/  FFMA.FTZ R25, R13, R12, -R0 ;  /* 0x0000000c0d197223 */ /* 0x000fe20000010800 */
[----:B------:R-:W-:Y:S01]  /*12e20*/  FMUL.FTZ R5, R24, R71 ;  /* 0x0000004718057220 */ /* 0x000fe20000410000 */
[----:B------:R-:W-:-:S02]  /*12e30*/  HADD2.F32 R11, -RZ, R11.H1_H1 ;  /* 0x3000000bff0b7230 */ /* 0x000fc40000004100 */
[-C--:B------:R-:W-:Y:S01]  /*12e40*/  FMUL.FTZ R24, R24, R73.reuse ;  /* 0x0000004918187220 */ /* 0x080fe20000410000 */
[----:B------:R-:W-:Y:S02]  /*12e50*/  HADD2.F32 R12, -RZ, R32.H0_H0 ;  /* 0x20000020ff0c7230 */ /* 0x000fe40000004100 */
[----:B------:R-:W-:Y:S01]  /*12e60*/  FFMA.FTZ R30, R13, R20, R30 ;  /* 0x000000140d1e7223 */ /* 0x000fe2000001001e */
[----:B------:R-:W-:Y:S02]  /*12e70*/  HADD2.F32 R0, -RZ, R58.H0_H0 ;  /* 0x2000003aff007230 */ /* 0x000fe40000004100 */
[C---:B------:R-:W-:Y:S01]  /*12e80*/  FFMA.FTZ R73, R14.reuse, R73, -R5 ;  /* 0x000000490e497223 */ /* 0x040fe20000010805 */
[----:B------:R-:W-:Y:S01]  /*12e90*/  FFMA.FTZ R24, R14, R71, R24 ;  /* 0x000000470e187223 */ /* 0x000fe20000010018 */
[----:B------:R-:W-:Y:S02]  /*12ea0*/  HADD2.F32 R7, -RZ, R7.H1_H1 ;  /* 0x30000007ff077230 */ /* 0x000fe40000004100 */
[C---:B------:R-:W-:Y:S01]  /*12eb0*/  FMUL.FTZ R20, R11.reuse, R12 ;  /* 0x0000000c0b147220 */ /* 0x040fe20000410000 */
[----:B------:R-:W-:Y:S01]  /*12ec0*/  FMUL.FTZ R14, R11, R0 ;  /* 0x000000000b0e7220 */ /* 0x000fe20000410000 */
[----:B------:R-:W-:-:S02]  /*12ed0*/  HADD2.F32 R8, -RZ, R8.H1_H1 ;  /* 0x30000008ff087230 */ /* 0x000fc40000004100 */
[----:B------:R-:W-:Y:S02]  /*12ee0*/  HADD2.F32 R10, -RZ, R10.H1_H1 ;  /* 0x3000000aff0a7230 */ /* 0x000fe40000004100 */
[C---:B------:R-:W-:Y:S01]  /*12ef0*/  FFMA.FTZ R20, R7.reuse, R0, -R20 ;  /* 0x0000000007147223 */ /* 0x040fe20000010814 */
[----:B------:R-:W-:Y:S02]  /*12f00*/  HADD2.F32 R11, -RZ, R34.H0_H0 ;  /* 0x20000022ff0b7230 */ /* 0x000fe40000004100 */
        /* <DEDUP_REMOVED lines=24> */
.L_x_1715:
[----:B------:R-:W-:Y:S05]  /*13090*/  BSYNC B0 ;  /* 0x0000000000007941 */ /* 0x000fea0003800000 */
.L_x_1693:
[----:B------:R-:W-:Y:S01]  /*130a0*/  @!PT LDS RZ, [RZ] ;  /* 0x00000000fffff984 */ /* 0x000fe20000000800 */
[----:B------:R-:W-:Y:S01]  /*130b0*/  @!PT LDS RZ, [RZ] ;  /* 0x00000000fffff984 */ /* 0x000fe20000000800 */
[----:B------:R-:W-:Y:S01]  /*130c0*/  @!PT LDS RZ, [RZ] ;  /* 0x00000000fffff984 */ /* 0x000fe20000000800 */
[----:B------:R-:W-:Y:S01]  /*130d0*/  @!PT LDS RZ, [RZ] ;  /* 0x00000000fffff984 */ /* 0x000fe20000000800 */
[----:B------:R1:W-:Y:S06]  /*130e0*/  MEMBAR.ALL.CTA ;  /* 0x0000000000007992 */ /* 0x0003ec0000008000 */
[----:B-1----:R-:W1:Y:S01]  /*130f0*/  FENCE.VIEW.ASYNC.S ;  /* 0x00000000000073c6 */ /* 0x002e620000000000 */
[----:B------:R-:W-:Y:S05]  /*13100*/  WARPSYNC.ALL ;  /* 0x0000000000007948 */ /* 0x000fea0003800000 */
[----:B-1----:R-:W-:Y:S06]  /*13110*/  BAR.SYNC.DEFER_BLOCKING 0xd, 0x100 ;  /* 0x0344000000007b1d */ /* 0x002fec0000010000 */
.L_x_1691:
[----:B0--3--:R-:W3:Y:S02]  /*13120*/  LDL R0, [R1+0x3c] ;  /* 0x00003c0001007983 */ /* 0x009ee40000100800 */
[----:B---3--:R-:W-:-:S13]  /*13130*/  R2UR UR4, R0 ;  /* 0x00000000000472ca */ /* 0x008fda00000e0000 */
[----:B------:R-:W-:-:S05]  /*13140*/  IMAD.U32 R0, RZ, RZ, UR4 ;  /* 0x00000004ff007e24 */ /* 0x000fca000f8e00ff */
[----:B------:R-:W-:-:S13]  /*13150*/  ISETP.NE.AND P0, PT, R0, 0x3, PT ;  /* 0x000000030000780c */ /* 0x000fda0003f05270 */
[----:B------:R-:W-:Y:S05]  /*13160*/  @!P0 BRA `(.L_x_1744) ;  /* 0x0000000000048947 */ /* 0x000fea0003800000 */
[----:B------:R-:W-:Y:S01]  /*13170*/  BPT.TRAP 0x1 ;  /* 0x000000040000795c */ /* 0x000fe20000300000 */
.L_x_1744:
[----:B------:R-:W-:Y:S01]  /*13180*/  IMAD R15, R193, 0x8, R2 ;  /* 0x00000008c10f7824 */ /* 0x000fe200078e0202 */
[----:B------:R-:W-:-:S04]  /*13190*/  SHF.L.U32 R0, R198, 0x1f, RZ ;  /* 0x0000001fc6007819 */ /* 0x000fc800000006ff */
[----:B------:R0:W3:Y:S01]  /*131a0*/  SYNCS.PHASECHK.TRANS64.TRYWAIT P1, [R15+URZ+0x30830], R0 ;  /* 0x030830000f0075a7 */ /* 0x0000e2000802017f */
[----:B------:R-:W-:Y:S05]  /*131b0*/  @!P0 BRA `(.L_x_1745) ;  /* 0x0000000000048947 */ /* 0x000fea0003800000 */
[----:B------:R-:W-:Y:S01]  /*131c0*/  BPT.TRAP 0x1 ;  /* 0x000000040000795c */ /* 0x000fe20000300000 */
.L_x_1745:
[----:B---3--:R-:W-:Y:S05]  /*131d0*/  @P1 BRA `(.L_x_1746) ;  /* 0x0000000000081947 */ /* 0x008fea0003800000 */
[----:B------:R-:W3:Y:S02]  /*131e0*/  SYNCS.PHASECHK.TRANS64.TRYWAIT P1, [R15+URZ+0x30830], R0 ;  /* 0x030830000f0075a7 */ /* 0x000ee4000802017f */
[----:B---3--:R-:W-:Y:S05]  /*131f0*/  @!P1 BRA `(.L_x_1747) ;  /* 0x000001bc00dc9947 */ /* 0x008fea0003800000 */
.L_x_1746:
[----:B------:R-:W-:Y:S05]  /*13200*/  WARPSYNC.ALL ;  /* 0x0000000000007948 */ /* 0x000fea0003800000 */
[----:B0--3--:R-:W-:Y:S01]  /*13210*/  VIADD R0, R2, 0x1e400 ;  /* 0x0001e40002007836 */ /* 0x009fe20000000000 */
[----:B------:R-:W-:Y:S01]  /*13220*/  R2UR UR4, R68 ;  /* 0x00000000440472ca */ /* 0x000fe200000e0000 */
[----:B--2-4-:R-:W-:Y:S01]  /*13230*/  IMAD.MOV.U32 R5, RZ, RZ, 0x40000040 ;  /* 0x40000040ff057424 */ /* 0x014fe200078e00ff */
[----:B-----5:R-:W-:Y:S01]  /*13240*/  WARPGROUP.ARRIVE ;  /* 0x00000000000079c5 */ /* 0x020fe20000000000 */
[----:B------:R-:W-:Y:S01]  /*13250*/  UMOV UR9, 0x40000040 ;  /* 0x4000004000097882 */ /* 0x000fe20000000000 */
[----:B------:R-:W-:Y:S01]  /*13260*/  SHF.R.U32.HI R0, RZ, 0x4, R0 ;  /* 0x00000004ff007819 */ /* 0x000fe20000011600 */
[----:B------:R-:W-:Y:S01]  /*13270*/  IMAD.MOV.U32 R7, RZ, RZ, 0x40000040 ;  /* 0x40000040ff077424 */ /* 0x000fe200078e00ff */
[----:B------:R-:W-:Y:S01]  /*13280*/  R2UR UR11, R5 ;  /* 0x00000000050b72ca */ /* 0x000fe200000e0000 */
[----:B------:R-:W-:Y:S01]  /*13290*/  IMAD.U32 R9, RZ, RZ, UR9 ;  /* 0x00000009ff097e24 */ /* 0x000fe2000f8e00ff */
[----:B------:R-:W-:Y:S01]  /*132a0*/  LOP3.LUT R0, R0, 0x3fff, RZ, 0xc0, !PT ;  /* 0x00003fff00007812 */ /* 0x000fe200078ec0ff */
[----:B------:R-:W-:Y:S01]  /*132b0*/  UMOV UR57, 0x40000040 ;  /* 0x4000004000397882 */ /* 0x000fe20000000000 */
[----:B------:R-:W-:Y:S01]  /*132c0*/  UMOV UR53, 0x40000040 ;  /* 0x4000004000357882 */ /* 0x000fe20000000000 */
[----:B------:R-:W-:Y:S01]  /*132d0*/  UMOV UR49, 0x40000040 ;  /* 0x4000004000317882 */ /* 0x000fe20000000000 */
[----:B------:R-:W-:Y:S01]  /*132e0*/  LOP3.LUT R218, R0, 0x10000, RZ, 0xfc, !PT ;  /* 0x0001000000da7812 */ /* 0x000fe200078efcff */
[----:B------:R-:W-:Y:S01]  /*132f0*/  ULOP3.LUT UR4, UR4, 0x10000, URZ, 0xfc, !UPT ;  /* 0x0001000004047892 */ /* 0x000fe2000f8efc3f */
[----:B------:R-:W-:Y:S01]  /*13300*/  IMAD.MOV.U32 R5, RZ, RZ, 0x40000040 ;  /* 0x40000040ff057424 */ /* 0x000fe200078e00ff */
[----:B------:R-:W-:Y:S01]  /*13310*/  UMOV UR45, 0x40000040 ;  /* 0x40000040002d7882 */ /* 0x000fe20000000000 */
[----:B------:R-:W-:Y:S01]  /*13320*/  UMOV UR41, 0x40000040 ;  /* 0x4000004000297882 */ /* 0x000fe20000000000 */
[----:B------:R-:W-:Y:S01]  /*13330*/  IMAD R4, R193, 0x900, R218 ;  /* 0x00000900c1047824 */ /* 0x000fe200078e02da */
[----:B------:R-:W-:Y:S01]  /*13340*/  UIADD3 UR5, UR4, 0x2, URZ ;  /* 0x0000000204057890 */ /* 0x000fe2000fffe03f */
[----:B------:R-:W-:Y:S01]  /*13350*/  R2UR UR39, R5 ;  /* 0x00000000052772ca */ /* 0x000fe200000e0000 */
[----:B------:R-:W-:Y:S01]  /*13360*/  UMOV UR8, UR4 ;  /* 0x0000000400087c82 */ /* 0x000fe20008000000 */
[C---:B------:R-:W-:Y:S01]  /*13370*/  VIADD R6, R4.reuse, 0x2 ;  /* 0x0000000204067836 */ /* 0x040fe20000000000 */
[----:B------:R-:W-:Y:S01]  /*13380*/  R2UR UR10, R4 ;  /* 0x00000000040a72ca */ /* 0x000fe200000e0000 */
[----:B------:R-:W-:Y:S01]  /*13390*/  UIADD3 UR56, UR4, 0x404, URZ ;  /* 0x0000040404387890 */ /* 0x000fe2000fffe03f */
[----:B------:R-:W-:Y:S01]  /*133a0*/  MOV R8, UR8 ;  /* 0x0000000800087c02 */ /* 0x000fe20008000f00 */
[----:B------:R-:W-:-:S02]  /*133b0*/  UIADD3 UR52, UR4, 0x406, URZ ;  /* 0x0000040604347890 */ /* 0x000fc4000fffe03f */
[----:B------:R-:W-:Y:S02]  /*133c0*/  UIADD3 UR48, UR4, 0x800, URZ ;  /* 0x0000080004307890 */ /* 0x000fe4000fffe03f */
[----:B------:R0:W-:Y:S01]  /*133d0*/  STL.64 [R1+0x28], R8 ;  /* 0x0000280801007387 */ /* 0x0001e20000100a00 */
[----:B------:R-:W-:Y:S02]  /*133e0*/  UIADD3 UR44, UR4, 0x802, URZ ;  /* 0x00000802042c7890 */ /* 0x000fe4000fffe03f */
[----:B------:R-:W-:Y:S02]  /*133f0*/  UIADD3 UR40, UR4, 0x804, URZ ;  /* 0x0000080404287890 */ /* 0x000fe4000fffe03f */
[----:B------:R-:W-:Y:S01]  /*13400*/  UIADD3 UR36, UR4, 0x806, URZ ;  /* 0x0000080604247890 */ /* 0x000fe2000fffe03f */
[----:B------:R-:W-:Y:S01]  /*13410*/  HGMMA.64x96x16.F32 R24, gdesc[UR8], RZ, !UPT, gsb0 ;  /* 0x01600000081879f0 */ /* 0x000fe2000c0008ff */
[----:B------:R-:W-:Y:S01]  /*13420*/  R2UR UR10, R6 ;  /* 0x00000000060a72ca */ /* 0x000fe200000e0000 */
[----:B------:R-:W-:Y:S01]  /*13430*/  UMOV UR8, UR5 ;  /* 0x0000000500087c82 */ /* 0x000fe20008000000 */
[----:B------:R-:W-:Y:S01]  /*13440*/  R2UR UR11, R7 ;  /* 0x00000000070b72ca */ /* 0x000fe200000e0000 */
[----:B------:R-:W-:Y:S01]  /*13450*/  UMOV UR9, 0x40000040 ;  /* 0x4000004000097882 */ /* 0x000fe20000000000 */
[----:B------:R-:W-:Y:S01]  /*13460*/  IMAD.MOV.U32 R7, RZ, RZ, 0x40000040 ;  /* 0x40000040ff077424 */ /* 0x000fe200078e00ff */
[----:B------:R-:W-:Y:S01]  /*13470*/  IADD3 R6, R4, 0x4, RZ ;  /* 0x0000000404067810 */ /* 0x000fe20007ffe0ff */
[----:B------:R-:W-:Y:S01]  /*13480*/  UIADD3 UR5, UR4, 0x4, URZ ;  /* 0x0000000404057890 */ /* 0x000fe2000fffe03f */
[----:B0-----:R-:W-:Y:S01]  /*13490*/  IMAD.U32 R8, RZ, RZ, UR8 ;  /* 0x00000008ff087e24 */ /* 0x001fe2000f8e00ff */
[----:B------:R-:W-:Y:S01]  /*134a0*/  UMOV UR37, 0x40000040 ;  /* 0x4000004000257882 */ /* 0x000fe20000000000 */
        /* <DEDUP_REMOVED lines=11> */
[----:B------:R-:W-:Y:S02]  /*13560*/  IMAD.MOV.U32 R7, RZ, RZ, 0x40000040 ;  /* 0x40000040ff077424 */ /* 0x000fe400078e00ff */
        /* <DEDUP_REMOVED lines=36> */
[----:B------:R-:W-:Y:S02]  /*137b0*/  VIADD R6, R4, 0x304 ;  /* 0x0000030404067836 */ /* 0x000fe40000000000 */
[----:B------:R-:W-:Y:S02]  /*137c0*/  IMAD.MOV.U32 R7, RZ, RZ, 0x40000040 ;  /* 0x40000040ff077424 */ /* 0x000fe400078e00ff */
[----:B0-----:R-:W-:Y:S01]  /*137d0*/  IMAD.U32 R8, RZ, RZ, UR8 ;  /* 0x00000008ff087e24 */ /* 0x001fe2000f8e00ff */
[----:B------:R-:W-:Y:S01]  /*137e0*/  R2UR UR58, R6 ;  /* 0x00000000063a72ca */ /* 0x000fe200000e0000 */
[----:B------:R-:W-:Y:S01]  /*137f0*/  IMAD.U32 R9, RZ, RZ, UR9 ;  /* 0x00000009ff097e24 */ /* 0x000fe2000f8e00ff */
[----:B------:R-:W-:Y:S01]  /*13800*/  R2UR UR59, R7 ;  /* 0x00000000073b72ca */ /* 0x000fe200000e0000 */
[----:B------:R-:W-:Y:S01]  /*13810*/  IMAD.MOV.U32 R7, RZ, RZ, 0x40000040 ;  /* 0x40000040ff077424 */ /* 0x000fe200078e00ff */
[----:B------:R-:W-:-:S02]  /*13820*/  IADD3 R6, R4, 0x306, RZ ;  /* 0x0000030604067810 */ /* 0x000fc40007ffe0ff */
[----:B------:R0:W-:Y:S02]  /*13830*/  STL.64 [R1], R8 ;  /* 0x0000000801007387 */ /* 0x0001e40000100a00 */
[----:B------:R-:W-:Y:S01]  /*13840*/  R2UR UR54, R6 ;  /* 0x00000000063672ca */ /* 0x000fe200000e0000 */
[----:B------:R-:W-:Y:S01]  /*13850*/  VIADD R6, R4, 0x600 ;  /* 0x0000060004067836 */ /* 0x000fe20000000000 */
[----:B------:R-:W-:Y:S01]  /*13860*/  R2UR UR55, R7 ;  /* 0x00000000073772ca */ /* 0x000fe200000e0000 */
[----:B------:R-:W-:-:S03]  /*13870*/  IMAD.MOV.U32 R7, RZ, RZ, 0x40000040 ;  /* 0x40000040ff077424 */ /* 0x000fc600078e00ff */
[----:B------:R-:W-:Y:S01]  /*13880*/  R2UR UR50, R6 ;  /* 0x00000000063272ca */ /* 0x000fe200000e0000 */
[----:B------:R-:W-:Y:S01]  /*13890*/  VIADD R6, R4, 0x602 ;  /* 0x0000060204067836 */ /* 0x000fe20000000000 */
[----:B------:R-:W-:Y:S01]  /*138a0*/  R2UR UR51, R7 ;  /* 0x00000000073372ca */ /* 0x000fe200000e0000 */
[----:B------:R-:W-:-:S03]  /*138b0*/  IMAD.MOV.U32 R7, RZ, RZ, 0x40000040 ;  /* 0x40000040ff077424 */ /* 0x000fc600078e00ff */
[----:B------:R-:W-:Y:S02]  /*138c0*/  R2UR UR46, R6 ;  /* 0x00000000062e72ca */ /* 0x000fe400000e0000 */
[----:B------:R-:W-:Y:S01]  /*138d0*/  R2UR UR47, R7 ;  /* 0x00000000072f72ca */ /* 0x000fe200000e0000 */
[----:B------:R-:W-:Y:S01]  /*138e0*/  IMAD.MOV.U32 R7, RZ, RZ, 0x40000040 ;  /* 0x40000040ff077424 */ /* 0x000fe200078e00ff */
[C---:B------:R-:W-:Y:S01]  /*138f0*/  IADD3 R6, R4.reuse, 0x604, RZ ;  /* 0x0000060404067810 */ /* 0x040fe20007ffe0ff */
[----:B------:R-:W-:-:S03]  /*13900*/  VIADD R4, R4, 0x606 ;  /* 0x0000060604047836 */ /* 0x000fc60000000000 */
        /* <DEDUP_REMOVED lines=27> */
.L_x_1748:
[----:B------:R-:W2:Y:S01]  /*13ac0*/  LDL R10, [R1+0x40] ;  /* 0x00004000010a7983 */ /* 0x000ea20000100800 */
[----:B------:R-:W0:Y:S01]  /*13ad0*/  LDC R95, c[0x0][0x448] ;  /* 0x00011200ff5f7b82 */ /* 0x000e220000000800 */
[----:B------:R-:W-:Y:S02]  /*13ae0*/  ULDC UR4, c[0x0][0x9d8] ;  /* 0x0002760000047ab9 */ /* 0x000fe40000000800 */
[----:B------:R-:W2:Y:S01]  /*13af0*/  LDL R93, [R1+0x38] ;  /* 0x00003800015d7983 */ /* 0x000ea20000100800 */
[----:B-1----:R-:W-:Y:S01]  /*13b00*/  FMUL.FTZ R3, R27, UR4 ;  /* 0x000000041b037c20 */ /* 0x002fe20008410000 */
[----:B------:R-:W-:Y:S01]  /*13b10*/  FMUL.FTZ R27, R46, UR4 ;  /* 0x000000042e1b7c20 */ /* 0x000fe20008410000 */
[----:B------:R-:W-:Y:S01]  /*13b20*/  FMUL.FTZ R46, R53, UR4 ;  /* 0x00000004352e7c20 */ /* 0x000fe20008410000 */
[----:B------:R-:W-:Y:S01]  /*13b30*/  FMUL.FTZ R12, R24, UR4 ;  /* 0x00000004180c7c20 */ /* 0x000fe20008410000 */
[----:B------:R-:W-:Y:S02]  /*13b40*/  VIADD R15, R15, 0x30840 ;  /* 0x000308400f0f7836 */ /* 0x000fe40000000000 */
[----:B------:R-:W-:Y:S01]  /*13b50*/  FMUL.FTZ R24, R42, UR4 ;  /* 0x000000042a187c20 */ /* 0x000fe20008410000 */
[----:B------:R-:W-:Y:S01]  /*13b60*/  FMUL.FTZ R42, R45, UR4 ;  /* 0x000000042d2a7c20 */ /* 0x000fe20008410000 */
[----:B------:R-:W-:Y:S01]  /*13b70*/  FMUL.FTZ R45, R52, UR4 ;  /* 0x00000004342d7c20 */ /* 0x000fe20008410000 */
[----:B------:R-:W-:Y:S01]  /*13b80*/  FMUL.FTZ R13, R39, UR4 ;  /* 0x00000004270d7c20 */ /* 0x000fe20008410000 */
[----:B------:R-:W-:Y:S01]  /*13b90*/  PRMT R15, R204, 0x654, R15 ;  /* 0x00000654cc0f7816 */ /* 0x000fe2000000000f */
        /* <DEDUP_REMOVED lines=10> */
[----:B0-----:R-:W-:Y:S01]  /*13c40*/  ISETP.NE.AND P1, PT, R95, 0x1, PT ;  /* 0x000000015f00780c */ /* 0x001fe20003f25270 */
[----:B------:R-:W-:Y:S01]  /*13c50*/  FMUL.FTZ R26, R47, UR4 ;  /* 0x000000042f1a7c20 */ /* 0x000fe20008410000 */
[----:B------:R-:W-:Y:S01]  /*13c60*/  FMUL.FTZ R44, R49, UR4 ;  /* 0x00000004312c7c20 */ /* 0x000fe20008410000 */
[----:B------:R-:W-:Y:S01]  /*13c70*/  LOP3.LUT R16, R16, 0xffefffff, RZ, 0xc0, !PT ;  /* 0xffefffff10107812 */ /* 0x000fe200078ec0ff */
        /* <DEDUP_REMOVED lines=9> */
[----:B------:R-:W0:Y:S01]  /*13d10*/  @P1 LDC R4, c[0x0][0x44c] ;  /* 0x00011300ff041b82 */ /* 0x000e220000000800 */
[----:B------:R-:W-:Y:S01]  /*13d20*/  FMUL.FTZ R31, R54, UR4 ;  /* 0x00000004361f7c20 */ /* 0x000fe20008410000 */
[----:B------:R-:W-:Y:S01]  /*13d30*/  FMUL.FTZ R32, R55, UR4 ;  /* 0x0000000437207c20 */ /* 0x000fe20008410000 */
[----:B------:R-:W-:Y:S01]  /*13d40*/  FMUL.FTZ R47, R56, UR4 ;  /* 0x00000004382f7c20 */ /* 0x000fe20008410000 */
[----:B------:R-:W-:Y:S01]  /*13d50*/  FMUL.FTZ R49, R57, UR4 ;  /* 0x0000000439317c20 */ /* 0x000fe20008410000 */
[----:B------:R-:W-:Y:S01]  /*13d60*/  FMUL.FTZ R43, R48, UR4 ;  /* 0x00000004302b7c20 */ /* 0x000fe20008410000 */
[----:B------:R-:W-:Y:S01]  /*13d70*/  FMUL.FTZ R36, R58, UR4 ;  /* 0x000000043a247c20 */ /* 0x000fe20008410000 */
[----:B------:R-:W-:Y:S01]  /*13d80*/  FMUL.FTZ R37, R59, UR4 ;  /* 0x000000043b257c20 */ /* 0x000fe20008410000 */
[----:B------:R-:W1:Y:S01]  /*13d90*/  @P1 LDC R5, c[0x0][0x450] ;  /* 0x00011400ff051b82 */ /* 0x000e620000000800 */
[----:B------:R-:W-:Y:S01]  /*13da0*/  FMUL.FTZ R50, R60, UR4 ;  /* 0x000000043c327c20 */ /* 0x000fe20008410000 */
[----:B------:R-:W-:Y:S01]  /*13db0*/  FMUL.FTZ R56, R61, UR4 ;  /* 0x000000043d387c20 */ /* 0x000fe20008410000 */
[----:B------:R-:W-:Y:S01]  /*13dc0*/  FMUL.FTZ R40, R62, UR4 ;  /* 0x000000043e287c20 */ /* 0x000fe20008410000 */
[----:B------:R-:W-:Y:S01]  /*13dd0*/  FMUL.FTZ R33, R63, UR4 ;  /* 0x000000043f217c20 */ /* 0x000fe20008410000 */
[----:B------:R-:W-:Y:S01]  /*13de0*/  FMUL.FTZ R51, R64, UR4 ;  /* 0x0000000440337c20 */ /* 0x000fe20008410000 */
[----:B------:R-:W-:Y:S01]  /*13df0*/  FMUL.FTZ R54, R65, UR4 ;  /* 0x0000000441367c20 */ /* 0x000fe20008410000 */
[----:B------:R-:W-:Y:S01]  /*13e00*/  FMUL.FTZ R25, R66, UR4 ;  /* 0x0000000442197c20 */ /* 0x000fe20008410000 */
[----:B------:R3:W-:Y:S01]  /*13e10*/  SYNCS.ARRIVE.TRANS64.RED.A1T0 RZ, [R15+URZ], RZ ;  /* 0x000000ff0fff79a7 */ /* 0x0007e2000810043f */
[----:B------:R-:W-:Y:S01]  /*13e20*/  FMUL.FTZ R20, R67, UR4 ;  /* 0x0000000443147c20 */ /* 0x000fe20008410000 */
[----:B------:R-:W-:Y:S01]  /*13e30*/  FMUL.FTZ R55, R68, UR4 ;  /* 0x0000000444377c20 */ /* 0x000fe20008410000 */
[----:B------:R-:W-:Y:S01]  /*13e40*/  FMUL.FTZ R57, R69, UR4 ;  /* 0x0000000445397c20 */ /* 0x000fe20008410000 */
[----:B------:R-:W-:Y:S01]  /*13e50*/  FMUL.FTZ R28, R70, UR4 ;  /* 0x00000004461c7c20 */ /* 0x000fe20008410000 */
[----:B------:R-:W-:Y:S01]  /*13e60*/  @P1 LOP3.LUT R16, R16, 0x100000, RZ, 0xfc, !PT ;  /* 0x0010000010101812 */ /* 0x000fe200078efcff */
[----:B------:R-:W-:Y:S01]  /*13e70*/  ULDC UR38, c[0x0][0x9dc] ;  /* 0x0002770000267ab9 */ /* 0x000fe20000000800 */
[----:B------:R-:W4:Y:S01]  /*13e80*/  MUFU.TANH R12, R12 ;  /* 0x0000000c000c7308 */ /* 0x000f220000002400 */
[----:B---3--:R-:W-:Y:S01]  /*13e90*/  FMUL.FTZ R15, R71, UR4 ;  /* 0x00000004470f7c20 */ /* 0x008fe20008410000 */
[----:B------:R-:W-:Y:S01]  /*13ea0*/  ULOP3.LUT UR38, URZ, UR38, URZ, 0x33, !UPT ;  /* 0x000000263f267292 */ /* 0x000fe2000f8e333f */
[----:B------:R-:W-:-:S05]  /*13eb0*/  LOP3.LUT R16, R16, 0xfff7ffff, RZ, 0xc0, !PT ;  /* 0xfff7ffff10107812 */ /* 0x000fca00078ec0ff */
        /* <DEDUP_REMOVED lines=28> */
[----:B------:R-:W1:Y:S08]  /*14080*/  MUFU.TANH R46, R46 ;  /* 0x0000002e002e7308 */ /* 0x000e700000002400 */
[----:B------:R-:W3:Y:S01]  /*14090*/  MUFU.TANH R31, R31 ;  /* 0x0000001f001f7308 */ /* 0x000ee20000002400 */
[----:B--2---:R-:W-:-:S02]  /*140a0*/  IMAD.IADD R53, R10, 0x1, R93 ;  /* 0x000000010a357824 */ /* 0x004fc400078e025d */
[----:B------:R-:W2:Y:S02]  /*140b0*/  LDC.64 R10, c[0x0][0x9e0] ;  /* 0x00027800ff0a7b82 */ /* 0x000ea40000000a00 */
[----:B0-----:R-:W-:-:S03]  /*140c0*/  @P1 IMAD.HI.U32 R4, R53, R4, RZ ;  /* 0x0000000435041227 */ /* 0x001fc600078e00ff */
[----:B------:R-:W0:Y:S02]  /*140d0*/  MUFU.TANH R32, R32 ;  /* 0x0000002000207308 */ /* 0x000e240000002400 */
[----:B-1----:R-:W-:Y:S01]  /*140e0*/  @P1 SHF.R.U32.HI R53, RZ, R5, R4 ;  /* 0x00000005ff351219 */ /* 0x002fe20000011604 */
[----:B------:R-:W-:Y:S01]  /*140f0*/  IMAD R4, R126, -0x60, R200 ;  /* 0xffffffa07e047824 */ /* 0x000fe200078e02c8 */
[----:B------:R-:W-:-:S04]  /*14100*/  MOV R5, 0xffffffa0 ;  /* 0xffffffa000057802 */ /* 0x000fc80000000f00 */
[----:B------:R-:W1:Y:S01]  /*14110*/  MUFU.TANH R47, R47 ;  /* 0x0000002f002f7308 */ /* 0x000e620000002400 */
[----:B------:R-:W5:Y:S01]  /*14120*/  SHFL.IDX PT, R52, R53, RZ, 0x1c1f ;  /* 0x001c1fff35347589 */ /* 0x000f6200000e0000 */
[----:B------:R-:W-:Y:S01]  /*14130*/  IADD3 R98, -R227, 0x60, R4 ;  /* 0x00000060e3627810 */ /* 0x000fe20007ffe104 */
[----:B------:R-:W-:-:S04]  /*14140*/  IMAD R5, R126, R5, 0x61 ;  /* 0x000000617e057424 */ /* 0x000fc800078e0205 */
[----:B------:R-:W-:Y:S01]  /*14150*/  VIADD R86, R5, 0xffffffff ;  /* 0xffffffff05567836 */ /* 0x000fe20000000000 */
[--C-:B------:R-:W-:Y:S01]  /*14160*/  IADD3 R48, R200, R5, -R227.reuse ;  /* 0x00000005c8307210 */ /* 0x100fe20007ffe8e3 */
[----:B------:R-:W0:Y:S02]  /*14170*/  MUFU.TANH R49, R49 ;  /* 0x0000003100317308 */ /* 0x000e240000002400 */
[----:B------:R-:W-:Y:S01]  /*14180*/  IMAD.IADD R82, R86, 0x1, -R227 ;  /* 0x0000000156527824 */ /* 0x000fe200078e0ae3 */
[----:B--2---:R-:W-:Y:S01]  /*14190*/  ISETP.GE.AND P1, PT, R11, 0x1, PT ;  /* 0x000000010b00780c */ /* 0x004fe20003f26270 */
[----:B------:R-:W-:-:S04]  /*141a0*/  IMAD.IADD R59, R48, 0x1, -R199 ;  /* 0x00000001303b7824 */ /* 0x000fc800078e0ac7 */
[----:B------:R-:W2:Y:S01]  /*141b0*/  MUFU.TANH R36, R36 ;  /* 0x0000002400247308 */ /* 0x000ea20000002400 */
[C---:B------:R-:W-:Y:S02]  /*141c0*/  VIADD R65, R59.reuse, UR38 ;  /* 0x000000263b417c36 */ /* 0x040fe40008000000 */
[----:B------:R-:W-:-:S05]  /*141d0*/  IMAD.IADD R63, R59, 0x1, R10 ;  /* 0x000000013b3f7824 */ /* 0x000fca00078e020a */
[----:B------:R-:W0:Y:S01]  /*141e0*/  MUFU.TANH R37, R37 ;  /* 0x0000002500257308 */ /* 0x000e220000002400 */
[----:B------:R-:W-:Y:S02]  /*141f0*/  @P1 LOP3.LUT R16, R16, 0x80000, RZ, 0xfc, !PT ;  /* 0x0008000010101812 */ /* 0x000fe400078efcff */
[----:B-----5:R-:W-:Y:S02]  /*14200*/  IADD3 R59, R65, R52, RZ ;  /* 0x00000034413b7210 */ /* 0x020fe40007ffe0ff */
[----:B------:R-:W-:-:S03]  /*14210*/  VIADDMNMX R84, R52, R63, R98, PT ;  /* 0x0000003f34547246 */ /* 0x000fc60003800162 */
        /* <DEDUP_REMOVED lines=12> */
[----:B-1234-:R-:W-:Y:S05]  /*142e0*/  @!P1 BRA `(.L_x_1749) ;  /* 0x00000000004c9947 */ /* 0x01efea0003800000 */
[----:B------:R-:W-:Y:S01]  /*142f0*/  IADD3 R61, -R199, R200, R52 ;  /* 0x000000c8c73d7210 */ /* 0x000fe20007ffe134 */
[----:B------:R-:W-:Y:S03]  /*14300*/  BSSY B0, `(.L_x_1750) ;  /* 0x000000e000007945 */ /* 0x000fe60003800000 */
[----:B------:R-:W-:-:S13]  /*14310*/  ISETP.GT.AND P1, PT, R61, -0x1, PT ;  /* 0xffffffff3d00780c */ /* 0x000fda0003f24270 */
[----:B------:R-:W-:Y:S05]  /*14320*/  @P1 BRA `(.L_x_1751) ;  /* 0x00000000001c1947 */ /* 0x000fea0003800000 */
[----:B------:R-:W-:Y:S02]  /*14330*/  ISETP.NE.AND P1, PT, R11, 0x1, PT ;  /* 0x000000010b00780c */ /* 0x000fe40003f25270 */
[----:B------:R-:W-:-:S11]  /*14340*/  LOP3.LUT R61, RZ, R61, RZ, 0x33, !PT ;  /* 0x0000003dff3d7212 */ /* 0x000fd600078e33ff */
[----:B------:R-:W1:Y:S02]  /*14350*/  @P1 LDC.64 R4, c[0x0][0x9e8] ;  /* 0x00027a00ff041b82 */ /* 0x000e640000000a00 */
[----:B-1----:R-:W-:-:S05]  /*14360*/  @P1 IMAD.HI.U32 R4, R61, R4, RZ ;  /* 0x000000043d041227 */ /* 0x002fca00078e00ff */
[----:B------:R-:W-:-:S04]  /*14370*/  @P1 SHF.R.U32.HI R61, RZ, R5, R4 ;  /* 0x00000005ff3d1219 */ /* 0x000fc80000011604 */
[----:B------:R-:W-:Y:S01]  /*14380*/  LOP3.LUT R61, RZ, R61, RZ, 0x33, !PT ;  /* 0x0000003dff3d7212 */ /* 0x000fe200078e33ff */
[----:B------:R-:W-:Y:S06]  /*14390*/  BRA `(.L_x_1752) ;  /* 0x0000000000107947 */ /* 0x000fec0003800000 */
.L_x_1751:
[----:B------:R-:W-:-:S13]  /*143a0*/  ISETP.NE.AND P1, PT, R11, 0x1, PT ;  /* 0x000000010b00780c */ /* 0x000fda0003f25270 */
[----:B------:R-:W1:Y:S02]  /*143b0*/  @P1 LDC.64 R4, c[0x0][0x9e8] ;  /* 0x00027a00ff041b82 */ /* 0x000e640000000a00 */
[----:B-1----:R-:W-:-:S05]  /*143c0*/  @P1 IMAD.HI.U32 R4, R61, R4, RZ ;  /* 0x000000043d041227 */ /* 0x002fca00078e00ff */
[----:B------:R-:W-:-:S07]  /*143d0*/  @P1 SHF.R.U32.HI R61, RZ, R5, R4 ;  /* 0x00000005ff3d1219 */ /* 0x000fce0000011604 */
.L_x_1752:
[----:B------:R-:W-:Y:S05]  /*143e0*/  BSYNC B0 ;  /* 0x0000000000007941 */ /* 0x000fea0003800000 */
.L_x_1750:
[----:B------:R-:W-:-:S05]  /*143f0*/  IMAD R4, R61, R11, R82 ;  /* 0x0000000b3d047224 */ /* 0x000fca00078e0252 */
[----:B------:R-:W-:Y:S02]  /*14400*/  VIMNMX R59, R59, R4, !PT ;  /* 0x000000043b3b7248 */ /* 0x000fe40007fe0100 */
[----:B------:R-:W-:-:S07]  /*14410*/  VIADDMNMX R84, R4, R11, R84, PT ;  /* 0x0000000b04547246 */ /* 0x000fce0003800154 */
.L_x_1749:
[C---:B------:R-:W-:Y:S01]  /*14420*/  ISETP.GE.AND P6, PT, R86.reuse, 0x9, PT ;  /* 0x000000095600780c */ /* 0x040fe20003fc6270 */
[----:B------:R-:W1:Y:S01]  /*14430*/  SHFL.IDX PT, R4, R53, 0x1, 0x1c1f ;  /* 0x003c1f0035047f89 */ /* 0x000e6200000e0000 */
        /* <DEDUP_REMOVED lines=8> */
[----:B------:R-:W-:Y:S02]  /*144c0*/  FSEL R72, R72, -INF , !P3 ;  /* 0xff80000048487808 */ /* 0x000fe40005800000 */
        /* <DEDUP_REMOVED lines=22> */
[----:B------:R-:W-:Y:S01]  /*14630*/  FSEL R66, R35, -INF , !P2 ;  /* 0xff80000023427808 */ /* 0x000fe20005000000 */
[----:B-1----:R-:W-:Y:S01]  /*14640*/  IMAD.IADD R35, R65, 0x1, R4 ;  /* 0x0000000141237824 */ /* 0x002fe200078e0204 */
        /* <DEDUP_REMOVED lines=49> */
[----:B0-----:R-:W-:Y:S02]  /*14960*/  FSEL R58, R49, -INF , !P2 ;  /* 0xff800000313a7808 */ /* 0x001fe40005000000 */
        /* <DEDUP_REMOVED lines=16> */
[----:B------:R-:W-:Y:S02]  /*14a70*/  VIADDMNMX R98, R4, R63, R98, PT ;  /* 0x0000003f04627246 */ /* 0x000fe40003800162 */
        /* <DEDUP_REMOVED lines=16> */
[----:B------:R-:W-:-:S13]  /*14b80*/  ISETP.GE.AND P5, PT, R11, 0x1, PT ;  /* 0x000000010b00780c */ /* 0x000fda0003fa6270 */
[----:B------:R-:W-:Y:S05]  /*14b90*/  @!P5 BRA `(.L_x_1753) ;  /* 0x00000000004cd947 */ /* 0x000fea0003800000 */
[----:B------:R-:W-:Y:S01]  /*14ba0*/  IADD3 R39, -R199, R200, R4 ;  /* 0x000000c8c7277210 */ /* 0x000fe20007ffe104 */
[----:B------:R-:W-:Y:S03]  /*14bb0*/  BSSY B0, `(.L_x_1754) ;  /* 0x000000e000007945 */ /* 0x000fe60003800000 */
        /* <DEDUP_REMOVED lines=9> */
.L_x_1755:
[----:B------:R-:W-:-:S13]  /*14c50*/  ISETP.NE.AND P5, PT, R11, 0x1, PT ;  /* 0x000000010b00780c */ /* 0x000fda0003fa5270 */
[----:B------:R-:W0:Y:S02]  /*14c60*/  @P5 LDC.64 R4, c[0x0][0x9e8] ;  /* 0x00027a00ff045b82 */ /* 0x000e240000000a00 */
[----:B0-----:R-:W-:-:S05]  /*14c70*/  @P5 IMAD.HI.U32 R4, R39, R4, RZ ;  /* 0x0000000427045227 */ /* 0x001fca00078e00ff */
[----:B------:R-:W-:-:S07]  /*14c80*/  @P5 SHF.R.U32.HI R39, RZ, R5, R4 ;  /* 0x00000005ff275219 */ /* 0x000fce0000011604 */
.L_x_1756:
[----:B------:R-:W-:Y:S05]  /*14c90*/  BSYNC B0 ;  /* 0x0000000000007941 */ /* 0x000fea0003800000 */
.L_x_1754:
[----:B------:R-:W-:-:S05]  /*14ca0*/  IMAD R82, R39, R11, R82 ;  /* 0x0000000b27527224 */ /* 0x000fca00078e0252 */
[----:B------:R-:W-:Y:S02]  /*14cb0*/  VIMNMX R35, R35, R82, !PT ;  /* 0x0000005223237248 */ /* 0x000fe40007fe0100 */
[----:B------:R-:W-:-:S07]  /*14cc0*/  VIADDMNMX R98, R82, R11, R98, PT ;  /* 0x0000000b52627246 */ /* 0x000fce0003800162 */
.L_x_1753:
[C---:B------:R-:W-:Y:S01]  /*14cd0*/  ISETP.GT.AND P1, PT, R35.reuse, 0x1, !P1 ;  /* 0x000000012300780c */ /* 0x040fe20004f24270 */
[----:B------:R-:W-:Y:S01]  /*14ce0*/  ULDC UR4, c[0x0][0x988] ;  /* 0x0002620000047ab9 */ /* 0x000fe20000000800 */
[----:B------:R-:W-:Y:S01]  /*14cf0*/  ISETP.GT.AND P6, PT, R35, 0x8, !P6 ;  /* 0x000000082300780c */ /* 0x000fe200077c4270 */
[----:B------:R-:W-:Y:S01]  /*14d00*/  IMAD.U32 R5, RZ, RZ, UR4 ;  /* 0x00000004ff057e24 */ /* 0x000fe2000f8e00ff */
[C---:B------:R-:W-:Y:S02]  /*14d10*/  ISETP.LT.OR P1, PT, R98.reuse, 0x2, P1 ;  /* 0x000000026200780c */ /* 0x040fe40000f21670 */
[----:B------:R-:W-:Y:S02]  /*14d20*/  ISETP.LT.OR P6, PT, R98, 0x9, P6 ;  /* 0x000000096200780c */ /* 0x000fe400037c1670 */
        /* <DEDUP_REMOVED lines=11> */
[----:B------:R-:W-:Y:S02]  /*14de0*/  FMNMX.FTZ R3, R76, R3, !PT ;  /* 0x000000034c037209 */ /* 0x000fe40007810000 */
[----:B------:R-:W-:Y:S02]  /*14df0*/  ISETP.LT.OR P1, PT, R98, 0x11, P1 ;  /* 0x000000116200780c */ /* 0x000fe40000f21670 */
[----:B------:R-:W-:-:S02]  /*14e00*/  FMNMX.FTZ R3, R70, R3, !PT ;  /* 0x0000000346037209 */ /* 0x000fc40007810000 */
[----:B------:R-:W-:Y:S02]  /*14e10*/  FSEL R6, R9, -INF , !P1 ;  /* 0xff80000009067808 */ /* 0x000fe40004800000 */
[----:B------:R-:W-:Y:S02]  /*14e20*/  ISETP.NE.AND P1, PT, R69, RZ, PT ;  /* 0x000000ff4500720c */ /* 0x000fe40003f25270 */
[----:B------:R-:W-:Y:S02]  /*14e30*/  FMNMX.FTZ R3, R66, R3, !PT ;  /* 0x0000000342037209 */ /* 0x000fe40007810000 */
[----:B------:R-:W-:Y:S02]  /*14e40*/  ISETP.GT.AND P1, PT, R35, 0x11, !P1 ;  /* 0x000000112300780c */ /* 0x000fe40004f24270 */
[----:B------:R-:W-:Y:S02]  /*14e50*/  FSEL R4, R7, -INF , !P6 ;  /* 0xff80000007047808 */ /* 0x000fe40007000000 */
[----:B------:R-:W-:-:S02]  /*14e60*/  ISETP.LT.OR P1, PT, R98, 0x12, P1 ;  /* 0x000000126200780c */ /* 0x000fc40000f21670 */
[----:B------:R-:W-:Y:S02]  /*14e70*/  ISETP.NE.AND P6, PT, R71, RZ, PT ;  /* 0x000000ff4700720c */ /* 0x000fe40003fc5270 */
[----:B------:R-:W-:Y:S02]  /*14e80*/  FMNMX.FTZ R3, R68, R3, !PT ;  /* 0x0000000344037209 */ /* 0x000fe40007810000 */
[----:B------:R-:W-:Y:S02]  /*14e90*/  FSEL R92, R8, -INF , !P1 ;  /* 0xff800000085c7808 */ /* 0x000fe40004800000 */
[----:B------:R-:W-:Y:S02]  /*14ea0*/  ISETP.GT.AND P1, PT, R35, 0x18, !P6 ;  /* 0x000000182300780c */ /* 0x000fe40007724270 */
[----:B------:R-:W-:Y:S02]  /*14eb0*/  FMNMX.FTZ R3, R64, R3, !PT ;  /* 0x0000000340037209 */ /* 0x000fe40007810000 */
[----:B------:R-:W-:-:S02]  /*14ec0*/  ISETP.LT.OR P1, PT, R98, 0x19, P1 ;  /* 0x000000196200780c */ /* 0x000fc40000f21670 */
[----:B------:R-:W-:Y:S02]  /*14ed0*/  FMNMX.FTZ R3, R38, R3, !PT ;  /* 0x0000000326037209 */ /* 0x000fe40007810000 */
[----:B------:R-:W-:Y:S02]  /*14ee0*/  ISETP.NE.AND P5, PT, R73, RZ, PT ;  /* 0x000000ff4900720c */ /* 0x000fe40003fa5270 */
[----:B------:R-:W-:Y:S02]  /*14ef0*/  FSEL R14, R14, -INF , !P1 ;  /* 0xff8000000e0e7808 */ /* 0x000fe40004800000 */
[----:B------:R-:W-:Y:S02]  /*14f00*/  FMNMX.FTZ R3, R52, R3, !PT ;  /* 0x0000000334037209 */ /* 0x000fe40007810000 */
[----:B------:R-:W-:Y:S02]  /*14f10*/  ISETP.GT.AND P1, PT, R35, 0x19, !P5 ;  /* 0x000000192300780c */ /* 0x000fe40006f24270 */
[----:B------:R-:W-:-:S02]  /*14f20*/  FMNMX.FTZ R3, R48, R3, !PT ;  /* 0x0000000330037209 */ /* 0x000fc40007810000 */
[----:B------:R-:W-:Y:S02]  /*14f30*/  ISETP.LT.OR P1, PT, R98, 0x1a, P1 ;  /* 0x0000001a6200780c */ /* 0x000fe40000f21670 */
[----:B------:R-:W-:Y:S02]  /*14f40*/  FMNMX.FTZ R3, R62, R3, !PT ;  /* 0x000000033e037209 */ /* 0x000fe40007810000 */
[----:B------:R-:W-:Y:S02]  /*14f50*/  FSEL R90, R13, -INF , !P1 ;  /* 0xff8000000d5a7808 */ /* 0x000fe40004800000 */
[----:B------:R-:W-:Y:S02]  /*14f60*/  ISETP.NE.AND P1, PT, R75, RZ, PT ;  /* 0x000000ff4b00720c */ /* 0x000fe40003f25270 */
[----:B------:R-:W-:Y:S02]  /*14f70*/  FMNMX.FTZ R3, R42, R3, !PT ;  /* 0x000000032a037209 */ /* 0x000fe40007810000 */
[----:B------:R-:W-:-:S02]  /*14f80*/  ISETP.GT.AND P1, PT, R35, 0x20, !P1 ;  /* 0x000000202300780c */ /* 0x000fc40004f24270 */
[----:B------:R-:W-:Y:S02]  /*14f90*/  FMNMX.FTZ R3, R60, R3, !PT ;  /* 0x000000033c037209 */ /* 0x000fe40007810000 */
[----:B------:R-:W-:Y:S02]  /*14fa0*/  ISETP.LT.OR P1, PT, R98, 0x21, P1 ;  /* 0x000000216200780c */ /* 0x000fe40000f21670 */
[----:B------:R-:W-:Y:S02]  /*14fb0*/  FMNMX.FTZ R3, R46, R3, !PT ;  /* 0x000000032e037209 */ /* 0x000fe40007810000 */
[----:B------:R-:W-:Y:S02]  /*14fc0*/  FSEL R24, R24, -INF , !P1 ;  /* 0xff80000018187808 */ /* 0x000fe40004800000 */
        /* <DEDUP_REMOVED lines=9> */
[C---:B------:R-:W-:Y:S02]  /*15060*/  ISETP.GT.AND P4, PT, R35.reuse, RZ, !P4 ;  /* 0x000000ff2300720c */ /* 0x040fe40006784270 */
[----:B------:R-:W-:Y:S02]  /*15070*/  ISETP.GT.AND P1, PT, R35, 0x28, !P1 ;  /* 0x000000282300780c */ /* 0x000fe40004f24270 */
[----:B------:R-:W-:Y:S02]  /*15080*/  FMNMX.FTZ R3, R54, R3, !PT ;  /* 0x0000000336037209 */ /* 0x000fe40007810000 */
[C---:B------:R-:W-:Y:S02]  /*15090*/  ISETP.LT.OR P4, PT, R98.reuse, 0x1, P4 ;  /* 0x000000016200780c */ /* 0x040fe40002781670 */
[----:B------:R-:W-:-:S02]  /*150a0*/  ISETP.LT.OR P1, PT, R98, 0x29, P1 ;  /* 0x000000296200780c */ /* 0x000fc40000f21670 */
[----:B------:R-:W-:Y:S02]  /*150b0*/  FMNMX.FTZ R3, R34, R3, !PT ;  /* 0x0000000322037209 */ /* 0x000fe40007810000 */
[----:B------:R-:W-:Y:S02]  /*150c0*/  FSEL R7, R0, -INF , !P4 ;  /* 0xff80000000077808 */ /* 0x000fe40006000000 */
[----:B------:R-:W-:Y:S02]  /*150d0*/  FSEL R8, R27, -INF , !P1 ;  /* 0xff8000001b087808 */ /* 0x000fe40004800000 */
[----:B------:R-:W-:Y:S02]  /*150e0*/  FMNMX.FTZ R0, R12, R3, !PT ;  /* 0x000000030c007209 */ /* 0x000fe40007810000 */
[----:B------:R-:W-:Y:S02]  /*150f0*/  ISETP.NE.AND P1, PT, R81, RZ, PT ;  /* 0x000000ff5100720c */ /* 0x000fe40003f25270 */
[----:B------:R-:W-:Y:S01]  /*15100*/  FMNMX.FTZ R9, R7, R96, !PT ;  /* 0x0000006007097209 */ /* 0x000fe20007810000 */
[----:B------:R-:W0:Y:S01]  /*15110*/  SHFL.BFLY PT, R3, R0, 0x2, 0x1f ;  /* 0x0c401f0000037f89 */ /* 0x000e2200000e0000 */
[----:B------:R-:W-:-:S02]  /*15120*/  ISETP.GT.AND P1, PT, R35, 0x29, !P1 ;  /* 0x000000292300780c */ /* 0x000fc40004f24270 */
[----:B------:R-:W-:Y:S02]  /*15130*/  FMNMX.FTZ R9, R4, R9, !PT ;  /* 0x0000000904097209 */ /* 0x000fe40007810000 */
[----:B------:R-:W-:Y:S02]  /*15140*/  ISETP.LT.OR P1, PT, R98, 0x2a, P1 ;  /* 0x0000002a6200780c */ /* 0x000fe40000f21670 */
[----:B------:R-:W-:Y:S02]  /*15150*/  FMNMX.FTZ R9, R94, R9, !PT ;  /* 0x000000095e097209 */ /* 0x000fe40007810000 */
[----:B------:R-:W-:Y:S02]  /*15160*/  FSEL R86, R26, -INF , !P1 ;  /* 0xff8000001a567808 */ /* 0x000fe40004800000 */
[----:B------:R-:W-:Y:S02]  /*15170*/  ISETP.NE.AND P1, PT, R83, RZ, PT ;  /* 0x000000ff5300720c */ /* 0x000fe40003f25270 */
[----:B------:R-:W-:-:S02]  /*15180*/  ISETP.NE.AND P6, PT, R47, RZ, PT ;  /* 0x000000ff2f00720c */ /* 0x000fc40003fc5270 */
[----:B------:R-:W-:Y:S02]  /*15190*/  ISETP.GT.AND P1, PT, R35, 0x30, !P1 ;  /* 0x000000302300780c */ /* 0x000fe40004f24270 */
[----:B------:R-:W-:Y:S02]  /*151a0*/  ISETP.NE.AND P5, PT, R49, RZ, PT ;  /* 0x000000ff3100720c */ /* 0x000fe40003fa5270 */
[----:B------:R-:W-:Y:S02]  /*151b0*/  ISETP.LT.OR P1, PT, R98, 0x31, P1 ;  /* 0x000000316200780c */ /* 0x000fe40000f21670 */
[----:B------:R-:W-:Y:S02]  /*151c0*/  ISETP.GT.AND P2, PT, R35, 0x51, !P2 ;  /* 0x000000512300780c */ /* 0x000fe40005744270 */
[----:B------:R-:W-:Y:S02]  /*151d0*/  FSEL R30, R30, -INF , !P1 ;  /* 0xff8000001e1e7808 */ /* 0x000fe40004800000 */
[----:B------:R-:W-:-:S02]  /*151e0*/  ISETP.NE.AND P1, PT, R85, RZ, PT ;  /* 0x000000ff5500720c */ /* 0x000fc40003f25270 */
[----:B0-----:R-:W-:Y:S02]  /*151f0*/  FMNMX.FTZ R13, R0, R3, !PT ;  /* 0x00000003000d7209 */ /* 0x001fe40007810000 */
[C---:B------:R-:W-:Y:S02]  /*15200*/  ISETP.GT.AND P1, PT, R35.reuse, 0x31, !P1 ;  /* 0x000000312300780c */ /* 0x040fe40004f24270 */
[----:B------:R-:W-:Y:S01]  /*15210*/  ISETP.GT.AND P3, PT, R35, 0x58, !P3 ;  /* 0x000000582300780c */ /* 0x000fe20005f64270 */
[----:B------:R-:W0:Y:S01]  /*15220*/  SHFL.BFLY PT, R100, R13, 0x1, 0x1f ;  /* 0x0c201f000d647f89 */ /* 0x000e2200000e0000 */
[C---:B------:R-:W-:Y:S02]  /*15230*/  ISETP.LT.OR P1, PT, R98.reuse, 0x32, P1 ;  /* 0x000000326200780c */ /* 0x040fe40000f21670 */
[----:B------:R-:W-:Y:S02]  /*15240*/  ISETP.LT.OR P2, PT, R98, 0x52, P2 ;  /* 0x000000526200780c */ /* 0x000fe40001741670 */
[----:B------:R-:W-:-:S02]  /*15250*/  FSEL R26, R29, -INF , !P1 ;  /* 0xff8000001d1a7808 */ /* 0x000fc40004800000 */
[----:B------:R-:W-:Y:S02]  /*15260*/  ISETP.NE.AND P1, PT, R87, RZ, PT ;  /* 0x000000ff5700720c */ /* 0x000fe40003f25270 */
[----:B------:R-:W-:Y:S02]  /*15270*/  ISETP.LT.OR P3, PT, R98, 0x59, P3 ;  /* 0x000000596200780c */ /* 0x000fe40001f61670 */
[----:B------:R-:W-:Y:S02]  /*15280*/  ISETP.GT.AND P1, PT, R35, 0x38, !P1 ;  /* 0x000000382300780c */ /* 0x000fe40004f24270 */
[----:B------:R-:W-:Y:S02]  /*15290*/  FSEL R20, R20, -INF , !P2 ;  /* 0xff80000014147808 */ /* 0x000fe40005000000 */
[----:B------:R-:W-:Y:S02]  /*152a0*/  ISETP.LT.OR P1, PT, R98, 0x39, P1 ;  /* 0x000000396200780c */ /* 0x000fe40000f21670 */
[----:B------:R-:W-:-:S02]  /*152b0*/  FSEL R28, R28, -INF , !P3 ;  /* 0xff8000001c1c7808 */ /* 0x000fc40005800000 */
[----:B------:R-:W-:Y:S02]  /*152c0*/  FSEL R82, R31, -INF , !P1 ;  /* 0xff8000001f527808 */ /* 0x000fe40004800000 */
[----:B------:R-:W-:Y:S02]  /*152d0*/  ISETP.NE.AND P1, PT, R45, RZ, PT ;  /* 0x000000ff2d00720c */ /* 0x000fe40003f25270 */
[----:B0-----:R-:W-:Y:S02]  /*152e0*/  FMNMX.FTZ R3, R13, R100, !PT ;  /* 0x000000640d037209 */ /* 0x001fe40007810000 */
[----:B------:R-:W-:Y:S02]  /*152f0*/  ISETP.GT.AND P1, PT, R35, 0x39, !P1 ;  /* 0x000000392300780c */ /* 0x000fe40004f24270 */
[----:B------:R-:W-:Y:S01]  /*15300*/  FMNMX.FTZ R13, R6, R9, !PT ;  /* 0x00000009060d7209 */ /* 0x000fe20007810000 */
[----:B------:R-:W-:Y:S01]  /*15310*/  FMUL.FTZ R21, R3, R5 ;  /* 0x0000000503157220 */ /* 0x000fe20000410000 */
        /* <DEDUP_REMOVED lines=15> */
[----:B------:R-:W-:Y:S02]  /*15410*/  FMNMX.FTZ R27, R86, R27, !PT ;  /* 0x0000001b561b7209 */ /* 0x000fe40007810000 */
[----:B------:R-:W-:Y:S02]  /*15420*/  ISETP.GT.AND P1, PT, R35, 0x48, !P5 ;  /* 0x000000482300780c */ /* 0x000fe40006f24270 */
[----:B------:R-:W-:Y:S02]  /*15430*/  FMNMX.FTZ R29, R30, R27, !PT ;  /* 0x0000001b1e1d7209 */ /* 0x000fe40007810000 */
[----:B------:R-:W-:-:S02]  /*15440*/  ISETP.LT.OR P1, PT, R98, 0x49, P1 ;  /* 0x000000496200780c */ /* 0x000fc40000f21670 */
[----:B------:R-:W-:Y:S02]  /*15450*/  FMNMX.FTZ R29, R26, R29, !PT ;  /* 0x0000001d1a1d7209 */ /* 0x000fe40007810000 */
[----:B------:R-:W-:Y:S02]  /*15460*/  FSEL R40, R40, -INF , !P1 ;  /* 0xff80000028287808 */ /* 0x000fe40004800000 */
[----:B------:R-:W-:Y:S02]  /*15470*/  FSETP.NEU.FTZ.AND P1, PT, R3, -INF , PT ;  /* 0xff8000000300780b */ /* 0x000fe40003f3d000 */
[----:B------:R-:W-:Y:S02]  /*15480*/  ISETP.NE.AND P5, PT, R91, RZ, PT ;  /* 0x000000ff5b00720c */ /* 0x000fe40003fa5270 */
[----:B------:R-:W-:Y:S02]  /*15490*/  FMNMX.FTZ R29, R82, R29, !PT ;  /* 0x0000001d521d7209 */ /* 0x000fe40007810000 */
[----:B------:R-:W-:-:S02]  /*154a0*/  FSEL R21, R21, RZ, P1 ;  /* 0x000000ff15157208 */ /* 0x000fc40000800000 */
[----:B------:R-:W-:Y:S02]  /*154b0*/  ISETP.GT.AND P1, PT, R35, 0x49, !P5 ;  /* 0x000000492300780c */ /* 0x000fe40006f24270 */
[----:B------:R-:W-:Y:S01]  /*154c0*/  FMNMX.FTZ R29, R32, R29, !PT ;  /* 0x0000001d201d7209 */ /* 0x000fe20007810000 */
[-CC-:B------:R-:W-:Y:S01]  /*154d0*/  FFMA.FTZ R0, R66, R5.reuse, -R21.reuse ;  /* 0x0000000542007223 */ /* 0x180fe20000010815 */
[----:B------:R-:W-:Y:S01]  /*154e0*/  ISETP.LT.OR P1, PT, R98, 0x4a, P1 ;  /* 0x0000004a6200780c */ /* 0x000fe20000f21670 */
[-CC-:B------:R-:W-:Y:S01]  /*154f0*/  FFMA.FTZ R182, R38, R5.reuse, -R21.reuse ;  /* 0x0000000526b67223 */ /* 0x180fe20000010815 */
[----:B------:R-:W-:Y:S01]  /*15500*/  ISETP.NE.AND P6, PT, R41, RZ, PT ;  /* 0x000000ff2900720c */ /* 0x000fe20003fc5270 */
[--C-:B------:R-:W-:Y:S01]  /*15510*/  FFMA.FTZ R188, R102, R5, -R21.reuse ;  /* 0x0000000566bc7223 */ /* 0x100fe20000010815 */
[----:B------:R-:W-:Y:S01]  /*15520*/  FMNMX.FTZ R31, R36, R29, !PT ;  /* 0x0000001d241f7209 */ /* 0x000fe20007810000 */
[-CC-:B------:R-:W-:Y:S01]  /*15530*/  FFMA.FTZ R72, R72, R5.reuse, -R21.reuse ;  /* 0x0000000548487223 */ /* 0x180fe20000010815 */
[----:B------:R-:W-:Y:S01]  /*15540*/  FSEL R100, R33, -INF , !P1 ;  /* 0xff80000021647808 */ /* 0x000fe20004800000 */
[----:B------:R0:W-:Y:S01]  /*15550*/  MUFU.EX2 R29, R0 ;  /* 0x00000000001d7308 */ /* 0x0001e20000000800 */
[----:B------:R-:W-:Y:S01]  /*15560*/  ISETP.GT.AND P1, PT, R35, 0x50, !P6 ;  /* 0x000000502300780c */ /* 0x000fe20007724270 */
[--C-:B------:R-:W-:Y:S01]  /*15570*/  FFMA.FTZ R190, R80, R5, -R21.reuse ;  /* 0x0000000550be7223 */ /* 0x100fe20000010815 */
[----:B------:R-:W-:Y:S01]  /*15580*/  FMNMX.FTZ R31, R84, R31, !PT ;  /* 0x0000001f541f7209 */ /* 0x000fe20007810000 */
[-CC-:B------:R-:W-:Y:S01]  /*15590*/  FFMA.FTZ R74, R74, R5.reuse, -R21.reuse ;  /* 0x000000054a4a7223 */ /* 0x180fe20000010815 */
[----:B------:R-:W-:Y:S01]  /*155a0*/  ISETP.LT.OR P1, PT, R98, 0x51, P1 ;  /* 0x000000516200780c */ /* 0x000fe20000f21670 */
[--C-:B------:R-:W-:Y:S01]  /*155b0*/  FFMA.FTZ R184, R78, R5, -R21.reuse ;  /* 0x000000054eb87223 */ /* 0x100fe20000010815 */
[----:B------:R-:W-:Y:S01]  /*155c0*/  FMNMX.FTZ R31, R40, R31, !PT ;  /* 0x0000001f281f7209 */ /* 0x000fe20007810000 */
[----:B------:R-:W-:Y:S01]  /*155d0*/  MUFU.EX2 R188, R188 ;  /* 0x000000bc00bc7308 */ /* 0x000fe20000000800 */
[----:B------:R-:W-:Y:S01]  /*155e0*/  ISETP.NE.AND P5, PT, R43, RZ, PT ;  /* 0x000000ff2b00720c */ /* 0x000fe20003fa5270 */
[-CC-:B------:R-:W-:Y:S01]  /*155f0*/  FFMA.FTZ R76, R76, R5.reuse, -R21.reuse ;  /* 0x000000054c4c7223 */ /* 0x180fe20000010815 */
[----:B------:R-:W-:Y:S01]  /*15600*/  FSEL R66, R25, -INF , !P1 ;  /* 0xff80000019427808 */ /* 0x000fe20004800000 */
[--C-:B------:R-:W-:Y:S01]  /*15610*/  FFMA.FTZ R25, R64, R5, -R21.reuse ;  /* 0x0000000540197223 */ /* 0x100fe20000010815 */
[----:B------:R-:W-:Y:S01]  /*15620*/  FMNMX.FTZ R31, R100, R31, !PT ;  /* 0x0000001f641f7209 */ /* 0x000fe20007810000 */
[--C-:B------:R-:W-:Y:S01]  /*15630*/  FFMA.FTZ R186, R70, R5, -R21.reuse ;  /* 0x0000000546ba7223 */ /* 0x100fe20000010815 */
[----:B------:R-:W-:Y:S01]  /*15640*/  ISETP.GT.AND P4, PT, R35, 0x59, !P5 ;  /* 0x000000592300780c */ /* 0x000fe20006f84270 */
[----:B------:R-:W1:Y:S01]  /*15650*/  MUFU.EX2 R9, R72 ;  /* 0x0000004800097308 */ /* 0x000e620000000800 */
[----:B------:R-:W-:Y:S01]  /*15660*/  FMNMX.FTZ R31, R66, R31, !PT ;  /* 0x0000001f421f7209 */ /* 0x000fe20007810000 */
[-CC-:B------:R-:W-:Y:S01]  /*15670*/  FFMA.FTZ R180, R68, R5.reuse, -R21.reuse ;  /* 0x0000000544b47223 */ /* 0x180fe20000010815 */
[----:B------:R-:W-:Y:S01]  /*15680*/  ISETP.LT.OR P4, PT, R98, 0x5a, P4 ;  /* 0x0000005a6200780c */ /* 0x000fe20002781670 */
[--C-:B------:R-:W-:Y:S01]  /*15690*/  FFMA.FTZ R176, R48, R5, -R21.reuse ;  /* 0x0000000530b07223 */ /* 0x100fe20000010815 */
[----:B------:R-:W-:Y:S01]  /*156a0*/  FMNMX.FTZ R31, R20, R31, !PT ;  /* 0x0000001f141f7209 */ /* 0x000fe20007810000 */
[--C-:B------:R-:W-:Y:S01]  /*156b0*/  FFMA.FTZ R178, R42, R5, -R21.reuse ;  /* 0x000000052ab27223 */ /* 0x100fe20000010815 */
[----:B------:R-:W-:Y:S01]  /*156c0*/  FSEL R64, R15, -INF , !P4 ;  /* 0xff8000000f407808 */ /* 0x000fe20006000000 */
[----:B------:R-:W2:Y:S01]  /*156d0*/  MUFU.EX2 R190, R190 ;  /* 0x000000be00be7308 */ /* 0x000ea20000000800 */
[----:B------:R-:W-:Y:S01]  /*156e0*/  FMNMX.FTZ R31, R28, R31, !PT ;  /* 0x0000001f1c1f7209 */ /* 0x000fe20007810000 */
[-CC-:B------:R-:W-:Y:S01]  /*156f0*/  FFMA.FTZ R15, R52, R5.reuse, -R21.reuse ;  /* 0x00000005340f7223 */ /* 0x180fe20000010815 */
[-CC-:B------:R-:W-:Y:S01]  /*15700*/  FFMA.FTZ R33, R60, R5.reuse, -R21.reuse ;  /* 0x000000053c217223 */ /* 0x180fe20000010815 */
[--C-:B------:R-:W-:Y:S01]  /*15710*/  FFMA.FTZ R172, R46, R5, -R21.reuse ;  /* 0x000000052eac7223 */ /* 0x100fe20000010815 */
[----:B0-----:R-:W-:Y:S01]  /*15720*/  FMNMX.FTZ R0, R64, R31, !PT ;  /* 0x0000001f40007209 */ /* 0x001fe20007810000 */
[-CC-:B------:R-:W-:Y:S01]  /*15730*/  FFMA.FTZ R31, R62, R5.reuse, -R21.reuse ;  /* 0x000000053e1f7223 */ /* 0x180fe20000010815 */
[-CC-:B------:R-:W-:Y:S01]  /*15740*/  FFMA.FTZ R174, R50, R5.reuse, -R21.reuse ;  /* 0x0000000532ae7223 */ /* 0x180fe20000010815 */
[-CC-:B------:R-:W-:Y:S01]  /*15750*/  FFMA.FTZ R37, R56, R5.reuse, -R21.reuse ;  /* 0x0000000538257223 */ /* 0x180fe20000010815 */
[-CC-:B------:R-:W-:Y:S01]  /*15760*/  FFMA.FTZ R168, R44, R5.reuse, -R21.reuse ;  /* 0x000000052ca87223 */ /* 0x180fe20000010815 */
[----:B------:R-:W0:Y:S01]  /*15770*/  SHFL.BFLY PT, R35, R0, 0x2, 0x1f ;  /* 0x0c401f0000237f89 */ /* 0x000e2200000e0000 */
[-CC-:B------:R-:W-:Y:S01]  /*15780*/  FFMA.FTZ R39, R54, R5.reuse, -R21.reuse ;  /* 0x0000000536277223 */ /* 0x180fe20000010815 */
[----:B------:R-:W-:Y:S01]  /*15790*/  FFMA.FTZ R170, R34, R5, -R21 ;  /* 0x0000000522aa7223 */ /* 0x000fe20000010815 */
[----:B------:R-:W3:Y:S01]  /*157a0*/  MUFU.EX2 R13, R74 ;  /* 0x0000004a000d7308 */ /* 0x000ee20000000800 */
[----:B------:R-:W-:-:S07]  /*157b0*/  ISETP.NE.AND P5, PT, R95, 0x1, PT ;  /* 0x000000015f00780c */ /* 0x000fce0003fa5270 */
[----:B------:R-:W4:Y:S06]  /*157c0*/  MUFU.EX2 R184, R184 ;  /* 0x000000b800b87308 */ /* 0x000f2c0000000800 */
[----:B------:R-:W5:Y:S02]  /*157d0*/  @P5 LDC R42, c[0x0][0x44c] ;  /* 0x00011300ff2a5b82 */ /* 0x000f640000000800 */
[----:B------:R-:W4:Y:S01]  /*157e0*/  MUFU.EX2 R27, R76 ;  /* 0x0000004c001b7308 */ /* 0x000f220000000800 */
[----:B0-----:R-:W-:Y:S01]  /*157f0*/  FMNMX.FTZ R38, R0, R35, !PT ;  /* 0x0000002300267209 */ /* 0x001fe20007810000 */
[-CC-:B------:R-:W-:Y:S01]  /*15800*/  FFMA.FTZ R35, R58, R5.reuse, -R21.reuse ;  /* 0x000000053a237223 */ /* 0x180fe20000010815 */
[----:B------:R-:W-:-:S05]  /*15810*/  FFMA.FTZ R21, R12, R5, -R21 ;  /* 0x000000050c157223 */ /* 0x000fca0000010815 */
[----:B------:R-:W0:Y:S01]  /*15820*/  MUFU.EX2 R186, R186 ;  /* 0x000000ba00ba7308 */ /* 0x000e220000000800 */
[----:B------:R-:W1:Y:S01]  /*15830*/  @P5 LDC R45, c[0x0][0x450] ;  /* 0x00011400ff2d5b82 */ /* 0x000e620000000800 */
[----:B------:R-:W2:Y:S06]  /*15840*/  SHFL.BFLY PT, R41, R38, 0x1, 0x1f ;  /* 0x0c201f0026297f89 */ /* 0x000eac00000e0000 */
[----:B------:R-:W-:Y:S01]  /*15850*/  MUFU.EX2 R180, R180 ;  /* 0x000000b400b47308 */ /* 0x000fe20000000800 */
[----:B-----5:R-:W-:-:S07]  /*15860*/  @P5 IMAD.HI.U32 R42, R93, R42, RZ ;  /* 0x0000002a5d2a5227 */ /* 0x020fce00078e00ff */
[----:B------:R-:W-:Y:S08]  /*15870*/  MUFU.EX2 R25, R25 ;  /* 0x0000001900197308 */ /* 0x000ff00000000800 */
[----:B------:R-:W-:Y:S01]  /*15880*/  MUFU.EX2 R182, R182 ;  /* 0x000000b600b67308 */ /* 0x000fe20000000800 */
[----:B--2---:R-:W-:Y:S01]  /*15890*/  FMNMX.FTZ R0, R38, R41, !PT ;  /* 0x0000002926007209 */ /* 0x004fe20007810000 */
[----:B------:R-:W-:Y:S01]  /*158a0*/  IMAD.MOV.U32 R38, RZ, RZ, R93 ;  /* 0x000000ffff267224 */ /* 0x000fe200078e005d */
[----:B-1----:R-:W-:-:S02]  /*158b0*/  @P5 SHF.R.U32.HI R38, RZ, R45, R42 ;  /* 0x0000002dff265219 */ /* 0x002fc4000001162a */
[C---:B------:R-:W-:Y:S01]  /*158c0*/  FSETP.NEU.FTZ.AND P1, PT, R0.reuse, -INF , PT ;  /* 0xff8000000000780b */ /* 0x040fe20003f3d000 */
[----:B------:R-:W-:Y:S02]  /*158d0*/  FMUL.FTZ R41, R0, R5 ;  /* 0x0000000500297220 */ /* 0x000fe40000410000 */
[----:B------:R-:W-:Y:S01]  /*158e0*/  MUFU.EX2 R15, R15 ;  /* 0x0000000f000f7308 */ /* 0x000fe20000000800 */
[----:B------:R-:W-:Y:S01]  /*158f0*/  ISETP.GE.AND P5, PT, R11, 0x1, PT ;  /* 0x000000010b00780c */ /* 0x000fe20003fa6270 */
[----:B------:R-:W-:Y:S01]  /*15900*/  IMAD.IADD R137, R137, 0x1, R38 ;  /* 0x0000000189897824 */ /* 0x000fe200078e0226 */
[----:B------:R-:W-:-:S04]  /*15910*/  FSEL R41, R41, RZ, P1 ;  /* 0x000000ff29297208 */ /* 0x000fc80000800000 */
[----:B------:R-:W-:Y:S01]  /*15920*/  IADD3 R10, R137, R10, RZ ;  /* 0x0000000a890a7210 */ /* 0x000fe20007ffe0ff */
[----:B------:R-:W-:Y:S01]  /*15930*/  MUFU.EX2 R176, R176 ;  /* 0x000000b000b07308 */ /* 0x000fe20000000800 */
[-CC-:B------:R-:W-:Y:S01]  /*15940*/  FFMA.FTZ R189, R7, R5.reuse, -R41.reuse ;  /* 0x0000000507bd7223 */ /* 0x180fe20000010829 */
[-CC-:B------:R-:W-:Y:S01]  /*15950*/  FFMA.FTZ R12, R96, R5.reuse, -R41.reuse ;  /* 0x00000005600c7223 */ /* 0x180fe20000010829 */
[-CC-:B------:R-:W-:Y:S01]  /*15960*/  FFMA.FTZ R191, R4, R5.reuse, -R41.reuse ;  /* 0x0000000504bf7223 */ /* 0x180fe20000010829 */
[-C--:B------:R-:W-:Y:S01]  /*15970*/  FFMA.FTZ R4, R94, R5.reuse, -R41 ;  /* 0x000000055e047223 */ /* 0x080fe20000010829 */
[----:B------:R-:W-:Y:S01]  /*15980*/  FADD.FTZ R7, R188, R9 ;  /* 0x00000009bc077221 */ /* 0x000fe20000010000 */
[-CC-:B------:R-:W-:Y:S01]  /*15990*/  FFMA.FTZ R185, R6, R5.reuse, -R41.reuse ;  /* 0x0000000506b97223 */ /* 0x180fe20000010829 */
[-C--:B------:R-:W-:Y:S01]  /*159a0*/  FFMA.FTZ R183, R8, R5.reuse, -R41 ;  /* 0x0000000508b77223 */ /* 0x080fe20000010829 */
[----:B------:R-:W-:Y:S01]  /*159b0*/  MUFU.EX2 R189, R189 ;  /* 0x000000bd00bd7308 */ /* 0x000fe20000000800 */
[----:B------:R-:W-:Y:S01]  /*159c0*/  FADD.FTZ R8, R190, R7 ;  /* 0x00000007be087221 */ /* 0x000fe20000010000 */
[-CC-:B------:R-:W-:Y:S01]  /*159d0*/  FFMA.FTZ R6, R92, R5.reuse, -R41.reuse ;  /* 0x000000055c067223 */ /* 0x180fe20000010829 */
[-CC-:B------:R-:W-:Y:S01]  /*159e0*/  FFMA.FTZ R187, R14, R5.reuse, -R41.reuse ;  /* 0x000000050ebb7223 */ /* 0x180fe20000010829 */
[-CC-:B------:R-:W-:Y:S01]  /*159f0*/  FFMA.FTZ R177, R30, R5.reuse, -R41.reuse ;  /* 0x000000051eb17223 */ /* 0x180fe20000010829 */
[----:B---3--:R-:W-:Y:S01]  /*15a00*/  FADD.FTZ R7, R13, R8 ;  /* 0x000000080d077221 */ /* 0x008fe20000010000 */
[-CC-:B------:R-:W-:Y:S01]  /*15a10*/  FFMA.FTZ R14, R90, R5.reuse, -R41.reuse ;  /* 0x000000055a0e7223 */ /* 0x180fe20000010829 */
[-C--:B------:R-:W-:Y:S01]  /*15a20*/  FFMA.FTZ R181, R24, R5.reuse, -R41 ;  /* 0x0000000518b57223 */ /* 0x080fe20000010829 */
[----:B------:R-:W1:Y:S01]  /*15a30*/  MUFU.EX2 R12, R12 ;  /* 0x0000000c000c7308 */ /* 0x000e620000000800 */
[----:B----4-:R-:W-:Y:S01]  /*15a40*/  FADD.FTZ R30, R184, R7 ;  /* 0x00000007b81e7221 */ /* 0x010fe20000010000 */
[-CC-:B------:R-:W-:Y:S01]  /*15a50*/  FFMA.FTZ R24, R88, R5.reuse, -R41.reuse ;  /* 0x0000000558187223 */ /* 0x180fe20000010829 */
[-CC-:B------:R-:W-:Y:S01]  /*15a60*/  FFMA.FTZ R34, R86, R5.reuse, -R41.reuse ;  /* 0x0000000556227223 */ /* 0x180fe20000010829 */
[-CC-:B------:R-:W-:Y:S01]  /*15a70*/  FFMA.FTZ R173, R36, R5.reuse, -R41.reuse ;  /* 0x0000000524ad7223 */ /* 0x180fe20000010829 */
[----:B------:R-:W-:Y:S01]  /*15a80*/  FADD.FTZ R43, R27, R30 ;  /* 0x0000001e1b2b7221 */ /* 0x000fe20000010000 */
[-CC-:B------:R-:W-:Y:S01]  /*15a90*/  FFMA.FTZ R30, R32, R5.reuse, -R41.reuse ;  /* 0x00000005201e7223 */ /* 0x180fe20000010829 */
[-C--:B------:R-:W-:Y:S01]  /*15aa0*/  FFMA.FTZ R26, R26, R5.reuse, -R41 ;  /* 0x000000051a1a7223 */ /* 0x080fe20000010829 */
[----:B------:R-:W2:Y:S01]  /*15ab0*/  MUFU.EX2 R191, R191 ;  /* 0x000000bf00bf7308 */ /* 0x000ea20000000800 */
[----:B0-----:R-:W-:Y:S01]  /*15ac0*/  FADD.FTZ R32, R186, R43 ;  /* 0x0000002bba207221 */ /* 0x001fe20000010000 */
[-CC-:B------:R-:W-:Y:S01]  /*15ad0*/  FFMA.FTZ R179, R82, R5.reuse, -R41.reuse ;  /* 0x0000000552b37223 */ /* 0x180fe20000010829 */
[-CC-:B------:R-:W-:Y:S01]  /*15ae0*/  FFMA.FTZ R40, R40, R5.reuse, -R41.reuse ;  /* 0x0000000528287223 */ /* 0x180fe20000010829 */
[----:B------:R-:W-:Y:S01]  /*15af0*/  F2FP.F16.F32.PACK_AB R188, R9, R188 ;  /* 0x000000bc09bc723e */ /* 0x000fe200000000ff */
[----:B------:R-:W-:Y:S01]  /*15b00*/  FADD.FTZ R43, R29, R32 ;  /* 0x000000201d2b7221 */ /* 0x000fe20000010000 */
[-CC-:B------:R-:W-:Y:S01]  /*15b10*/  FFMA.FTZ R100, R100, R5.reuse, -R41.reuse ;  /* 0x0000000564647223 */ /* 0x180fe20000010829 */
[-C--:B------:R-:W-:Y:S01]  /*15b20*/  FFMA.FTZ R66, R66, R5.reuse, -R41 ;  /* 0x0000000542427223 */ /* 0x080fe20000010829 */
[----:B------:R-:W0:Y:S01]  /*15b30*/  MUFU.EX2 R4, R4 ;  /* 0x0000000400047308 */ /* 0x000e220000000800 */
[----:B-1----:R-:W-:Y:S01]  /*15b40*/  FADD.FTZ R8, R189, R12 ;  /* 0x0000000cbd087221 */ /* 0x002fe20000010000 */
[----:B------:R-:W-:Y:S01]  /*15b50*/  FADD.FTZ R32, R180, R43 ;  /* 0x0000002bb4207221 */ /* 0x000fe20000010000 */
[-CC-:B------:R-:W-:Y:S01]  /*15b60*/  FFMA.FTZ R20, R20, R5.reuse, -R41.reuse ;  /* 0x0000000514147223 */ /* 0x180fe20000010829 */
[-CC-:B------:R-:W-:Y:S01]  /*15b70*/  FFMA.FTZ R28, R28, R5.reuse, -R41.reuse ;  /* 0x000000051c1c7223 */ /* 0x180fe20000010829 */
[----:B------:R-:W-:Y:S01]  /*15b80*/  F2FP.F16.F32.PACK_AB R190, R13, R190 ;  /* 0x000000be0dbe723e */ /* 0x000fe200000000ff */
[----:B------:R-:W-:Y:S01]  /*15b90*/  FADD.FTZ R43, R25, R32 ;  /* 0x00000020192b7221 */ /* 0x000fe20000010000 */
[-C--:B------:R-:W-:Y:S01]  /*15ba0*/  FFMA.FTZ R32, R84, R5.reuse, -R41 ;  /* 0x0000000554207223 */ /* 0x080fe20000010829 */
[----:B------:R-:W1:Y:S01]  /*15bb0*/  MUFU.EX2 R185, R185 ;  /* 0x000000b900b97308 */ /* 0x000e620000000800 */
[----:B--2---:R-:W-:Y:S01]  /*15bc0*/  FADD.FTZ R7, R191, R8 ;  /* 0x00000008bf077221 */ /* 0x004fe20000010000 */
[----:B------:R-:W-:Y:S01]  /*15bd0*/  FADD.FTZ R36, R182, R43 ;  /* 0x0000002bb6247221 */ /* 0x000fe20000010000 */
[----:B------:R-:W-:Y:S01]  /*15be0*/  FFMA.FTZ R41, R64, R5, -R41 ;  /* 0x0000000540297223 */ /* 0x000fe20000010829 */
[----:B------:R-:W-:-:S02]  /*15bf0*/  F2FP.F16.F32.PACK_AB R184, R27, R184 ;  /* 0x000000b81bb8723e */ /* 0x000fc400000000ff */
[----:B------:R-:W-:Y:S01]  /*15c00*/  FADD.FTZ R43, R15, R36 ;  /* 0x000000240f2b7221 */ /* 0x000fe20000010000 */
[----:B------:R-:W-:Y:S01]  /*15c10*/  F2FP.F16.F32.PACK_AB R186, R29, R186 ;  /* 0x000000ba1dba723e */ /* 0x000fe200000000ff */
[----:B------:R-:W2:Y:S01]  /*15c20*/  MUFU.EX2 R6, R6 ;  /* 0x0000000600067308 */ /* 0x000ea20000000800 */
[----:B0-----:R-:W-:Y:S01]  /*15c30*/  FADD.FTZ R8, R4, R7 ;  /* 0x0000000704087221 */ /* 0x001fe20000010000 */
[----:B------:R-:W-:Y:S01]  /*15c40*/  FADD.FTZ R36, R176, R43 ;  /* 0x0000002bb0247221 */ /* 0x000fe20000010000 */
[----:B------:R-:W-:Y:S02]  /*15c50*/  F2FP.F16.F32.PACK_AB R191, R4, R191 ;  /* 0x000000bf04bf723e */ /* 0x000fe400000000ff */
[----:B------:R-:W-:Y:S02]  /*15c60*/  F2FP.F16.F32.PACK_AB R180, R25, R180 ;  /* 0x000000b419b4723e */ /* 0x000fe400000000ff */
[----:B------:R-:W-:Y:S01]  /*15c70*/  F2FP.F16.F32.PACK_AB R182, R15, R182 ;  /* 0x000000b60fb6723e */ /* 0x000fe200000000ff */
[----:B------:R-:W0:Y:S01]  /*15c80*/  MUFU.EX2 R187, R187 ;  /* 0x000000bb00bb7308 */ /* 0x000e220000000800 */
[----:B-1----:R-:W-:Y:S01]  /*15c90*/  FADD.FTZ R7, R185, R8 ;  /* 0x00000008b9077221 */ /* 0x002fe20000010000 */
[----:B------:R-:W-:-:S06]  /*15ca0*/  F2FP.F16.F32.PACK_AB R189, R12, R189 ;  /* 0x000000bd0cbd723e */ /* 0x000fcc00000000ff */
        /* <DEDUP_REMOVED lines=14> */
[C---:B-1----:R-:W-:Y:S01]  /*15d90*/  FADD.FTZ R43, R31.reuse, R36 ;  /* 0x000000241f2b7221 */ /* 0x042fe20000010000 */
[----:B------:R-:W-:-:S06]  /*15da0*/  F2FP.F16.F32.PACK_AB R176, R31, R176 ;  /* 0x000000b01fb0723e */ /* 0x000fcc00000000ff */
[----:B------:R-:W1:Y:S01]  /*15db0*/  MUFU.EX2 R34, R34 ;  /* 0x0000002200227308 */ /* 0x000e620000000800 */
[----:B--2---:R-:W-:-:S07]  /*15dc0*/  FADD.FTZ R7, R183, R8 ;  /* 0x00000008b7077221 */ /* 0x004fce0000010000 */
[----:B------:R-:W2:Y:S01]  /*15dd0*/  MUFU.EX2 R33, R33 ;  /* 0x0000002100217308 */ /* 0x000ea20000000800 */
[----:B0-----:R-:W-:-:S07]  /*15de0*/  FADD.FTZ R36, R178, R43 ;  /* 0x0000002bb2247221 */ /* 0x001fce0000010000 */
[----:B------:R-:W0:Y:S01]  /*15df0*/  MUFU.EX2 R177, R177 ;  /* 0x000000b100b17308 */ /* 0x000e220000000800 */
[C---:B-1----:R-:W-:Y:S01]  /*15e00*/  FADD.FTZ R8, R34.reuse, R7 ;  /* 0x0000000722087221 */ /* 0x042fe20000010000 */
[----:B------:R-:W-:-:S06]  /*15e10*/  F2FP.F16.F32.PACK_AB R183, R34, R183 ;  /* 0x000000b722b7723e */ /* 0x000fcc00000000ff */
        /* <DEDUP_REMOVED lines=9> */
[----:B------:R-:W-:-:S06]  /*15eb0*/  F2FP.F16.F32.PACK_AB R177, R26, R177 ;  /* 0x000000b11ab1723e */ /* 0x000fcc00000000ff */
[----:B------:R-:W2:Y:S01]  /*15ec0*/  MUFU.EX2 R174, R174 ;  /* 0x000000ae00ae7308 */ /* 0x000ea20000000800 */
[C---:B0-----:R-:W-:Y:S01]  /*15ed0*/  FADD.FTZ R9, R35.reuse, R36 ;  /* 0x0000002423097221 */ /* 0x041fe20000010000 */
[----:B------:R-:W-:-:S06]  /*15ee0*/  F2FP.F16.F32.PACK_AB R172, R35, R172 ;  /* 0x000000ac23ac723e */ /* 0x000fcc00000000ff */
[----:B------:R-:W0:Y:S01]  /*15ef0*/  MUFU.EX2 R30, R30 ;  /* 0x0000001e001e7308 */ /* 0x000e220000000800 */
[----:B-1----:R-:W-:-:S07]  /*15f00*/  FADD.FTZ R7, R179, R8 ;  /* 0x00000008b3077221 */ /* 0x002fce0000010000 */
        /* <DEDUP_REMOVED lines=31> */
[----:B--2---:R-:W-:Y:S01]  /*16100*/  FADD.FTZ R20, R170, R9 ;  /* 0x00000009aa147221 */ /* 0x004fe20000010000 */
[C---:B0-----:R-:W-:Y:S01]  /*16110*/  FADD.FTZ R7, R41.reuse, R4 ;  /* 0x0000000429077221 */ /* 0x041fe20000010000 */
[----:B------:R-:W-:Y:S01]  /*16120*/  F2FP.F16.F32.PACK_AB R171, R41, R28 ;  /* 0x0000001c29ab723e */ /* 0x000fe200000000ff */
[----:B------:R-:W-:Y:S02]  /*16130*/  VIADD R4, R126, 0xfffffffe ;  /* 0xfffffffe7e047836 */ /* 0x000fe40000000000 */
[C---:B-1----:R-:W-:Y:S01]  /*16140*/  FADD.FTZ R8, R21.reuse, R20 ;  /* 0x0000001415087221 */ /* 0x042fe20000010000 */
[----:B------:R-:W-:Y:S01]  /*16150*/  F2FP.F16.F32.PACK_AB R170, R21, R170 ;  /* 0x000000aa15aa723e */ /* 0x000fe200000000ff */
        /* <DEDUP_REMOVED lines=12> */
.L_x_1759:
[----:B------:R-:W-:-:S13]  /*16220*/  ISETP.NE.AND P1, PT, R11, 0x1, PT ;  /* 0x000000010b00780c */ /* 0x000fda0003f25270 */
[----:B------:R-:W0:Y:S02]  /*16230*/  @P1 LDC.64 R12, c[0x0][0x9e8] ;  /* 0x00027a00ff0c1b82 */ /* 0x000e240000000a00 */
[----:B0-----:R-:W-:-:S05]  /*16240*/  @P1 IMAD.HI.U32 R12, R6, R12, RZ ;  /* 0x0000000c060c1227 */ /* 0x001fca00078e00ff */
[----:B------:R-:W-:-:S07]  /*16250*/  @P1 SHF.R.U32.HI R6, RZ, R13, R12 ;  /* 0x0000000dff061219 */ /* 0x000fce000001160c */
.L_x_1760:
[----:B------:R-:W-:Y:S05]  /*16260*/  BSYNC B0 ;  /* 0x0000000000007941 */ /* 0x000fea0003800000 */
.L_x_1758:
[----:B------:R-:W-:-:S05]  /*16270*/  IMAD R11, R6, R11, R11 ;  /* 0x0000000b060b7224 */ /* 0x000fca00078e020b */
[----:B------:R-:W-:-:S07]  /*16280*/  VIMNMX R10, R10, R11, PT ;  /* 0x0000000b0a0a7248 */ /* 0x000fce0003fe0100 */
.L_x_1757:
[----:B------:R-:W2:Y:S01]  /*16290*/  LDL R12, [R1+0x44] ;  /* 0x00004400010c7983 */ /* 0x000ea20000100800 */
[----:B------:R-:W-:Y:S01]  /*162a0*/  IMAD.HI R10, R10, 0x2aaaaaab, RZ ;  /* 0x2aaaaaab0a0a7827 */ /* 0x000fe200078e02ff */
[----:B------:R-:W-:Y:S01]  /*162b0*/  ULDC UR47, c[0x0][0x9e4] ;  /* 0x00027900002f7ab9 */ /* 0x000fe20000000800 */
[----:B------:R-:W-:Y:S01]  /*162c0*/  ULDC UR46, c[0x0][0x9e4] ;  /* 0x00027900002e7ab9 */ /* 0x000fe20000000800 */
[----:B------:R-:W-:Y:S01]  /*162d0*/  ULDC UR39, c[0x0][0x9d8] ;  /* 0x0002760000277ab9 */ /* 0x000fe20000000800 */
[----:B------:R-:W-:Y:S01]  /*162e0*/  ULDC UR43, c[0x0][0x9d8] ;  /* 0x00027600002b7ab9 */ /* 0x000fe20000000800 */
[----:B------:R-:W-:Y:S01]  /*162f0*/  SHF.R.U32.HI R9, RZ, 0x1f, R10 ;  /* 0x0000001fff097819 */ /* 0x000fe2000001160a */
[----:B------:R-:W-:Y:S01]  /*16300*/  ULDC UR42, c[0x0][0x9d8] ;  /* 0x00027600002a7ab9 */ /* 0x000fe20000000800 */
[----:B------:R-:W-:Y:S01]  /*16310*/  ULDC UR50, c[0x0][0x988] ;  /* 0x0002620000327ab9 */ /* 0x000fe20000000800 */
[----:B------:R-:W-:Y:S01]  /*16320*/  ULDC UR54, c[0x0][0x988] ;  /* 0x0002620000367ab9 */ /* 0x000fe20000000800 */
[----:B------:R-:W-:Y:S01]  /*16330*/  LEA.HI.SX32 R9, R10, R9, 0x1c ;  /* 0x000000090a097211 */ /* 0x000fe200078fe2ff */
[----:B------:R-:W-:Y:S01]  /*16340*/  ULDC UR51, c[0x0][0x988] ;  /* 0x0002620000337ab9 */ /* 0x000fe20000000800 */
[----:B------:R-:W-:Y:S01]  /*16350*/  ULDC UR58, c[0x0][0x9e0] ;  /* 0x00027800003a7ab9 */ /* 0x000fe20000000800 */
[----:B------:R-:W-:Y:S01]  /*16360*/  ULDC UR55, c[0x0][0x9e0] ;  /* 0x0002780000377ab9 */ /* 0x000fe20000000800 */
[----:B------:R-:W-:Y:S01]  /*16370*/  BSSY B1, `(.L_x_1761) ;  /* 0x000040b000017945 */ /* 0x000fe20003800000 */
[----:B------:R-:W-:Y:S01]  /*16380*/  IMAD.MOV.U32 R6, RZ, RZ, 0x3f800000 ;  /* 0x3f800000ff067424 */ /* 0x000fe200078e00ff */
[----:B------:R-:W-:Y:S01]  /*16390*/  CS2R R118, SRZ ;  /* 0x0000000000767805 */ /* 0x000fe2000001ff00 */
[----:B------:R-:W-:Y:S01]  /*163a0*/  IMAD.MOV.U32 R11, RZ, RZ, 0x3f800000 ;  /* 0x3f800000ff0b7424 */ /* 0x000fe200078e00ff */
        /* <DEDUP_REMOVED lines=47> */
[----:B--2---:R-:W-:-:S04]  /*166a0*/  VIMNMX R228, R12, R9, !PT ;  /* 0x000000090ce47248 */ /* 0x004fc80007fe0100 */
[----:B------:R-:W-:-:S13]  /*166b0*/  ISETP.GE.AND P1, PT, R4, R228, PT ;  /* 0x000000e40400720c */ /* 0x000fda0003f26270 */
[----:B------:R-:W-:Y:S05]  /*166c0*/  @!P1 BRA `(.L_x_1762) ;  /* 0x0000003c00549947 */ /* 0x000fea0003800000 */
[----:B------:R-:W-:Y:S01]  /*166d0*/  BSSY B0, `(.L_x_1763) ;  /* 0x00003d0000007945 */ /* 0x000fe20003800000 */
[----:B------:R-:W-:Y:S01]  /*166e0*/  IMAD.MOV.U32 R6, RZ, RZ, 0x3f800000 ;  /* 0x3f800000ff067424 */ /* 0x000fe200078e00ff */
[----:B------:R-:W-:-:S07]  /*166f0*/  MOV R119, RZ ;  /* 0x000000ff00777202 */ /* 0x000fce0000000f00 */
.L_x_1784:
[----:B------:R-:W-:-:S05]  /*16700*/  VIADD R9, R193, 0x1 ;  /* 0x00000001c1097836 */ /* 0x000fca0000000000 */
[----:B------:R-:W-:-:S04]  /*16710*/  ISETP.NE.AND P1, PT, R9, 0x2, PT ;  /* 0x000000020900780c */ /* 0x000fc80003f25270 */
[----:B------:R-:W-:Y:S02]  /*16720*/  SEL R12, RZ, 0x1, P1 ;  /* 0x00000001ff0c7807 */ /* 0x000fe40000800000 */
[----:B------:R-:W-:Y:S02]  /*16730*/  SEL R9, R9, RZ, P1 ;  /* 0x000000ff09097207 */ /* 0x000fe40000800000 */
[----:B------:R-:W-:Y:S01]  /*16740*/  LOP3.LUT R12, R198, R12, RZ, 0x3c, !PT ;  /* 0x0000000cc60c7212 */ /* 0x000fe200078e3cff */
[----:B------:R-:W-:Y:S06]  /*16750*/  @!P0 BRA `(.L_x_1764) ;  /* 0x0000000000048947 */ /* 0x000fec0003800000 */
[----:B------:R-:W-:Y:S01]  /*16760*/  BPT.TRAP 0x1 ;  /* 0x000000040000795c */ /* 0x000fe20000300000 */
.L_x_1764:
[----:B------:R-:W-:Y:S01]  /*16770*/  IMAD R5, R9, 0x8, R2 ;  /* 0x0000000809057824 */ /* 0x000fe200078e0202 */
[----:B------:R-:W-:-:S04]  /*16780*/  SHF.L.U32 R10, R12, 0x1f, RZ ;  /* 0x0000001f0c0a7819 */ /* 0x000fc800000006ff */
[----:B------:R0:W1:Y:S01]  /*16790*/  SYNCS.PHASECHK.TRANS64.TRYWAIT P1, [R5+URZ+0x30830], R10 ;  /* 0x0308300a050075a7 */ /* 0x000062000802017f */
[----:B------:R-:W-:Y:S05]  /*167a0*/  @!P0 BRA `(.L_x_1765) ;  /* 0x0000000000048947 */ /* 0x000fea0003800000 */
[----:B------:R-:W-:Y:S01]  /*167b0*/  BPT.TRAP 0x1 ;  /* 0x000000040000795c */ /* 0x000fe20000300000 */
.L_x_1765:
[----:B------:R-:W-:Y:S01]  /*167c0*/  IMAD R126, R9, 0x900, R218 ;  /* 0x00000900097e7824 */ /* 0x000fe200078e02da */
[----:B------:R-:W-:Y:S03]  /*167d0*/  BSSY B2, `(.L_x_1766) ;  /* 0x0000006000027945 */ /* 0x000fe60003800000 */
[C---:B------:R-:W-:Y:S02]  /*167e0*/  VIADD R122, R126.reuse, 0x2 ;  /* 0x000000027e7a7836 */ /* 0x040fe40000000000 */
[----:B------:R-:W-:Y:S01]  /*167f0*/  VIADD R124, R126, 0x4 ;  /* 0x000000047e7c7836 */ /* 0x000fe20000000000 */
[----:B-1----:R-:W-:Y:S06]  /*16800*/  @P1 BRA `(.L_x_1767) ;  /* 0x0000000000081947 */ /* 0x002fec0003800000 */
[----:B------:R-:W1:Y:S02]  /*16810*/  SYNCS.PHASECHK.TRANS64.TRYWAIT P1, [R5+URZ+0x30830], R10 ;  /* 0x0308300a050075a7 */ /* 0x000e64000802017f */
[----:B-1----:R-:W-:Y:S05]  /*16820*/  @!P1 BRA `(.L_x_1768) ;  /* 0x0000018800649947 */ /* 0x002fea0003800000 */
.L_x_1767:
[----:B------:R-:W-:Y:S05]  /*16830*/  BSYNC B2 ;  /* 0x0000000000027941 */ /* 0x000fea0003800000 */
.L_x_1766:
[----:B------:R-:W2:Y:S01]  /*16840*/  LDL.64 R128, [R1+0x28] ;  /* 0x0000280001807983 */ /* 0x000ea20000100a00 */
[----:B------:R-:W-:Y:S01]  /*16850*/  IMAD.MOV.U32 R120, RZ, RZ, R126 ;  /* 0x000000ffff787224 */ /* 0x000fe200078e007e */
[----:B------:R-:W-:Y:S01]  /*16860*/  MOV R209, UR46 ;  /* 0x0000002e00d17c02 */ /* 0x000fe20008000f00 */
[----:B------:R-:W-:Y:S01]  /*16870*/  IMAD.MOV.U32 R123, RZ, RZ, 0x40000040 ;  /* 0x40000040ff7b7424 */ /* 0x000fe200078e00ff */
[----:B------:R-:W-:Y:S01]  /*16880*/  R2UR UR46, R122 ;  /* 0x000000007a2e72ca */ /* 0x000fe200000e0000 */
[----:B------:R-:W-:Y:S01]  /*16890*/  IMAD.MOV.U32 R122, RZ, RZ, R124 ;  /* 0x000000ffff7a7224 */ /* 0x000fe200078e007c */
[----:B------:R-:W-:Y:S01]  /*168a0*/  MOV R213, UR50 ;  /* 0x0000003200d57c02 */ /* 0x000fe20008000f00 */
[----:B------:R-:W-:Y:S01]  /*168b0*/  VIADD R124, R126, 0x300 ;  /* 0x000003007e7c7836 */ /* 0x000fe20000000000 */
[----:B------:R-:W-:Y:S01]  /*168c0*/  R2UR UR50, R120 ;  /* 0x00000000783272ca */ /* 0x000fe200000e0000 */
[----:B------:R-:W-:Y:S01]  /*168d0*/  VIADD R120, R126, 0x6 ;  /* 0x000000067e787836 */ /* 0x000fe20000000000 */
[----:B------:R-:W-:Y:S01]  /*168e0*/  MOV R21, UR42 ;  /* 0x0000002a00157c02 */ /* 0x000fe20008000f00 */
[----:B------:R-:W-:Y:S01]  /*168f0*/  IMAD.MOV.U32 R125, RZ, RZ, 0x40000040 ;  /* 0x40000040ff7d7424 */ /* 0x000fe200078e00ff */
[----:B------:R-:W-:Y:S01]  /*16900*/  MOV R13, UR38 ;  /* 0x00000026000d7c02 */ /* 0x000fe20008000f00 */
[----:B------:R-:W-:Y:S01]  /*16910*/  IMAD.MOV.U32 R127, RZ, RZ, 0x40000040 ;  /* 0x40000040ff7f7424 */ /* 0x000fe200078e00ff */
[----:B------:R-:W-:Y:S01]  /*16920*/  R2UR UR42, R122 ;  /* 0x000000007a2a72ca */ /* 0x000fe200000e0000 */
[----:B------:R-:W-:Y:S01]  /*16930*/  VIADD R122, R126, 0x302 ;  /* 0x000003027e7a7836 */ /* 0x000fe20000000000 */
[----:B------:R-:W-:Y:S01]  /*16940*/  R2UR UR34, R124 ;  /* 0x000000007c2272ca */ /* 0x000fe200000e0000 */
[----:B------:R-:W-:Y:S01]  /*16950*/  VIADD R124, R126, 0x306 ;  /* 0x000003067e7c7836 */ /* 0x000fe20000000000 */
[----:B------:R-:W-:Y:S01]  /*16960*/  R2UR UR38, R120 ;  /* 0x00000000782672ca */ /* 0x000fe200000e0000 */
[-C--:B------:R-:W-:Y:S01]  /*16970*/  FMUL.FTZ R24, R24, R11.reuse ;  /* 0x0000000b18187220 */ /* 0x080fe20000410000 */
[----:B------:R-:W-:Y:S01]  /*16980*/  IADD3 R120, R126, 0x304, RZ ;  /* 0x000003047e787810 */ /* 0x000fe20007ffe0ff */
[-C--:B------:R-:W-:Y:S01]  /*16990*/  FMUL.FTZ R25, R25, R11.reuse ;  /* 0x0000000b19197220 */ /* 0x080fe20000410000 */
[----:B------:R-:W-:Y:S01]  /*169a0*/  MOV R121, 0x40000040 ;  /* 0x4000004000797802 */ /* 0x000fe20000000f00 */
[-C--:B------:R-:W-:Y:S01]  /*169b0*/  FMUL.FTZ R28, R28, R11.reuse ;  /* 0x0000000b1c1c7220 */ /* 0x080fe20000410000 */
[----:B------:R-:W-:Y:S01]  /*169c0*/  MOV R212, UR51 ;  /* 0x0000003300d47c02 */ /* 0x000fe20008000f00 */
[-C--:B------:R-:W-:Y:S01]  /*169d0*/  FMUL.FTZ R29, R29, R11.reuse ;  /* 0x0000000b1d1d7220 */ /* 0x080fe20000410000 */
[----:B------:R-:W-:Y:S01]  /*169e0*/  MOV R214, UR49 ;  /* 0x0000003100d67c02 */ /* 0x000fe20008000f00 */
[-C--:B------:R-:W-:Y:S01]  /*169f0*/  FMUL.FTZ R32, R32, R11.reuse ;  /* 0x0000000b20207220 */ /* 0x080fe20000410000 */
[----:B------:R-:W-:Y:S01]  /*16a00*/  MOV R215, UR48 ;  /* 0x0000003000d77c02 */ /* 0x000fe20008000f00 */
[-C--:B------:R-:W-:Y:S01]  /*16a10*/  FMUL.FTZ R33, R33, R11.reuse ;  /* 0x0000000b21217220 */ /* 0x080fe20000410000 */
[----:B------:R-:W-:Y:S01]  /*16a20*/  R2UR UR30, R122 ;  /* 0x000000007a1e72ca */ /* 0x000fe200000e0000 */
[----:B------:R-:W-:Y:S01]  /*16a30*/  VIADD R122, R126, 0x602 ;  /* 0x000006027e7a7836 */ /* 0x000fe20000000000 */
        /* <DEDUP_REMOVED lines=8> */
[----:B------:R-:W-:Y:S01]  /*16ac0*/  MOV R208, UR47 ;  /* 0x0000002f00d07c02 */ /* 0x000fe20008000f00 */
[-C--:B------:R-:W-:Y:S01]  /*16ad0*/  FMUL.FTZ R40, R40, R11.reuse ;  /* 0x0000000b28287220 */ /* 0x080fe20000410000 */
[----:B------:R-:W-:Y:S01]  /*16ae0*/  MOV R20, UR43 ;  /* 0x0000002b00147c02 */ /* 0x000fe20008000f00 */
[-C--:B------:R-:W-:Y:S01]  /*16af0*/  FMUL.FTZ R41, R41, R11.reuse ;  /* 0x0000000b29297220 */ /* 0x080fe20000410000 */
[----:B01----:R-:W-:Y:S01]  /*16b00*/  MOV R10, UR39 ;  /* 0x00000027000a7c02 */ /* 0x003fe20008000f00 */
        /* <DEDUP_REMOVED lines=109> */
[----:B------:R-:W-:-:S11]  /*171e0*/  WARPGROUP.ARRIVE ;  /* 0x00000000000079c5 */ /* 0x000fd60000000000 */
[----:B------:R-:W-:Y:S01]  /*171f0*/  HGMMA.64x96x16.F32 R120, gdesc[UR48], RZ, !UPT, gsb0 ;  /* 0x01600000307879f0 */ /* 0x000fe2000c0008ff */
[----:B------:R-:W-:Y:S02]  /*17200*/  R2UR UR51, R212 ;  /* 0x00000000d43372ca */ /* 0x000fe400000e0000 */
[----:B------:R-:W-:Y:S02]  /*17210*/  R2UR UR50, R213 ;  /* 0x00000000d53272ca */ /* 0x000fe400000e0000 */
[----:B------:R-:W2:Y:S01]  /*17220*/  LDL.64 R212, [R1+0x20] ;  /* 0x0000200001d47983 */ /* 0x000ea20000100a00 */
[----:B------:R-:W-:Y:S02]  /*17230*/  WARPGROUP.DEPBAR.LE gsb0, 0x0 ;  /* 0x00008000000079c5 */ /* 0x000fe40000010000 */
[----:B------:R-:W-:Y:S01]  /*17240*/  WARPGROUP.ARRIVE ;  /* 0x00000000000079c5 */ /* 0x000fe20000000000 */
[----:B--2---:R-:W-:Y:S02]  /*17250*/  R2UR UR44, R212 ;  /* 0x00000000d42c72ca */ /* 0x004fe400000e0000 */
[----:B------:R-:W-:-:S02]  /*17260*/  R2UR UR45, R213 ;  /* 0x00000000d52d72ca */ /* 0x000fc400000e0000 */
[----:B------:R-:W-:Y:S01]  /*17270*/  R2UR UR49, R214 ;  /* 0x00000000d63172ca */ /* 0x000fe200000e0000 */
[----:B------:R-:W2:Y:S10]  /*17280*/  LDL.64 R212, [R1] ;  /* 0x0000000001d47983 */ /* 0x000eb40000100a00 */
[----:B------:R-:W-:Y:S01]  /*17290*/  HGMMA.64x96x16.F32 R120, gdesc[UR44], R120, gsb0 ;  /* 0x016000002c7879f0 */ /* 0x000fe20008000878 */
[----:B------:R-:W-:-:S02]  /*172a0*/  R2UR UR45, R210 ;  /* 0x00000000d22d72ca */ /* 0x000fc400000e0000 */
[----:B------:R-:W-:Y:S02]  /*172b0*/  R2UR UR44, R211 ;  /* 0x00000000d32c72ca */ /* 0x000fe400000e0000 */
[----:B------:R-:W3:Y:S01]  /*172c0*/  LDL.64 R210, [R1+0x18] ;  /* 0x0000180001d27983 */ /* 0x000ee20000100a00 */
[----:B------:R-:W-:Y:S02]  /*172d0*/  R2UR UR47, R208 ;  /* 0x00000000d02f72ca */ /* 0x000fe400000e0000 */
[----:B------:R-:W-:Y:S02]  /*172e0*/  R2UR UR46, R209 ;  /* 0x00000000d12e72ca */ /* 0x000fe400000e0000 */
[----:B------:R-:W4:Y:S01]  /*172f0*/  LDL.64 R208, [R1+0x10] ;  /* 0x0000100001d07983 */ /* 0x000f220000100a00 */
[----:B------:R-:W-:-:S03]  /*17300*/  R2UR UR48, R215 ;  /* 0x00000000d73072ca */ /* 0x000fc600000e0000 */
[----:B------:R-:W5:Y:S01]  /*17310*/  LDL.64 R214, [R1+0x8] ;  /* 0x0000080001d67983 */ /* 0x000f620000100a00 */
[----:B------:R-:W-:Y:S02]  /*17320*/  WARPGROUP.DEPBAR.LE gsb0, 0x0 ;  /* 0x00008000000079c5 */ /* 0x000fe40000010000 */
[----:B------:R-:W-:Y:S01]  /*17330*/  WARPGROUP.ARRIVE ;  /* 0x00000000000079c5 */ /* 0x000fe20000000000 */
[----:B---3--:R-:W-:Y:S02]  /*17340*/  R2UR UR40, R210 ;  /* 0x00000000d22872ca */ /* 0x008fe400000e0000 */
[----:B------:R-:W-:-:S13]  /*17350*/  R2UR UR41, R211 ;  /* 0x00000000d32972ca */ /* 0x000fda00000e0000 */
[----:B------:R-:W-:Y:S01]  /*17360*/  HGMMA.64x96x16.F32 R120, gdesc[UR40], R120, gsb0 ;  /* 0x01600000287879f0 */ /* 0x000fe20008000878 */
[----:B----4-:R-:W-:Y:S02]  /*17370*/  R2UR UR36, R208 ;  /* 0x00000000d02472ca */ /* 0x010fe400000e0000 */
[----:B------:R-:W-:Y:S02]  /*17380*/  R2UR UR37, R209 ;  /* 0x00000000d12572ca */ /* 0x000fe400000e0000 */
[----:B-----5:R-:W-:Y:S02]  /*17390*/  R2UR UR32, R214 ;  /* 0x00000000d62072ca */ /* 0x020fe400000e0000 */
[----:B------:R-:W-:Y:S01]  /*173a0*/  R2UR UR33, R215 ;  /* 0x00000000d72172ca */ /* 0x000fe200000e0000 */
[----:B------:R-:W-:Y:S02]  /*173b0*/  WARPGROUP.DEPBAR.LE gsb0, 0x0 ;  /* 0x00008000000079c5 */ /* 0x000fe40000010000 */
[----:B------:R-:W-:-:S06]  /*173c0*/  WARPGROUP.ARRIVE ;  /* 0x00000000000079c5 */ /* 0x000fcc0000000000 */
[----:B------:R-:W-:Y:S01]  /*173d0*/  HGMMA.64x96x16.F32 R120, gdesc[UR36], R120, gsb0 ;  /* 0x01600000247879f0 */ /* 0x000fe20008000878 */
[----:B--2---:R-:W-:Y:S02]  /*173e0*/  R2UR UR28, R212 ;  /* 0x00000000d41c72ca */ /* 0x004fe400000e0000 */
[----:B------:R-:W-:Y:S01]  /*173f0*/  R2UR UR29, R213 ;  /* 0x00000000d51d72ca */ /* 0x000fe200000e0000 */
        /* <DEDUP_REMOVED lines=23> */
[----:B------:R-:W-:Y:S02]  /*17570*/  R2UR UR41, R206 ;  /* 0x00000000ce2972ca */ /* 0x000fe400000e0000 */
[----:B------:R-:W-:Y:S01]  /*17580*/  R2UR UR40, R207 ;  /* 0x00000000cf2872ca */ /* 0x000fe200000e0000 */
[----:B------:R-:W-:Y:S02]  /*17590*/  WARPGROUP.DEPBAR.LE gsb0, 0x0 ;  /* 0x00008000000079c5 */ /* 0x000fe40000010000 */
[----:B------:R-:W-:-:S06]  /*175a0*/  WARPGROUP.ARRIVE ;  /* 0x00000000000079c5 */ /* 0x000fcc0000000000 */
[----:B------:R-:W-:Y:S04]  /*175b0*/  HGMMA.64x96x16.F32 R120, gdesc[UR12], R120, gsb0 ;  /* 0x016000000c7879f0 */ /* 0x000fe80008000878 */
        /* <DEDUP_REMOVED lines=15> */
[----:B------:R-:W-:Y:S01]  /*176b0*/  R2UR UR38, R13 ;  /* 0x000000000d2672ca */ /* 0x000fe200000e0000 */
[----:B------:R-:W-:Y:S02]  /*176c0*/  WARPGROUP.DEPBAR.LE gsb0, 0x0 ;  /* 0x00008000000079c5 */ /* 0x000fe40000010000 */
[----:B------:R-:W-:-:S12]  /*176d0*/  @!P0 BRA `(.L_x_1769) ;  /* 0x0000000000048947 */ /* 0x000fd80003800000 */
[----:B------:R-:W-:Y:S01]  /*176e0*/  BPT.TRAP 0x1 ;  /* 0x000000040000795c */ /* 0x000fe20000300000 */
.L_x_1769:
[----:B------:R-:W-:Y:S01]  /*176f0*/  SHF.L.U32 R6, R198, 0x1f, RZ ;  /* 0x0000001fc6067819 */ /* 0x000fe200000006ff */
[----:B------:R-:W-:-:S04]  /*17700*/  IMAD R13, R193, 0x8, R2 ;  /* 0x00000008c10d7824 */ /* 0x000fc800078e0202 */
[----:B------:R0:W1:Y:S01]  /*17710*/  SYNCS.PHASECHK.TRANS64.TRYWAIT P1, [R13+URZ+0x30850], R6 ;  /* 0x030850060d0075a7 */ /* 0x000062000802017f */
[----:B------:R-:W-:Y:S05]  /*17720*/  @!P0 BRA `(.L_x_1770) ;  /* 0x0000000000048947 */ /* 0x000fea0003800000 */
[----:B------:R-:W-:Y:S01]  /*17730*/  BPT.TRAP 0x1 ;  /* 0x000000040000795c */ /* 0x000fe20000300000 */
.L_x_1770:
[----:B------:R-:W-:Y:S04]  /*17740*/  BSSY B2, `(.L_x_1771) ;  /* 0x0000004000027945 */ /* 0x000fe80003800000 */
[----:B-1----:R-:W-:Y:S05]  /*17750*/  @P1 BRA `(.L_x_1772) ;  /* 0x0000000000081947 */ /* 0x002fea0003800000 */
[----:B------:R-:W1:Y:S02]  /*17760*/  SYNCS.PHASECHK.TRANS64.TRYWAIT P1, [R13+URZ+0x30850], R6 ;  /* 0x030850060d0075a7 */ /* 0x000e64000802017f */
[----:B-1----:R-:W-:Y:S05]  /*17770*/  @!P1 BRA `(.L_x_1773) ;  /* 0x0000017800a49947 */ /* 0x002fea0003800000 */
.L_x_1772:
[----:B------:R-:W-:Y:S05]  /*17780*/  BSYNC B2 ;  /* 0x0000000000027941 */ /* 0x000fea0003800000 */
.L_x_1771:
[----:B01----:R-:W-:Y:S01]  /*17790*/  VIADD R6, R2, 0x400 ;  /* 0x0000040002067836 */ /* 0x003fe20000000000 */
[----:B------:R-:W-:Y:S01]  /*177a0*/  WARPGROUP.ARRIVE ;  /* 0x00000000000079c5 */ /* 0x000fe20000000000 */
[----:B------:R-:W-:Y:S01]  /*177b0*/  IMAD.MOV.U32 R11, RZ, RZ, 0x40000040 ;  /* 0x40000040ff0b7424 */ /* 0x000fe200078e00ff */
[----:B------:R-:W-:Y:S02]  /*177c0*/  MOV R15, 0x40000040 ;  /* 0x40000040000f7802 */ /* 0x000fe40000000f00 */
[----:B------:R-:W-:Y:S02]  /*177d0*/  SHF.R.U32.HI R6, RZ, 0x4, R6 ;  /* 0x00000004ff067819 */ /* 0x000fe40000011606 */
[----:B------:R-:W-:Y:S01]  /*177e0*/  R2UR UR7, R11 ;  /* 0x000000000b0772ca */ /* 0x000fe200000e0000 */
[----:B------:R-:W-:Y:S01]  /*177f0*/  IMAD.MOV.U32 R11, RZ, RZ, 0x40000040 ;  /* 0x40000040ff0b7424 */ /* 0x000fe200078e00ff */
[----:B------:R-:W-:-:S04]  /*17800*/  LOP3.LUT R6, R6, 0x3fff, RZ, 0xc0, !PT ;  /* 0x00003fff06067812 */ /* 0x000fc800078ec0ff */
[----:B------:R-:W-:-:S05]  /*17810*/  LOP3.LUT R6, R6, 0x3000000, RZ, 0xfc, !PT ;  /* 0x0300000006067812 */ /* 0x000fca00078efcff */
[----:B------:R-:W-:-:S04]  /*17820*/  IMAD R10, R193, 0x900, R6 ;  /* 0x00000900c10a7824 */ /* 0x000fc800078e0206 */
[C---:B------:R-:W-:Y:S01]  /*17830*/  VIADD R14, R10.reuse, 0x80 ;  /* 0x000000800a0e7836 */ /* 0x040fe20000000000 */
[----:B------:R-:W-:-:S13]  /*17840*/  R2UR UR6, R10 ;  /* 0x000000000a0672ca */ /* 0x000fda00000e0000 */
        /* <DEDUP_REMOVED lines=16> */
[C---:B------:R-:W-:Y:S01]  /*17950*/  VIADD R14, R10.reuse, 0x200 ;  /* 0x000002000a0e7836 */ /* 0x040fe20000000000 */
[----:B------:R-:W-:Y:S01]  /*17960*/  R2UR UR7, R15 ;  /* 0x000000000f0772ca */ /* 0x000fe200000e0000 */
[----:B------:R-:W-:Y:S01]  /*17970*/  VIADD R10, R10, 0x280 ;  /* 0x000002800a0a7836 */ /* 0x000fe20000000000 */
[----:B------:R-:W-:Y:S01]  /*17980*/  MOV R15, 0x40000040 ;  /* 0x40000040000f7802 */ /* 0x000fe20000000f00 */
[----:B------:R-:W-:Y:S02]  /*17990*/  WARPGROUP.DEPBAR.LE gsb0, 0x0 ;  /* 0x00008000000079c5 */ /* 0x000fe40000010000 */
[----:B------:R-:W-:-:S12]  /*179a0*/  WARPGROUP.ARRIVE ;  /* 0x00000000000079c5 */ /* 0x000fd80000000000 */
        /* <DEDUP_REMOVED lines=14> */
.L_x_1774:
[----:B------:R-:W2:Y:S01]  /*17a90*/  LDL R14, [R1+0x38] ;  /* 0x00003800010e7983 */ /* 0x000ea20000100800 */
[----:B------:R-:W0:Y:S03]  /*17aa0*/  LDC R10, c[0x0][0x448] ;  /* 0x00011200ff0a7b82 */ /* 0x000e260000000800 */
[----:B------:R-:W2:Y:S01]  /*17ab0*/  LDL R6, [R1+0x40] ;  /* 0x0000400001067983 */ /* 0x000ea20000100800 */
[----:B0-----:R-:W-:-:S13]  /*17ac0*/  ISETP.NE.AND P1, PT, R10, 0x1, PT ;  /* 0x000000010a00780c */ /* 0x001fda0003f25270 */
[----:B------:R-:W0:Y:S08]  /*17ad0*/  @P1 LDC R11, c[0x0][0x44c] ;  /* 0x00011300ff0b1b82 */ /* 0x000e300000000800 */
        /* <DEDUP_REMOVED lines=23> */
[----:B------:R-:W-:Y:S01]  /*17c50*/  FMUL.FTZ R157, R163, UR43 ;  /* 0x0000002ba39d7c20 */ /* 0x000fe20008410000 */
[----:B------:R-:W-:Y:S01]  /*17c60*/  FMUL.FTZ R123, R129, UR43 ;  /* 0x0000002b817b7c20 */ /* 0x000fe20008410000 */
[----:B------:R-:W-:Y:S01]  /*17c70*/  FMUL.FTZ R163, R165, UR43 ;  /* 0x0000002ba5a37c20 */ /* 0x000fe20008410000 */
[----:B------:R-:W3:Y:S01]  /*17c80*/  MUFU.TANH R20, R20 ;  /* 0x0000001400147308 */ /* 0x000ee20000002400 */
[----:B------:R-:W-:-:S07]  /*17c90*/  VIADD R5, R5, 0x30840 ;  /* 0x0003084005057836 */ /* 0x000fce0000000000 */
[----:B------:R-:W4:Y:S01]  /*17ca0*/  MUFU.TANH R15, R15 ;  /* 0x0000000f000f7308 */ /* 0x000f220000002400 */
[----:B------:R-:W-:-:S04]  /*17cb0*/  PRMT R5, R204, 0x654, R5 ;  /* 0x00000654cc057816 */ /* 0x000fc80000000005 */
[----:B------:R5:W-:Y:S03]  /*17cc0*/  SYNCS.ARRIVE.TRANS64.RED.A1T0 RZ, [R5+URZ], RZ ;  /* 0x000000ff05ff79a7 */ /* 0x000be6000810043f */
        /* <DEDUP_REMOVED lines=22> */
[----:B-----5:R-:W-:-:S02]  /*17e30*/  IMAD.IADD R5, R164, 0x1, -R227 ;  /* 0x00000001a4057824 */ /* 0x020fc400078e0ae3 */
[----:B--2---:R-:W-:-:S04]  /*17e40*/  IMAD.IADD R6, R6, 0x1, R14 ;  /* 0x0000000106067824 */ /* 0x004fc800078e020e */
[----:B0-----:R-:W-:-:S04]  /*17e50*/  @P1 IMAD.HI.U32 R11, R6, R11, RZ ;  /* 0x0000000b060b1227 */ /* 0x001fc800078e00ff */
[----:B------:R-:W-:Y:S01]  /*17e60*/  FMUL.FTZ R14, R121, UR43 ;  /* 0x0000002b790e7c20 */ /* 0x000fe20008410000 */
[----:B-1----:R-:W-:Y:S01]  /*17e70*/  @P1 SHF.R.U32.HI R6, RZ, R10, R11 ;  /* 0x0000000aff061219 */ /* 0x002fe2000001160b */
        /* <DEDUP_REMOVED lines=24> */
[----:B------:R-:W-:-:S02]  /*18000*/  LOP3.LUT P1, RZ, R16, 0x80000, RZ, 0xc0, !PT ;  /* 0x0008000010ff7812 */ /* 0x000fc4000782c0ff */
[----:B------:R-:W-:Y:S01]  /*18010*/  IADD3 R167, -R227, 0x1, R164 ;  /* 0x00000001e3a77810 */ /* 0x000fe20007ffe1a4 */
[----:B------:R-:W1:Y:S03]  /*18020*/  MUFU.TANH R10, R10 ;  /* 0x0000000a000a7308 */ /* 0x000e660000002400 */
[----:B------:R-:W-:-:S05]  /*18030*/  IADD3 R167, -R199, R167, R200 ;  /* 0x000000a7c7a77210 */ /* 0x000fca0007ffe1c8 */
[----:B------:R-:W2:Y:S01]  /*18040*/  MUFU.TANH R14, R14 ;  /* 0x0000000e000e7308 */ /* 0x000ea20000002400 */
[----:B------:R-:W-:-:S07]  /*18050*/  VIADD R168, R167, UR58 ;  /* 0x0000003aa7a87c36 */ /* 0x000fce0008000000 */
[----:B------:R-:W0:Y:S01]  /*18060*/  MUFU.TANH R11, R11 ;  /* 0x0000000b000b7308 */ /* 0x000e220000002400 */
[----:B------:R-:W-:-:S07]  /*18070*/  IADD3 R167, R167, UR38, RZ ;  /* 0x00000026a7a77c10 */ /* 0x000fce000fffe0ff */
        /* <DEDUP_REMOVED lines=20> */
[----:B------:R-:W1:Y:S01]  /*181c0*/  MUFU.TANH R161, R161 ;  /* 0x000000a100a17308 */ /* 0x000e620000002400 */
[----:B0-----:R-:W-:-:S02]  /*181d0*/  IMAD.IADD R166, R168, 0x1, R169 ;  /* 0x00000001a8a67824 */ /* 0x001fc400078e02a9 */
[----:B------:R-:W-:Y:S01]  /*181e0*/  IMAD.IADD R165, R167, 0x1, R169 ;  /* 0x00000001a7a57824 */ /* 0x000fe200078e02a9 */
[----:B--234-:R-:W-:Y:S06]  /*181f0*/  @!P1 BRA `(.L_x_1775) ;  /* 0x0000000000549947 */ /* 0x01cfec0003800000 */
        /* <DEDUP_REMOVED lines=12> */
.L_x_1777:
[----:B------:R-:W-:-:S05]  /*182c0*/  IMAD.U32 R170, RZ, RZ, UR47 ;  /* 0x0000002fffaa7e24 */ /* 0x000fca000f8e00ff */
[----:B------:R-:W-:-:S13]  /*182d0*/  ISETP.NE.AND P1, PT, R170, 0x1, PT ;  /* 0x00000001aa00780c */ /* 0x000fda0003f25270 */
[----:B------:R-:W0:Y:S02]  /*182e0*/  @P1 LDC.64 R128, c[0x0][0x9e8] ;  /* 0x00027a00ff801b82 */ /* 0x000e240000000a00 */
[----:B0-----:R-:W-:-:S05]  /*182f0*/  @P1 IMAD.HI.U32 R128, R169, R128, RZ ;  /* 0x00000080a9801227 */ /* 0x001fca00078e00ff */
[----:B------:R-:W-:-:S07]  /*18300*/  @P1 SHF.R.U32.HI R169, RZ, R129, R128 ;  /* 0x00000081ffa91219 */ /* 0x000fce0000011680 */
.L_x_1778:
[----:B------:R-:W-:Y:S05]  /*18310*/  BSYNC B2 ;  /* 0x0000000000027941 */ /* 0x000fea0003800000 */
.L_x_1776:
[----:B------:R-:W-:-:S05]  /*18320*/  IMAD R169, R169, R170, R5 ;  /* 0x000000aaa9a97224 */ /* 0x000fca00078e0205 */
[----:B------:R-:W-:Y:S02]  /*18330*/  VIMNMX R165, R165, R169, !PT ;  /* 0x000000a9a5a57248 */ /* 0x000fe40007fe0100 */
[----:B------:R-:W-:-:S07]  /*18340*/  VIADDMNMX R166, R169, R170, R166, PT ;  /* 0x000000aaa9a67246 */ /* 0x000fce00038001a6 */
.L_x_1775:
[C---:B------:R-:W-:Y:S01]  /*18350*/  ISETP.GE.AND P1, PT, R164.reuse, 0x2, PT ;  /* 0x00000002a400780c */ /* 0x040fe20003f26270 */
[----:B------:R-:W0:Y:S01]  /*18360*/  SHFL.IDX PT, R6, R6, 0x1, 0x1c1f ;  /* 0x003c1f0006067f89 */ /* 0x000e2200000e0000 */
[----:B------:R-:W-:Y:S02]  /*18370*/  ISETP.GE.AND P2, PT, R164, 0x9, PT ;  /* 0x00000009a400780c */ /* 0x000fe40003f46270 */
[C---:B------:R-:W-:Y:S02]  /*18380*/  ISETP.GT.AND P3, PT, R165.reuse, 0x1, !P1 ;  /* 0x00000001a500780c */ /* 0x040fe40004f64270 */
[----:B------:R-:W-:Y:S02]  /*18390*/  ISETP.GT.AND P4, PT, R165, 0x8, !P2 ;  /* 0x00000008a500780c */ /* 0x000fe40005784270 */
[C---:B------:R-:W-:Y:S02]  /*183a0*/  ISETP.LT.OR P3, PT, R166.reuse, 0x2, P3 ;  /* 0x00000002a600780c */ /* 0x040fe40001f61670 */
[----:B------:R-:W-:-:S02]  /*183b0*/  ISETP.LT.OR P4, PT, R166, 0x9, P4 ;  /* 0x00000009a600780c */ /* 0x000fc40002781670 */
[----:B------:R-:W-:Y:S02]  /*183c0*/  FSEL R14, R14, -INF , !P3 ;  /* 0xff8000000e0e7808 */ /* 0x000fe40005800000 */
[----:B------:R-:W-:Y:S02]  /*183d0*/  ISETP.GE.AND P3, PT, R164, 0xa, PT ;  /* 0x0000000aa400780c */ /* 0x000fe40003f66270 */
[----:B------:R-:W-:Y:S02]  /*183e0*/  FSEL R128, R20, -INF , !P4 ;  /* 0xff80000014807808 */ /* 0x000fe40006000000 */
[----:B------:R-:W-:Y:S02]  /*183f0*/  ISETP.GT.AND P4, PT, R165, 0x9, !P3 ;  /* 0x00000009a500780c */ /* 0x000fe40005f84270 */
[----:B------:R-:W-:Y:S02]  /*18400*/  LOP3.LUT R16, R16, 0xfffdffff, RZ, 0xc0, !PT ;  /* 0xfffdffff10107812 */ /* 0x000fe400078ec0ff */
[----:B------:R-:W-:-:S02]  /*18410*/  ISETP.LT.OR P4, PT, R166, 0xa, P4 ;  /* 0x0000000aa600780c */ /* 0x000fc40002781670 */
[----:B0-----:R-:W-:Y:S01]  /*18420*/  IADD3 R168, R168, R6, RZ ;  /* 0x00000006a8a87210 */ /* 0x001fe20007ffe0ff */
[----:B------:R-:W-:Y:S01]  /*18430*/  IMAD.IADD R167, R167, 0x1, R6 ;  /* 0x00000001a7a77824 */ /* 0x000fe200078e0206 */
        /* <DEDUP_REMOVED lines=11> */
[----:B------:R-:W-:Y:S02]  /*184f0*/  ISETP.GT.AND P6, PT, R165, 0x18, !P6 ;  /* 0x00000018a500780c */ /* 0x000fe400077c4270 */
[----:B------:R-:W-:Y:S02]  /*18500*/  LOP3.LUT R16, R16, 0xfffeffff, RZ, 0xc0, !PT ;  /* 0xfffeffff10107812 */ /* 0x000fe400078ec0ff */
        /* <DEDUP_REMOVED lines=100> */
[----:B------:R-:W-:Y:S02]  /*18b50*/  ISETP.GT.AND P6, PT, R165, RZ, !P6 ;  /* 0x000000ffa500720c */ /* 0x000fe400077c4270 */
[----:B------:R-:W-:Y:S02]  /*18b60*/  LOP3.LUT R16, R16, 0xfffbffff, RZ, 0xc0, !PT ;  /* 0xfffbffff10107812 */ /* 0x000fe400078ec0ff */
[----:B------:R-:W-:-:S04]  /*18b70*/  ISETP.LT.OR P6, PT, R166, 0x1, P6 ;  /* 0x00000001a600780c */ /* 0x000fc800037c1670 */
[----:B-1----:R-:W-:Y:S02]  /*18b80*/  FSEL R169, R10, -INF , !P6 ;  /* 0xff8000000aa97808 */ /* 0x002fe40007000000 */
[----:B------:R-:W-:-:S13]  /*18b90*/  ISETP.GE.AND P6, PT, R164, 0x5a, PT ;  /* 0x0000005aa400780c */ /* 0x000fda0003fc6270 */
[----:B------:R-:W-:Y:S02]  /*18ba0*/  @P6 LOP3.LUT R16, R16, 0x40000, RZ, 0xfc, !PT ;  /* 0x0004000010106812 */ /* 0x000fe400078efcff */
[----:B------:R-:W-:-:S04]  /*18bb0*/  ISETP.GT.AND P6, PT, R165, 0x59, !P6 ;  /* 0x00000059a500780c */ /* 0x000fc800077c4270 */
[----:B------:R-:W-:-:S04]  /*18bc0*/  ISETP.LT.OR P6, PT, R166, 0x5a, P6 ;  /* 0x0000005aa600780c */ /* 0x000fc800037c1670 */
[----:B------:R-:W-:Y:S02]  /*18bd0*/  FSEL R163, R163, -INF , !P6 ;  /* 0xff800000a3a37808 */ /* 0x000fe40007000000 */
[----:B------:R-:W-:-:S13]  /*18be0*/  LOP3.LUT P6, RZ, R16, 0x80000, RZ, 0xc0, !PT ;  /* 0x0008000010ff7812 */ /* 0x000fda00078cc0ff */
[----:B------:R-:W-:Y:S05]  /*18bf0*/  @!P6 BRA `(.L_x_1779) ;  /* 0x000000000054e947 */ /* 0x000fea0003800000 */
        /* <DEDUP_REMOVED lines=12> */
.L_x_1781:
[----:B------:R-:W-:-:S05]  /*18cc0*/  IMAD.U32 R10, RZ, RZ, UR47 ;  /* 0x0000002fff0a7e24 */ /* 0x000fca000f8e00ff */
[----:B------:R-:W-:-:S13]  /*18cd0*/  ISETP.NE.AND P6, PT, R10, 0x1, PT ;  /* 0x000000010a00780c */ /* 0x000fda0003fc5270 */
[----:B------:R-:W0:Y:S02]  /*18ce0*/  @P6 LDC.64 R20, c[0x0][0x9e8] ;  /* 0x00027a00ff146b82 */ /* 0x000e240000000a00 */
[----:B0-----:R-:W-:-:S05]  /*18cf0*/  @P6 IMAD.HI.U32 R20, R6, R20, RZ ;  /* 0x0000001406146227 */ /* 0x001fca00078e00ff */
[----:B------:R-:W-:-:S07]  /*18d00*/  @P6 SHF.R.U32.HI R6, RZ, R21, R20 ;  /* 0x00000015ff066219 */ /* 0x000fce0000011614 */
.L_x_1782:
[----:B------:R-:W-:Y:S05]  /*18d10*/  BSYNC B2 ;  /* 0x0000000000027941 */ /* 0x000fea0003800000 */
.L_x_1780:
[----:B------:R-:W-:-:S05]  /*18d20*/  IMAD R5, R6, R10, R5 ;  /* 0x0000000a06057224 */ /* 0x000fca00078e0205 */
[----:B------:R-:W-:Y:S02]  /*18d30*/  VIMNMX R167, R167, R5, !PT ;  /* 0x00000005a7a77248 */ /* 0x000fe40007fe0100 */
[----:B------:R-:W-:-:S07]  /*18d40*/  VIADDMNMX R168, R5, R10, R168, PT ;  /* 0x0000000a05a87246 */ /* 0x000fce00038001a8 */
.L_x_1779:
[C---:B------:R-:W-:Y:S02]  /*18d50*/  LOP3.LUT P6, RZ, R16.reuse, 0x4000, RZ, 0xc0, !PT ;  /* 0x0000400010ff7812 */ /* 0x040fe400078cc0ff */
[----:B------:R-:W-:Y:S02]  /*18d60*/  ISETP.GT.AND P1, PT, R167, 0x1, !P1 ;  /* 0x00000001a700780c */ /* 0x000fe40004f24270 */
[----:B------:R-:W-:Y:S02]  /*18d70*/  LOP3.LUT R16, R16, 0xffdfffff, RZ, 0xc0, !PT ;  /* 0xffdfffff10107812 */ /* 0x000fe400078ec0ff */
[----:B------:R-:W-:Y:S02]  /*18d80*/  ISETP.LT.OR P1, PT, R168, 0x2, P1 ;  /* 0x00000002a800780c */ /* 0x000fe40000f21670 */
[----:B------:R-:W-:Y:S02]  /*18d90*/  @P0 LOP3.LUT R16, R16, 0x200000, RZ, 0xfc, !PT ;  /* 0x0020000010100812 */ /* 0x000fe400078efcff */
[----:B------:R-:W-:-:S02]  /*18da0*/  FSEL R15, R15, -INF , !P1 ;  /* 0xff8000000f0f7808 */ /* 0x000fc40004800000 */
[----:B------:R-:W-:Y:S02]  /*18db0*/  LOP3.LUT P1, RZ, R16, 0x20000, RZ, 0xc0, !PT ;  /* 0x0002000010ff7812 */ /* 0x000fe4000782c0ff */
[C---:B------:R-:W-:Y:S02]  /*18dc0*/  ISETP.GT.AND P2, PT, R167.reuse, 0x8, !P2 ;  /* 0x00000008a700780c */ /* 0x040fe40005744270 */
[----:B------:R-:W-:Y:S02]  /*18dd0*/  ISETP.GT.AND P1, PT, R167, 0x18, !P1 ;  /* 0x00000018a700780c */ /* 0x000fe40004f24270 */
[C---:B------:R-:W-:Y:S02]  /*18de0*/  ISETP.LT.OR P2, PT, R168.reuse, 0x9, P2 ;  /* 0x00000009a800780c */ /* 0x040fe40001741670 */
[----:B------:R-:W-:Y:S02]  /*18df0*/  ISETP.LT.OR P1, PT, R168, 0x19, P1 ;  /* 0x00000019a800780c */ /* 0x000fe40000f21670 */
[----:B------:R-:W-:-:S02]  /*18e00*/  FSEL R120, R120, -INF , !P2 ;  /* 0xff80000078787808 */ /* 0x000fc40005000000 */
[----:B------:R-:W-:Y:S02]  /*18e10*/  LOP3.LUT P2, RZ, R16, 0x10000, RZ, 0xc0, !PT ;  /* 0x0001000010ff7812 */ /* 0x000fe4000784c0ff */
[----:B------:R-:W-:Y:S02]  /*18e20*/  FSEL R130, R130, -INF , !P1 ;  /* 0xff80000082827808 */ /* 0x000fe40004800000 */
[----:B------:R-:W-:Y:S02]  /*18e30*/  ISETP.GT.AND P1, PT, R167, 0x19, !P2 ;  /* 0x00000019a700780c */ /* 0x000fe40005724270 */
[----:B------:R-:W-:Y:S02]  /*18e40*/  LOP3.LUT P0, RZ, R16, 0x8000, RZ, 0xc0, !PT ;  /* 0x0000800010ff7812 */ /* 0x000fe4000780c0ff */
        /* <DEDUP_REMOVED lines=13> */
[----:B------:R-:W-:-:S02]  /*18f20*/  LOP3.LUT P1, RZ, R16, 0x2000, RZ, 0xc0, !PT ;  /* 0x0000200010ff7812 */ /* 0x000fc4000782c0ff */
[----:B------:R-:W-:Y:S02]  /*18f30*/  FMNMX.FTZ R5, R123, R5, !PT ;  /* 0x000000057b057209 */ /* 0x000fe40007810000 */
        /* <DEDUP_REMOVED lines=31> */
[----:B------:R-:W-:Y:S02]  /*19130*/  ISETP.GT.AND P5, PT, R167, 0x11, !P5 ;  /* 0x00000011a700780c */ /* 0x000fe40006fa4270 */
[----:B------:R-:W-:Y:S02]  /*19140*/  FSEL R144, R144, -INF , !P1 ;  /* 0xff80000090907808 */ /* 0x000fe40004800000 */
[----:B------:R-:W-:Y:S02]  /*19150*/  LOP3.LUT P1, RZ, R16, 0x100, RZ, 0xc0, !PT ;  /* 0x0000010010ff7812 */ /* 0x000fe4000782c0ff */
[----:B------:R-:W-:-:S02]  /*19160*/  FMNMX.FTZ R5, R156, R5, !PT ;  /* 0x000000059c057209 */ /* 0x000fc40007810000 */
[----:B------:R-:W-:Y:S02]  /*19170*/  ISETP.GT.AND P1, PT, R167, 0x39, !P1 ;  /* 0x00000039a700780c */ /* 0x000fe40004f24270 */
[C---:B------:R-:W-:Y:S02]  /*19180*/  ISETP.LT.OR P5, PT, R168.reuse, 0x12, P5 ;  /* 0x00000012a800780c */ /* 0x040fe40002fa1670 */
[----:B------:R-:W-:Y:S02]  /*19190*/  ISETP.LT.OR P1, PT, R168, 0x3a, P1 ;  /* 0x0000003aa800780c */ /* 0x000fe40000f21670 */
[----:B------:R-:W-:Y:S02]  /*191a0*/  FMNMX.FTZ R5, R158, R5, !PT ;  /* 0x000000059e057209 */ /* 0x000fe40007810000 */
[----:B------:R-:W-:Y:S02]  /*191b0*/  FSEL R145, R145, -INF , !P1 ;  /* 0xff80000091917808 */ /* 0x000fe40004800000 */
[----:B------:R-:W-:-:S02]  /*191c0*/  FSEL R125, R125, -INF , !P5 ;  /* 0xff8000007d7d7808 */ /* 0x000fc40006800000 */
[C---:B------:R-:W-:Y:S02]  /*191d0*/  LOP3.LUT P1, RZ, R16.reuse, 0x80, RZ, 0xc0, !PT ;  /* 0x0000008010ff7812 */ /* 0x040fe4000782c0ff */
[----:B------:R-:W-:Y:S02]  /*191e0*/  LOP3.LUT P5, RZ, R16, 0x40, RZ, 0xc0, !PT ;  /* 0x0000004010ff7812 */ /* 0x000fe400078ac0ff */
[----:B------:R-:W-:Y:S02]  /*191f0*/  FMNMX.FTZ R5, R159, R5, !PT ;  /* 0x000000059f057209 */ /* 0x000fe40007810000 */
[C---:B------:R-:W-:Y:S02]  /*19200*/  ISETP.GT.AND P3, PT, R167.reuse, 0x9, !P3 ;  /* 0x00000009a700780c */ /* 0x040fe40005f64270 */
[C---:B------:R-:W-:Y:S02]  /*19210*/  ISETP.GT.AND P4, PT, R167.reuse, 0x10, !P4 ;  /* 0x00000010a700780c */ /* 0x040fe40006784270 */
[----:B------:R-:W-:-:S02]  /*19220*/  ISETP.GT.AND P1, PT, R167, 0x40, !P1 ;  /* 0x00000040a700780c */ /* 0x000fc40004f24270 */
[----:B------:R-:W-:Y:S02]  /*19230*/  ISETP.GT.AND P5, PT, R167, 0x41, !P5 ;  /* 0x00000041a700780c */ /* 0x000fe40006fa4270 */
[----:B------:R-:W-:Y:S02]  /*19240*/  FMNMX.FTZ R5, R162, R5, !PT ;  /* 0x00000005a2057209 */ /* 0x000fe40007810000 */
[C---:B------:R-:W-:Y:S02]  /*19250*/  ISETP.LT.OR P3, PT, R168.reuse, 0xa, P3 ;  /* 0x0000000aa800780c */ /* 0x040fe40001f61670 */
[C---:B------:R-:W-:Y:S02]  /*19260*/  ISETP.LT.OR P4, PT, R168.reuse, 0x11, P4 ;  /* 0x00000011a800780c */ /* 0x040fe40002781670 */
[----:B------:R-:W-:Y:S02]  /*19270*/  ISETP.LT.OR P1, PT, R168, 0x41, P1 ;  /* 0x00000041a800780c */ /* 0x000fe40000f21670 */
[----:B------:R-:W-:-:S02]  /*19280*/  FMNMX.FTZ R5, R163, R5, !PT ;  /* 0x00000005a3057209 */ /* 0x000fc40007810000 */
[----:B------:R-:W-:Y:S02]  /*19290*/  LOP3.LUT P0, RZ, R16, 0x1, RZ, 0xc0, !PT ;  /* 0x0000000110ff7812 */ /* 0x000fe4000780c0ff */
[----:B------:R-:W-:Y:S01]  /*192a0*/  FSEL R121, R121, -INF , !P3 ;  /* 0xff80000079797808 */ /* 0x000fe20005800000 */
[----:B------:R-:W0:Y:S01]  /*192b0*/  SHFL.BFLY PT, R6, R5, 0x2, 0x1f ;  /* 0x0c401f0005067f89 */ /* 0x000e2200000e0000 */
[----:B------:R-:W-:Y:S02]  /*192c0*/  FSEL R124, R124, -INF , !P4 ;  /* 0xff8000007c7c7808 */ /* 0x000fe40006000000 */
[----:B------:R-:W-:Y:S02]  /*192d0*/  FSEL R149, R149, -INF , !P1 ;  /* 0xff80000095957808 */ /* 0x000fe40004800000 */
[C---:B------:R-:W-:Y:S02]  /*192e0*/  LOP3.LUT P4, RZ, R16.reuse, 0x20, RZ, 0xc0, !PT ;  /* 0x0000002010ff7812 */ /* 0x040fe4000788c0ff */
[----:B------:R-:W-:-:S02]  /*192f0*/  LOP3.LUT P6, RZ, R16, 0x10, RZ, 0xc0, !PT ;  /* 0x0000001010ff7812 */ /* 0x000fc400078cc0ff */
[C---:B------:R-:W-:Y:S02]  /*19300*/  LOP3.LUT P3, RZ, R16.reuse, 0x8, RZ, 0xc0, !PT ;  /* 0x0000000810ff7812 */ /* 0x040fe4000786c0ff */
[C---:B------:R-:W-:Y:S02]  /*19310*/  LOP3.LUT P2, RZ, R16.reuse, 0x4, RZ, 0xc0, !PT ;  /* 0x0000000410ff7812 */ /* 0x040fe4000784c0ff */
[C---:B------:R-:W-:Y:S02]  /*19320*/  LOP3.LUT P1, RZ, R16.reuse, 0x2, RZ, 0xc0, !PT ;  /* 0x0000000210ff7812 */ /* 0x040fe4000782c0ff */
[----:B------:R-:W-:Y:S02]  /*19330*/  LOP3.LUT R16, R16, 0xff7fffff, RZ, 0xc0, !PT ;  /* 0xff7fffff10107812 */ /* 0x000fe400078ec0ff */
[----:B------:R-:W-:Y:S02]  /*19340*/  ISETP.GT.AND P0, PT, R167, RZ, !P0 ;  /* 0x000000ffa700720c */ /* 0x000fe40004704270 */
[----:B------:R-:W-:-:S02]  /*19350*/  @P5 LOP3.LUT R16, R16, 0x800000, RZ, 0xfc, !PT ;  /* 0x0080000010105812 */ /* 0x000fc400078efcff */
[----:B------:R-:W-:Y:S02]  /*19360*/  ISETP.LT.OR P0, PT, R168, 0x1, P0 ;  /* 0x00000001a800780c */ /* 0x000fe40000701670 */
[----:B------:R-:W-:Y:S02]  /*19370*/  LOP3.LUT P5, RZ, R16, 0x40000, RZ, 0xc0, !PT ;  /* 0x0004000010ff7812 */ /* 0x000fe400078ac0ff */
[----:B------:R-:W-:Y:S02]  /*19380*/  FSEL R20, R11, -INF , !P0 ;  /* 0xff8000000b147808 */ /* 0x000fe40004000000 */
[----:B------:R-:W-:Y:S02]  /*19390*/  ISETP.GT.AND P5, PT, R167, 0x59, !P5 ;  /* 0x00000059a700780c */ /* 0x000fe40006fa4270 */
[----:B------:R-:W-:Y:S02]  /*193a0*/  FMNMX.FTZ R11, R20, R0, !PT ;  /* 0x00000000140b7209 */ /* 0x000fe40007810000 */
[----:B------:R-:W-:-:S02]  /*193b0*/  LOP3.LUT R16, R16, 0xfffffffd, RZ, 0xc0, !PT ;  /* 0xfffffffd10107812 */ /* 0x000fc400078ec0ff */
[----:B------:R-:W-:Y:S02]  /*193c0*/  FMNMX.FTZ R11, R15, R11, !PT ;  /* 0x0000000b0f0b7209 */ /* 0x000fe40007810000 */
[----:B0-----:R-:W-:Y:S02]  /*193d0*/  FMNMX.FTZ R6, R5, R6, !PT ;  /* 0x0000000605067209 */ /* 0x001fe40007810000 */
[----:B------:R-:W-:Y:S02]  /*193e0*/  FMNMX.FTZ R11, R120, R11, !PT ;  /* 0x0000000b780b7209 */ /* 0x000fe40007810000 */
[----:B------:R-:W-:Y:S01]  /*193f0*/  ISETP.GT.AND P4, PT, R167, 0x48, !P4 ;  /* 0x00000048a700780c */ /* 0x000fe20006784270 */
[----:B------:R-:W0:Y:S01]  /*19400*/  SHFL.BFLY PT, R10, R6, 0x1, 0x1f ;  /* 0x0c201f00060a7f89 */ /* 0x000e2200000e0000 */
[----:B------:R-:W-:Y:S02]  /*19410*/  @P5 LOP3.LUT R16, R16, 0x2, RZ, 0xfc, !PT ;  /* 0x0000000210105812 */ /* 0x000fe400078efcff */
[----:B------:R-:W-:-:S02]  /*19420*/  FMNMX.FTZ R11, R121, R11, !PT ;  /* 0x0000000b790b7209 */ /* 0x000fc40007810000 */
[----:B------:R-:W-:Y:S02]  /*19430*/  LOP3.LUT P5, RZ, R16, 0x800000, RZ, 0xc0, !PT ;  /* 0x0080000010ff7812 */ /* 0x000fe400078ac0ff */
[----:B------:R-:W-:Y:S02]  /*19440*/  FMNMX.FTZ R11, R124, R11, !PT ;  /* 0x0000000b7c0b7209 */ /* 0x000fe40007810000 */
[----:B------:R-:W-:Y:S02]  /*19450*/  ISETP.LT.OR P5, PT, R168, 0x42, P5 ;  /* 0x00000042a800780c */ /* 0x000fe40002fa1670 */
[----:B------:R-:W-:Y:S02]  /*19460*/  FMNMX.FTZ R11, R125, R11, !PT ;  /* 0x0000000b7d0b7209 */ /* 0x000fe40007810000 */
[----:B------:R-:W-:Y:S02]  /*19470*/  LOP3.LUT R16, R16, 0xfffffff7, RZ, 0xc0, !PT ;  /* 0xfffffff710107812 */ /* 0x000fe400078ec0ff */
[----:B------:R-:W-:-:S02]  /*19480*/  FMNMX.FTZ R11, R130, R11, !PT ;  /* 0x0000000b820b7209 */ /* 0x000fc40007810000 */
[----:B------:R-:W-:Y:S02]  /*19490*/  ISETP.LT.OR P4, PT, R168, 0x49, P4 ;  /* 0x00000049a800780c */ /* 0x000fe40002781670 */
[----:B------:R-:W-:Y:S02]  /*194a0*/  FMNMX.FTZ R11, R131, R11, !PT ;  /* 0x0000000b830b7209 */ /* 0x000fe40007810000 */
[----:B------:R-:W-:Y:S02]  /*194b0*/  ISETP.GT.AND P6, PT, R167, 0x49, !P6 ;  /* 0x00000049a700780c */ /* 0x000fe400077c4270 */
[----:B------:R-:W-:Y:S02]  /*194c0*/  FMNMX.FTZ R11, R134, R11, !PT ;  /* 0x0000000b860b7209 */ /* 0x000fe40007810000 */
[----:B------:R-:W-:Y:S02]  /*194d0*/  @P5 LOP3.LUT R16, R16, 0x8, RZ, 0xfc, !PT ;  /* 0x0000000810105812 */ /* 0x000fe400078efcff */
[----:B------:R-:W-:-:S02]  /*194e0*/  FMNMX.FTZ R11, R135, R11, !PT ;  /* 0x0000000b870b7209 */ /* 0x000fc40007810000 */
[C---:B------:R-:W-:Y:S02]  /*194f0*/  LOP3.LUT P5, RZ, R16.reuse, 0x2, RZ, 0xc0, !PT ;  /* 0x0000000210ff7812 */ /* 0x040fe400078ac0ff */
[----:B------:R-:W-:Y:S02]  /*19500*/  LOP3.LUT R16, R16, 0xfffffffb, RZ, 0xc0, !PT ;  /* 0xfffffffb10107812 */ /* 0x000fe400078ec0ff */
[----:B0-----:R-:W-:Y:S02]  /*19510*/  FMNMX.FTZ R10, R6, R10, !PT ;  /* 0x0000000a060a7209 */ /* 0x001fe40007810000 */
[----:B------:R-:W-:Y:S02]  /*19520*/  FMNMX.FTZ R11, R138, R11, !PT ;  /* 0x0000000b8a0b7209 */ /* 0x000fe40007810000 */
[----:B------:R-:W-:Y:S02]  /*19530*/  @P4 LOP3.LUT R16, R16, 0x4, RZ, 0xfc, !PT ;  /* 0x0000000410104812 */ /* 0x000fe400078efcff */
[----:B------:R-:W-:-:S02]  /*19540*/  ISETP.LT.OR P4, PT, R168, 0x4a, P6 ;  /* 0x0000004aa800780c */ /* 0x000fc40003781670 */
[C---:B------:R-:W-:Y:S02]  /*19550*/  FSETP.NEU.FTZ.AND P6, PT, R10.reuse, -INF , PT ;  /* 0xff8000000a00780b */ /* 0x040fe40003fdd000 */
[----:B------:R-:W-:Y:S02]  /*19560*/  FMNMX.FTZ R11, R139, R11, !PT ;  /* 0x0000000b8b0b7209 */ /* 0x000fe40007810000 */
[----:B------:R-:W-:Y:S02]  /*19570*/  FSEL R5, R10, RZ, P6 ;  /* 0x000000ff0a057208 */ /* 0x000fe40003000000 */
[----:B------:R-:W-:Y:S02]  /*19580*/  FMNMX.FTZ R11, R142, R11, !PT ;  /* 0x0000000b8e0b7209 */ /* 0x000fe40007810000 */
[----:B------:R-:W-:Y:S01]  /*19590*/  LOP3.LUT R16, R16, 0xffbfffff, RZ, 0xc0, !PT ;  /* 0xffbfffff10107812 */ /* 0x000fe200078ec0ff */
[----:B------:R-:W-:Y:S01]  /*195a0*/  FADD.FTZ R3, -R5, R3 ;  /* 0x0000000305037221 */ /* 0x000fe20000010100 */
[----:B------:R-:W-:Y:S01]  /*195b0*/  FMNMX.FTZ R11, R143, R11, !PT ;  /* 0x0000000b8f0b7209 */ /* 0x000fe20007810000 */
[----:B------:R-:W-:Y:S01]  /*195c0*/  IMAD.U32 R5, RZ, RZ, UR54 ;  /* 0x00000036ff057e24 */ /* 0x000fe2000f8e00ff */
[----:B------:R-:W-:-:S02]  /*195d0*/  @P4 LOP3.LUT R16, R16, 0x400000, RZ, 0xfc, !PT ;  /* 0x0040000010104812 */ /* 0x000fc400078efcff */
[----:B------:R-:W-:Y:S01]  /*195e0*/  FMNMX.FTZ R11, R144, R11, !PT ;  /* 0x0000000b900b7209 */ /* 0x000fe20007810000 */
[-C--:B------:R-:W-:Y:S01]  /*195f0*/  FMUL.FTZ R6, R10, R5.reuse ;  /* 0x000000050a067220 */ /* 0x080fe20000410000 */
[----:B------:R-:W-:Y:S01]  /*19600*/  LOP3.LUT P4, RZ, R16, 0x8, RZ, 0xc0, !PT ;  /* 0x0000000810ff7812 */ /* 0x000fe2000788c0ff */
[----:B------:R-:W-:Y:S01]  /*19610*/  FMUL.FTZ R3, R3, R5 ;  /* 0x0000000503037220 */ /* 0x000fe20000410000 */
[----:B------:R-:W-:Y:S02]  /*19620*/  FMNMX.FTZ R11, R145, R11, !PT ;  /* 0x0000000b910b7209 */ /* 0x000fe40007810000 */
[----:B------:R-:W-:Y:S02]  /*19630*/  FSEL R6, R6, RZ, P6 ;  /* 0x000000ff06067208 */ /* 0x000fe40003000000 */
[----:B------:R-:W-:Y:S02]  /*19640*/  LOP3.LUT P6, RZ, R16, 0x4, RZ, 0xc0, !PT ;  /* 0x0000000410ff7812 */ /* 0x000fe400078cc0ff */
[----:B------:R-:W-:Y:S01]  /*19650*/  FSEL R148, R148, -INF , !P4 ;  /* 0xff80000094947808 */ /* 0x000fe20006000000 */
[--C-:B------:R-:W-:Y:S01]  /*19660*/  FFMA.FTZ R14, R14, R5, -R6.reuse ;  /* 0x000000050e0e7223 */ /* 0x100fe20000010806 */
[----:B------:R-:W-:Y:S01]  /*19670*/  FMNMX.FTZ R11, R149, R11, !PT ;  /* 0x0000000b950b7209 */ /* 0x000fe20007810000 */
[-CC-:B------:R-:W-:Y:S01]  /*19680*/  FFMA.FTZ R169, R169, R5.reuse, -R6.reuse ;  /* 0x00000005a9a97223 */ /* 0x180fe20000010806 */
[----:B------:R-:W-:Y:S01]  /*19690*/  ISETP.GT.AND P3, PT, R167, 0x50, !P3 ;  /* 0x00000050a700780c */ /* 0x000fe20005f64270 */
[----:B------:R0:W-:Y:S01]  /*196a0*/  MUFU.EX2 R188, R14 ;  /* 0x0000000e00bc7308 */ /* 0x0001e20000000800 */
[----:B------:R-:W-:Y:S01]  /*196b0*/  LOP3.LUT P4, RZ, R16, 0x400000, RZ, 0xc0, !PT ;  /* 0x0040000010ff7812 */ /* 0x000fe2000788c0ff */
[-CC-:B------:R-:W-:Y:S01]  /*196c0*/  FFMA.FTZ R128, R128, R5.reuse, -R6.reuse ;  /* 0x0000000580807223 */ /* 0x180fe20000010806 */
[----:B------:R-:W-:Y:S01]  /*196d0*/  FSEL R151, R151, -INF , !P6 ;  /* 0xff80000097977808 */ /* 0x000fe20007000000 */
[--C-:B------:R-:W-:Y:S01]  /*196e0*/  FFMA.FTZ R129, R129, R5, -R6.reuse ;  /* 0x0000000581817223 */ /* 0x100fe20000010806 */
[----:B------:R-:W-:Y:S01]  /*196f0*/  FMNMX.FTZ R11, R148, R11, !PT ;  /* 0x0000000b940b7209 */ /* 0x000fe20007810000 */
[-CC-:B------:R-:W-:Y:S01]  /*19700*/  FFMA.FTZ R122, R122, R5.reuse, -R6.reuse ;  /* 0x000000057a7a7223 */ /* 0x180fe20000010806 */
[----:B------:R-:W-:Y:S01]  /*19710*/  ISETP.GT.AND P2, PT, R167, 0x51, !P2 ;  /* 0x00000051a700780c */ /* 0x000fe20005744270 */
[-CC-:B------:R-:W-:Y:S01]  /*19720*/  FFMA.FTZ R123, R123, R5.reuse, -R6.reuse ;  /* 0x000000057b7b7223 */ /* 0x180fe20000010806 */
[----:B------:R-:W-:Y:S01]  /*19730*/  ISETP.LT.OR P3, PT, R168, 0x51, P3 ;  /* 0x00000051a800780c */ /* 0x000fe20001f61670 */
        /* <DEDUP_REMOVED lines=25> */
[----:B------:R-:W-:Y:S01]  /*198d0*/  FSEL R161, R161, -INF , !P5 ;  /* 0xff800000a1a17808 */ /* 0x000fe20006800000 */
[--C-:B------:R-:W-:Y:S01]  /*198e0*/  FFMA.FTZ R156, R156, R5, -R6.reuse ;  /* 0x000000059c9c7223 */ /* 0x100fe20000010806 */
[----:B------:R-:W-:Y:S01]  /*198f0*/  FMNMX.FTZ R11, R160, R11, !PT ;  /* 0x0000000ba00b7209 */ /* 0x000fe20007810000 */
[-CC-:B------:R-:W-:Y:S01]  /*19900*/  FFMA.FTZ R158, R158, R5.reuse, -R6.reuse ;  /* 0x000000059e9e7223 */ /* 0x180fe20000010806 */
[-CC-:B------:R-:W-:Y:S01]  /*19910*/  FFMA.FTZ R159, R159, R5.reuse, -R6.reuse ;  /* 0x000000059f9f7223 */ /* 0x180fe20000010806 */
[--C-:B------:R-:W-:Y:S01]  /*19920*/  FFMA.FTZ R162, R162, R5, -R6.reuse ;  /* 0x00000005a2a27223 */ /* 0x100fe20000010806 */
[----:B------:R-:W-:Y:S01]  /*19930*/  FMNMX.FTZ R11, R161, R11, !PT ;  /* 0x0000000ba10b7209 */ /* 0x000fe20007810000 */
[----:B------:R-:W-:Y:S01]  /*19940*/  FFMA.FTZ R6, R163, R5, -R6 ;  /* 0x00000005a3067223 */ /* 0x000fe20000010806 */
[----:B------:R-:W-:Y:S01]  /*19950*/  MUFU.EX2 R169, R169 ;  /* 0x000000a900a97308 */ /* 0x000fe20000000800 */
[----:B------:R-:W-:-:S02]  /*19960*/  LOP3.LUT P0, RZ, R16, 0x200000, RZ, 0xc0, !PT ;  /* 0x0020000010ff7812 */ /* 0x000fc4000780c0ff */
[----:B------:R-:W0:Y:S05]  /*19970*/  SHFL.BFLY PT, R21, R11, 0x2, 0x1f ;  /* 0x0c401f000b157f89 */ /* 0x000e2a00000e0000 */
[----:B------:R-:W-:Y:S08]  /*19980*/  MUFU.EX2 R170, R6 ;  /* 0x0000000600aa7308 */ /* 0x000ff00000000800 */
[----:B------:R-:W-:Y:S08]  /*19990*/  MUFU.EX2 R128, R128 ;  /* 0x0000008000807308 */ /* 0x000ff00000000800 */
[----:B------:R-:W-:Y:S01]  /*199a0*/  MUFU.EX2 R129, R129 ;  /* 0x0000008100817308 */ /* 0x000fe20000000800 */
[----:B0-----:R-:W-:-:S05]  /*199b0*/  FMNMX.FTZ R14, R11, R21, !PT ;  /* 0x000000150b0e7209 */ /* 0x001fca0007810000 */
[----:B------:R-:W0:Y:S02]  /*199c0*/  SHFL.BFLY PT, R11, R14, 0x1, 0x1f ;  /* 0x0c201f000e0b7f89 */ /* 0x000e2400000e0000 */
[----:B------:R-:W-:Y:S08]  /*199d0*/  MUFU.EX2 R122, R122 ;  /* 0x0000007a007a7308 */ /* 0x000ff00000000800 */
[----:B------:R-:W-:Y:S08]  /*199e0*/  MUFU.EX2 R123, R123 ;  /* 0x0000007b007b7308 */ /* 0x000ff00000000800 */
[----:B------:R-:W-:Y:S01]  /*199f0*/  MUFU.EX2 R126, R126 ;  /* 0x0000007e007e7308 */ /* 0x000fe20000000800 */
[----:B0-----:R-:W-:-:S07]  /*19a00*/  FMNMX.FTZ R14, R14, R11, !PT ;  /* 0x0000000b0e0e7209 */ /* 0x001fce0007810000 */
[----:B------:R-:W-:Y:S01]  /*19a10*/  MUFU.EX2 R127, R127 ;  /* 0x0000007f007f7308 */ /* 0x000fe20000000800 */
[C---:B------:R-:W-:Y:S01]  /*19a20*/  FSETP.NEU.FTZ.AND P1, PT, R14.reuse, -INF , PT ;  /* 0xff8000000e00780b */ /* 0x040fe20003f3d000 */
[----:B------:R-:W-:-:S03]  /*19a30*/  FMUL.FTZ R164, R14, R5 ;  /* 0x000000050ea47220 */ /* 0x000fc60000410000 */
[----:B------:R-:W-:-:S03]  /*19a40*/  FSEL R11, R14, RZ, P1 ;  /* 0x000000ff0e0b7208 */ /* 0x000fc60000800000 */
[----:B------:R-:W-:Y:S01]  /*19a50*/  MUFU.EX2 R132, R132 ;  /* 0x0000008400847308 */ /* 0x000fe20000000800 */
[----:B------:R-:W-:Y:S01]  /*19a60*/  FSEL R164, R164, RZ, P1 ;  /* 0x000000ffa4a47208 */ /* 0x000fe20000800000 */
[----:B------:R-:W-:-:S04]  /*19a70*/  FADD.FTZ R0, -R11, R0 ;  /* 0x000000000b007221 */ /* 0x000fc80000010100 */
[-CC-:B------:R-:W-:Y:S01]  /*19a80*/  FFMA.FTZ R20, R20, R5.reuse, -R164.reuse ;  /* 0x0000000514147223 */ /* 0x180fe200000108a4 */
[-CC-:B------:R-:W-:Y:S01]  /*19a90*/  FFMA.FTZ R15, R15, R5.reuse, -R164.reuse ;  /* 0x000000050f0f7223 */ /* 0x180fe200000108a4 */
[-C--:B------:R-:W-:Y:S01]  /*19aa0*/  FMUL.FTZ R0, R0, R5.reuse ;  /* 0x0000000500007220 */ /* 0x080fe20000410000 */
        /* <DEDUP_REMOVED lines=27> */
[----:B------:R-:W-:-:S02]  /*19c60*/  FFMA.FTZ R161, R161, R5, -R164 ;  /* 0x00000005a1a17223 */ /* 0x000fc400000108a4 */
[----:B------:R-:W-:-:S03]  /*19c70*/  FADD.FTZ R0, R128, R0 ;  /* 0x0000000080007221 */ /* 0x000fc60000010000 */
[----:B------:R-:W1:Y:S01]  /*19c80*/  MUFU.EX2 R120, R120 ;  /* 0x0000007800787308 */ /* 0x000e620000000800 */
[----:B--2---:R-:W-:Y:S01]  /*19c90*/  FFMA.FTZ R7, R6, R7, R20 ;  /* 0x0000000706077223 */ /* 0x004fe20000010014 */
        /* <DEDUP_REMOVED lines=75> */
[----:B-1----:R-:W-:-:S04]  /*1a150*/  FADD.FTZ R0, R162, R0 ;  /* 0x00000000a2007221 */ /* 0x002fc80000010000 */
[----:B------:R-:W-:Y:S01]  /*1a160*/  FADD.FTZ R8, R170, R0 ;  /* 0x00000000aa087221 */ /* 0x000fe20000010000 */
[----:B--2---:R-:W-:-:S04]  /*1a170*/  FADD.FTZ R3, R160, R3 ;  /* 0x00000003a0037221 */ /* 0x004fc80000010000 */
[----:B0-----:R-:W-:Y:S01]  /*1a180*/  FADD.FTZ R7, R161, R3 ;  /* 0x00000003a1077221 */ /* 0x001fe20000010000 */
[----:B------:R-:W-:Y:S06]  /*1a190*/  @!P0 BRA `(.L_x_1783) ;  /* 0x0000000000048947 */ /* 0x000fec0003800000 */
[----:B------:R-:W-:Y:S01]  /*1a1a0*/  BPT.TRAP 0x1 ;  /* 0x000000040000795c */ /* 0x000fe20000300000 */
.L_x_1783:
[----:B------:R-:W-:Y:S01]  /*1a1b0*/  ISETP.GT.AND P1, PT, R4, R228, PT ;  /* 0x000000e40400720c */ /* 0x000fe20003f24270 */
[----:B------:R-:W-:Y:S01]  /*1a1c0*/  VIADD R13, R13, 0x30860 ;  /* 0x000308600d0d7836 */ /* 0x000fe20000000000 */
[----:B------:R-:W-:Y:S01]  /*1a1d0*/  F2FP.F16.F32.PACK_AB R188, R188, R169 ;  /* 0x000000a9bcbc723e */ /* 0x000fe200000000ff */
[----:B------:R-:W-:Y:S01]  /*1a1e0*/  IMAD.MOV.U32 R0, RZ, RZ, R14 ;  /* 0x000000ffff007224 */ /* 0x000fe200078e000e */
[----:B------:R-:W-:Y:S01]  /*1a1f0*/  F2FP.F16.F32.PACK_AB R189, R15, R20 ;  /* 0x000000140fbd723e */ /* 0x000fe200000000ff */
[----:B------:R-:W-:Y:S01]  /*1a200*/  IMAD.MOV.U32 R3, RZ, RZ, R10 ;  /* 0x000000ffff037224 */ /* 0x000fe200078e000a */
[----:B------:R-:W-:Y:S01]  /*1a210*/  PRMT R13, R204, 0x654, R13 ;  /* 0x00000654cc0d7816 */ /* 0x000fe2000000000d */
[----:B------:R-:W-:Y:S01]  /*1a220*/  IMAD.MOV.U32 R198, RZ, RZ, R12 ;  /* 0x000000ffffc67224 */ /* 0x000fe200078e000c */
[----:B------:R-:W-:Y:S01]  /*1a230*/  F2FP.F16.F32.PACK_AB R190, R129, R128 ;  /* 0x0000008081be723e */ /* 0x000fe200000000ff */
[----:B------:R-:W-:Y:S01]  /*1a240*/  IMAD.MOV.U32 R193, RZ, RZ, R9 ;  /* 0x000000ffffc17224 */ /* 0x000fe200078e0009 */
[----:B------:R0:W-:Y:S01]  /*1a250*/  SYNCS.ARRIVE.TRANS64.RED.A1T0 RZ, [R13+URZ], RZ ;  /* 0x000000ff0dff79a7 */ /* 0x0001e2000810043f */
        /* <DEDUP_REMOVED lines=21> */
[----:B------:R-:W-:Y:S01]  /*1a3b0*/  IADD3 R4, R4, -0x1, RZ ;  /* 0xffffffff04047810 */ /* 0x000fe20007ffe0ff */
[----:B0-----:R-:W-:Y:S06]  /*1a3c0*/  @P1 BRA `(.L_x_1784) ;  /* 0xffffffc000cc1947 */ /* 0x001fec000383ffff */
[----:B------:R-:W-:Y:S05]  /*1a3d0*/  BSYNC B0 ;  /* 0x0000000000007941 */ /* 0x000fea0003800000 */
.L_x_1763:
[----:B------:R-:W-:Y:S01]  /*1a3e0*/  IMAD.MOV.U32 R0, RZ, RZ, R14 ;  /* 0x000000ffff007224 */ /* 0x000fe200078e000e */
[----:B------:R-:W-:Y:S01]  /*1a3f0*/  MOV R3, R10 ;  /* 0x0000000a00037202 */ /* 0x000fe20000000f00 */
[----:B------:R-:W-:Y:S02]  /*1a400*/  IMAD.MOV.U32 R193, RZ, RZ, R9 ;  /* 0x000000ffffc17224 */ /* 0x000fe400078e0009 */
[----:B------:R-:W-:-:S07]  /*1a410*/  IMAD.MOV.U32 R198, RZ, RZ, R12 ;  /* 0x000000ffffc67224 */ /* 0x000fce00078e000c */
.L_x_1762:
[----:B------:R-:W-:Y:S05]  /*1a420*/  BSYNC B1 ;  /* 0x0000000000017941 */ /* 0x000fea0003800000 */
.L_x_1761:
[----:B------:R-:W2:Y:S01]  /*1a430*/  LDL R10, [R1+0x38] ;  /* 0x00003800010a7983 */ /* 0x000ea20000100800 */
[----:B------:R-:W0:Y:S01]  /*1a440*/  LDC R9, c[0x0][0x448] ;  /* 0x00011200ff097b82 */ /* 0x000e220000000800 */
[----:B------:R-:W-:Y:S01]  /*1a450*/  LOP3.LUT R16, R16, 0xfff7ffff, RZ, 0xc0, !PT ;  /* 0xfff7ffff10107812 */ /* 0x000fe200078ec0ff */
[----:B------:R-:W-:-:S06]  /*1a460*/  ULDC UR4, c[0x0][0x9dc] ;  /* 0x0002770000047ab9 */ /* 0x000fcc0000000800 */
[----:B------:R-:W1:Y:S01]  /*1a470*/  LDC R14, c[0x0][0x9e4] ;  /* 0x00027900ff0e7b82 */ /* 0x000e620000000800 */
[----:B0-----:R-:W-:-:S13]  /*1a480*/  ISETP.NE.AND P1, PT, R9, 0x1, PT ;  /* 0x000000010900780c */ /* 0x001fda0003f25270 */
[----:B------:R-:W0:Y:S01]  /*1a490*/  @P1 LDC R12, c[0x0][0x44c] ;  /* 0x00011300ff0c1b82 */ /* 0x000e220000000800 */
[----:B------:R-:W-:-:S04]  /*1a4a0*/  @P1 LOP3.LUT R16, R16, 0x80000, RZ, 0xfc, !PT ;  /* 0x0008000010101812 */ /* 0x000fc800078efcff */
[----:B------:R-:W-:-:S03]  /*1a4b0*/  LOP3.LUT R16, R16, 0xffefffff, RZ, 0xc0, !PT ;  /* 0xffefffff10107812 */ /* 0x000fc600078ec0ff */
[----:B------:R-:W3:Y:S01]  /*1a4c0*/  @P1 LDC R9, c[0x0][0x450] ;  /* 0x00011400ff091b82 */ /* 0x000ee20000000800 */
[----:B--2---:R-:W-:-:S04]  /*1a4d0*/  VIADD R10, R10, 0x7f ;  /* 0x0000007f0a0a7836 */ /* 0x004fc80000000000 */
[----:B0-----:R-:W-:-:S05]  /*1a4e0*/  @P1 IMAD.HI.U32 R12, R10, R12, RZ ;  /* 0x0000000c0a0c1227 */ /* 0x001fca00078e00ff */
[----:B---3--:R-:W-:Y:S02]  /*1a4f0*/  @P1 SHF.R.U32.HI R10, RZ, R9, R12 ;  /* 0x00000009ff0a1219 */ /* 0x008fe4000001160c */
[----:B-1----:R-:W-:Y:S02]  /*1a500*/  ISETP.GE.AND P1, PT, R14, 0x1, PT ;  /* 0x000000010e00780c */ /* 0x002fe40003f26270 */
[----:B------:R-:W-:-:S05]  /*1a510*/  IADD3 R9, R200, 0x1, -R199 ;  /* 0x00000001c8097810 */ /* 0x000fca0007ffe8c7 */
[----:B------:R-:W-:-:S04]  /*1a520*/  IMAD.IADD R10, R9, 0x1, R10 ;  /* 0x00000001090a7824 */ /* 0x000fc800078e020a */
[----:B------:R-:W-:Y:S02]  /*1a530*/  VIADD R9, R10, -UR4 ;  /* 0x800000040a097c36 */ /* 0x000fe40008000000 */
[----:B------:R-:W-:Y:S01]  /*1a540*/  @P1 LOP3.LUT R16, R16, 0x100000, RZ, 0xfc, !PT ;  /* 0x0010000010101812 */ /* 0x000fe200078efcff */
        /* <DEDUP_REMOVED lines=11> */
.L_x_1787:
[----:B------:R-:W-:-:S13]  /*1a600*/  ISETP.NE.AND P1, PT, R14, 0x1, PT ;  /* 0x000000010e00780c */ /* 0x000fda0003f25270 */
[----:B------:R-:W0:Y:S02]  /*1a610*/  @P1 LDC.64 R12, c[0x0][0x9e8] ;  /* 0x00027a00ff0c1b82 */ /* 0x000e240000000a00 */
[----:B0-----:R-:W-:-:S05]  /*1a620*/  @P1 IMAD.HI.U32 R12, R10, R12, RZ ;  /* 0x0000000c0a0c1227 */ /* 0x001fca00078e00ff */
[----:B------:R-:W-:-:S07]  /*1a630*/  @P1 SHF.R.U32.HI R10, RZ, R13, R12 ;  /* 0x0000000dff0a1219 */ /* 0x000fce000001160c */
.L_x_1788:
[----:B------:R-:W-:Y:S05]  /*1a640*/  BSYNC B0 ;  /* 0x0000000000007941 */ /* 0x000fea0003800000 */
.L_x_1786:
[----:B------:R-:W-:-:S05]  /*1a650*/  IMAD R10, R10, R14, RZ ;  /* 0x0000000e0a0a7224 */ /* 0x000fca00078e02ff */
[----:B------:R-:W-:-:S07]  /*1a660*/  VIMNMX R9, R9, R10, !PT ;  /* 0x0000000a09097248 */ /* 0x000fce0007fe0100 */
.L_x_1785:
[----:B------:R-:W2:Y:S01]  /*1a670*/  LDL R12, [R1+0x44] ;  /* 0x00004400010c7983 */ /* 0x000ea20000100800 */
[----:B------:R-:W-:Y:S01]  /*1a680*/  IADD3 R9, R9, 0x5f, RZ ;  /* 0x0000005f09097810 */ /* 0x000fe20007ffe0ff */
[----:B------:R-:W-:Y:S04]  /*1a690*/  BSSY B0, `(.L_x_1789) ;  /* 0x00002a1000007945 */ /* 0x000fe80003800000 */
[----:B------:R-:W-:-:S05]  /*1a6a0*/  IMAD.HI R9, R9, 0x2aaaaaab, RZ ;  /* 0x2aaaaaab09097827 */ /* 0x000fca00078e02ff */
[----:B------:R-:W-:-:S04]  /*1a6b0*/  SHF.R.U32.HI R10, RZ, 0x1f, R9 ;  /* 0x0000001fff0a7819 */ /* 0x000fc80000011609 */
[----:B------:R-:W-:-:S04]  /*1a6c0*/  LEA.HI.SX32 R10, R9, R10, 0x1c ;  /* 0x0000000a090a7211 */ /* 0x000fc800078fe2ff */
[----:B--2---:R-:W-:-:S04]  /*1a6d0*/  VIMNMX R228, R12, R10, !PT ;  /* 0x0000000a0ce47248 */ /* 0x004fc80007fe0100 */
[----:B------:R-:W-:-:S13]  /*1a6e0*/  ISETP.GE.AND P1, PT, R4, R228, PT ;  /* 0x000000e40400720c */ /* 0x000fda0003f26270 */
[----:B------:R-:W-:Y:S05]  /*1a6f0*/  @!P1 BRA `(.L_x_1790) ;  /* 0x0000002800689947 */ /* 0x000fea0003800000 */
[----:B------:R-:W-:Y:S01]  /*1a700*/  BSSY B1, `(.L_x_1791) ;  /* 0x0000298000017945 */ /* 0x000fe20003800000 */
[----:B------:R-:W-:Y:S02]  /*1a710*/  IMAD.MOV.U32 R12, RZ, RZ, R4 ;  /* 0x000000ffff0c7224 */ /* 0x000fe400078e0004 */
[----:B------:R-:W-:Y:S02]  /*1a720*/  IMAD.MOV.U32 R9, RZ, RZ, R0 ;  /* 0x000000ffff097224 */ /* 0x000fe400078e0000 */
[----:B------:R-:W-:Y:S02]  /*1a730*/  IMAD.MOV.U32 R10, RZ, RZ, R3 ;  /* 0x000000ffff0a7224 */ /* 0x000fe400078e0003 */
[----:B------:R-:W-:Y:S02]  /*1a740*/  IMAD.MOV.U32 R4, RZ, RZ, R198 ;  /* 0x000000ffff047224 */ /* 0x000fe400078e00c6 */
[----:B------:R-:W-:-:S07]  /*1a750*/  IMAD.MOV.U32 R13, RZ, RZ, R193 ;  /* 0x000000ffff0d7224 */ /* 0x000fce00078e00c1 */
.L_x_1804:
[----:B------:R-:W-:-:S04]  /*1a760*/  ISETP.NE.AND P1, PT, R13, 0x1, PT ;  /* 0x000000010d00780c */ /* 0x000fc80003f25270 */
[----:B------:R-:W-:-:S04]  /*1a770*/  SEL R198, RZ, 0x1, P1 ;  /* 0x00000001ffc67807 */ /* 0x000fc80000800000 */
[----:B------:R-:W-:Y:S01]  /*1a780*/  LOP3.LUT R198, R4, R198, RZ, 0x3c, !PT ;  /* 0x000000c604c67212 */ /* 0x000fe200078e3cff */
[----:B------:R-:W-:Y:S06]  /*1a790*/  @!P0 BRA `(.L_x_1792) ;  /* 0x0000000000048947 */ /* 0x000fec0003800000 */
[----:B------:R-:W-:Y:S01]  /*1a7a0*/  BPT.TRAP 0x1 ;  /* 0x000000040000795c */ /* 0x000fe20000300000 */
.L_x_1792:
[----:B------:R-:W-:Y:S02]  /*1a7b0*/  IADD3 R193, R13, 0x1, RZ ;  /* 0x000000010dc17810 */ /* 0x000fe40007ffe0ff */
[----:B------:R-:W-:Y:S02]  /*1a7c0*/  SHF.L.U32 R3, R198, 0x1f, RZ ;  /* 0x0000001fc6037819 */ /* 0x000fe400000006ff */
[----:B------:R-:W-:-:S04]  /*1a7d0*/  ISETP.NE.AND P1, PT, R193, 0x2, PT ;  /* 0x00000002c100780c */ /* 0x000fc80003f25270 */
[----:B------:R-:W-:-:S05]  /*1a7e0*/  SEL R193, R193, RZ, P1 ;  /* 0x000000ffc1c17207 */ /* 0x000fca0000800000 */
[----:B------:R-:W-:-:S04]  /*1a7f0*/  IMAD R0, R193, 0x8, R2 ;  /* 0x00000008c1007824 */ /* 0x000fc800078e0202 */
[----:B------:R0:W1:Y:S01]  /*1a800*/  SYNCS.PHASECHK.TRANS64.TRYWAIT P1, [R0+URZ+0x30830], R3 ;  /* 0x03083003000075a7 */ /* 0x000062000802017f */
[----:B------:R-:W-:Y:S05]  /*1a810*/  @!P0 BRA `(.L_x_1793) ;  /* 0x0000000000048947 */ /* 0x000fea0003800000 */
[----:B------:R-:W-:Y:S01]  /*1a820*/  BPT.TRAP 0x1 ;  /* 0x000000040000795c */ /* 0x000fe20000300000 */
.L_x_1793:
[----:B------:R-:W-:Y:S01]  /*1a830*/  IMAD R126, R193, 0x900, R218 ;  /* 0x00000900c17e7824 */ /* 0x000fe200078e02da */
[----:B------:R-:W-:Y:S03]  /*1a840*/  BSSY B2, `(.L_x_1794) ;  /* 0x0000006000027945 */ /* 0x000fe60003800000 */
[C---:B------:R-:W-:Y:S02]  /*1a850*/  VIADD R122, R126.reuse, 0x2 ;  /* 0x000000027e7a7836 */ /* 0x040fe40000000000 */
[----:B------:R-:W-:Y:S01]  /*1a860*/  VIADD R124, R126, 0x4 ;  /* 0x000000047e7c7836 */ /* 0x000fe20000000000 */
[----:B-1----:R-:W-:Y:S06]  /*1a870*/  @P1 BRA `(.L_x_1795) ;  /* 0x0000000000081947 */ /* 0x002fec0003800000 */
[----:B------:R-:W1:Y:S02]  /*1a880*/  SYNCS.PHASECHK.TRANS64.TRYWAIT P1, [R0+URZ+0x30830], R3 ;  /* 0x03083003000075a7 */ /* 0x000e64000802017f */
[----:B-1----:R-:W-:Y:S05]  /*1a890*/  @!P1 BRA `(.L_x_1796) ;  /* 0x0000014800709947 */ /* 0x002fea0003800000 */
.L_x_1795:
[----:B------:R-:W-:Y:S05]  /*1a8a0*/  BSYNC B2 ;  /* 0x0000000000027941 */ /* 0x000fea0003800000 */
.L_x_1794:
        /* <DEDUP_REMOVED lines=9> */
[----:B------:R-:W-:Y:S01]  /*1a940*/  IMAD.MOV.U32 R123, RZ, RZ, 0x40000040 ;  /* 0x40000040ff7b7424 */ /* 0x000fe200078e00ff */
[----:B------:R-:W-:Y:S01]  /*1a950*/  IADD3 R120, R126, 0x6, RZ ;  /* 0x000000067e787810 */ /* 0x000fe20007ffe0ff */
        /* <DEDUP_REMOVED lines=22> */
[C---:B------:R-:W-:Y:S01]  /*1aac0*/  VIADD R124, R126.reuse, 0x604 ;  /* 0x000006047e7c7836 */ /* 0x040fe20000000000 */
[----:B------:R-:W-:Y:S01]  /*1aad0*/  R2UR UR51, R121 ;  /* 0x00000000793372ca */ /* 0x000fe200000e0000 */
[----:B------:R-:W-:Y:S01]  /*1aae0*/  VIADD R126, R126, 0x606 ;  /* 0x000006067e7e7836 */ /* 0x000fe20000000000 */
[----:B------:R-:W-:Y:S01]  /*1aaf0*/  MOV R125, 0x40000040 ;  /* 0x40000040007d7802 */ /* 0x000fe20000000f00 */
[-C--:B------:R-:W-:Y:S01]  /*1ab00*/  FMUL.FTZ R36, R36, R11.reuse ;  /* 0x0000000b24247220 */ /* 0x080fe20000410000 */
[----:B------:R-:W-:Y:S01]  /*1ab10*/  MOV R127, 0x40000040 ;  /* 0x40000040007f7802 */ /* 0x000fe20000000f00 */
        /* <DEDUP_REMOVED lines=196> */
.L_x_1797:
[----:B------:R-:W-:Y:S01]  /*1b760*/  SHF.L.U32 R3, R4, 0x1f, RZ ;  /* 0x0000001f04037819 */ /* 0x000fe200000006ff */
[----:B------:R-:W-:-:S04]  /*1b770*/  IMAD R20, R13, 0x8, R2 ;  /* 0x000000080d147824 */ /* 0x000fc800078e0202 */
[----:B------:R0:W1:Y:S01]  /*1b780*/  SYNCS.PHASECHK.TRANS64.TRYWAIT P1, [R20+URZ+0x30850], R3 ;  /* 0x03085003140075a7 */ /* 0x000062000802017f */
[----:B------:R-:W-:Y:S05]  /*1b790*/  @!P0 BRA `(.L_x_1798) ;  /* 0x0000000000048947 */ /* 0x000fea0003800000 */
[----:B------:R-:W-:Y:S01]  /*1b7a0*/  BPT.TRAP 0x1 ;  /* 0x000000040000795c */ /* 0x000fe20000300000 */
.L_x_1798:
[----:B------:R-:W-:Y:S04]  /*1b7b0*/  BSSY B2, `(.L_x_1799) ;  /* 0x0000004000027945 */ /* 0x000fe80003800000 */
[----:B-1----:R-:W-:Y:S05]  /*1b7c0*/  @P1 BRA `(.L_x_1800) ;  /* 0x0000000000081947 */ /* 0x002fea0003800000 */
[----:B------:R-:W1:Y:S02]  /*1b7d0*/  SYNCS.PHASECHK.TRANS64.TRYWAIT P1, [R20+URZ+0x30850], R3 ;  /* 0x03085003140075a7 */ /* 0x000e64000802017f */
[----:B-1----:R-:W-:Y:S05]  /*1b7e0*/  @!P1 BRA `(.L_x_1801) ;  /* 0x0000013800b09947 */ /* 0x002fea0003800000 */
.L_x_1800:
[----:B------:R-:W-:Y:S05]  /*1b7f0*/  BSYNC B2 ;  /* 0x0000000000027941 */ /* 0x000fea0003800000 */
.L_x_1799:
[----:B01----:R-:W-:Y:S01]  /*1b800*/  VIADD R3, R2, 0x400 ;  /* 0x0000040002037836 */ /* 0x003fe20000000000 */
[----:B------:R-:W-:Y:S01]  /*1b810*/  WARPGROUP.ARRIVE ;  /* 0x00000000000079c5 */ /* 0x000fe20000000000 */
[----:B------:R-:W-:Y:S02]  /*1b820*/  IMAD.MOV.U32 R5, RZ, RZ, 0x40000040 ;  /* 0x40000040ff057424 */ /* 0x000fe400078e00ff */
[----:B------:R-:W-:Y:S01]  /*1b830*/  IMAD.MOV.U32 R15, RZ, RZ, 0x40000040 ;  /* 0x40000040ff0f7424 */ /* 0x000fe200078e00ff */
        /* <DEDUP_REMOVED lines=44> */
.L_x_1802:
        /* <DEDUP_REMOVED lines=157> */
[-C--:B------:R-:W-:Y:S01]  /*1c4d0*/  FMUL.FTZ R10, R3, R5.reuse ;  /* 0x00000005030a7220 */ /* 0x080fe20000410000 */
[----:B------:R-:W-:Y:S01]  /*1c4e0*/  FADD.FTZ R162, -R0, R9 ;  /* 0x0000000900a27221 */ /* 0x000fe20000010100 */
[-C--:B------:R-:W-:Y:S02]  /*1c4f0*/  FMUL.FTZ R163, R163, R5.reuse ;  /* 0x00000005a3a37220 */ /* 0x080fe40000410000 */
        /* <DEDUP_REMOVED lines=24> */
[-C--:B------:R-:W-:Y:S01]  /*1c680*/  FMUL.FTZ R152, R0, R5.reuse ;  /* 0x0000000500987220 */ /* 0x080fe20000410000 */
[-C--:B------:R-:W-:Y:S01]  /*1c690*/  FMUL.FTZ R162, R162, R5.reuse ;  /* 0x00000005a2a27220 */ /* 0x080fe20000410000 */
[----:B------:R-:W-:Y:S02]  /*1c6a0*/  MUFU.EX2 R11, R163 ;  /* 0x000000a3000b7308 */ /* 0x000fe40000000800 */
        /* <DEDUP_REMOVED lines=23> */
[----:B0-----:R-:W-:Y:S01]  /*1c820*/  FFMA.FTZ R8, R11, R8, R9 ;  /* 0x000000080b087223 */ /* 0x001fe20000010009 */
[-CC-:B------:R-:W-:Y:S01]  /*1c830*/  FFMA.FTZ R157, R157, R5.reuse, -R152.reuse ;  /* 0x000000059d9d7223 */ /* 0x180fe20000010898 */
[-CC-:B------:R-:W-:Y:S01]  /*1c840*/  FFMA.FTZ R158, R158, R5.reuse, -R152.reuse ;  /* 0x000000059e9e7223 */ /* 0x180fe20000010898 */
[-CC-:B------:R-:W-:Y:S01]  /*1c850*/  FFMA.FTZ R159, R159, R5.reuse, -R152.reuse ;  /* 0x000000059f9f7223 */ /* 0x180fe20000010898 */
[----:B------:R-:W-:-:S03]  /*1c860*/  FFMA.FTZ R171, R160, R5, -R152 ;  /* 0x00000005a0ab7223 */ /* 0x000fc60000010898 */
[----:B------:R-:W0:Y:S08]  /*1c870*/  MUFU.EX2 R161, R161 ;  /* 0x000000a100a17308 */ /* 0x000e300000000800 */
        /* <DEDUP_REMOVED lines=94> */
.L_x_1803:
[----:B------:R-:W-:Y:S01]  /*1ce60*/  ISETP.GT.AND P1, PT, R12, R228, PT ;  /* 0x000000e40c00720c */ /* 0x000fe20003f24270 */
[----:B------:R-:W-:Y:S01]  /*1ce70*/  VIADD R20, R20, 0x30860 ;  /* 0x0003086014147836 */ /* 0x000fe20000000000 */
[----:B------:R-:W-:Y:S01]  /*1ce80*/  F2FP.F16.F32.PACK_AB R188, R161, R9 ;  /* 0x00000009a1bc723e */ /* 0x000fe200000000ff */
[----:B------:R-:W-:Y:S01]  /*1ce90*/  VIADD R12, R12, 0xffffffff ;  /* 0xffffffff0c0c7836 */ /* 0x000fe20000000000 */
        /* <DEDUP_REMOVED lines=29> */
[----:B0-----:R-:W-:Y:S06]  /*1d070*/  @P1 BRA `(.L_x_1804) ;  /* 0xffffffd400b81947 */ /* 0x001fec000383ffff */
[----:B------:R-:W-:Y:S05]  /*1d080*/  BSYNC B1 ;  /* 0x0000000000017941 */ /* 0x000fea0003800000 */
.L_x_1791:
[----:B------:R-:W-:-:S07]  /*1d090*/  IMAD.MOV.U32 R4, RZ, RZ, R12 ;  /* 0x000000ffff047224 */ /* 0x000fce00078e000c */
.L_x_1790:
[----:B------:R-:W-:Y:S05]  /*1d0a0*/  BSYNC B0 ;  /* 0x0000000000007941 */ /* 0x000fea0003800000 */
.L_x_1789:
[----:B------:R-:W2:Y:S01]  /*1d0b0*/  LDL R9, [R1+0x44] ;  /* 0x0000440001097983 */ /* 0x000ea20000100800 */
[----:B------:R-:W-:Y:S01]  /*1d0c0*/  BSSY B0, `(.L_x_1805) ;  /* 0x00003d7000007945 */ /* 0x000fe20003800000 */
[----:B--2---:R-:W-:-:S13]  /*1d0d0*/  ISETP.GE.AND P1, PT, R4, R9, PT ;  /* 0x000000090400720c */ /* 0x004fda0003f26270 */
[----:B------:R-:W-:Y:S05]  /*1d0e0*/  @!P1 BRA `(.L_x_1806) ;  /* 0x0000003c00509947 */ /* 0x000fea0003800000 */
[----:B------:R-:W-:Y:S01]  /*1d0f0*/  IMAD.MOV.U32 R9, RZ, RZ, R0 ;  /* 0x000000ffff097224 */ /* 0x000fe200078e0000 */
[----:B------:R-:W-:Y:S01]  /*1d100*/  MOV R12, R3 ;  /* 0x00000003000c7202 */ /* 0x000fe20000000f00 */
[----:B------:R-:W-:Y:S02]  /*1d110*/  IMAD.MOV.U32 R10, RZ, RZ, R198 ;  /* 0x000000ffff0a7224 */ /* 0x000fe400078e00c6 */
[----:B------:R-:W-:-:S07]  /*1d120*/  IMAD.MOV.U32 R13, RZ, RZ, R193 ;  /* 0x000000ffff0d7224 */ /* 0x000fce00078e00c1 */
.L_x_1827:
[----:B------:R-:W-:-:S04]  /*1d130*/  ISETP.NE.AND P1, PT, R13, 0x1, PT ;  /* 0x000000010d00780c */ /* 0x000fc80003f25270 */
[----:B------:R-:W-:-:S04]  /*1d140*/  SEL R198, RZ, 0x1, P1 ;  /* 0x00000001ffc67807 */ /* 0x000fc80000800000 */
[----:B------:R-:W-:Y:S01]  /*1d150*/  LOP3.LUT R198, R10, R198, RZ, 0x3c, !PT ;  /* 0x000000c60ac67212 */ /* 0x000fe200078e3cff */
[----:B------:R-:W-:Y:S06]  /*1d160*/  @!P0 BRA `(.L_x_1807) ;  /* 0x0000000000048947 */ /* 0x000fec0003800000 */
[----:B------:R-:W-:Y:S01]  /*1d170*/  BPT.TRAP 0x1 ;  /* 0x000000040000795c */ /* 0x000fe20000300000 */
.L_x_1807:
[----:B------:R-:W-:Y:S01]  /*1d180*/  VIADD R193, R13, 0x1 ;  /* 0x000000010dc17836 */ /* 0x000fe20000000000 */
[----:B------:R-:W-:-:S04]  /*1d190*/  SHF.L.U32 R3, R198, 0x1f, RZ ;  /* 0x0000001fc6037819 */ /* 0x000fc800000006ff */
[----:B------:R-:W-:-:S04]  /*1d1a0*/  ISETP.NE.AND P1, PT, R193, 0x2, PT ;  /* 0x00000002c100780c */ /* 0x000fc80003f25270 */
[----:B------:R-:W-:-:S05]  /*1d1b0*/  SEL R193, R193, RZ, P1 ;  /* 0x000000ffc1c17207 */ /* 0x000fca0000800000 */
[----:B------:R-:W-:-:S04]  /*1d1c0*/  IMAD R0, R193, 0x8, R2 ;  /* 0x00000008c1007824 */ /* 0x000fc800078e0202 */
[----:B------:R0:W1:Y:S01]  /*1d1d0*/  SYNCS.PHASECHK.TRANS64.TRYWAIT P1, [R0+URZ+0x30830], R3 ;  /* 0x03083003000075a7 */ /* 0x000062000802017f */
[----:B------:R-:W-:Y:S05]  /*1d1e0*/  @!P0 BRA `(.L_x_1808) ;  /* 0x0000000000048947 */ /* 0x000fea0003800000 */
[----:B------:R-:W-:Y:S01]  /*1d1f0*/  BPT.TRAP 0x1 ;  /* 0x000000040000795c */ /* 0x000fe20000300000 */
.L_x_1808:
[----:B------:R-:W-:Y:S01]  /*1d200*/  IMAD R126, R193, 0x900, R218 ;  /* 0x00000900c17e7824 */ /* 0x000fe200078e02da */
[----:B------:R-:W-:Y:S03]  /*1d210*/  BSSY B1, `(.L_x_1809) ;  /* 0x0000006000017945 */ /* 0x000fe60003800000 */
[C---:B------:R-:W-:Y:S01]  /*1d220*/  VIADD R122, R126.reuse, 0x2 ;  /* 0x000000027e7a7836 */ /* 0x040fe20000000000 */
[----:B------:R-:W-:Y:S01]  /*1d230*/  IADD3 R124, R126, 0x4, RZ ;  /* 0x000000047e7c7810 */ /* 0x000fe20007ffe0ff */
[----:B-1----:R-:W-:Y:S06]  /*1d240*/  @P1 BRA `(.L_x_1810) ;  /* 0x0000000000081947 */ /* 0x002fec0003800000 */
[----:B------:R-:W1:Y:S02]  /*1d250*/  SYNCS.PHASECHK.TRANS64.TRYWAIT P1, [R0+URZ+0x30830], R3 ;  /* 0x03083003000075a7 */ /* 0x000e64000802017f */
[----:B-1----:R-:W-:Y:S05]  /*1d260*/  @!P1 BRA `(.L_x_1811) ;  /* 0x0000012000249947 */ /* 0x002fea0003800000 */
.L_x_1810:
[----:B------:R-:W-:Y:S05]  /*1d270*/  BSYNC B1 ;  /* 0x0000000000017941 */ /* 0x000fea0003800000 */
.L_x_1809:
[----:B------:R-:W2:Y:S01]  /*1d280*/  LDL.64 R128, [R1+0x28] ;  /* 0x0000280001807983 */ /* 0x000ea20000100a00 */
[----:B------:R-:W-:Y:S01]  /*1d290*/  IMAD.MOV.U32 R120, RZ, RZ, R126 ;  /* 0x000000ffff787224 */ /* 0x000fe200078e007e */
[----:B------:R-:W-:Y:S01]  /*1d2a0*/  MOV R213, UR50 ;  /* 0x0000003200d57c02 */ /* 0x000fe20008000f00 */
[----:B------:R-:W-:Y:S01]  /*1d2b0*/  IMAD.MOV.U32 R121, RZ, RZ, 0x40000040 ;  /* 0x40000040ff797424 */ /* 0x000fe200078e00ff */
[----:B------:R-:W-:Y:S01]  /*1d2c0*/  MOV R209, UR46 ;  /* 0x0000002e00d17c02 */ /* 0x000fe20008000f00 */
[----:B------:R-:W-:Y:S01]  /*1d2d0*/  IMAD.MOV.U32 R123, RZ, RZ, 0x40000040 ;  /* 0x40000040ff7b7424 */ /* 0x000fe200078e00ff */
[----:B------:R-:W-:Y:S01]  /*1d2e0*/  R2UR UR50, R120 ;  /* 0x00000000783272ca */ /* 0x000fe200000e0000 */
[----:B------:R-:W-:Y:S01]  /*1d2f0*/  VIADD R120, R126, 0x6 ;  /* 0x000000067e787836 */ /* 0x000fe20000000000 */
[----:B------:R-:W-:Y:S01]  /*1d300*/  R2UR UR46, R122 ;  /* 0x000000007a2e72ca */ /* 0x000fe200000e0000 */
[----:B------:R-:W-:Y:S01]  /*1d310*/  IMAD.MOV.U32 R122, RZ, RZ, R124 ;  /* 0x000000ffff7a7224 */ /* 0x000fe200078e007c */
[----:B------:R-:W-:Y:S01]  /*1d320*/  IADD3 R124, R126, 0x300, RZ ;  /* 0x000003007e7c7810 */ /* 0x000fe20007ffe0ff */
[----:B------:R-:W-:Y:S01]  /*1d330*/  IMAD.MOV.U32 R125, RZ, RZ, 0x40000040 ;  /* 0x40000040ff7d7424 */ /* 0x000fe200078e00ff */
[----:B------:R-:W-:Y:S01]  /*1d340*/  MOV R21, UR42 ;  /* 0x0000002a00157c02 */ /* 0x000fe20008000f00 */
[----:B------:R-:W-:Y:S01]  /*1d350*/  IMAD.MOV.U32 R127, RZ, RZ, 0x40000040 ;  /* 0x40000040ff7f7424 */ /* 0x000fe200078e00ff */
        /* <DEDUP_REMOVED lines=17> */
[----:B------:R-:W-:Y:S01]  /*1d470*/  VIADD R120, R126, 0x600 ;  /* 0x000006007e787836 */ /* 0x000fe20000000000 */
[----:B------:R-:W-:Y:S01]  /*1d480*/  R2UR UR22, R124 ;  /* 0x000000007c1672ca */ /* 0x000fe200000e0000 */
[C---:B------:R-:W-:Y:S01]  /*1d490*/  VIADD R124, R126.reuse, 0x604 ;  /* 0x000006047e7c7836 */ /* 0x040fe20000000000 */
[----:B------:R-:W-:Y:S01]  /*1d4a0*/  R2UR UR51, R121 ;  /* 0x00000000793372ca */ /* 0x000fe200000e0000 */
[-C--:B------:R-:W-:Y:S01]  /*1d4b0*/  FMUL.FTZ R33, R33, R11.reuse ;  /* 0x0000000b21217220 */ /* 0x080fe20000410000 */
[C---:B------:R-:W-:Y:S01]  /*1d4c0*/  IADD3 R122, R126.reuse, 0x602, RZ ;  /* 0x000006027e7a7810 */ /* 0x040fe20007ffe0ff */
[----:B------:R-:W-:Y:S01]  /*1d4d0*/  VIADD R126, R126, 0x606 ;  /* 0x000006067e7e7836 */ /* 0x000fe20000000000 */
        /* <DEDUP_REMOVED lines=197> */
.L_x_1812:
[----:B------:R-:W-:Y:S01]  /*1e130*/  SHF.L.U32 R3, R10, 0x1f, RZ ;  /* 0x0000001f0a037819 */ /* 0x000fe200000006ff */
[----:B------:R-:W-:-:S04]  /*1e140*/  IMAD R20, R13, 0x8, R2 ;  /* 0x000000080d147824 */ /* 0x000fc800078e0202 */
[----:B------:R0:W1:Y:S01]  /*1e150*/  SYNCS.PHASECHK.TRANS64.TRYWAIT P1, [R20+URZ+0x30850], R3 ;  /* 0x03085003140075a7 */ /* 0x000062000802017f */
[----:B------:R-:W-:Y:S05]  /*1e160*/  @!P0 BRA `(.L_x_1813) ;  /* 0x0000000000048947 */ /* 0x000fea0003800000 */
[----:B------:R-:W-:Y:S01]  /*1e170*/  BPT.TRAP 0x1 ;  /* 0x000000040000795c */ /* 0x000fe20000300000 */
.L_x_1813:
[----:B------:R-:W-:Y:S04]  /*1e180*/  BSSY B1, `(.L_x_1814) ;  /* 0x0000004000017945 */ /* 0x000fe80003800000 */
[----:B-1----:R-:W-:Y:S05]  /*1e190*/  @P1 BRA `(.L_x_1815) ;  /* 0x0000000000081947 */ /* 0x002fea0003800000 */
[----:B------:R-:W1:Y:S02]  /*1e1a0*/  SYNCS.PHASECHK.TRANS64.TRYWAIT P1, [R20+URZ+0x30850], R3 ;  /* 0x03085003140075a7 */ /* 0x000e64000802017f */
[----:B-1----:R-:W-:Y:S05]  /*1e1b0*/  @!P1 BRA `(.L_x_1816) ;  /* 0x0000011000649947 */ /* 0x002fea0003800000 */
.L_x_1815:
[----:B------:R-:W-:Y:S05]  /*1e1c0*/  BSYNC B1 ;  /* 0x0000000000017941 */ /* 0x000fea0003800000 */
.L_x_1814:
[----:B01----:R-:W-:Y:S01]  /*1e1d0*/  VIADD R3, R2, 0x400 ;  /* 0x0000040002037836 */ /* 0x003fe20000000000 */
[----:B------:R-:W-:Y:S01]  /*1e1e0*/  MOV R11, 0x40000040 ;  /* 0x40000040000b7802 */ /* 0x000fe20000000f00 */
[----:B------:R-:W-:Y:S01]  /*1e1f0*/  WARPGROUP.ARRIVE ;  /* 0x00000000000079c5 */ /* 0x000fe20000000000 */
[----:B------:R-:W-:Y:S02]  /*1e200*/  IMAD.MOV.U32 R15, RZ, RZ, 0x40000040 ;  /* 0x40000040ff0f7424 */ /* 0x000fe400078e00ff */
        /* <DEDUP_REMOVED lines=44> */
.L_x_1817:
[----:B------:R-:W2:Y:S01]  /*1e4d0*/  LDL R10, [R1+0x38] ;  /* 0x00003800010a7983 */ /* 0x000ea20000100800 */
[----:B------:R-:W0:Y:S03]  /*1e4e0*/  LDC R5, c[0x0][0x448] ;  /* 0x00011200ff057b82 */ /* 0x000e260000000800 */
[----:B------:R-:W2:Y:S05]  /*1e4f0*/  LDL R3, [R1+0x40] ;  /* 0x0000400001037983 */ /* 0x000eaa0000100800 */
[----:B------:R-:W1:Y:S01]  /*1e500*/  LDC R169, c[0x0][0x9e4] ;  /* 0x00027900ffa97b82 */ /* 0x000e620000000800 */
[----:B0-----:R-:W-:-:S13]  /*1e510*/  ISETP.NE.AND P1, PT, R5, 0x1, PT ;  /* 0x000000010500780c */ /* 0x001fda0003f25270 */
[----:B------:R-:W0:Y:S08]  /*1e520*/  @P1 LDC R6, c[0x0][0x44c] ;  /* 0x00011300ff061b82 */ /* 0x000e300000000800 */
[----:B------:R-:W3:Y:S01]  /*1e530*/  @P1 LDC R5, c[0x0][0x450] ;  /* 0x00011400ff051b82 */ /* 0x000ee20000000800 */
        /* <DEDUP_REMOVED lines=26> */
[----:B------:R-:W-:Y:S01]  /*1e6e0*/  IADD3 R0, R0, 0x30840, RZ ;  /* 0x0003084000007810 */ /* 0x000fe20007ffe0ff */
[----:B------:R-:W4:Y:S01]  /*1e6f0*/  MUFU.TANH R11, R11 ;  /* 0x0000000b000b7308 */ /* 0x000f220000002400 */
[----:B------:R-:W-:-:S02]  /*1e700*/  FMUL.FTZ R166, R166, UR39 ;  /* 0x00000027a6a67c20 */ /* 0x000fc40008410000 */
[----:B------:R-:W-:-:S04]  /*1e710*/  PRMT R0, R204, 0x654, R0 ;  /* 0x00000654cc007816 */ /* 0x000fc80000000000 */
[----:B------:R5:W-:Y:S01]  /*1e720*/  SYNCS.ARRIVE.TRANS64.RED.A1T0 RZ, [R0+URZ], RZ ;  /* 0x000000ff00ff79a7 */ /* 0x000be2000810043f */
        /* <DEDUP_REMOVED lines=24> */
[----:B------:R-:W1:Y:S01]  /*1e8b0*/  MUFU.TANH R158, R158 ;  /* 0x0000009e009e7308 */ /* 0x000e620000002400 */
[----:B--2---:R-:W-:-:S04]  /*1e8c0*/  IMAD.IADD R3, R3, 0x1, R10 ;  /* 0x0000000103037824 */ /* 0x004fc800078e020a */
[----:B0-----:R-:W-:-:S05]  /*1e8d0*/  @P1 IMAD.HI.U32 R6, R3, R6, RZ ;  /* 0x0000000603061227 */ /* 0x001fca00078e00ff */
[----:B---3--:R-:W-:Y:S01]  /*1e8e0*/  @P1 SHF.R.U32.HI R3, RZ, R5, R6 ;  /* 0x00000005ff031219 */ /* 0x008fe20000011606 */
        /* <DEDUP_REMOVED lines=23> */
[----:B-1----:R-:W-:Y:S02]  /*1ea60*/  ISETP.GE.AND P1, PT, R169, 0x1, PT ;  /* 0x00000001a900780c */ /* 0x002fe40003f26270 */
[----:B------:R-:W-:Y:S01]  /*1ea70*/  IADD3 R165, -R227, 0x1, R162 ;  /* 0x00000001e3a57810 */ /* 0x000fe20007ffe1a2 */
[----:B------:R-:W1:Y:S03]  /*1ea80*/  MUFU.TANH R5, R5 ;  /* 0x0000000500057308 */ /* 0x000e660000002400 */
[----:B------:R-:W-:-:S05]  /*1ea90*/  IADD3 R165, -R199, R165, R200 ;  /* 0x000000a5c7a57210 */ /* 0x000fca0007ffe1c8 */
[----:B------:R-:W2:Y:S08]  /*1eaa0*/  MUFU.TANH R10, R10 ;  /* 0x0000000a000a7308 */ /* 0x000eb00000002400 */
        /* <DEDUP_REMOVED lines=19> */
[----:B------:R-:W-:-:S07]  /*1ebe0*/  IMAD.IADD R159, R162, 0x1, -R227 ;  /* 0x00000001a29f7824 */ /* 0x000fce00078e0ae3 */
[----:B-----5:R5:W1:Y:S02]  /*1ebf0*/  MUFU.TANH R0, R166 ;  /* 0x000000a600007308 */ /* 0x020a640000002400 */
[C---:B-----5:R-:W-:Y:S02]  /*1ec00*/  VIADD R166, R165.reuse, UR55 ;  /* 0x00000037a5a67c36 */ /* 0x060fe40008000000 */
[----:B------:R-:W-:Y:S02]  /*1ec10*/  VIADD R165, R165, UR38 ;  /* 0x00000026a5a57c36 */ /* 0x000fe40008000000 */
[--C-:B0-----:R-:W-:Y:S02]  /*1ec20*/  IMAD.IADD R164, R166, 0x1, R126.reuse ;  /* 0x00000001a6a47824 */ /* 0x101fe400078e027e */
[----:B------:R-:W-:Y:S01]  /*1ec30*/  IMAD.IADD R163, R165, 0x1, R126 ;  /* 0x00000001a5a37824 */ /* 0x000fe200078e027e */
[----:B--234-:R-:W-:Y:S06]  /*1ec40*/  @!P1 BRA `(.L_x_1818) ;  /* 0x0000000000549947 */ /* 0x01cfec0003800000 */
[----:B------:R-:W-:Y:S01]  /*1ec50*/  IADD3 R167, -R199, R200, R126 ;  /* 0x000000c8c7a77210 */ /* 0x000fe20007ffe17e */
[----:B------:R-:W-:Y:S03]  /*1ec60*/  BSSY B1, `(.L_x_1819) ;  /* 0x0000010000017945 */ /* 0x000fe60003800000 */
[----:B------:R-:W-:-:S13]  /*1ec70*/  ISETP.GT.AND P1, PT, R167, -0x1, PT ;  /* 0xffffffffa700780c */ /* 0x000fda0003f24270 */
[----:B------:R-:W-:Y:S05]  /*1ec80*/  @P1 BRA `(.L_x_1820) ;  /* 0x0000000000201947 */ /* 0x000fea0003800000 */
[----:B------:R-:W-:Y:S02]  /*1ec90*/  MOV R168, UR46 ;  /* 0x0000002e00a87c02 */ /* 0x000fe40008000f00 */
[----:B------:R-:W-:Y:S02]  /*1eca0*/  LOP3.LUT R167, RZ, R167, RZ, 0x33, !PT ;  /* 0x000000a7ffa77212 */ /* 0x000fe400078e33ff */
[----:B------:R-:W-:-:S13]  /*1ecb0*/  ISETP.NE.AND P1, PT, R168, 0x1, PT ;  /* 0x00000001a800780c */ /* 0x000fda0003f25270 */
[----:B------:R-:W0:Y:S02]  /*1ecc0*/  @P1 LDC.64 R126, c[0x0][0x9e8] ;  /* 0x00027a00ff7e1b82 */ /* 0x000e240000000a00 */
[----:B0-----:R-:W-:-:S05]  /*1ecd0*/  @P1 IMAD.HI.U32 R126, R167, R126, RZ ;  /* 0x0000007ea77e1227 */ /* 0x001fca00078e00ff */
[----:B------:R-:W-:-:S04]  /*1ece0*/  @P1 SHF.R.U32.HI R167, RZ, R127, R126 ;  /* 0x0000007fffa71219 */ /* 0x000fc8000001167e */
[----:B------:R-:W-:Y:S01]  /*1ecf0*/  LOP3.LUT R167, RZ, R167, RZ, 0x33, !PT ;  /* 0x000000a7ffa77212 */ /* 0x000fe200078e33ff */
[----:B------:R-:W-:Y:S06]  /*1ed00*/  BRA `(.L_x_1821) ;  /* 0x0000000000147947 */ /* 0x000fec0003800000 */
.L_x_1820:
[----:B------:R-:W-:-:S05]  /*1ed10*/  IMAD.U32 R168, RZ, RZ, UR46 ;  /* 0x0000002effa87e24 */ /* 0x000fca000f8e00ff */
[----:B------:R-:W-:-:S13]  /*1ed20*/  ISETP.NE.AND P1, PT, R168, 0x1, PT ;  /* 0x00000001a800780c */ /* 0x000fda0003f25270 */
[----:B------:R-:W0:Y:S02]  /*1ed30*/  @P1 LDC.64 R126, c[0x0][0x9e8] ;  /* 0x00027a00ff7e1b82 */ /* 0x000e240000000a00 */
[----:B0-----:R-:W-:-:S05]  /*1ed40*/  @P1 IMAD.HI.U32 R126, R167, R126, RZ ;  /* 0x0000007ea77e1227 */ /* 0x001fca00078e00ff */
[----:B------:R-:W-:-:S07]  /*1ed50*/  @P1 SHF.R.U32.HI R167, RZ, R127, R126 ;  /* 0x0000007fffa71219 */ /* 0x000fce000001167e */
.L_x_1821:
[----:B------:R-:W-:Y:S05]  /*1ed60*/  BSYNC B1 ;  /* 0x0000000000017941 */ /* 0x000fea0003800000 */
.L_x_1819:
[----:B------:R-:W-:-:S05]  /*1ed70*/  IMAD R167, R167, R168, R159 ;  /* 0x000000a8a7a77224 */ /* 0x000fca00078e029f */
[----:B------:R-:W-:Y:S02]  /*1ed80*/  VIMNMX R163, R163, R167, !PT ;  /* 0x000000a7a3a37248 */ /* 0x000fe40007fe0100 */
[----:B------:R-:W-:-:S07]  /*1ed90*/  VIADDMNMX R164, R167, R168, R164, PT ;  /* 0x000000a8a7a47246 */ /* 0x000fce00038001a4 */
.L_x_1818:
        /* <DEDUP_REMOVED lines=12> */
[----:B------:R-:W-:Y:S01]  /*1ee60*/  ISETP.LT.OR P4, PT, R164, 0xa, P4 ;  /* 0x0000000aa400780c */ /* 0x000fe20002781670 */
[----:B0-----:R-:W-:-:S03]  /*1ee70*/  IMAD.IADD R166, R166, 0x1, R3 ;  /* 0x00000001a6a67824 */ /* 0x001fc600078e0203 */
[----:B------:R-:W-:Y:S01]  /*1ee80*/  FSEL R14, R14, -INF , !P4 ;  /* 0xff8000000e0e7808 */ /* 0x000fe20006000000 */
[----:B------:R-:W-:Y:S01]  /*1ee90*/  IMAD.IADD R165, R165, 0x1, R3 ;  /* 0x00000001a5a57824 */ /* 0x000fe200078e0203 */
        /* <DEDUP_REMOVED lines=135> */
.L_x_1824:
[----:B------:R-:W-:-:S05]  /*1f710*/  IMAD.U32 R5, RZ, RZ, UR46 ;  /* 0x0000002eff057e24 */ /* 0x000fca000f8e00ff */
[----:B------:R-:W-:-:S13]  /*1f720*/  ISETP.NE.AND P6, PT, R5, 0x1, PT ;  /* 0x000000010500780c */ /* 0x000fda0003fc5270 */
[----:B------:R-:W0:Y:S02]  /*1f730*/  @P6 LDC.64 R120, c[0x0][0x9e8] ;  /* 0x00027a00ff786b82 */ /* 0x000e240000000a00 */
[----:B0-----:R-:W-:-:S05]  /*1f740*/  @P6 IMAD.HI.U32 R120, R3, R120, RZ ;  /* 0x0000007803786227 */ /* 0x001fca00078e00ff */
[----:B------:R-:W-:-:S07]  /*1f750*/  @P6 SHF.R.U32.HI R3, RZ, R121, R120 ;  /* 0x00000079ff036219 */ /* 0x000fce0000011678 */
.L_x_1825:
[----:B------:R-:W-:Y:S05]  /*1f760*/  BSYNC B1 ;  /* 0x0000000000017941 */ /* 0x000fea0003800000 */
.L_x_1823:
[----:B------:R-:W-:-:S05]  /*1f770*/  IMAD R3, R3, R5, R159 ;  /* 0x0000000503037224 */ /* 0x000fca00078e029f */
[----:B------:R-:W-:Y:S02]  /*1f780*/  VIMNMX R165, R165, R3, !PT ;  /* 0x00000003a5a57248 */ /* 0x000fe40007fe0100 */
[----:B------:R-:W-:-:S07]  /*1f790*/  VIADDMNMX R166, R3, R5, R166, PT ;  /* 0x0000000503a67246 */ /* 0x000fce00038001a6 */
.L_x_1822:
        /* <DEDUP_REMOVED lines=60> */
[----:B------:R-:W-:Y:S02]  /*1fb60*/  ISETP.GT.AND P5, PT, R165, 0x11, !P5 ;  /* 0x00000011a500780c */ /* 0x000fe40006fa4270 */
[----:B------:R-:W-:Y:S02]  /*1fb70*/  ISETP.LT.OR P1, PT, R166, 0x39, P1 ;  /* 0x00000039a600780c */ /* 0x000fe40000f21670 */
[----:B------:R-:W-:Y:S02]  /*1fb80*/  FMNMX.FTZ R3, R153, R3, !PT ;  /* 0x0000000399037209 */ /* 0x000fe40007810000 */
[----:B------:R-:W-:Y:S02]  /*1fb90*/  FSEL R142, R142, -INF , !P1 ;  /* 0xff8000008e8e7808 */ /* 0x000fe40004800000 */
[----:B------:R-:W-:Y:S02]  /*1fba0*/  LOP3.LUT P1, RZ, R16, 0x100, RZ, 0xc0, !PT ;  /* 0x0000010010ff7812 */ /* 0x000fe4000782c0ff */
[----:B------:R-:W-:-:S02]  /*1fbb0*/  ISETP.LT.OR P5, PT, R166, 0x12, P5 ;  /* 0x00000012a600780c */ /* 0x000fc40002fa1670 */
[----:B------:R-:W-:Y:S02]  /*1fbc0*/  ISETP.GT.AND P1, PT, R165, 0x39, !P1 ;  /* 0x00000039a500780c */ /* 0x000fe40004f24270 */
[----:B------:R-:W-:Y:S02]  /*1fbd0*/  FMNMX.FTZ R3, R155, R3, !PT ;  /* 0x000000039b037209 */ /* 0x000fe40007810000 */
[----:B------:R-:W-:Y:S02]  /*1fbe0*/  ISETP.LT.OR P1, PT, R166, 0x3a, P1 ;  /* 0x0000003aa600780c */ /* 0x000fe40000f21670 */
[----:B------:R-:W-:Y:S02]  /*1fbf0*/  FSEL R123, R123, -INF , !P5 ;  /* 0xff8000007b7b7808 */ /* 0x000fe40006800000 */
[----:B------:R-:W-:Y:S02]  /*1fc00*/  FSEL R143, R143, -INF , !P1 ;  /* 0xff8000008f8f7808 */ /* 0x000fe40004800000 */
[----:B------:R-:W-:-:S02]  /*1fc10*/  LOP3.LUT P1, RZ, R16, 0x80, RZ, 0xc0, !PT ;  /* 0x0000008010ff7812 */ /* 0x000fc4000782c0ff */
[----:B------:R-:W-:Y:S02]  /*1fc20*/  LOP3.LUT P5, RZ, R16, 0x40, RZ, 0xc0, !PT ;  /* 0x0000004010ff7812 */ /* 0x000fe400078ac0ff */
[----:B------:R-:W-:Y:S02]  /*1fc30*/  FMNMX.FTZ R3, R156, R3, !PT ;  /* 0x000000039c037209 */ /* 0x000fe40007810000 */
[C---:B------:R-:W-:Y:S02]  /*1fc40*/  ISETP.GT.AND P3, PT, R165.reuse, 0x9, !P3 ;  /* 0x00000009a500780c */ /* 0x040fe40005f64270 */
[C---:B------:R-:W-:Y:S02]  /*1fc50*/  ISETP.GT.AND P4, PT, R165.reuse, 0x10, !P4 ;  /* 0x00000010a500780c */ /* 0x040fe40006784270 */
[C---:B------:R-:W-:Y:S02]  /*1fc60*/  ISETP.GT.AND P1, PT, R165.reuse, 0x40, !P1 ;  /* 0x00000040a500780c */ /* 0x040fe40004f24270 */
[----:B------:R-:W-:-:S02]  /*1fc70*/  ISETP.GT.AND P5, PT, R165, 0x41, !P5 ;  /* 0x00000041a500780c */ /* 0x000fc40006fa4270 */
[----:B------:R-:W-:Y:S02]  /*1fc80*/  FMNMX.FTZ R3, R157, R3, !PT ;  /* 0x000000039d037209 */ /* 0x000fe40007810000 */
[C---:B------:R-:W-:Y:S02]  /*1fc90*/  ISETP.LT.OR P3, PT, R166.reuse, 0xa, P3 ;  /* 0x0000000aa600780c */ /* 0x040fe40001f61670 */
[C---:B------:R-:W-:Y:S02]  /*1fca0*/  ISETP.LT.OR P4, PT, R166.reuse, 0x11, P4 ;  /* 0x00000011a600780c */ /* 0x040fe40002781670 */
[----:B------:R-:W-:Y:S02]  /*1fcb0*/  ISETP.LT.OR P1, PT, R166, 0x41, P1 ;  /* 0x00000041a600780c */ /* 0x000fe40000f21670 */
[----:B------:R-:W-:Y:S02]  /*1fcc0*/  FMNMX.FTZ R3, R160, R3, !PT ;  /* 0x00000003a0037209 */ /* 0x000fe40007810000 */
[----:B------:R-:W-:-:S02]  /*1fcd0*/  LOP3.LUT P0, RZ, R16, 0x1, RZ, 0xc0, !PT ;  /* 0x0000000110ff7812 */ /* 0x000fc4000780c0ff */
[----:B------:R-:W-:Y:S02]  /*1fce0*/  FSEL R21, R21, -INF , !P3 ;  /* 0xff80000015157808 */ /* 0x000fe40005800000 */
[----:B------:R-:W-:Y:S02]  /*1fcf0*/  FSEL R122, R122, -INF , !P4 ;  /* 0xff8000007a7a7808 */ /* 0x000fe40006000000 */
[----:B------:R-:W-:Y:S02]  /*1fd00*/  FSEL R147, R147, -INF , !P1 ;  /* 0xff80000093937808 */ /* 0x000fe40004800000 */
[C---:B------:R-:W-:Y:S02]  /*1fd10*/  LOP3.LUT P4, RZ, R16.reuse, 0x20, RZ, 0xc0, !PT ;  /* 0x0000002010ff7812 */ /* 0x040fe4000788c0ff */
[C---:B------:R-:W-:Y:S02]  /*1fd20*/  LOP3.LUT P6, RZ, R16.reuse, 0x10, RZ, 0xc0, !PT ;  /* 0x0000001010ff7812 */ /* 0x040fe400078cc0ff */
[----:B------:R-:W-:-:S02]  /*1fd30*/  LOP3.LUT P3, RZ, R16, 0x8, RZ, 0xc0, !PT ;  /* 0x0000000810ff7812 */ /* 0x000fc4000786c0ff */
[C---:B------:R-:W-:Y:S02]  /*1fd40*/  LOP3.LUT P2, RZ, R16.reuse, 0x4, RZ, 0xc0, !PT ;  /* 0x0000000410ff7812 */ /* 0x040fe4000784c0ff */
[C---:B------:R-:W-:Y:S02]  /*1fd50*/  LOP3.LUT P1, RZ, R16.reuse, 0x2, RZ, 0xc0, !PT ;  /* 0x0000000210ff7812 */ /* 0x040fe4000782c0ff */
[----:B------:R-:W-:Y:S02]  /*1fd60*/  FMNMX.FTZ R3, R161, R3, !PT ;  /* 0x00000003a1037209 */ /* 0x000fe40007810000 */
[----:B------:R-:W-:Y:S02]  /*1fd70*/  LOP3.LUT R16, R16, 0xff7fffff, RZ, 0xc0, !PT ;  /* 0xff7fffff10107812 */ /* 0x000fe400078ec0ff */
[----:B------:R-:W-:Y:S01]  /*1fd80*/  ISETP.GT.AND P0, PT, R165, RZ, !P0 ;  /* 0x000000ffa500720c */ /* 0x000fe20004704270 */
[----:B------:R-:W0:Y:S01]  /*1fd90*/  SHFL.BFLY PT, R5, R3, 0x2, 0x1f ;  /* 0x0c401f0003057f89 */ /* 0x000e2200000e0000 */
        /* <DEDUP_REMOVED lines=8> */
[----:B------:R-:W-:Y:S02]  /*1fe20*/  ISETP.GT.AND P4, PT, R165, 0x48, !P4 ;  /* 0x00000048a500780c */ /* 0x000fe40006784270 */
[----:B------:R-:W-:Y:S02]  /*1fe30*/  FMNMX.FTZ R121, R15, R121, !PT ;  /* 0x000000790f797209 */ /* 0x000fe40007810000 */
[----:B------:R-:W-:Y:S02]  /*1fe40*/  ISETP.LT.OR P4, PT, R166, 0x49, P4 ;  /* 0x00000049a600780c */ /* 0x000fe40002781670 */
[----:B------:R-:W-:Y:S02]  /*1fe50*/  @P5 LOP3.LUT R16, R16, 0x2, RZ, 0xfc, !PT ;  /* 0x0000000210105812 */ /* 0x000fe400078efcff */
[----:B------:R-:W-:-:S02]  /*1fe60*/  FMNMX.FTZ R121, R21, R121, !PT ;  /* 0x0000007915797209 */ /* 0x000fc40007810000 */
[----:B0-----:R-:W-:Y:S02]  /*1fe70*/  FMNMX.FTZ R3, R3, R5, !PT ;  /* 0x0000000503037209 */ /* 0x001fe40007810000 */
[----:B------:R-:W-:Y:S02]  /*1fe80*/  LOP3.LUT P5, RZ, R16, 0x800000, RZ, 0xc0, !PT ;  /* 0x0080000010ff7812 */ /* 0x000fe400078ac0ff */
[----:B------:R-:W-:Y:S01]  /*1fe90*/  FMNMX.FTZ R121, R122, R121, !PT ;  /* 0x000000797a797209 */ /* 0x000fe20007810000 */
[----:B------:R-:W0:Y:S01]  /*1fea0*/  SHFL.BFLY PT, R5, R3, 0x1, 0x1f ;  /* 0x0c201f0003057f89 */ /* 0x000e2200000e0000 */
[----:B------:R-:W-:Y:S02]  /*1feb0*/  ISETP.LT.OR P5, PT, R166, 0x42, P5 ;  /* 0x00000042a600780c */ /* 0x000fe40002fa1670 */
[----:B------:R-:W-:Y:S02]  /*1fec0*/  FMNMX.FTZ R121, R123, R121, !PT ;  /* 0x000000797b797209 */ /* 0x000fe40007810000 */
[----:B------:R-:W-:-:S02]  /*1fed0*/  LOP3.LUT R16, R16, 0xfffffff7, RZ, 0xc0, !PT ;  /* 0xfffffff710107812 */ /* 0x000fc400078ec0ff */
[----:B------:R-:W-:Y:S02]  /*1fee0*/  FMNMX.FTZ R121, R128, R121, !PT ;  /* 0x0000007980797209 */ /* 0x000fe40007810000 */
[----:B------:R-:W-:Y:S02]  /*1fef0*/  ISETP.GT.AND P6, PT, R165, 0x49, !P6 ;  /* 0x00000049a500780c */ /* 0x000fe400077c4270 */
[----:B------:R-:W-:Y:S02]  /*1ff00*/  FMNMX.FTZ R121, R129, R121, !PT ;  /* 0x0000007981797209 */ /* 0x000fe40007810000 */
[----:B------:R-:W-:Y:S02]  /*1ff10*/  ISETP.GT.AND P3, PT, R165, 0x50, !P3 ;  /* 0x00000050a500780c */ /* 0x000fe40005f64270 */
[----:B------:R-:W-:Y:S02]  /*1ff20*/  FMNMX.FTZ R121, R132, R121, !PT ;  /* 0x0000007984797209 */ /* 0x000fe40007810000 */
[----:B------:R-:W-:-:S02]  /*1ff30*/  @P5 LOP3.LUT R16, R16, 0x8, RZ, 0xfc, !PT ;  /* 0x0000000810105812 */ /* 0x000fc400078efcff */
[----:B------:R-:W-:Y:S02]  /*1ff40*/  FMNMX.FTZ R121, R133, R121, !PT ;  /* 0x0000007985797209 */ /* 0x000fe40007810000 */
[C---:B------:R-:W-:Y:S02]  /*1ff50*/  LOP3.LUT P5, RZ, R16.reuse, 0x2, RZ, 0xc0, !PT ;  /* 0x0000000210ff7812 */ /* 0x040fe400078ac0ff */
[----:B------:R-:W-:Y:S02]  /*1ff60*/  LOP3.LUT R16, R16, 0xfffffffb, RZ, 0xc0, !PT ;  /* 0xfffffffb10107812 */ /* 0x000fe400078ec0ff */
[----:B------:R-:W-:Y:S02]  /*1ff70*/  FMNMX.FTZ R121, R136, R121, !PT ;  /* 0x0000007988797209 */ /* 0x000fe40007810000 */
[----:B------:R-:W-:Y:S02]  /*1ff80*/  @P4 LOP3.LUT R16, R16, 0x4, RZ, 0xfc, !PT ;  /* 0x0000000410104812 */ /* 0x000fe400078efcff */
[----:B------:R-:W-:-:S02]  /*1ff90*/  ISETP.LT.OR P4, PT, R166, 0x4a, P6 ;  /* 0x0000004aa600780c */ /* 0x000fc40003781670 */
[----:B0-----:R-:W-:Y:S02]  /*1ffa0*/  FMNMX.FTZ R3, R3, R5, !PT ;  /* 0x0000000503037209 */ /* 0x001fe40007810000 */
[----:B------:R-:W-:Y:S02]  /*1ffb0*/  FMNMX.FTZ R121, R137, R121, !PT ;  /* 0x0000007989797209 */ /* 0x000fe40007810000 */
[C---:B------:R-:W-:Y:S02]  /*1ffc0*/  FSETP.NEU.FTZ.AND P6, PT, R3.reuse, -INF , PT ;  /* 0xff8000000300780b */ /* 0x040fe40003fdd000 */
[----:B------:R-:W-:Y:S02]  /*1ffd0*/  FMNMX.FTZ R121, R140, R121, !PT ;  /* 0x000000798c797209 */ /* 0x000fe40007810000 */
[----:B------:R-:W-:Y:S02]  /*1ffe0*/  LOP3.LUT R16, R16, 0xffbfffff, RZ, 0xc0, !PT ;  /* 0xffbfffff10107812 */ /* 0x000fe400078ec0ff */
[----:B------:R-:W-:-:S02]  /*1fff0*/  FSEL R11, R3, RZ, P6 ;  /* 0x000000ff030b7208 */ /* 0x000fc40003000000 */
[----:B------:R-:W-:Y:S02]  /*20000*/  FMNMX.FTZ R121, R141, R121, !PT ;  /* 0x000000798d797209 */ /* 0x000fe40007810000 */
[----:B------:R-:W-:Y:S01]  /*20010*/  MOV R5, UR50 ;  /* 0x0000003200057c02 */ /* 0x000fe20008000f00 */
[----:B------:R-:W-:Y:S01]  /*20020*/  FADD.FTZ R11, -R11, R12 ;  /* 0x0000000c0b0b7221 */ /* 0x000fe20000010100 */
[----:B------:R-:W-:Y:S02]  /*20030*/  @P4 LOP3.LUT R16, R16, 0x400000, RZ, 0xfc, !PT ;  /* 0x0040000010104812 */ /* 0x000fe400078efcff */
[----:B------:R-:W-:Y:S01]  /*20040*/  FMNMX.FTZ R121, R142, R121, !PT ;  /* 0x000000798e797209 */ /* 0x000fe20007810000 */
[-C--:B------:R-:W-:Y:S01]  /*20050*/  FMUL.FTZ R12, R3, R5.reuse ;  /* 0x00000005030c7220 */ /* 0x080fe20000410000 */
[----:B------:R-:W-:Y:S01]  /*20060*/  LOP3.LUT P4, RZ, R16, 0x8, RZ, 0xc0, !PT ;  /* 0x0000000810ff7812 */ /* 0x000fe2000788c0ff */
[----:B------:R-:W-:Y:S01]  /*20070*/  FMUL.FTZ R11, R11, R5 ;  /* 0x000000050b0b7220 */ /* 0x000fe20000410000 */
[----:B------:R-:W-:-:S02]  /*20080*/  FMNMX.FTZ R121, R143, R121, !PT ;  /* 0x000000798f797209 */ /* 0x000fc40007810000 */
[----:B------:R-:W-:Y:S02]  /*20090*/  FSEL R12, R12, RZ, P6 ;  /* 0x000000ff0c0c7208 */ /* 0x000fe40003000000 */
[----:B------:R-:W-:Y:S01]  /*200a0*/  LOP3.LUT P6, RZ, R16, 0x4, RZ, 0xc0, !PT ;  /* 0x0000000410ff7812 */ /* 0x000fe200078cc0ff */
[----:B------:R-:W-:Y:S01]  /*200b0*/  MUFU.EX2 R11, R11 ;  /* 0x0000000b000b7308 */ /* 0x000fe20000000800 */
[----:B------:R-:W-:Y:S01]  /*200c0*/  FSEL R145, R145, -INF , !P4 ;  /* 0xff80000091917808 */ /* 0x000fe20006000000 */
[--C-:B------:R-:W-:Y:S01]  /*200d0*/  FFMA.FTZ R167, R167, R5, -R12.reuse ;  /* 0x00000005a7a77223 */ /* 0x100fe2000001080c */
[----:B------:R-:W-:Y:S01]  /*200e0*/  FMNMX.FTZ R121, R147, R121, !PT ;  /* 0x0000007993797209 */ /* 0x000fe20007810000 */
[-CC-:B------:R-:W-:Y:S01]  /*200f0*/  FFMA.FTZ R10, R10, R5.reuse, -R12.reuse ;  /* 0x000000050a0a7223 */ /* 0x180fe2000001080c */
[----:B------:R-:W-:Y:S01]  /*20100*/  LOP3.LUT P4, RZ, R16, 0x400000, RZ, 0xc0, !PT ;  /* 0x0040000010ff7812 */ /* 0x000fe2000788c0ff */
[--C-:B------:R-:W-:Y:S01]  /*20110*/  FFMA.FTZ R13, R13, R5, -R12.reuse ;  /* 0x000000050d0d7223 */ /* 0x100fe2000001080c */
[----:B------:R-:W-:Y:S01]  /*20120*/  FSEL R148, R148, -INF , !P6 ;  /* 0xff80000094947808 */ /* 0x000fe20007000000 */
[----:B------:R-:W0:Y:S01]  /*20130*/  MUFU.EX2 R167, R167 ;  /* 0x000000a700a77308 */ /* 0x000e220000000800 */
[----:B------:R-:W-:Y:S01]  /*20140*/  FMNMX.FTZ R121, R145, R121, !PT ;  /* 0x0000007991797209 */ /* 0x000fe20007810000 */
[-CC-:B------:R-:W-:Y:S01]  /*20150*/  FFMA.FTZ R14, R14, R5.reuse, -R12.reuse ;  /* 0x000000050e0e7223 */ /* 0x180fe2000001080c */
[----:B------:R-:W-:Y:S01]  /*20160*/  ISETP.GT.AND P2, PT, R165, 0x51, !P2 ;  /* 0x00000051a500780c */ /* 0x000fe20005744270 */
[-CC-:B------:R-:W-:Y:S01]  /*20170*/  FFMA.FTZ R126, R126, R5.reuse, -R12.reuse ;  /* 0x000000057e7e7223 */ /* 0x180fe2000001080c */
[----:B------:R-:W-:Y:S01]  /*20180*/  ISETP.LT.OR P3, PT, R166, 0x51, P3 ;  /* 0x00000051a600780c */ /* 0x000fe20001f61670 */
[--C-:B------:R-:W-:Y:S01]  /*20190*/  FFMA.FTZ R127, R127, R5, -R12.reuse ;  /* 0x000000057f7f7223 */ /* 0x100fe2000001080c */
[----:B------:R-:W-:Y:S01]  /*201a0*/  FSEL R150, R150, -INF , !P4 ;  /* 0xff80000096967808 */ /* 0x000fe20006000000 */
[----:B------:R-:W1:Y:S01]  /*201b0*/  MUFU.EX2 R10, R10 ;  /* 0x0000000a000a7308 */ /* 0x000e620000000800 */
[----:B------:R-:W-:Y:S01]  /*201c0*/  FMNMX.FTZ R121, R148, R121, !PT ;  /* 0x0000007994797209 */ /* 0x000fe20007810000 */
[-CC-:B------:R-:W-:Y:S01]  /*201d0*/  FFMA.FTZ R124, R124, R5.reuse, -R12.reuse ;  /* 0x000000057c7c7223 */ /* 0x180fe2000001080c */
[----:B------:R-:W-:Y:S01]  /*201e0*/  ISETP.GT.AND P1, PT, R165, 0x58, !P1 ;  /* 0x00000058a500780c */ /* 0x000fe20004f24270 */
[-CC-:B------:R-:W-:Y:S01]  /*201f0*/  FFMA.FTZ R125, R125, R5.reuse, -R12.reuse ;  /* 0x000000057d7d7223 */ /* 0x180fe2000001080c */
[----:B------:R-:W-:Y:S01]  /*20200*/  ISETP.LT.OR P2, PT, R166, 0x52, P2 ;  /* 0x00000052a600780c */ /* 0x000fe20001741670 */
[--C-:B------:R-:W-:Y:S01]  /*20210*/  FFMA.FTZ R130, R130, R5, -R12.reuse ;  /* 0x0000000582827223 */ /* 0x100fe2000001080c */
[----:B------:R-:W-:Y:S01]  /*20220*/  FSEL R152, R152, -INF , !P3 ;  /* 0xff80000098987808 */ /* 0x000fe20005800000 */
[----:B------:R-:W-:Y:S01]  /*20230*/  MUFU.EX2 R13, R13 ;  /* 0x0000000d000d7308 */ /* 0x000fe20000000800 */
[----:B------:R-:W-:Y:S01]  /*20240*/  FMNMX.FTZ R121, R150, R121, !PT ;  /* 0x0000007996797209 */ /* 0x000fe20007810000 */
[----:B0-----:R-:W-:Y:S01]  /*20250*/  FFMA.FTZ R8, R11, R8, R167 ;  /* 0x000000080b087223 */ /* 0x001fe200000100a7 */
[----:B------:R-:W-:Y:S01]  /*20260*/  ISETP.LT.OR P1, PT, R166, 0x59, P1 ;  /* 0x00000059a600780c */ /* 0x000fe20000f21670 */
[-CC-:B------:R-:W-:Y:S01]  /*20270*/  FFMA.FTZ R131, R131, R5.reuse, -R12.reuse ;  /* 0x0000000583837223 */ /* 0x180fe2000001080c */
[----:B------:R-:W-:Y:S01]  /*20280*/  FSEL R154, R154, -INF , !P2 ;  /* 0xff8000009a9a7808 */ /* 0x000fe20005000000 */
[----:B------:R-:W-:Y:S01]  /*20290*/  FFMA.FTZ R134, R134, R5, -R12 ;  /* 0x0000000586867223 */ /* 0x000fe2000001080c */
[----:B------:R-:W-:Y:S01]  /*202a0*/  FMNMX.FTZ R159, R152, R121, !PT ;  /* 0x00000079989f7209 */ /* 0x000fe20007810000 */
[----:B------:R-:W-:Y:S01]  /*202b0*/  MUFU.EX2 R14, R14 ;  /* 0x0000000e000e7308 */ /* 0x000fe20000000800 */
[----:B------:R-:W-:Y:S01]  /*202c0*/  ISETP.LT.OR P5, PT, R166, 0x5a, P5 ;  /* 0x0000005aa600780c */ /* 0x000fe20002fa1670 */
[----:B-1----:R-:W-:Y:S01]  /*202d0*/  FADD.FTZ R8, R10, R8 ;  /* 0x000000080a087221 */ /* 0x002fe20000010000 */
        /* <DEDUP_REMOVED lines=8> */
[-CC-:B------:R-:W-:Y:S01]  /*20360*/  FFMA.FTZ R144, R144, R5.reuse, -R12.reuse ;  /* 0x0000000590907223 */ /* 0x180fe2000001080c */
[-CC-:B------:R-:W-:Y:S01]  /*20370*/  FFMA.FTZ R146, R146, R5.reuse, -R12.reuse ;  /* 0x0000000592927223 */ /* 0x180fe2000001080c */
[----:B------:R-:W-:Y:S01]  /*20380*/  FMNMX.FTZ R0, R158, R0, !PT ;  /* 0x000000009e007209 */ /* 0x000fe20007810000 */
[-CC-:B------:R-:W-:Y:S01]  /*20390*/  FFMA.FTZ R149, R149, R5.reuse, -R12.reuse ;  /* 0x0000000595957223 */ /* 0x180fe2000001080c */
[-CC-:B------:R-:W-:Y:S01]  /*203a0*/  FFMA.FTZ R151, R151, R5.reuse, -R12.reuse ;  /* 0x0000000597977223 */ /* 0x180fe2000001080c */
[----:B------:R-:W-:Y:S01]  /*203b0*/  MUFU.EX2 R127, R127 ;  /* 0x0000007f007f7308 */ /* 0x000fe20000000800 */
[-CC-:B------:R-:W-:Y:S01]  /*203c0*/  FFMA.FTZ R153, R153, R5.reuse, -R12.reuse ;  /* 0x0000000599997223 */ /* 0x180fe2000001080c */
[----:B------:R-:W0:Y:S01]  /*203d0*/  SHFL.BFLY PT, R159, R0, 0x2, 0x1f ;  /* 0x0c401f00009f7f89 */ /* 0x000e2200000e0000 */
[-CC-:B------:R-:W-:Y:S01]  /*203e0*/  FFMA.FTZ R155, R155, R5.reuse, -R12.reuse ;  /* 0x000000059b9b7223 */ /* 0x180fe2000001080c */
[-CC-:B------:R-:W-:Y:S01]  /*203f0*/  FFMA.FTZ R156, R156, R5.reuse, -R12.reuse ;  /* 0x000000059c9c7223 */ /* 0x180fe2000001080c */
[-CC-:B------:R-:W-:Y:S01]  /*20400*/  FFMA.FTZ R157, R157, R5.reuse, -R12.reuse ;  /* 0x000000059d9d7223 */ /* 0x180fe2000001080c */
[-CC-:B------:R-:W-:Y:S01]  /*20410*/  FFMA.FTZ R160, R160, R5.reuse, -R12.reuse ;  /* 0x00000005a0a07223 */ /* 0x180fe2000001080c */
[----:B------:R-:W-:Y:S01]  /*20420*/  FFMA.FTZ R12, R161, R5, -R12 ;  /* 0x00000005a10c7223 */ /* 0x000fe2000001080c */
[----:B------:R-:W-:Y:S01]  /*20430*/  MUFU.EX2 R124, R124 ;  /* 0x0000007c007c7308 */ /* 0x000fe20000000800 */
[----:B------:R-:W-:-:S07]  /*20440*/  LOP3.LUT P0, RZ, R16, 0x200000, RZ, 0xc0, !PT ;  /* 0x0020000010ff7812 */ /* 0x000fce000780c0ff */
        /* <DEDUP_REMOVED lines=42> */
[----:B------:R-:W-:Y:S01]  /*206f0*/  FFMA.FTZ R158, R158, R5, -R162 ;  /* 0x000000059e9e7223 */ /* 0x000fe200000108a2 */
[----:B------:R-:W2:Y:S01]  /*20700*/  MUFU.EX2 R15, R15 ;  /* 0x0000000f000f7308 */ /* 0x000ea20000000800 */
[----:B0-----:R-:W-:-:S07]  /*20710*/  FFMA.FTZ R7, R6, R7, R189 ;  /* 0x0000000706077223 */ /* 0x001fce00000100bd */
        /* <DEDUP_REMOVED lines=74> */
[----:B--2---:R-:W-:-:S03]  /*20bc0*/  FADD.FTZ R8, R12, R7 ;  /* 0x000000070c087221 */ /* 0x004fc60000010000 */
[----:B0-----:R-:W-:Y:S01]  /*20bd0*/  FADD.FTZ R7, R158, R9 ;  /* 0x000000099e077221 */ /* 0x001fe20000010000 */
[----:B------:R-:W-:Y:S06]  /*20be0*/  @!P0 BRA `(.L_x_1826) ;  /* 0x0000000000048947 */ /* 0x000fec0003800000 */
[----:B------:R-:W-:Y:S01]  /*20bf0*/  BPT.TRAP 0x1 ;  /* 0x000000040000795c */ /* 0x000fe20000300000 */
.L_x_1826:
[----:B------:R-:W2:Y:S01]  /*20c00*/  LDL R9, [R1+0x44] ;  /* 0x0000440001097983 */ /* 0x000ea20000100800 */
[----:B------:R-:W-:Y:S01]  /*20c10*/  VIADD R20, R20, 0x30860 ;  /* 0x0003086014147836 */ /* 0x000fe20000000000 */
[----:B------:R-:W-:Y:S01]  /*20c20*/  F2FP.F16.F32.PACK_AB R188, R10, R167 ;  /* 0x000000a70abc723e */ /* 0x000fe200000000ff */
[----:B------:R-:W-:Y:S01]  /*20c30*/  IMAD.MOV.U32 R10, RZ, RZ, R198 ;  /* 0x000000ffff0a7224 */ /* 0x000fe200078e00c6 */
[----:B------:R-:W-:Y:S02]  /*20c40*/  F2FP.F16.F32.PACK_AB R190, R14, R13 ;  /* 0x0000000d0ebe723e */ /* 0x000fe400000000ff */
[----:B------:R-:W-:Y:S02]  /*20c50*/  PRMT R20, R204, 0x654, R20 ;  /* 0x00000654cc147816 */ /* 0x000fe40000000014 */
        /* <DEDUP_REMOVED lines=24> */
[----:B------:R-:W-:Y:S02]  /*20de0*/  MOV R13, R193 ;  /* 0x000000c1000d7202 */ /* 0x000fe40000000f00 */
[C---:B--2---:R-:W-:Y:S01]  /*20df0*/  ISETP.GT.AND P1, PT, R4.reuse, R9, PT ;  /* 0x000000090400720c */ /* 0x044fe20003f24270 */
[----:B------:R-:W-:Y:S02]  /*20e00*/  VIADD R4, R4, 0xffffffff ;  /* 0xffffffff04047836 */ /* 0x000fe40000000000 */
[----:B------:R-:W-:-:S10]  /*20e10*/  IMAD.MOV.U32 R9, RZ, RZ, R0 ;  /* 0x000000ffff097224 */ /* 0x000fd400078e0000 */
[----:B0-----:R-:W-:Y:S05]  /*20e20*/  @P1 BRA `(.L_x_1827) ;  /* 0xffffffc000c01947 */ /* 0x001fea000383ffff */
.L_x_1806:
[----:B------:R-:W-:Y:S05]  /*20e30*/  BSYNC B0 ;  /* 0x0000000000007941 */ /* 0x000fea0003800000 */
.L_x_1805:
        /* <DEDUP_REMOVED lines=99> */
.L_x_1828:
[----:B------:R-:W-:Y:S01]  /*21470*/  IMAD R6, R193, 0x8, R2 ;  /* 0x00000008c1067824 */ /* 0x000fe200078e0202 */
[----:B------:R-:W-:-:S04]  /*21480*/  SHF.L.U32 R4, R198, 0x1f, RZ ;  /* 0x0000001fc6047819 */ /* 0x000fc800000006ff */
[----:B------:R0:W1:Y:S01]  /*21490*/  SYNCS.PHASECHK.TRANS64.TRYWAIT P1, [R6+URZ+0x30850], R4 ;  /* 0x03085004060075a7 */ /* 0x000062000802017f */
[----:B------:R-:W-:Y:S05]  /*214a0*/  @!P0 BRA `(.L_x_1829) ;  /* 0x0000000000048947 */ /* 0x000fea0003800000 */
[----:B------:R-:W-:Y:S01]  /*214b0*/  BPT.TRAP 0x1 ;  /* 0x000000040000795c */ /* 0x000fe20000300000 */
.L_x_1829:
        /* <DEDUP_REMOVED lines=9> */
.L_x_1831:
[----:B------:R-:W-:Y:S05]  /*21550*/  BSYNC B0 ;  /* 0x0000000000007941 */ /* 0x000fea0003800000 */
.L_x_1830:
[----:B------:R-:W-:Y:S01]  /*21560*/  IMAD.MOV.U32 R10, RZ, RZ, R2 ;  /* 0x000000ffff0a7224 */ /* 0x000fe200078e0002 */
[----:B------:R-:W-:Y:S01]  /*21570*/  WARPGROUP.ARRIVE ;  /* 0x00000000000079c5 */ /* 0x000fe20000000000 */
[----:B------:R-:W-:Y:S01]  /*21580*/  IMAD.MOV.U32 R11, RZ, RZ, 0x40000040 ;  /* 0x40000040ff0b7424 */ /* 0x000fe200078e00ff */
[----:B------:R-:W2:Y:S01]  /*21590*/  SHFL.BFLY PT, R9, R8, 0x2, 0x1f ;  /* 0x0c401f0008097f89 */ /* 0x000ea200000e0000 */
[----:B01----:R-:W-:Y:S01]  /*215a0*/  IMAD.MOV.U32 R4, RZ, RZ, RZ ;  /* 0x000000ffff047224 */ /* 0x003fe200078e00ff */
[----:B------:R-:W-:Y:S01]  /*215b0*/  R2UR UR6, R10 ;  /* 0x000000000a0672ca */ /* 0x000fe200000e0000 */
[----:B------:R-:W-:Y:S01]  /*215c0*/  VIADD R10, R2, 0x80 ;  /* 0x00000080020a7836 */ /* 0x000fe20000000000 */
[----:B------:R-:W-:Y:S01]  /*215d0*/  R2UR UR7, R11 ;  /* 0x000000000b0772ca */ /* 0x000fe200000e0000 */
[----:B------:R-:W-:Y:S01]  /*215e0*/  IMAD.MOV.U32 R128, RZ, RZ, -0x800000 ;  /* 0xff800000ff807424 */ /* 0x000fe200078e00ff */
[----:B------:R-:W-:Y:S02]  /*215f0*/  MOV R11, 0x40000040 ;  /* 0x40000040000b7802 */ /* 0x000fe40000000f00 */
[----:B------:R-:W-:-:S09]  /*21600*/  MOV R129, 0xff800000 ;  /* 0xff80000000817802 */ /* 0x000fd20000000f00 */
[----:B------:R-:W-:Y:S01]  /*21610*/  HGMMA.64x192x16.F32 R24, R188, gdesc[UR4].tnspB, R24, gsb0 ;  /* 0x42e00004bc187df0 */ /* 0x000fe20008000818 */
[----:B------:R-:W-:Y:S01]  /*21620*/  R2UR UR6, R10 ;  /* 0x000000000a0672ca */ /* 0x000fe200000e0000 */
[----:B------:R-:W-:Y:S01]  /*21630*/  VIADD R10, R2, 0x100 ;  /* 0x00000100020a7836 */ /* 0x000fe20000000000 */
[----:B------:R-:W-:Y:S01]  /*21640*/  R2UR UR7, R11 ;  /* 0x000000000b0772ca */ /* 0x000fe200000e0000 */
[----:B------:R-:W-:Y:S02]  /*21650*/  IMAD.MOV.U32 R11, RZ, RZ, 0x40000040 ;  /* 0x40000040ff0b7424 */ /* 0x000fe400078e00ff */
[----:B--2---:R-:W-:Y:S01]  /*21660*/  FADD.FTZ R9, R9, R8 ;  /* 0x0000000809097221 */ /* 0x004fe20000010000 */
[----:B------:R-:W-:Y:S02]  /*21670*/  WARPGROUP.DEPBAR.LE gsb0, 0x0 ;  /* 0x00008000000079c5 */ /* 0x000fe40000010000 */
[----:B------:R-:W-:-:S11]  /*21680*/  WARPGROUP.ARRIVE ;  /* 0x00000000000079c5 */ /* 0x000fd60000000000 */
        /* <DEDUP_REMOVED lines=19> */
[----:B------:R-:W0:Y:S01]  /*217c0*/  SHFL.BFLY PT, R2, R7, 0x2, 0x1f ;  /* 0x0c401f0007027f89 */ /* 0x000e2200000e0000 */
[----:B------:R-:W-:Y:S02]  /*217d0*/  WARPGROUP.DEPBAR.LE gsb0, 0x0 ;  /* 0x00008000000079c5 */ /* 0x000fe40000010000 */
[----:B------:R-:W-:-:S12]  /*217e0*/  WARPGROUP.ARRIVE ;  /* 0x00000000000079c5 */ /* 0x000fd80000000000 */
[----:B------:R-:W-:Y:S01]  /*217f0*/  HGMMA.64x192x16.F32 R24, R172, gdesc[UR4].tnspB, R24, gsb0 ;  /* 0x42e00004ac187df0 */ /* 0x000fe20008000818 */
[----:B------:R-:W-:Y:S01]  /*21800*/  R2UR UR6, R10 ;  /* 0x000000000a0672ca */ /* 0x000fe200000e0000 */
[----:B0-----:R-:W-:Y:S01]  /*21810*/  FADD.FTZ R10, R2, R7 ;  /* 0x00000007020a7221 */ /* 0x001fe20000010000 */
[----:B------:R-:W-:Y:S01]  /*21820*/  R2UR UR7, R11 ;  /* 0x000000000b0772ca */ /* 0x000fe200000e0000 */
[----:B------:R-:W0:Y:S04]  /*21830*/  SHFL.BFLY PT, R2, R9, 0x1, 0x1f ;  /* 0x0c201f0009027f89 */ /* 0x000e2800000e0000 */
[----:B------:R-:W1:Y:S01]  /*21840*/  SHFL.BFLY PT, R11, R10, 0x1, 0x1f ;  /* 0x0c201f000a0b7f89 */ /* 0x000e6200000e0000 */
[----:B0-----:R-:W-:Y:S01]  /*21850*/  FADD.FTZ R13, R9, R2 ;  /* 0x00000002090d7221 */ /* 0x001fe20000010000 */
[----:B------:R-:W-:-:S02]  /*21860*/  IMAD.MOV.U32 R2, RZ, RZ, RZ ;  /* 0x000000ffff027224 */ /* 0x000fc400078e00ff */
[----:B-1----:R-:W-:Y:S02]  /*21870*/  FADD.FTZ R14, R10, R11 ;  /* 0x0000000b0a0e7221 */ /* 0x002fe40000010000 */
[----:B------:R-:W-:-:S03]  /*21880*/  FSETP.NE.FTZ.AND P1, PT, R13, RZ, PT ;  /* 0x000000ff0d00720b */ /* 0x000fc60003f35000 */
        /* <DEDUP_REMOVED lines=17> */
.L_x_1833:
[----:B------:R-:W2:Y:S01]  /*219a0*/  LDL.LU R0, [R1+0x50] ;  /* 0x0000500001007983 */ /* 0x000ea20000300800 */
[----:B------:R-:W-:Y:S02]  /*219b0*/  VIADD R3, R6, 0x30860 ;  /* 0x0003086006037836 */ /* 0x000fe40000000000 */
[-C--:B------:R-:W-:Y:S01]  /*219c0*/  FMUL.FTZ R124, R24, R4.reuse ;  /* 0x00000004187c7220 */ /* 0x080fe20000410000 */
        /* <DEDUP_REMOVED lines=14> */
[-C--:B------:R-:W-:Y:S01]  /*21ab0*/  FMUL.FTZ R45, R45, R4.reuse ;  /* 0x000000042d2d7220 */ /* 0x080fe20000410000 */
[----:B-1----:R-:W-:Y:S01]  /*21ac0*/  SEL R3, RZ, 0x1, P1 ;  /* 0x00000001ff037807 */ /* 0x002fe20000800000 */
        /* <DEDUP_REMOVED lines=89> */
.L_x_1685:
[----:B------:R-:W1:Y:S08]  /*22060*/  S2UR UR4, SR_CgaCtaId ;  /* 0x00000000000479c3 */ /* 0x000e700000008800 */
[----:B------:R-:W-:Y:S01]  /*22070*/  BAR.SYNC.DEFER_BLOCKING 0x5, 0x180 ;  /* 0x0146000000007b1d */ /* 0x000fe20000010000 */
[----:B------:R-:W-:-:S05]  /*22080*/  MOV R3, 0x400 ;  /* 0x0000040000037802 */ /* 0x000fca0000000f00 */
[----:B------:R-:W-:Y:S01]  /*22090*/  BSSY B0, `(.L_x_1834) ;  /* 0x00003d7000007945 */ /* 0x000fe20003800000 */
[----:B-1----:R-:W-:-:S05]  /*220a0*/  IMAD.U32 R204, RZ, RZ, UR4 ;  /* 0x00000004ffcc7e24 */ /* 0x002fca000f8e00ff */
[----:B------:R-:W-:-:S05]  /*220b0*/  LEA R2, R204, R3, 0x18 ;  /* 0x00000003cc027211 */ /* 0x000fca00078ec0ff */
[----:B------:R1:W2:Y:S01]  /*220c0*/  LDS.128 R28, [R2+0x308d0] ;  /* 0x0308d000021c7984 */ /* 0x0002a20000000c00 */
[----:B------:R-:W-:Y:S06]  /*220d0*/  BAR.ARV 0x4, 0x180 ;  /* 0x0106000000007b1d */ /* 0x000fec0000002000 */
[----:B------:R-:W-:Y:S05]  /*220e0*/  @P0 BRA `(.L_x_1835) ;  /* 0x0000002c00d80947 */ /* 0x000fea0003800000 */
[----:B0-----:R-:W3:Y:S01]  /*220f0*/  LDL R0, [R1+0x64] ;  /* 0x0000640001007983 */ /* 0x001ee20000100800 */
[----:B------:R-:W0:Y:S01]  /*22100*/  S2R R3, SR_SWINHI ;  /* 0x0000000000037919 */ /* 0x000e220000002f00 */
[----:B------:R-:W-:Y:S01]  /*22110*/  F2FP.F16.F32.PACK_AB R6, R123, R122 ;  /* 0x0000007a7b06723e */ /* 0x000fe200000000ff */
[----:B------:R-:W-:Y:S01]  /*22120*/  ULDC.64 UR4, c[0x0][0xc00] ;  /* 0x0003000000047ab9 */ /* 0x000fe20000000a00 */
[----:B------:R-:W-:Y:S01]  /*22130*/  F2FP.F16.F32.PACK_AB R7, R121, R120 ;  /* 0x000000787907723e */ /* 0x000fe200000000ff */
[----:B------:R-:W4:Y:S01]  /*22140*/  LDL.LU R145, [R1+0x48] ;  /* 0x0000480001917983 */ /* 0x000f220000300800 */
[----:B------:R-:W-:-:S03]  /*22150*/  ULDC.64 UR6, c[0x0][0xc08] ;  /* 0x0003020000067ab9 */ /* 0x000fc60000000a00 */
[----:B------:R-:W4:Y:S04]  /*22160*/  LDL.LU R144, [R1+0x4c] ;  /* 0x00004c0001907983 */ /* 0x000f280000300800 */
[----:B------:R-:W4:Y:S04]  /*22170*/  LDL R143, [R1+0x40] ;  /* 0x00004000018f7983 */ /* 0x000f280000100800 */
[----:B------:R-:W4:Y:S04]  /*22180*/  LDL R142, [R1+0x38] ;  /* 0x00003800018e7983 */ /* 0x000f280000100800 */
[----:B------:R-:W4:Y:S01]  /*22190*/  LDL R141, [R1+0x54] ;  /* 0x00005400018d7983 */ /* 0x000f220000100800 */
[----:B------:R-:W-:-:S02]  /*221a0*/  MOV R126, R2 ;  /* 0x00000002007e7202 */ /* 0x000fc40000000f00 */
[----:B0-----:R-:W-:Y:S01]  /*221b0*/  MOV R127, R3 ;  /* 0x00000003007f7202 */ /* 0x001fe20000000f00 */
[----:B------:R-:W-:Y:S02]  /*221c0*/  BAR.SYNC.DEFER_BLOCKING 0x1, 0x100 ;  /* 0x0044000000007b1d */ /* 0x000fe40000010000 */
[----:B---3--:R-:W-:-:S03]  /*221d0*/  IMAD.WIDE R24, R0, 0x2, R126 ;  /* 0x0000000200187825 */ /* 0x008fc600078e027e */
[----:B------:R-:W-:-:S04]  /*221e0*/  LOP3.LUT R5, R24, 0x380, RZ, 0xc0, !PT ;  /* 0x0000038018057812 */ /* 0x000fc800078ec0ff */
[----:B------:R-:W-:Y:S02]  /*221f0*/  SHF.R.U64 R5, R5, 0x3, RZ ;  /* 0x0000000305057819 */ /* 0x000fe400000012ff */
[----:B------:R-:W-:Y:S02]  /*22200*/  IADD3 R11, P2, R24, 0x20, RZ ;  /* 0x00000020180b7810 */ /* 0x000fe40007f5e0ff */
[----:B------:R-:W-:Y:S01]  /*22210*/  LOP3.LUT R4, R5, R24, RZ, 0x3c, !PT ;  /* 0x0000001805047212 */ /* 0x000fe200078e3cff */
[----:B------:R-:W-:Y:S01]  /*22220*/  IMAD.MOV.U32 R5, RZ, RZ, R25 ;  /* 0x000000ffff057224 */ /* 0x000fe200078e0019 */
[----:B------:R-:W-:-:S04]  /*22230*/  LOP3.LUT R10, R11, 0x380, RZ, 0xc0, !PT ;  /* 0x000003800b0a7812 */ /* 0x000fc800078ec0ff */
[----:B------:R-:W-:Y:S02]  /*22240*/  MOV R0, R4 ;  /* 0x0000000400007202 */ /* 0x000fe40000000f00 */
[----:B------:R-:W-:Y:S02]  /*22250*/  SHF.R.U64 R10, R10, 0x3, RZ ;  /* 0x000000030a0a7819 */ /* 0x000fe400000012ff */
[----:B------:R-:W-:Y:S02]  /*22260*/  F2FP.F16.F32.PACK_AB R4, R125, R124 ;  /* 0x0000007c7d04723e */ /* 0x000fe400000000ff */
[----:B------:R-:W-:Y:S02]  /*22270*/  F2FP.F16.F32.PACK_AB R5, R21, R20 ;  /* 0x000000141505723e */ /* 0x000fe400000000ff */
[C---:B------:R-:W-:Y:S02]  /*22280*/  IADD3 R13, P1, R24.reuse, 0x40, RZ ;  /* 0x00000040180d7810 */ /* 0x040fe40007f3e0ff */
[----:B------:R-:W-:-:S02]  /*22290*/  IADD3 R15, P6, R24, 0x60, RZ ;  /* 0x00000060180f7810 */ /* 0x000fc40007fde0ff */
[----:B------:R-:W-:Y:S01]  /*222a0*/  IADD3 R26, P5, R24, 0x4000, RZ ;  /* 0x00004000181a7810 */ /* 0x000fe20007fbe0ff */
[----:B------:R0:W-:Y:S01]  /*222b0*/  STSM.16.M88.4 [R0], R4 ;  /* 0x0000000400007844 */ /* 0x0001e20000000200 */
[----:B------:R-:W-:Y:S02]  /*222c0*/  LOP3.LUT R10, R10, R11, RZ, 0x3c, !PT ;  /* 0x0000000b0a0a7212 */ /* 0x000fe400078e3cff */
[----:B------:R-:W-:Y:S02]  /*222d0*/  IADD3.X R11, RZ, R25, RZ, P2, !PT ;  /* 0x00000019ff0b7210 */ /* 0x000fe400017fe4ff */
[----:B------:R-:W-:Y:S02]  /*222e0*/  LOP3.LUT R12, R13, 0x380, RZ, 0xc0, !PT ;  /* 0x000003800d0c7812 */ /* 0x000fe400078ec0ff */
[----:B------:R-:W-:Y:S02]  /*222f0*/  LOP3.LUT R14, R15, 0x380, RZ, 0xc0, !PT ;  /* 0x000003800f0e7812 */ /* 0x000fe400078ec0ff */
[----:B------:R-:W-:-:S02]  /*22300*/  LOP3.LUT R27, R26, 0x380, RZ, 0xc0, !PT ;  /* 0x000003801a1b7812 */ /* 0x000fc400078ec0ff */
[C---:B------:R-:W-:Y:S02]  /*22310*/  IADD3 R8, P3, R24.reuse, 0x4060, RZ ;  /* 0x0000406018087810 */ /* 0x040fe40007f7e0ff */
[----:B0-----:R-:W-:Y:S02]  /*22320*/  IADD3 R4, P2, R24, 0x8000, RZ ;  /* 0x0000800018047810 */ /* 0x001fe40007f5e0ff */
[----:B------:R-:W-:Y:S02]  /*22330*/  SHF.R.U64 R12, R12, 0x3, RZ ;  /* 0x000000030c0c7819 */ /* 0x000fe400000012ff */
[----:B------:R-:W-:Y:S02]  /*22340*/  SHF.R.U64 R14, R14, 0x3, RZ ;  /* 0x000000030e0e7819 */ /* 0x000fe400000012ff */
[----:B------:R-:W-:Y:S02]  /*22350*/  LOP3.LUT R5, R4, 0x380, RZ, 0xc0, !PT ;  /* 0x0000038004057812 */ /* 0x000fe400078ec0ff */
[----:B------:R-:W-:-:S02]  /*22360*/  SHF.R.U64 R27, R27, 0x3, RZ ;  /* 0x000000031b1b7819 */ /* 0x000fc400000012ff */
[----:B------:R-:W-:Y:S02]  /*22370*/  IADD3 R136, P0, R24, 0x4020, RZ ;  /* 0x0000402018887810 */ /* 0x000fe40007f1e0ff */
[----:B------:R-:W-:Y:S02]  /*22380*/  LOP3.LUT R9, R8, 0x380, RZ, 0xc0, !PT ;  /* 0x0000038008097812 */ /* 0x000fe400078ec0ff */
[----:B------:R-:W-:Y:S01]  /*22390*/  LOP3.LUT R12, R12, R13, RZ, 0x3c, !PT ;  /* 0x0000000d0c0c7212 */ /* 0x000fe200078e3cff */
[--C-:B------:R-:W-:Y:S01]  /*223a0*/  IMAD.X R13, RZ, RZ, R25.reuse, P1 ;  /* 0x000000ffff0d7224 */ /* 0x100fe200008e0619 */
[----:B------:R-:W-:Y:S01]  /*223b0*/  LOP3.LUT R14, R14, R15, RZ, 0x3c, !PT ;  /* 0x0000000f0e0e7212 */ /* 0x000fe200078e3cff */
[----:B------:R-:W-:Y:S01]  /*223c0*/  IMAD.X R15, RZ, RZ, R25, P6 ;  /* 0x000000ffff0f7224 */ /* 0x000fe200030e0619 */
[----:B------:R-:W-:Y:S02]  /*223d0*/  IADD3 R138, P4, R24, 0x4040, RZ ;  /* 0x00004040188a7810 */ /* 0x000fe40007f9e0ff */
[----:B------:R-:W-:-:S02]  /*223e0*/  SHF.R.U64 R5, R5, 0x3, RZ ;  /* 0x0000000305057819 */ /* 0x000fc400000012ff */
[----:B------:R-:W-:Y:S01]  /*223f0*/  LOP3.LUT R26, R27, R26, RZ, 0x3c, !PT ;  /* 0x0000001a1b1a7212 */ /* 0x000fe200078e3cff */
[----:B------:R-:W-:Y:S01]  /*22400*/  IMAD.X R27, RZ, RZ, R25, P5 ;  /* 0x000000ffff1b7224 */ /* 0x000fe200028e0619 */
[----:B------:R-:W-:Y:S02]  /*22410*/  LOP3.LUT R137, R136, 0x380, RZ, 0xc0, !PT ;  /* 0x0000038088897812 */ /* 0x000fe400078ec0ff */
[----:B------:R-:W-:Y:S02]  /*22420*/  SHF.R.U64 R9, R9, 0x3, RZ ;  /* 0x0000000309097819 */ /* 0x000fe400000012ff */
[C---:B------:R-:W-:Y:S02]  /*22430*/  IADD3 R132, P1, R24.reuse, 0x8020, RZ ;  /* 0x0000802018847810 */ /* 0x040fe40007f3e0ff */
[C---:B------:R-:W-:Y:S02]  /*22440*/  IADD3 R134, P6, R24.reuse, 0x8040, RZ ;  /* 0x0000804018867810 */ /* 0x040fe40007fde0ff */
[----:B------:R-:W-:-:S02]  /*22450*/  IADD3 R130, P5, R24, 0x8060, RZ ;  /* 0x0000806018827810 */ /* 0x000fc40007fbe0ff */
[----:B------:R-:W-:Y:S02]  /*22460*/  LOP3.LUT R139, R138, 0x380, RZ, 0xc0, !PT ;  /* 0x000003808a8b7812 */ /* 0x000fe400078ec0ff */
[----:B------:R-:W-:Y:S01]  /*22470*/  LOP3.LUT R4, R5, R4, RZ, 0x3c, !PT ;  /* 0x0000000405047212 */ /* 0x000fe200078e3cff */
[----:B------:R-:W-:Y:S01]  /*22480*/  IMAD.X R5, RZ, RZ, R25, P2 ;  /* 0x000000ffff057224 */ /* 0x000fe200010e0619 */
[----:B------:R-:W-:Y:S02]  /*22490*/  MOV R24, R12 ;  /* 0x0000000c00187202 */ /* 0x000fe40000000f00 */
[----:B------:R-:W-:Y:S02]  /*224a0*/  MOV R140, R14 ;  /* 0x0000000e008c7202 */ /* 0x000fe40000000f00 */
[----:B------:R-:W-:Y:S02]  /*224b0*/  SHF.R.U64 R137, R137, 0x3, RZ ;  /* 0x0000000389897819 */ /* 0x000fe400000012ff */
[----:B------:R-:W-:-:S02]  /*224c0*/  LOP3.LUT R8, R9, R8, RZ, 0x3c, !PT ;  /* 0x0000000809087212 */ /* 0x000fc400078e3cff */
[----:B------:R-:W-:Y:S02]  /*224d0*/  LOP3.LUT R133, R132, 0x380, RZ, 0xc0, !PT ;  /* 0x0000038084857812 */ /* 0x000fe400078ec0ff */
[----:B-----5:R-:W-:Y:S02]  /*224e0*/  LOP3.LUT R135, R134, 0x380, RZ, 0xc0, !PT ;  /* 0x0000038086877812 */ /* 0x020fe400078ec0ff */
[----:B------:R-:W-:Y:S02]  /*224f0*/  LOP3.LUT R131, R130, 0x380, RZ, 0xc0, !PT ;  /* 0x0000038082837812 */ /* 0x000fe400078ec0ff */
[----:B------:R-:W-:Y:S02]  /*22500*/  MOV R10, R10 ;  /* 0x0000000a000a7202 */ /* 0x000fe40000000f00 */
[----:B------:R-:W-:Y:S02]  /*22510*/  F2FP.F16.F32.PACK_AB R12, R33, R32 ;  /* 0x00000020210c723e */ /* 0x000fe400000000ff */
[----:B------:R-:W-:-:S02]  /*22520*/  F2FP.F16.F32.PACK_AB R13, R35, R34 ;  /* 0x00000022230d723e */ /* 0x000fc400000000ff */
[----:B------:R-:W-:Y:S02]  /*22530*/  F2FP.F16.F32.PACK_AB R14, R37, R36 ;  /* 0x00000024250e723e */ /* 0x000fe400000000ff */
[----:B------:R-:W-:Y:S02]  /*22540*/  F2FP.F16.F32.PACK_AB R15, R39, R38 ;  /* 0x00000026270f723e */ /* 0x000fe400000000ff */
[----:B------:R-:W-:Y:S02]  /*22550*/  SHF.R.U64 R139, R139, 0x3, RZ ;  /* 0x000000038b8b7819 */ /* 0x000fe400000012ff */
[----:B------:R-:W-:Y:S02]  /*22560*/  IADD3.X R9, RZ, R25, RZ, P3, !PT ;  /* 0x00000019ff097210 */ /* 0x000fe40001ffe4ff */
[----:B------:R-:W-:Y:S01]  /*22570*/  MOV R3, R4 ;  /* 0x0000000400037202 */ /* 0x000fe20000000f00 */
[----:B------:R0:W-:Y:S01]  /*22580*/  STSM.16.M88.4 [R10], R12 ;  /* 0x0000000c0a007844 */ /* 0x0001e20000000200 */
[----:B------:R-:W-:Y:S01]  /*22590*/  LOP3.LUT R136, R137, R136, RZ, 0x3c, !PT ;  /* 0x0000008889887212 */ /* 0x000fe200078e3cff */
[----:B------:R-:W-:Y:S01]  /*225a0*/  IMAD.X R137, RZ, RZ, R25, P0 ;  /* 0x000000ffff897224 */ /* 0x000fe200000e0619 */
[----:B------:R-:W-:-:S02]  /*225b0*/  SHF.R.U64 R133, R133, 0x3, RZ ;  /* 0x0000000385857819 */ /* 0x000fc400000012ff */
[----:B------:R-:W-:Y:S02]  /*225c0*/  SHF.R.U64 R135, R135, 0x3, RZ ;  /* 0x0000000387877819 */ /* 0x000fe400000012ff */
[----:B------:R-:W-:Y:S02]  /*225d0*/  SHF.R.U64 R131, R131, 0x3, RZ ;  /* 0x0000000383837819 */ /* 0x000fe400000012ff */
[----:B------:R-:W-:Y:S02]  /*225e0*/  F2FP.F16.F32.PACK_AB R4, R41, R40 ;  /* 0x000000282904723e */ /* 0x000fe400000000ff */
[----:B------:R-:W-:Y:S02]  /*225f0*/  F2FP.F16.F32.PACK_AB R5, R43, R42 ;  /* 0x0000002a2b05723e */ /* 0x000fe400000000ff */
[----:B------:R-:W-:Y:S02]  /*22600*/  F2FP.F16.F32.PACK_AB R6, R45, R44 ;  /* 0x0000002c2d06723e */ /* 0x000fe400000000ff */
[----:B------:R-:W-:-:S02]  /*22610*/  F2FP.F16.F32.PACK_AB R7, R47, R46 ;  /* 0x0000002e2f07723e */ /* 0x000fc400000000ff */
[----:B------:R-:W-:Y:S01]  /*22620*/  LOP3.LUT R138, R139, R138, RZ, 0x3c, !PT ;  /* 0x0000008a8b8a7212 */ /* 0x000fe200078e3cff */
[--C-:B------:R-:W-:Y:S01]  /*22630*/  IMAD.X R139, RZ, RZ, R25.reuse, P4 ;  /* 0x000000ffff8b7224 */ /* 0x100fe200020e0619 */
[----:B------:R-:W-:Y:S02]  /*22640*/  MOV R0, R8 ;  /* 0x0000000800007202 */ /* 0x000fe40000000f00 */
[----:B------:R-:W-:Y:S02]  /*22650*/  F2FP.F16.F32.PACK_AB R8, R49, R48 ;  /* 0x000000303108723e */ /* 0x000fe400000000ff */
[----:B------:R-:W-:Y:S02]  /*22660*/  F2FP.F16.F32.PACK_AB R9, R51, R50 ;  /* 0x000000323309723e */ /* 0x000fe400000000ff */
[----:B0-----:R-:W-:Y:S02]  /*22670*/  F2FP.F16.F32.PACK_AB R10, R53, R52 ;  /* 0x00000034350a723e */ /* 0x001fe400000000ff */
[----:B------:R-:W-:Y:S01]  /*22680*/  F2FP.F16.F32.PACK_AB R11, R55, R54 ;  /* 0x00000036370b723e */ /* 0x000fe200000000ff */
[----:B------:R0:W-:Y:S01]  /*22690*/  STSM.16.M88.4 [R24], R4 ;  /* 0x0000000418007844 */ /* 0x0001e20000000200 */
[----:B------:R-:W-:Y:S01]  /*226a0*/  LOP3.LUT R132, R133, R132, RZ, 0x3c, !PT ;  /* 0x0000008485847212 */ /* 0x000fe200078e3cff */
[--C-:B------:R-:W-:Y:S01]  /*226b0*/  IMAD.X R133, RZ, RZ, R25.reuse, P1 ;  /* 0x000000ffff857224 */ /* 0x100fe200008e0619 */
[----:B------:R-:W-:Y:S01]  /*226c0*/  LOP3.LUT R134, R135, R134, RZ, 0x3c, !PT ;  /* 0x0000008687867212 */ /* 0x000fe200078e3cff */
[--C-:B------:R-:W-:Y:S01]  /*226d0*/  IMAD.X R135, RZ, RZ, R25.reuse, P6 ;  /* 0x000000ffff877224 */ /* 0x100fe200030e0619 */
[----:B------:R-:W-:Y:S01]  /*226e0*/  LOP3.LUT R130, R131, R130, RZ, 0x3c, !PT ;  /* 0x0000008283827212 */ /* 0x000fe200078e3cff */
[----:B------:R-:W-:Y:S01]  /*226f0*/  IMAD.X R131, RZ, RZ, R25, P5 ;  /* 0x000000ffff837224 */ /* 0x000fe200028e0619 */
[----:B--2---:R-:W-:-:S02]  /*22700*/  MOV R28, R26 ;  /* 0x0000001a001c7202 */ /* 0x004fc40000000f00 */
[----:B------:R-:W-:Y:S02]  /*22710*/  F2FP.F16.F32.PACK_AB R12, R57, R56 ;  /* 0x00000038390c723e */ /* 0x000fe400000000ff */
[----:B------:R-:W-:Y:S02]  /*22720*/  F2FP.F16.F32.PACK_AB R13, R59, R58 ;  /* 0x0000003a3b0d723e */ /* 0x000fe400000000ff */
[----:B------:R-:W-:Y:S02]  /*22730*/  F2FP.F16.F32.PACK_AB R14, R61, R60 ;  /* 0x0000003c3d0e723e */ /* 0x000fe400000000ff */
[----:B------:R-:W-:Y:S01]  /*22740*/  F2FP.F16.F32.PACK_AB R15, R63, R62 ;  /* 0x0000003e3f0f723e */ /* 0x000fe200000000ff */
[----:B------:R2:W-:Y:S01]  /*22750*/  STSM.16.M88.4 [R140], R8 ;  /* 0x000000088c007844 */ /* 0x0005e20000000200 */
[----:B------:R-:W-:Y:S02]  /*22760*/  MOV R136, R136 ;  /* 0x0000008800887202 */ /* 0x000fe40000000f00 */
[----:B0-----:R-:W-:-:S02]  /*22770*/  F2FP.F16.F32.PACK_AB R24, R65, R64 ;  /* 0x000000404118723e */ /* 0x001fc400000000ff */
[----:B------:R-:W-:Y:S02]  /*22780*/  F2FP.F16.F32.PACK_AB R25, R67, R66 ;  /* 0x000000424319723e */ /* 0x000fe400000000ff */
[----:B------:R-:W-:Y:S02]  /*22790*/  F2FP.F16.F32.PACK_AB R26, R69, R68 ;  /* 0x00000044451a723e */ /* 0x000fe400000000ff */
[----:B------:R-:W-:Y:S02]  /*227a0*/  F2FP.F16.F32.PACK_AB R27, R71, R70 ;  /* 0x00000046471b723e */ /* 0x000fe400000000ff */
[----:B------:R-:W-:Y:S02]  /*227b0*/  MOV R138, R138 ;  /* 0x0000008a008a7202 */ /* 0x000fe40000000f00 */
[----:B------:R-:W-:Y:S02]  /*227c0*/  F2FP.F16.F32.PACK_AB R4, R73, R72 ;  /* 0x000000484904723e */ /* 0x000fe400000000ff */
[----:B------:R-:W-:-:S02]  /*227d0*/  F2FP.F16.F32.PACK_AB R5, R75, R74 ;  /* 0x0000004a4b05723e */ /* 0x000fc400000000ff */
[----:B------:R-:W-:Y:S02]  /*227e0*/  F2FP.F16.F32.PACK_AB R6, R77, R76 ;  /* 0x0000004c4d06723e */ /* 0x000fe400000000ff */
[----:B------:R-:W-:Y:S02]  /*227f0*/  F2FP.F16.F32.PACK_AB R7, R79, R78 ;  /* 0x0000004e4f07723e */ /* 0x000fe400000000ff */
[----:B--2---:R-:W-:Y:S02]  /*22800*/  F2FP.F16.F32.PACK_AB R8, R81, R80 ;  /* 0x000000505108723e */ /* 0x004fe400000000ff */
[----:B------:R-:W-:Y:S02]  /*22810*/  F2FP.F16.F32.PACK_AB R9, R83, R82 ;  /* 0x000000525309723e */ /* 0x000fe400000000ff */
[----:B------:R-:W-:Y:S02]  /*22820*/  F2FP.F16.F32.PACK_AB R10, R85, R84 ;  /* 0x00000054550a723e */ /* 0x000fe400000000ff */
[----:B------:R-:W-:Y:S01]  /*22830*/  F2FP.F16.F32.PACK_AB R11, R87, R86 ;  /* 0x00000056570b723e */ /* 0x000fe200000000ff */
[----:B------:R0:W-:Y:S01]  /*22840*/  STSM.16.M88.4 [R28], R12 ;  /* 0x0000000c1c007844 */ /* 0x0001e20000000200 */
[----:B------:R-:W-:-:S03]  /*22850*/  MOV R132, R132 ;  /* 0x0000008400847202 */ /* 0x000fc60000000f00 */
[----:B------:R2:W-:Y:S01]  /*22860*/  STSM.16.M88.4 [R136], R24 ;  /* 0x0000001888007844 */ /* 0x0005e20000000200 */
[----:B------:R-:W-:-:S03]  /*22870*/  MOV R134, R134 ;  /* 0x0000008600867202 */ /* 0x000fc60000000f00 */
[----:B------:R3:W-:Y:S01]  /*22880*/  STSM.16.M88.4 [R138], R4 ;  /* 0x000000048a007844 */ /* 0x0007e20000000200 */
[----:B------:R-:W-:Y:S02]  /*22890*/  MOV R130, R130 ;  /* 0x0000008200827202 */ /* 0x000fe40000000f00 */
[----:B0-----:R-:W-:Y:S02]  /*228a0*/  F2FP.F16.F32.PACK_AB R12, R89, R88 ;  /* 0x00000058590c723e */ /* 0x001fe400000000ff */
[----:B------:R-:W-:Y:S02]  /*228b0*/  F2FP.F16.F32.PACK_AB R13, R91, R90 ;  /* 0x0000005a5b0d723e */ /* 0x000fe400000000ff */
[----:B------:R-:W-:Y:S02]  /*228c0*/  F2FP.F16.F32.PACK_AB R14, R93, R92 ;  /* 0x0000005c5d0e723e */ /* 0x000fe400000000ff */
[----:B------:R-:W-:Y:S01]  /*228d0*/  F2FP.F16.F32.PACK_AB R15, R95, R94 ;  /* 0x0000005e5f0f723e */ /* 0x000fe200000000ff */
[----:B------:R0:W-:Y:S01]  /*228e0*/  STSM.16.M88.4 [R0], R8 ;  /* 0x0000000800007844 */ /* 0x0001e20000000200 */
[----:B--2---:R-:W-:Y:S01]  /*228f0*/  F2FP.F16.F32.PACK_AB R24, R97, R96 ;  /* 0x000000606118723e */ /* 0x004fe200000000ff */
[----:B------:R-:W2:Y:S01]  /*22900*/  LDC.64 R136, c[0x0][0xc00] ;  /* 0x00030000ff887b82 */ /* 0x000ea20000000a00 */
[----:B------:R-:W-:-:S02]  /*22910*/  F2FP.F16.F32.PACK_AB R25, R99, R98 ;  /* 0x000000626319723e */ /* 0x000fc400000000ff */
[----:B------:R-:W-:Y:S02]  /*22920*/  F2FP.F16.F32.PACK_AB R26, R101, R100 ;  /* 0x00000064651a723e */ /* 0x000fe400000000ff */
[----:B------:R-:W-:Y:S02]  /*22930*/  F2FP.F16.F32.PACK_AB R27, R103, R102 ;  /* 0x00000066671b723e */ /* 0x000fe400000000ff */
[----:B---3--:R-:W-:Y:S02]  /*22940*/  F2FP.F16.F32.PACK_AB R4, R105, R104 ;  /* 0x000000686904723e */ /* 0x008fe400000000ff */
[----:B------:R-:W-:Y:S02]  /*22950*/  F2FP.F16.F32.PACK_AB R5, R107, R106 ;  /* 0x0000006a6b05723e */ /* 0x000fe400000000ff */
[----:B------:R-:W-:Y:S02]  /*22960*/  F2FP.F16.F32.PACK_AB R6, R109, R108 ;  /* 0x0000006c6d06723e */ /* 0x000fe400000000ff */
[----:B------:R-:W-:-:S02]  /*22970*/  F2FP.F16.F32.PACK_AB R7, R111, R110 ;  /* 0x0000006e6f07723e */ /* 0x000fc400000000ff */
[----:B------:R-:W-:Y:S02]  /*22980*/  ISETP.NE.U32.AND P0, PT, RZ, UR4, PT ;  /* 0x00000004ff007c0c */ /* 0x000fe4000bf05070 */
[----:B------:R-:W-:Y:S02]  /*22990*/  ISETP.NE.U32.AND P1, PT, RZ, UR6, PT ;  /* 0x00000006ff007c0c */ /* 0x000fe4000bf25070 */
[----:B----4-:R-:W-:Y:S01]  /*229a0*/  ISETP.NE.AND P2, PT, R145, RZ, PT ;  /* 0x000000ff9100720c */ /* 0x010fe20003f45270 */
[----:B------:R-:W-:Y:S01]  /*229b0*/  IMAD.MOV.U32 R133, RZ, RZ, 0x9b8 ;  /* 0x000009b8ff857424 */ /* 0x000fe200078e00ff */
[----:B0-----:R-:W-:Y:S01]  /*229c0*/  F2FP.F16.F32.PACK_AB R8, R113, R112 ;  /* 0x000000707108723e */ /* 0x001fe200000000ff */
[----:B------:R-:W0:Y:S01]  /*229d0*/  LDC R131, c[0x0][0xbe8] ;  /* 0x0002fa00ff837b82 */ /* 0x000e220000000800 */
[----:B------:R-:W-:Y:S02]  /*229e0*/  F2FP.F16.F32.PACK_AB R9, R115, R114 ;  /* 0x000000727309723e */ /* 0x000fe400000000ff */
[----:B------:R-:W-:-:S02]  /*229f0*/  F2FP.F16.F32.PACK_AB R10, R117, R116 ;  /* 0x00000074750a723e */ /* 0x000fc400000000ff */
[----:B------:R-:W-:Y:S01]  /*22a00*/  F2FP.F16.F32.PACK_AB R11, R119, R118 ;  /* 0x00000076770b723e */ /* 0x000fe200000000ff */
[----:B------:R2:W-:Y:S04]  /*22a10*/  STSM.16.M88.4 [R3], R12 ;  /* 0x0000000c03007844 */ /* 0x0005e80000000200 */
[----:B------:R-:W-:Y:S04]  /*22a20*/  STSM.16.M88.4 [R132], R24 ;  /* 0x0000001884007844 */ /* 0x000fe80000000200 */
[----:B------:R-:W-:Y:S04]  /*22a30*/  STSM.16.M88.4 [R134], R4 ;  /* 0x0000000486007844 */ /* 0x000fe80000000200 */
[----:B------:R3:W-:Y:S01]  /*22a40*/  STSM.16.M88.4 [R130], R8 ;  /* 0x0000000882007844 */ /* 0x0007e20000000200 */
[----:B------:R-:W-:Y:S01]  /*22a50*/  ISETP.NE.AND.EX P0, PT, RZ, UR5, PT, P0 ;  /* 0x00000005ff007c0c */ /* 0x000fe2000bf05300 */
[----:B------:R-:W-:-:S02]  /*22a60*/  IMAD.MOV.U32 R0, RZ, RZ, RZ ;  /* 0x000000ffff007224 */ /* 0x000fc400078e00ff */
[----:B--2---:R-:W-:Y:S01]  /*22a70*/  IMAD.WIDE R12, R144, 0x4, R136 ;  /* 0x00000004900c7825 */ /* 0x004fe200078e0288 */
[----:B------:R-:W-:Y:S01]  /*22a80*/  BAR.SYNC.DEFER_BLOCKING 0x1, 0x100 ;  /* 0x0044000000007b1d */ /* 0x000fe20000010000 */
[----:B------:R-:W-:-:S05]  /*22a90*/  ISETP.NE.AND.EX P1, PT, RZ, UR7, PT, P1 ;  /* 0x00000007ff007c0c */ /* 0x000fca000bf25310 */
[----:B------:R-:W-:Y:S01]  /*22aa0*/  ULDC UR6, c[0x0][0xa88] ;  /* 0x0002a20000067ab9 */ /* 0x000fe20000000800 */
[----:B0-----:R-:W-:Y:S01]  /*22ab0*/  ISETP.NE.AND P4, PT, R131, 0x1, PT ;  /* 0x000000018300780c */ /* 0x001fe20003f85270 */
[----:B------:R-:W0:Y:S01]  /*22ac0*/  LDC.64 R14, c[0x0][0xba8] ;  /* 0x0002ea00ff0e7b82 */ /* 0x000e220000000a00 */
[----:B------:R-:W2:Y:S01]  /*22ad0*/  @P0 LDG.E R0, desc[UR60][R12.64] ;  /* 0x0000003c0c000981 */ /* 0x000ea2000c1e1900 */
[----:B---3--:R-:W-:Y:S01]  /*22ae0*/  MOV R130, UR6 ;  /* 0x0000000600827c02 */ /* 0x008fe20008000f00 */
[----:B------:R-:W-:-:S05]  /*22af0*/  ULDC UR6, c[0x0][0xad4] ;  /* 0x0002b50000067ab9 */ /* 0x000fca0000000800 */
[----:B------:R-:W3:Y:S01]  /*22b00*/  @P1 LDC.64 R4, c[0x0][0xc08] ;  /* 0x00030200ff041b82 */ /* 0x000ee20000000a00 */
[----:B------:R-:W-:-:S04]  /*22b10*/  SEL R3, R145, UR6, P2 ;  /* 0x0000000691037c07 */ /* 0x000fc80009000000 */
[----:B------:R-:W-:-:S03]  /*22b20*/  ISETP.GT.AND P3, PT, R3, 0x1, PT ;  /* 0x000000010300780c */ /* 0x000fc60003f64270 */
[----:B------:R-:W4:Y:S01]  /*22b30*/  @P4 LDC R26, c[0x0][0xbec] ;  /* 0x0002fb00ff1a4b82 */ /* 0x000f220000000800 */
[----:B------:R-:W-:-:S07]  /*22b40*/  SEL R133, R133, 0x978, P3 ;  /* 0x0000097885857807 */ /* 0x000fce0001800000 */
[----:B------:R-:W1:Y:S08]  /*22b50*/  LDC.64 R6, c[0x0][R133+0x220] ;  /* 0x0000880085067b82 */ /* 0x000e700000000a00 */
[----:B------:R-:W4:Y:S08]  /*22b60*/  LDC.64 R8, c[0x0][R133+0x218] ;  /* 0x0000860085087b82 */ /* 0x000f300000000a00 */
[----:B------:R-:W4:Y:S01]  /*22b70*/  LDC.64 R10, c[0x0][R133+0x228] ;  /* 0x00008a00850a7b82 */ /* 0x000f220000000a00 */
[----:B---3--:R-:W-:-:S05]  /*22b80*/  @P1 IMAD.WIDE R4, R144, 0x4, R4 ;  /* 0x0000000490041825 */ /* 0x008fca00078e0204 */
[----:B------:R3:W5:Y:S01]  /*22b90*/  @P1 LDG.E R130, desc[UR60][R4.64] ;  /* 0x0000003c04821981 */ /* 0x000762000c1e1900 */
[----:B------:R-:W-:Y:S01]  /*22ba0*/  ISETP.NE.U32.AND P2, PT, RZ, UR4, PT ;  /* 0x00000004ff007c0c */ /* 0x000fe2000bf45070 */
[----:B------:R-:W4:Y:S08]  /*22bb0*/  @P4 LDC R25, c[0x0][0xbf0] ;  /* 0x0002fc00ff194b82 */ /* 0x000f300000000800 */
[----:B---3--:R3:W2:Y:S01]  /*22bc0*/  LDC.64 R4, c[0x0][R133+0x210] ;  /* 0x0000840085047b82 */ /* 0x0086a20000000a00 */
[----:B------:R-:W-:-:S02]  /*22bd0*/  ISETP.NE.AND.EX P2, PT, RZ, UR5, PT, P2 ;  /* 0x00000005ff007c0c */ /* 0x000fc4000bf45320 */
[----:B------:R-:W-:Y:S02]  /*22be0*/  SHF.R.S32.HI R24, RZ, 0x1f, R144 ;  /* 0x0000001fff187819 */ /* 0x000fe40000011490 */
[----:B------:R-:W-:Y:S02]  /*22bf0*/  SEL R3, R144, RZ, !P2 ;  /* 0x000000ff90037207 */ /* 0x000fe40005000000 */
[----:B------:R-:W-:Y:S01]  /*22c00*/  SEL R27, R24, RZ, !P2 ;  /* 0x000000ff181b7207 */ /* 0x000fe20005000000 */
[----:B------:R-:W-:Y:S01]  /*22c10*/  IMAD.IADD R24, R143, 0x1, R142 ;  /* 0x000000018f187824 */ /* 0x000fe200078e028e */
[----:B------:R-:W-:Y:S01]  /*22c20*/  SEL R132, R141, RZ, P3 ;  /* 0x000000ff8d847207 */ /* 0x000fe20001800000 */
[----:B0-----:R-:W0:Y:S01]  /*22c30*/  @!P3 LDC R14, c[0x0][0xb50] ;  /* 0x0002d400ff0ebb82 */ /* 0x001e220000000800 */
[----:B-1----:R-:W-:Y:S02]  /*22c40*/  IMAD R7, R7, R3, RZ ;  /* 0x0000000307077224 */ /* 0x002fe400078e02ff */
[----:B----4-:R-:W-:-:S05]  /*22c50*/  @P4 IMAD.HI.U32 R26, R24, R26, RZ ;  /* 0x0000001a181a4227 */ /* 0x010fca00078e00ff */
[----:B------:R-:W1:Y:S01]  /*22c60*/  @!P3 LDC R15, c[0x0][0xb54] ;  /* 0x0002d500ff0fbb82 */ /* 0x000e620000000800 */
[C---:B------:R-:W-:Y:S02]  /*22c70*/  IMAD R27, R6.reuse, R27, R7 ;  /* 0x0000001b061b7224 */ /* 0x040fe400078e0207 */
[----:B------:R-:W-:-:S04]  /*22c80*/  IMAD.WIDE.U32 R6, R6, R3, RZ ;  /* 0x0000000306067225 */ /* 0x000fc800078e00ff */
[-C--:B------:R-:W-:Y:S02]  /*22c90*/  IMAD R28, R9, R201.reuse, RZ ;  /* 0x000000c9091c7224 */ /* 0x080fe400078e02ff */
[----:B------:R-:W-:-:S04]  /*22ca0*/  IMAD.WIDE.U32 R8, R8, R201, RZ ;  /* 0x000000c908087225 */ /* 0x000fc800078e00ff */
[----:B------:R-:W-:Y:S02]  /*22cb0*/  IMAD.IADD R27, R7, 0x1, R27 ;  /* 0x00000001071b7824 */ /* 0x000fe400078e021b */
[----:B------:R-:W-:Y:S01]  /*22cc0*/  IMAD.MOV.U32 R7, RZ, RZ, R24 ;  /* 0x000000ffff077224 */ /* 0x000fe200078e0018 */
[----:B------:R-:W-:Y:S01]  /*22cd0*/  @P4 SHF.R.U32.HI R7, RZ, R25, R26 ;  /* 0x00000019ff074219 */ /* 0x000fe2000001161a */
[----:B------:R-:W-:Y:S02]  /*22ce0*/  IMAD.IADD R9, R9, 0x1, R28 ;  /* 0x0000000109097824 */ /* 0x000fe400078e021c */
[-C--:B---3--:R-:W-:Y:S02]  /*22cf0*/  IMAD R133, R11, R132.reuse, RZ ;  /* 0x000000840b857224 */ /* 0x088fe400078e02ff */
[----:B------:R-:W-:-:S04]  /*22d00*/  IMAD.WIDE.U32 R10, R10, R132, RZ ;  /* 0x000000840a0a7225 */ /* 0x000fc800078e00ff */
[----:B------:R-:W-:Y:S01]  /*22d10*/  IMAD.IADD R133, R11, 0x1, R133 ;  /* 0x000000010b857824 */ /* 0x000fe200078e0285 */
[--C-:B--2---:R-:W-:Y:S02]  /*22d20*/  IADD3 R6, P2, P5, R6, R8, R0.reuse ;  /* 0x0000000806067210 */ /* 0x104fe40007d5e000 */
[----:B------:R-:W-:Y:S02]  /*22d30*/  SHF.R.S32.HI R28, RZ, 0x1f, R0 ;  /* 0x0000001fff1c7819 */ /* 0x000fe40000011400 */
[----:B------:R-:W-:Y:S02]  /*22d40*/  IADD3 R8, -R7, RZ, RZ ;  /* 0x000000ff07087210 */ /* 0x000fe40007ffe1ff */
[----:B------:R-:W-:Y:S02]  /*22d50*/  IADD3.X R9, R27, R9, R28, P2, P5 ;  /* 0x000000091b097210 */ /* 0x000fe400017ea41c */
[----:B------:R-:W-:Y:S02]  /*22d60*/  IADD3 R10, P2, P5, R7, R6, R10 ;  /* 0x00000006070a7210 */ /* 0x000fe40007d5e00a */
[----:B------:R-:W-:Y:S01]  /*22d70*/  SHF.R.S32.HI R6, RZ, 0x1f, R7 ;  /* 0x0000001fff067819 */ /* 0x000fe20000011407 */
[----:B------:R-:W-:-:S03]  /*22d80*/  IMAD R7, R131, R8, R24 ;  /* 0x0000000883077224 */ /* 0x000fc600078e0218 */
[----:B------:R-:W-:Y:S01]  /*22d90*/  IADD3.X R11, R6, R9, R133, P2, P5 ;  /* 0x00000009060b7210 */ /* 0x000fe200017ea485 */
[-C--:B------:R-:W-:Y:S01]  /*22da0*/  IMAD R5, R5, R7.reuse, RZ ;  /* 0x0000000705057224 */ /* 0x080fe200078e02ff */
[----:B------:R-:W-:Y:S01]  /*22db0*/  SHF.R.S32.HI R9, RZ, 0x1f, R7 ;  /* 0x0000001fff097819 */ /* 0x000fe20000011407 */
[----:B------:R-:W-:-:S04]  /*22dc0*/  IMAD.WIDE.U32 R10, R4, R7, R10 ;  /* 0x00000007040a7225 */ /* 0x000fc800078e000a */
[----:B------:R-:W-:Y:S01]  /*22dd0*/  IMAD R5, R4, R9, R5 ;  /* 0x0000000904057224 */ /* 0x000fe200078e0205 */
[----:B0-----:R-:W-:-:S03]  /*22de0*/  LEA R14, P2, R10, R14, 0x2 ;  /* 0x0000000e0a0e7211 */ /* 0x001fc600078410ff */
[----:B------:R-:W-:-:S05]  /*22df0*/  IMAD.IADD R4, R11, 0x1, R5 ;  /* 0x000000010b047824 */ /* 0x000fca00078e0205 */
[----:B-1----:R-:W-:Y:S01]  /*22e00*/  LEA.HI.X R15, R10, R15, R4, 0x2, P2 ;  /* 0x0000000f0a0f7211 */ /* 0x002fe200010f1404 */
[----:B------:R-:W-:Y:S06]  /*22e10*/  @P1 BRA `(.L_x_1836) ;  /* 0x0000000000101947 */ /* 0x000fec0003800000 */
[----:B------:R-:W-:Y:S05]  /*22e20*/  @!P0 BRA `(.L_x_1836) ;  /* 0x00000000000c8947 */ /* 0x000fea0003800000 */
[----:B------:R-:W2:Y:S04]  /*22e30*/  LDG.E R5, desc[UR60][R12.64] ;  /* 0x0000003c0c057981 */ /* 0x000ea8000c1e1900 */
[----:B-----5:R-:W2:Y:S02]  /*22e40*/  LDG.E R130, desc[UR60][R12.64+0x4] ;  /* 0x0000043c0c827981 */ /* 0x020ea4000c1e1900 */
[----:B--2---:R-:W-:-:S07]  /*22e50*/  IMAD.IADD R130, R130, 0x1, -R5 ;  /* 0x0000000182827824 */ /* 0x004fce00078e0a05 */
.L_x_1836:
[----:B------:R-:W2:Y:S04]  /*22e60*/  LDL R8, [R1+0x60] ;  /* 0x0000600001087983 */ /* 0x000ea80000100800 */
[----:B------:R-:W3:Y:S01]  /*22e70*/  LDL R9, [R1+0x5c] ;  /* 0x00005c0001097983 */ /* 0x000ee20000100800 */
[----:B-----5:R-:W-:-:S03]  /*22e80*/  IMAD R130, R130, R131, RZ ;  /* 0x0000008382827224 */ /* 0x020fc600078e02ff */
[----:B------:R-:W-:Y:S04]  /*22e90*/  SHFL.IDX PT, R4, R14, RZ, 0x1c1f ;  /* 0x001c1fff0e047589 */ /* 0x000fe800000e0000 */
[----:B------:R-:W0:Y:S04]  /*22ea0*/  SHFL.IDX PT, R5, R15, RZ, 0x1c1f ;  /* 0x001c1fff0f057589 */ /* 0x000e2800000e0000 */
[----:B------:R-:W-:Y:S04]  /*22eb0*/  SHFL.IDX PT, R6, R14, 0x1, 0x1c1f ;  /* 0x003c1f000e067f89 */ /* 0x000fe800000e0000 */
[----:B------:R-:W1:Y:S01]  /*22ec0*/  SHFL.IDX PT, R7, R15, 0x1, 0x1c1f ;  /* 0x003c1f000f077f89 */ /* 0x000e6200000e0000 */
[----:B--2---:R-:W-:Y:S01]  /*22ed0*/  IMAD.IADD R8, R8, 0x1, R142 ;  /* 0x0000000108087824 */ /* 0x004fe200078e028e */
        /* <DEDUP_REMOVED lines=9> */
[----:B------:R-:W-:Y:S02]  /*22f70*/  ULDC.64 UR4, c[0x0][0xaa0] ;  /* 0x0002a80000047ab9 */ /* 0x000fe40000000a00 */
[----:B------:R-:W-:-:S05]  /*22f80*/  IMAD R21, R28, UR4, RZ ;  /* 0x000000041c157c24 */ /* 0x000fca000f8e02ff */
[----:B------:R-:W2:Y:S01]  /*22f90*/  @P4 LDC R71, c[0x0][0xbf0] ;  /* 0x0002fc00ff474b82 */ /* 0x000ea20000000800 */
[----:B0-----:R-:W-:-:S04]  /*22fa0*/  IADD3 R4, R4, -0x80, RZ ;  /* 0xffffff8004047810 */ /* 0x001fc80007ffe0ff */
[----:B------:R-:W-:-:S04]  /*22fb0*/  SHF.R.S32.HI R5, RZ, 0x1f, R4 ;  /* 0x0000001fff057819 */ /* 0x000fc80000011404 */
[----:B------:R-:W-:-:S04]  /*22fc0*/  LEA.HI R5, R5, R4, RZ, 0x3 ;  /* 0x0000000405057211 */ /* 0x000fc800078f18ff */
[----:B------:R-:W-:Y:S02]  /*22fd0*/  LOP3.LUT R7, R5, 0xfffffff8, RZ, 0xc0, !PT ;  /* 0xfffffff805077812 */ /* 0x000fe400078ec0ff */
[----:B------:R-:W-:-:S03]  /*22fe0*/  SHF.R.S32.HI R65, RZ, 0x3, R5 ;  /* 0x00000003ff417819 */ /* 0x000fc60000011405 */
[----:B------:R-:W-:-:S04]  /*22ff0*/  IMAD.IADD R64, R4, 0x1, -R7 ;  /* 0x0000000104407824 */ /* 0x000fc800078e0a07 */
[----:B------:R-:W-:-:S04]  /*23000*/  IMAD.SHL.U32 R68, R64, 0x8, RZ ;  /* 0x0000000840447824 */ /* 0x000fc800078e00ff */
[----:B------:R-:W-:Y:S02]  /*23010*/  IMAD R5, R65, 0x40, R68 ;  /* 0x0000004041057824 */ /* 0x000fe400078e0244 */
[----:B------:R-:W-:Y:S02]  /*23020*/  IMAD R67, R0, UR5, R21 ;  /* 0x0000000500437c24 */ /* 0x000fe4000f8e0215 */
[----:B------:R-:W-:-:S04]  /*23030*/  IMAD.WIDE R126, R5, 0x2, R126 ;  /* 0x00000002057e7825 */ /* 0x000fc800078e027e */
[----:B------:R-:W-:Y:S01]  /*23040*/  IMAD.WIDE.U32 R20, R0, UR4, RZ ;  /* 0x0000000400147c25 */ /* 0x000fe2000f8e00ff */
[C---:B------:R-:W-:Y:S01]  /*23050*/  IADD3 R9, P3, R126.reuse, 0x1000, RZ ;  /* 0x000010007e097810 */ /* 0x040fe20007f7e0ff */
[----:B------:R-:W-:Y:S01]  /*23060*/  ULDC.64 UR4, c[0x0][0xae8] ;  /* 0x0002ba0000047ab9 */ /* 0x000fe20000000a00 */
[----:B------:R-:W-:Y:S01]  /*23070*/  IADD3 R13, P2, R126, 0x2000, RZ ;  /* 0x000020007e0d7810 */ /* 0x000fe20007f5e0ff */
[----:B------:R-:W-:Y:S01]  /*23080*/  IMAD R64, R64, 0x20, R65 ;  /* 0x0000002040407824 */ /* 0x000fe200078e0241 */
[C---:B------:R-:W-:Y:S02]  /*23090*/  IADD3 R25, P6, R126.reuse, 0x3000, RZ ;  /* 0x000030007e197810 */ /* 0x040fe40007fde0ff */
[C---:B------:R-:W-:Y:S01]  /*230a0*/  IADD3 R33, P5, R126.reuse, 0x4000, RZ ;  /* 0x000040007e217810 */ /* 0x040fe20007fbe0ff */
[----:B------:R-:W-:Y:S01]  /*230b0*/  IMAD.IADD R21, R21, 0x1, R67 ;  /* 0x0000000115157824 */ /* 0x000fe200078e0243 */
[----:B------:R-:W-:Y:S01]  /*230c0*/  IADD3 R37, P1, R126, 0x5000, RZ ;  /* 0x000050007e257810 */ /* 0x000fe20007f3e0ff */
[----:B------:R-:W-:Y:S01]  /*230d0*/  IMAD.IADD R64, R142, 0x1, R64 ;  /* 0x000000018e407824 */ /* 0x000fe200078e0240 */
[----:B------:R-:W-:-:S02]  /*230e0*/  LOP3.LUT R8, R9, 0x380, RZ, 0xc0, !PT ;  /* 0x0000038009087812 */ /* 0x000fc400078ec0ff */
[----:B------:R-:W-:Y:S02]  /*230f0*/  LOP3.LUT R12, R13, 0x380, RZ, 0xc0, !PT ;  /* 0x000003800d0c7812 */ /* 0x000fe400078ec0ff */
[----:B------:R-:W-:Y:S02]  /*23100*/  LOP3.LUT R24, R25, 0x380, RZ, 0xc0, !PT ;  /* 0x0000038019187812 */ /* 0x000fe400078ec0ff */
[----:B------:R-:W-:Y:S01]  /*23110*/  LOP3.LUT R32, R33, 0x380, RZ, 0xc0, !PT ;  /* 0x0000038021207812 */ /* 0x000fe200078ec0ff */
[----:B------:R-:W-:Y:S01]  /*23120*/  IMAD.WIDE.U32 R20, R201, UR4, R20 ;  /* 0x00000004c9147c25 */ /* 0x000fe2000f8e0014 */
[----:B------:R-:W-:Y:S02]  /*23130*/  LOP3.LUT R36, R37, 0x380, RZ, 0xc0, !PT ;  /* 0x0000038025247812 */ /* 0x000fe400078ec0ff */
[----:B------:R-:W-:Y:S01]  /*23140*/  SHF.R.U64 R8, R8, 0x3, RZ ;  /* 0x0000000308087819 */ /* 0x000fe200000012ff */
[----:B-1----:R-:W-:Y:S01]  /*23150*/  @P4 IMAD.HI.U32 R0, R64, R69, RZ ;  /* 0x0000004540004227 */ /* 0x002fe200078e00ff */
[----:B------:R-:W-:-:S02]  /*23160*/  SHF.R.U64 R12, R12, 0x3, RZ ;  /* 0x000000030c0c7819 */ /* 0x000fc400000012ff */
[----:B------:R-:W-:Y:S02]  /*23170*/  SHF.R.U64 R24, R24, 0x3, RZ ;  /* 0x0000000318187819 */ /* 0x000fe400000012ff */
[----:B------:R-:W-:Y:S02]  /*23180*/  SHF.R.U64 R32, R32, 0x3, RZ ;  /* 0x0000000320207819 */ /* 0x000fe400000012ff */
[----:B------:R-:W-:Y:S01]  /*23190*/  SHF.R.S32.HI R28, RZ, 0x1f, R3 ;  /* 0x0000001fff1c7819 */ /* 0x000fe20000011403 */
[----:B------:R-:W-:Y:S01]  /*231a0*/  IMAD R21, R201, UR5, R21 ;  /* 0x00000005c9157c24 */ /* 0x000fe2000f8e0215 */
[----:B------:R-:W-:Y:S01]  /*231b0*/  SHF.R.U64 R36, R36, 0x3, RZ ;  /* 0x0000000324247819 */ /* 0x000fe200000012ff */
[----:B------:R-:W-:Y:S01]  /*231c0*/  ULDC.64 UR4, c[0x0][0xaf0] ;  /* 0x0002bc0000047ab9 */ /* 0x000fe20000000a00 */
[----:B------:R-:W-:Y:S01]  /*231d0*/  LOP3.LUT R8, R8, R9, RZ, 0x3c, !PT ;  /* 0x0000000908087212 */ /* 0x000fe200078e3cff */
[--C-:B------:R-:W-:Y:S01]  /*231e0*/  IMAD.X R9, RZ, RZ, R127.reuse, P3 ;  /* 0x000000ffff097224 */ /* 0x100fe200018e067f */
[----:B------:R-:W-:Y:S01]  /*231f0*/  LOP3.LUT R12, R12, R13, RZ, 0x3c, !PT ;  /* 0x0000000d0c0c7212 */ /* 0x000fe200078e3cff */
[--C-:B------:R-:W-:Y:S01]  /*23200*/  IMAD.X R13, RZ, RZ, R127.reuse, P2 ;  /* 0x000000ffff0d7224 */ /* 0x100fe200010e067f */
[----:B------:R-:W-:Y:S01]  /*23210*/  LOP3.LUT R24, R24, R25, RZ, 0x3c, !PT ;  /* 0x0000001918187212 */ /* 0x000fe200078e3cff */
[----:B------:R-:W-:Y:S01]  /*23220*/  IMAD R28, R28, UR4, RZ ;  /* 0x000000041c1c7c24 */ /* 0x000fe2000f8e02ff */
[----:B------:R-:W-:Y:S01]  /*23230*/  LOP3.LUT R32, R32, R33, RZ, 0x3c, !PT ;  /* 0x0000002120207212 */ /* 0x000fe200078e3cff */
[----:B------:R-:W-:Y:S01]  /*23240*/  IMAD.X R33, RZ, RZ, R127, P5 ;  /* 0x000000ffff217224 */ /* 0x000fe200028e067f */
[----:B------:R-:W-:-:S02]  /*23250*/  MOV R67, R64 ;  /* 0x0000004000437202 */ /* 0x000fc40000000f00 */
[----:B------:R-:W-:Y:S01]  /*23260*/  LOP3.LUT R36, R36, R37, RZ, 0x3c, !PT ;  /* 0x0000002524247212 */ /* 0x000fe200078e3cff */
[----:B------:R-:W-:Y:S01]  /*23270*/  IMAD.X R37, RZ, RZ, R127, P1 ;  /* 0x000000ffff257224 */ /* 0x000fe200008e067f */
[----:B------:R-:W-:Y:S02]  /*23280*/  IADD3.X R25, RZ, R127, RZ, P6, !PT ;  /* 0x0000007fff197210 */ /* 0x000fe400037fe4ff */
[C---:B------:R-:W-:Y:S01]  /*23290*/  IADD3 R41, P0, R126.reuse, 0x6000, RZ ;  /* 0x000060007e297810 */ /* 0x040fe20007f1e0ff */
[C---:B------:R-:W-:Y:S01]  /*232a0*/  IMAD.WIDE.U32 R20, R3.reuse, UR4, R20 ;  /* 0x0000000403147c25 */ /* 0x040fe2000f8e0014 */
[----:B--2---:R-:W-:Y:S01]  /*232b0*/  @P4 SHF.R.U32.HI R67, RZ, R71, R0 ;  /* 0x00000047ff434219 */ /* 0x004fe20000011600 */
[----:B------:R-:W5:Y:S01]  /*232c0*/  LD.E.128 R8, desc[UR60][R8.64] ;  /* 0x0000003c08087980 */ /* 0x000f62000c101d00 */
[C---:B------:R-:W-:Y:S02]  /*232d0*/  IADD3 R45, P3, R126.reuse, 0x7000, RZ ;  /* 0x000070007e2d7810 */ /* 0x040fe40007f7e0ff */
[C---:B------:R-:W-:Y:S01]  /*232e0*/  IADD3 R49, P2, R126.reuse, 0x8000, RZ ;  /* 0x000080007e317810 */ /* 0x040fe20007f5e0ff */
[----:B------:R-:W-:Y:S01]  /*232f0*/  IMAD R69, R3, UR5, R28 ;  /* 0x0000000503457c24 */ /* 0x000fe2000f8e021c */
[C---:B------:R-:W-:Y:S01]  /*23300*/  IADD3 R53, P6, R126.reuse, 0x9000, RZ ;  /* 0x000090007e357810 */ /* 0x040fe20007fde0ff */
[----:B------:R-:W5:Y:S01]  /*23310*/  LD.E.128 R12, desc[UR60][R12.64] ;  /* 0x0000003c0c0c7980 */ /* 0x000f62000c101d00 */
[----:B------:R-:W-:-:S02]  /*23320*/  IADD3 R57, P5, R126, 0xa000, RZ ;  /* 0x0000a0007e397810 */ /* 0x000fc40007fbe0ff */
[----:B------:R-:W-:Y:S01]  /*23330*/  IADD3 R5, P1, R126, 0xb000, RZ ;  /* 0x0000b0007e057810 */ /* 0x000fe20007f3e0ff */
[--C-:B------:R-:W-:Y:S01]  /*23340*/  IMAD.MOV R28, RZ, RZ, -R67.reuse ;  /* 0x000000ffff1c7224 */ /* 0x100fe200078e0a43 */
[----:B------:R-:W-:Y:S01]  /*23350*/  SHF.R.S32.HI R0, RZ, 0x1f, R67 ;  /* 0x0000001fff007819 */ /* 0x000fe20000011443 */
[----:B------:R-:W-:Y:S01]  /*23360*/  ULDC.64 UR4, c[0x0][0xae0] ;  /* 0x0002b80000047ab9 */ /* 0x000fe20000000a00 */
[----:B------:R-:W-:Y:S01]  /*23370*/  LOP3.LUT R40, R41, 0x380, RZ, 0xc0, !PT ;  /* 0x0000038029287812 */ /* 0x000fe200078ec0ff */
[----:B------:R-:W5:Y:S01]  /*23380*/  LD.E.128 R24, desc[UR60][R24.64] ;  /* 0x0000003c18187980 */ /* 0x000f62000c101d00 */
[----:B------:R-:W-:Y:S02]  /*23390*/  LOP3.LUT R44, R45, 0x380, RZ, 0xc0, !PT ;  /* 0x000003802d2c7812 */ /* 0x000fe400078ec0ff */
[----:B------:R-:W-:Y:S01]  /*233a0*/  LOP3.LUT R48, R49, 0x380, RZ, 0xc0, !PT ;  /* 0x0000038031307812 */ /* 0x000fe200078ec0ff */
[----:B------:R-:W-:Y:S01]  /*233b0*/  IMAD.IADD R21, R21, 0x1, R69 ;  /* 0x0000000115157824 */ /* 0x000fe200078e0245 */
[----:B------:R-:W-:Y:S01]  /*233c0*/  LOP3.LUT R52, R53, 0x380, RZ, 0xc0, !PT ;  /* 0x0000038035347812 */ /* 0x000fe200078ec0ff */
[----:B------:R-:W-:Y:S01]  /*233d0*/  IMAD.X R61, RZ, RZ, R127, P1 ;  /* 0x000000ffff3d7224 */ /* 0x000fe200008e067f */
[----:B------:R-:W-:Y:S01]  /*233e0*/  LOP3.LUT R56, R57, 0x380, RZ, 0xc0, !PT ;  /* 0x0000038039387812 */ /* 0x000fe200078ec0ff */
[----:B------:R-:W5:Y:S01]  /*233f0*/  LD.E.128 R32, desc[UR60][R32.64] ;  /* 0x0000003c20207980 */ /* 0x000f62000c101d00 */
[----:B------:R-:W-:-:S02]  /*23400*/  LOP3.LUT R4, R5, 0x380, RZ, 0xc0, !PT ;  /* 0x0000038005047812 */ /* 0x000fc400078ec0ff */
[----:B------:R-:W-:Y:S01]  /*23410*/  LOP3.LUT R7, R126, 0x380, RZ, 0xc0, !PT ;  /* 0x000003807e077812 */ /* 0x000fe200078ec0ff */
[----:B------:R-:W-:Y:S01]  /*23420*/  IMAD R0, R0, UR4, RZ ;  /* 0x0000000400007c24 */ /* 0x000fe2000f8e02ff */
[----:B------:R-:W-:Y:S01]  /*23430*/  SHF.R.U64 R40, R40, 0x3, RZ ;  /* 0x0000000328287819 */ /* 0x000fe200000012ff */
[----:B------:R-:W-:Y:S01]  /*23440*/  IMAD R131, R131, R28, R64 ;  /* 0x0000001c83837224 */ /* 0x000fe200078e0240 */
[----:B------:R-:W-:Y:S01]  /*23450*/  SHF.R.U64 R44, R44, 0x3, RZ ;  /* 0x000000032c2c7819 */ /* 0x000fe200000012ff */
[----:B------:R-:W5:Y:S01]  /*23460*/  LD.E.128 R36, desc[UR60][R36.64] ;  /* 0x0000003c24247980 */ /* 0x000f62000c101d00 */
[----:B------:R-:W-:Y:S02]  /*23470*/  SHF.R.U64 R48, R48, 0x3, RZ ;  /* 0x0000000330307819 */ /* 0x000fe400000012ff */
[----:B------:R-:W-:Y:S02]  /*23480*/  SHF.R.U64 R52, R52, 0x3, RZ ;  /* 0x0000000334347819 */ /* 0x000fe400000012ff */
[----:B------:R-:W-:-:S02]  /*23490*/  SHF.R.U64 R56, R56, 0x3, RZ ;  /* 0x0000000338387819 */ /* 0x000fc400000012ff */
[----:B------:R-:W-:Y:S01]  /*234a0*/  SHF.R.U64 R4, R4, 0x3, RZ ;  /* 0x0000000304047819 */ /* 0x000fe200000012ff */
[----:B------:R-:W-:Y:S01]  /*234b0*/  IMAD.WIDE.U32 R20, R67, UR4, R20 ;  /* 0x0000000443147c25 */ /* 0x000fe2000f8e0014 */
[----:B------:R-:W-:Y:S02]  /*234c0*/  SHF.R.U64 R7, R7, 0x3, RZ ;  /* 0x0000000307077819 */ /* 0x000fe400000012ff */
[----:B------:R-:W-:Y:S01]  /*234d0*/  LOP3.LUT R40, R40, R41, RZ, 0x3c, !PT ;  /* 0x0000002928287212 */ /* 0x000fe200078e3cff */
[----:B------:R-:W-:Y:S01]  /*234e0*/  IMAD R67, R67, UR5, R0 ;  /* 0x0000000543437c24 */ /* 0x000fe2000f8e0200 */
        /* <DEDUP_REMOVED lines=8> */
[----:B------:R-:W-:Y:S01]  /*23570*/  IADD3.X R53, RZ, R127, RZ, P6, !PT ;  /* 0x0000007fff357210 */ /* 0x000fe200037fe4ff */
[----:B------:R-:W-:Y:S01]  /*23580*/  ULDC.64 UR4, c[0x0][0xad8] ;  /* 0x0002b60000047ab9 */ /* 0x000fe20000000a00 */
[----:B------:R-:W-:-:S02]  /*23590*/  LOP3.LUT R60, R4, R5, RZ, 0x3c, !PT ;  /* 0x00000005043c7212 */ /* 0x000fc400078e3cff */
[----:B------:R-:W-:Y:S02]  /*235a0*/  SHF.R.S32.HI R0, RZ, 0x1f, R131 ;  /* 0x0000001fff007819 */ /* 0x000fe40000011483 */
[----:B------:R-:W-:Y:S01]  /*235b0*/  LOP3.LUT R126, R7, R126, RZ, 0x3c, !PT ;  /* 0x0000007e077e7212 */ /* 0x000fe200078e3cff */
[----:B------:R-:W-:Y:S01]  /*235c0*/  IMAD.IADD R21, R21, 0x1, R67 ;  /* 0x0000000115157824 */ /* 0x000fe200078e0243 */
[----:B------:R-:W5:Y:S01]  /*235d0*/  LD.E.128 R40, desc[UR60][R40.64] ;  /* 0x0000003c28287980 */ /* 0x000f62000c101d00 */
[----:B------:R-:W-:-:S03]  /*235e0*/  IMAD R0, R0, UR4, RZ ;  /* 0x0000000400007c24 */ /* 0x000fc6000f8e02ff */
[----:B------:R0:W5:Y:S01]  /*235f0*/  LD.E.128 R4, desc[UR60][R126.64] ;  /* 0x0000003c7e047980 */ /* 0x000162000c101d00 */
[----:B------:R-:W-:-:S03]  /*23600*/  IMAD R67, R131, UR5, R0 ;  /* 0x0000000583437c24 */ /* 0x000fc6000f8e0200 */
[----:B------:R-:W5:Y:S01]  /*23610*/  LD.E.128 R44, desc[UR60][R44.64] ;  /* 0x0000003c2c2c7980 */ /* 0x000f62000c101d00 */
[----:B------:R-:W-:Y:S01]  /*23620*/  IMAD.WIDE.U32 R20, R131, UR4, R20 ;  /* 0x0000000483147c25 */ /* 0x000fe2000f8e0014 */
[----:B------:R-:W-:Y:S02]  /*23630*/  ULDC.64 UR4, c[0x0][0xa80] ;  /* 0x0002a00000047ab9 */ /* 0x000fe40000000a00 */
[----:B------:R-:W5:Y:S04]  /*23640*/  LD.E.128 R48, desc[UR60][R48.64] ;  /* 0x0000003c30307980 */ /* 0x000f68000c101d00 */
        /* <DEDUP_REMOVED lines=8> */
[----:B-1----:R-:W1:Y:S01]  /*236d0*/  FENCE.VIEW.ASYNC.S ;  /* 0x00000000000073c6 */ /* 0x002e620000000000 */
[----:B------:R-:W-:Y:S01]  /*236e0*/  IMAD.IADD R21, R21, 0x1, R67 ;  /* 0x0000000115157824 */ /* 0x000fe200078e0243 */
[----:B------:R-:W-:Y:S01]  /*236f0*/  LEA R28, P2, R20, UR4, 0x1 ;  /* 0x00000004141c7c11 */ /* 0x000fe2000f8408ff */
[----:B------:R-:W-:-:S03]  /*23700*/  IMAD.IADD R71, R65, 0x1, R142 ;  /* 0x0000000141477824 */ /* 0x000fc600078e028e */
[----:B------:R-:W-:Y:S02]  /*23710*/  LEA.HI.X R69, R20, UR5, R21, 0x1, P2 ;  /* 0x0000000514457c11 */ /* 0x000fe400090f0c15 */
[C---:B------:R-:W-:Y:S01]  /*23720*/  ISETP.GE.AND P2, PT, R71.reuse, R130, PT ;  /* 0x000000824700720c */ /* 0x040fe20003f46270 */
[----:B------:R-:W-:Y:S02]  /*23730*/  VIADD R0, R2, 0x30820 ;  /* 0x0003082002007836 */ /* 0x000fe40000000000 */
[----:B------:R-:W-:-:S03]  /*23740*/  VIADD R3, R71, 0x20 ;  /* 0x0000002047037836 */ /* 0x000fc60000000000 */
[----:B------:R-:W-:Y:S01]  /*23750*/  PRMT R0, RZ, 0x654, R0 ;  /* 0x00000654ff007816 */ /* 0x000fe20000000000 */
[C---:B------:R-:W-:Y:S01]  /*23760*/  VIADD R70, R68.reuse, 0x40 ;  /* 0x0000004044467836 */ /* 0x040fe20000000000 */
[----:B------:R-:W-:Y:S01]  /*23770*/  IADD3 R65, R71, 0x40, RZ ;  /* 0x0000004047417810 */ /* 0x000fe20007ffe0ff */
[----:B------:R-:W-:Y:S01]  /*23780*/  VIADD R72, R68, 0x80 ;  /* 0x0000008044487836 */ /* 0x000fe20000000000 */
[-C--:B------:R-:W-:Y:S01]  /*23790*/  ISETP.GE.AND P1, PT, R3, R130.reuse, PT ;  /* 0x000000820300720c */ /* 0x080fe20003f26270 */
[----:B-1----:R0:W1:Y:S01]  /*237a0*/  SHFL.IDX PT, R67, R28, RZ, 0x181f ;  /* 0x00181fff1c437589 */ /* 0x00206200000e0000 */
[----:B------:R-:W-:Y:S03]  /*237b0*/  BSSY B1, `(.L_x_1838) ;  /* 0x0000015000017945 */ /* 0x000fe60003800000 */
[----:B------:R0:W2:Y:S01]  /*237c0*/  SHFL.IDX PT, R3, R69, RZ, 0x181f ;  /* 0x00181fff45037589 */ /* 0x0000a200000e0000 */
[----:B------:R3:W-:Y:S01]  /*237d0*/  SYNCS.ARRIVE.TRANS64.RED.A1T0 RZ, [R0+URZ], RZ ;  /* 0x000000ff00ff79a7 */ /* 0x0007e2000810043f */
[----:B------:R-:W-:-:S02]  /*237e0*/  ISETP.GE.AND P0, PT, R65, R130, PT ;  /* 0x000000824100720c */ /* 0x000fc40003f06270 */
[----:B------:R-:W-:Y:S02]  /*237f0*/  SHF.R.S32.HI R74, RZ, 0x1f, R68 ;  /* 0x0000001fff4a7819 */ /* 0x000fe40000011444 */
[----:B------:R-:W-:Y:S02]  /*23800*/  SHF.R.S32.HI R73, RZ, 0x1f, R72 ;  /* 0x0000001fff497819 */ /* 0x000fe40000011448 */
[----:B---3--:R-:W-:Y:S01]  /*23810*/  SHF.R.S32.HI R0, RZ, 0x1f, R70 ;  /* 0x0000001fff007819 */ /* 0x008fe20000011446 */
[----:B0-----:R-:W-:Y:S06]  /*23820*/  @P2 BRA `(.L_x_1839) ;  /* 0x0000000000342947 */ /* 0x001fec0003800000 */
        /* <DEDUP_REMOVED lines=13> */
.L_x_1839:
[----:B------:R-:W-:Y:S05]  /*23900*/  BSYNC B1 ;  /* 0x0000000000017941 */ /* 0x000fea0003800000 */
.L_x_1838:
[----:B--2---:R2:W3:Y:S01]  /*23910*/  SHFL.IDX PT, R3, R69, 0x1, 0x181f ;  /* 0x00381f0045037f89 */ /* 0x0044e200000e0000 */
[----:B------:R-:W-:Y:S03]  /*23920*/  BSSY B1, `(.L_x_1840) ;  /* 0x0000010000017945 */ /* 0x000fe60003800000 */
[----:B0-----:R2:W0:Y:S01]  /*23930*/  SHFL.IDX PT, R21, R28, 0x1, 0x181f ;  /* 0x00381f001c157f89 */ /* 0x00142200000e0000 */
[----:B------:R-:W-:Y:S05]  /*23940*/  @P1 BRA `(.L_x_1841) ;  /* 0x0000000000341947 */ /* 0x000fea0003800000 */
[----:B------:R-:W-:Y:S02]  /*23950*/  ULDC UR4, c[0x0][0xac8] ;  /* 0x0002b20000047ab9 */ /* 0x000fe40000000800 */
[----:B------:R-:W-:Y:S02]  /*23960*/  ISETP.GE.AND P4, PT, R68, UR4, PT ;  /* 0x0000000444007c0c */ /* 0x000fe4000bf86270 */
[----:B------:R-:W-:Y:S02]  /*23970*/  ISETP.GE.AND P5, PT, R70, UR4, PT ;  /* 0x0000000446007c0c */ /* 0x000fe4000bfa6270 */
[----:B------:R-:W-:-:S09]  /*23980*/  ISETP.GE.AND P6, PT, R72, UR4, PT ;  /* 0x0000000448007c0c */ /* 0x000fd2000bfc6270 */
[-C--:B0----5:R-:W-:Y:S02]  /*23990*/  @!P4 LEA R4, P1, R68, R21.reuse, 0x1 ;  /* 0x000000154404c211 */ /* 0x0a1fe400078208ff */
[-C--:B------:R-:W-:Y:S02]  /*239a0*/  @!P5 LEA R6, P2, R70, R21.reuse, 0x1 ;  /* 0x000000154606d211 */ /* 0x080fe400078408ff */
[----:B------:R-:W-:Y:S02]  /*239b0*/  @!P6 LEA R20, P3, R72, R21, 0x1 ;  /* 0x000000154814e211 */ /* 0x000fe400078608ff */
[-C--:B---3--:R-:W-:Y:S02]  /*239c0*/  @!P4 LEA.HI.X R5, R68, R3.reuse, R74, 0x1, P1 ;  /* 0x000000034405c211 */ /* 0x088fe400008f0c4a */
[-C--:B------:R-:W-:Y:S02]  /*239d0*/  @!P5 LEA.HI.X R7, R70, R3.reuse, R0, 0x1, P2 ;  /* 0x000000034607d211 */ /* 0x080fe400010f0c00 */
[----:B------:R-:W-:Y:S01]  /*239e0*/  @!P6 LEA.HI.X R21, R72, R3, R73, 0x1, P3 ;  /* 0x000000034815e211 */ /* 0x000fe200018f0c49 */
[----:B------:R4:W-:Y:S04]  /*239f0*/  @!P4 ST.E.128 desc[UR60][R4.64], R8 ;  /* 0x000000080400c985 */ /* 0x0009e8000c101d3c */
[----:B------:R4:W-:Y:S04]  /*23a00*/  @!P5 ST.E.128 desc[UR60][R6.64], R36 ;  /* 0x000000240600d985 */ /* 0x0009e8000c101d3c */
[----:B------:R4:W-:Y:S02]  /*23a10*/  @!P6 ST.E.128 desc[UR60][R20.64], R52 ;  /* 0x000000341400e985 */ /* 0x0009e4000c101d3c */
.L_x_1841:
[----:B------:R-:W-:Y:S05]  /*23a20*/  BSYNC B1 ;  /* 0x0000000000017941 */ /* 0x000fea0003800000 */
.L_x_1840:
[----:B---3--:R3:W0:Y:S01]  /*23a30*/  SHFL.IDX PT, R3, R69, 0x2, 0x181f ;  /* 0x00581f0045037f89 */ /* 0x00862200000e0000 */
[----:B------:R-:W-:Y:S03]  /*23a40*/  BSSY B1, `(.L_x_1842) ;  /* 0x0000010000017945 */ /* 0x000fe60003800000 */
[----:B----45:R3:W4:Y:S01]  /*23a50*/  SHFL.IDX PT, R9, R28, 0x2, 0x181f ;  /* 0x00581f001c097f89 */ /* 0x03072200000e0000 */
[----:B------:R-:W-:Y:S05]  /*23a60*/  @P0 BRA `(.L_x_1843) ;  /* 0x0000000000340947 */ /* 0x000fea0003800000 */
[----:B------:R-:W-:Y:S02]  /*23a70*/  ULDC UR4, c[0x0][0xac8] ;  /* 0x0002b20000047ab9 */ /* 0x000fe40000000800 */
[----:B------:R-:W-:Y:S02]  /*23a80*/  ISETP.GE.AND P3, PT, R68, UR4, PT ;  /* 0x0000000444007c0c */ /* 0x000fe4000bf66270 */
[----:B------:R-:W-:Y:S02]  /*23a90*/  ISETP.GE.AND P4, PT, R70, UR4, PT ;  /* 0x0000000446007c0c */ /* 0x000fe4000bf86270 */
[----:B------:R-:W-:-:S09]  /*23aa0*/  ISETP.GE.AND P5, PT, R72, UR4, PT ;  /* 0x0000000448007c0c */ /* 0x000fd2000bfa6270 */
[-C--:B----4-:R-:W-:Y:S02]  /*23ab0*/  @!P3 LEA R4, P0, R68, R9.reuse, 0x1 ;  /* 0x000000094404b211 */ /* 0x090fe400078008ff */
        /* <DEDUP_REMOVED lines=8> */
.L_x_1843:
[----:B------:R-:W-:Y:S05]  /*23b40*/  BSYNC B1 ;  /* 0x0000000000017941 */ /* 0x000fea0003800000 */
.L_x_1842:
[----:B0-----:R-:W-:Y:S01]  /*23b50*/  VIADD R3, R71, 0x60 ;  /* 0x0000006047037836 */ /* 0x001fe20000000000 */
[----:B--23--:R-:W0:Y:S04]  /*23b60*/  SHFL.IDX PT, R69, R69, 0x3, 0x181f ;  /* 0x00781f0045457f89 */ /* 0x00ce2800000e0000 */
[----:B------:R-:W-:Y:S01]  /*23b70*/  ISETP.GE.AND P0, PT, R3, R130, PT ;  /* 0x000000820300720c */ /* 0x000fe20003f06270 */
[----:B----4-:R2:W3:-:S12]  /*23b80*/  SHFL.IDX PT, R9, R28, 0x3, 0x181f ;  /* 0x00781f001c097f89 */ /* 0x0104d800000e0000 */
[----:B--2---:R-:W-:Y:S05]  /*23b90*/  @P0 BRA `(.L_x_1844) ;  /* 0x0000002000980947 */ /* 0x004fea0003800000 */
[----:B------:R-:W-:Y:S02]  /*23ba0*/  ULDC UR4, c[0x0][0xac8] ;  /* 0x0002b20000047ab9 */ /* 0x000fe40000000800 */
[----:B------:R-:W-:Y:S02]  /*23bb0*/  ISETP.GE.AND P2, PT, R68, UR4, PT ;  /* 0x0000000444007c0c */ /* 0x000fe4000bf46270 */
[----:B------:R-:W-:-:S11]  /*23bc0*/  ISETP.GE.AND P3, PT, R70, UR4, PT ;  /* 0x0000000446007c0c */ /* 0x000fd6000bf66270 */
[-C--:B---3--:R-:W-:Y:S02]  /*23bd0*/  @!P2 LEA R4, P0, R68, R9.reuse, 0x1 ;  /* 0x000000094404a211 */ /* 0x088fe400078008ff */
[----:B------:R-:W-:Y:S02]  /*23be0*/  @!P3 LEA R6, P1, R70, R9, 0x1 ;  /* 0x000000094606b211 */ /* 0x000fe400078208ff */
[-C--:B0-----:R-:W-:Y:S02]  /*23bf0*/  @!P2 LEA.HI.X R5, R68, R69.reuse, R74, 0x1, P0 ;  /* 0x000000454405a211 */ /* 0x081fe400000f0c4a */
[----:B------:R-:W-:Y:S02]  /*23c00*/  @!P3 LEA.HI.X R7, R70, R69, R0, 0x1, P1 ;  /* 0x000000454607b211 */ /* 0x000fe400008f0c00 */
[----:B------:R-:W-:Y:S01]  /*23c10*/  ISETP.GE.AND P0, PT, R72, UR4, PT ;  /* 0x0000000448007c0c */ /* 0x000fe2000bf06270 */
[----:B------:R2:W-:Y:S04]  /*23c20*/  @!P2 ST.E.128 desc[UR60][R4.64], R24 ;  /* 0x000000180400a985 */ /* 0x0005e8000c101d3c */
[----:B------:R2:W-:Y:S08]  /*23c30*/  @!P3 ST.E.128 desc[UR60][R6.64], R44 ;  /* 0x0000002c0600b985 */ /* 0x0005f0000c101d3c */
[----:B------:R-:W-:Y:S05]  /*23c40*/  @P0 BRA `(.L_x_1844) ;  /* 0x00000020006c0947 */ /* 0x000fea0003800000 */
[----:B--2---:R-:W-:-:S04]  /*23c50*/  LEA R4, P0, R72, R9, 0x1 ;  /* 0x0000000948047211 */ /* 0x004fc800078008ff */
[----:B------:R-:W-:-:S05]  /*23c60*/  LEA.HI.X R5, R72, R69, R73, 0x1, P0 ;  /* 0x0000004548057211 */ /* 0x000fca00000f0c49 */
[----:B------:R4:W-:Y:S01]  /*23c70*/  ST.E.128 desc[UR60][R4.64], R60 ;  /* 0x0000003c04007985 */ /* 0x0009e2000c101d3c */
[----:B------:R-:W-:Y:S05]  /*23c80*/  BRA `(.L_x_1844) ;  /* 0x00000020005c7947 */ /* 0x000fea0003800000 */
.L_x_1837:
[----:B------:R-:W-:Y:S01]  /*23c90*/  ULDC.64 UR4, c[0x0][0xb08] ;  /* 0x0002c20000047ab9 */ /* 0x000fe20000000a00 */
[----:B------:R-:W1:Y:S01]  /*23ca0*/  @P4 LDC R9, c[0x0][0xbec] ;  /* 0x0002fb00ff094b82 */ /* 0x000e620000000800 */
[----:B0-----:R-:W-:Y:S01]  /*23cb0*/  IMAD R7, R28, UR4, RZ ;  /* 0x000000041c077c24 */ /* 0x001fe2000f8e02ff */
[----:B------:R-:W-:Y:S01]  /*23cc0*/  ULDC.64 UR6, c[0x0][0xb30] ;  /* 0x0002cc0000067ab9 */ /* 0x000fe20000000a00 */
[----:B------:R-:W-:Y:S01]  /*23cd0*/  IMAD.WIDE.U32 R4, R0, UR4, RZ ;  /* 0x0000000400047c25 */ /* 0x000fe2000f8e00ff */
[----:B------:R-:W-:Y:S01]  /*23ce0*/  ISETP.GE.AND P0, PT, R8, R130, PT ;  /* 0x000000820800720c */ /* 0x000fe20003f06270 */
[----:B------:R-:W-:Y:S01]  /*23cf0*/  BSSY B1, `(.L_x_1845) ;  /* 0x00000cc000017945 */ /* 0x000fe20003800000 */
[C---:B------:R-:W-:Y:S01]  /*23d00*/  IADD3 R128, R227.reuse, 0x98, RZ ;  /* 0x00000098e3807810 */ /* 0x040fe20007ffe0ff */
[----:B------:R-:W-:Y:S01]  /*23d10*/  IMAD R7, R0, UR5, R7 ;  /* 0x0000000500077c24 */ /* 0x000fe2000f8e0207 */
[----:B------:R-:W0:Y:S01]  /*23d20*/  @P4 LDC R6, c[0x0][0xbf0] ;  /* 0x0002fc00ff064b82 */ /* 0x000e220000000800 */
[----:B------:R-:W-:Y:S01]  /*23d30*/  ULDC.64 UR4, c[0x0][0xb38] ;  /* 0x0002ce0000047ab9 */ /* 0x000fe20000000a00 */
[----:B------:R-:W-:Y:S01]  /*23d40*/  SHF.R.S32.HI R0, RZ, 0x1f, R3 ;  /* 0x0000001fff007819 */ /* 0x000fe20000011403 */
[----:B------:R-:W-:Y:S01]  /*23d50*/  VIADD R28, R227, 0xa8 ;  /* 0x000000a8e31c7836 */ /* 0x000fe20000000000 */
[----:B------:R-:W-:Y:S01]  /*23d60*/  IADD3 R5, R5, R7, RZ ;  /* 0x0000000705057210 */ /* 0x000fe20007ffe0ff */
[C---:B------:R-:W-:Y:S01]  /*23d70*/  VIADD R127, R227.reuse, 0xa0 ;  /* 0x000000a0e37f7836 */ /* 0x040fe20000000000 */
[C---:B------:R-:W-:Y:S01]  /*23d80*/  IADD3 R136, R227.reuse, 0x80, RZ ;  /* 0x00000080e3887810 */ /* 0x040fe20007ffe0ff */
[----:B------:R-:W-:Y:S01]  /*23d90*/  VIADD R129, R227, 0x98 ;  /* 0x00000098e3817836 */ /* 0x000fe20000000000 */
[----:B------:R-:W-:Y:S01]  /*23da0*/  SHF.R.S32.HI R28, RZ, 0x1f, R28 ;  /* 0x0000001fff1c7819 */ /* 0x000fe2000001141c */
[----:B------:R-:W-:Y:S01]  /*23db0*/  IMAD.WIDE.U32 R4, R201, UR4, R4 ;  /* 0x00000004c9047c25 */ /* 0x000fe2000f8e0004 */
[----:B------:R-:W-:-:S02]  /*23dc0*/  SHF.R.S32.HI R127, RZ, 0x1f, R127 ;  /* 0x0000001fff7f7819 */ /* 0x000fc4000001147f */
[----:B------:R-:W-:Y:S01]  /*23dd0*/  SHF.R.S32.HI R129, RZ, 0x1f, R129 ;  /* 0x0000001fff817819 */ /* 0x000fe20000011481 */
[----:B------:R-:W-:Y:S01]  /*23de0*/  IMAD R5, R201, UR5, R5 ;  /* 0x00000005c9057c24 */ /* 0x000fe2000f8e0205 */
[----:B------:R-:W-:Y:S01]  /*23df0*/  ULDC.64 UR4, c[0x0][0xb40] ;  /* 0x0002d00000047ab9 */ /* 0x000fe20000000a00 */
[C---:B------:R-:W-:Y:S01]  /*23e00*/  VIADD R133, R227.reuse, 0x90 ;  /* 0x00000090e3857836 */ /* 0x040fe20000000000 */
[C---:B------:R-:W-:Y:S01]  /*23e10*/  IADD3 R142, R227.reuse, 0x68, RZ ;  /* 0x00000068e38e7810 */ /* 0x040fe20007ffe0ff */
[----:B------:R-:W-:Y:S01]  /*23e20*/  IMAD R0, R0, UR4, RZ ;  /* 0x0000000400007c24 */ /* 0x000fe2000f8e02ff */
[C---:B------:R-:W-:Y:S01]  /*23e30*/  IADD3 R148, R227.reuse, 0x50, RZ ;  /* 0x00000050e3947810 */ /* 0x040fe20007ffe0ff */
[----:B-1----:R-:W-:Y:S01]  /*23e40*/  @P4 IMAD.HI.U32 R9, R24, R9, RZ ;  /* 0x0000000918094227 */ /* 0x002fe200078e00ff */
[----:B------:R-:W-:Y:S02]  /*23e50*/  SHF.R.S32.HI R133, RZ, 0x1f, R133 ;  /* 0x0000001fff857819 */ /* 0x000fe40000011485 */
[----:B------:R-:W-:Y:S01]  /*23e60*/  IADD3 R154, R227, 0x38, RZ ;  /* 0x00000038e39a7810 */ /* 0x000fe20007ffe0ff */
[----:B------:R-:W-:Y:S01]  /*23e70*/  IMAD R7, R3, UR5, R0 ;  /* 0x0000000503077c24 */ /* 0x000fe2000f8e0200 */
[----:B------:R-:W-:Y:S01]  /*23e80*/  IADD3 R160, R227, 0x20, RZ ;  /* 0x00000020e3a07810 */ /* 0x000fe20007ffe0ff */
[----:B------:R-:W-:Y:S01]  /*23e90*/  IMAD.WIDE.U32 R4, R3, UR4, R4 ;  /* 0x0000000403047c25 */ /* 0x000fe2000f8e0004 */
[----:B------:R-:W-:Y:S01]  /*23ea0*/  ULDC.64 UR4, c[0x0][0xb48] ;  /* 0x0002d20000047ab9 */ /* 0x000fe20000000a00 */
[----:B------:R-:W-:-:S02]  /*23eb0*/  IADD3 R166, R227, 0x8, RZ ;  /* 0x00000008e3a67810 */ /* 0x000fc40007ffe0ff */
[----:B------:R-:W-:Y:S01]  /*23ec0*/  IMAD.MOV.U32 R3, RZ, RZ, R24 ;  /* 0x000000ffff037224 */ /* 0x000fe200078e0018 */
[----:B0-----:R-:W-:Y:S01]  /*23ed0*/  @P4 SHF.R.U32.HI R3, RZ, R6, R9 ;  /* 0x00000006ff034219 */ /* 0x001fe20000011609 */
[----:B------:R-:W-:Y:S02]  /*23ee0*/  IMAD.IADD R5, R5, 0x1, R7 ;  /* 0x0000000105057824 */ /* 0x000fe400078e0207 */
[----:B------:R-:W-:Y:S01]  /*23ef0*/  VIADD R135, R227, 0x88 ;  /* 0x00000088e3877836 */ /* 0x000fe20000000000 */
[--C-:B------:R-:W-:Y:S01]  /*23f00*/  SHF.R.S32.HI R0, RZ, 0x1f, R3.reuse ;  /* 0x0000001fff007819 */ /* 0x100fe20000011403 */
[----:B------:R-:W-:Y:S02]  /*23f10*/  IMAD.MOV R6, RZ, RZ, -R3 ;  /* 0x000000ffff067224 */ /* 0x000fe400078e0a03 */
[----:B------:R-:W-:Y:S01]  /*23f20*/  IMAD.WIDE.U32 R4, R141, UR4, R4 ;  /* 0x000000048d047c25 */ /* 0x000fe2000f8e0004 */
[----:B------:R-:W-:-:S03]  /*23f30*/  SHF.R.S32.HI R135, RZ, 0x1f, R135 ;  /* 0x0000001fff877819 */ /* 0x000fc60000011487 */
[----:B------:R-:W-:Y:S02]  /*23f40*/  IMAD R131, R131, R6, R24 ;  /* 0x0000000683837224 */ /* 0x000fe400078e0218 */
[----:B------:R-:W-:Y:S02]  /*23f50*/  IMAD R0, R0, UR6, RZ ;  /* 0x0000000600007c24 */ /* 0x000fe4000f8e02ff */
[----:B------:R-:W-:Y:S01]  /*23f60*/  IMAD R5, R141, UR5, R5 ;  /* 0x000000058d057c24 */ /* 0x000fe2000f8e0205 */
[----:B------:R-:W-:Y:S01]  /*23f70*/  ULDC.64 UR4, c[0x0][0xb28] ;  /* 0x0002ca0000047ab9 */ /* 0x000fe20000000a00 */
        /* <DEDUP_REMOVED lines=8> */
[----:B------:R-:W-:Y:S01]  /*24000*/  VIADD R6, R2, 0x30820 ;  /* 0x0003082002067836 */ /* 0x000fe20000000000 */
[----:B------:R-:W-:Y:S01]  /*24010*/  IADD3 R3, R5, R3, RZ ;  /* 0x0000000305037210 */ /* 0x000fe20007ffe0ff */
[C---:B------:R-:W-:Y:S01]  /*24020*/  VIADD R137, R227.reuse, 0x80 ;  /* 0x00000080e3897836 */ /* 0x040fe20000000000 */
[C---:B------:R-:W-:Y:S01]  /*24030*/  LEA R0, P1, R4.reuse, UR4, 0x2 ;  /* 0x0000000404007c11 */ /* 0x040fe2000f8210ff */
[C---:B------:R-:W-:Y:S01]  /*24040*/  VIADD R139, R227.reuse, 0x78 ;  /* 0x00000078e38b7836 */ /* 0x040fe20000000000 */
[----:B------:R-:W-:Y:S01]  /*24050*/  PRMT R6, RZ, 0x654, R6 ;  /* 0x00000654ff067816 */ /* 0x000fe20000000006 */
[C---:B------:R-:W-:Y:S01]  /*24060*/  VIADD R141, R227.reuse, 0x70 ;  /* 0x00000070e38d7836 */ /* 0x040fe20000000000 */
[----:B------:R-:W-:Y:S01]  /*24070*/  LEA.HI.X R3, R4, UR5, R3, 0x2, P1 ;  /* 0x0000000504037c11 */ /* 0x000fe200088f1403 */
[C---:B------:R-:W-:Y:S01]  /*24080*/  VIADD R143, R227.reuse, 0x68 ;  /* 0x00000068e38f7836 */ /* 0x040fe20000000000 */
[----:B------:R0:W-:Y:S01]  /*24090*/  SYNCS.ARRIVE.TRANS64.RED.A1T0 RZ, [R6+URZ], RZ ;  /* 0x000000ff06ff79a7 */ /* 0x0001e2000810043f */
[C---:B------:R-:W-:Y:S01]  /*240a0*/  VIADD R145, R227.reuse, 0x60 ;  /* 0x00000060e3917836 */ /* 0x040fe20000000000 */
[----:B------:R0:W1:Y:S01]  /*240b0*/  SHFL.IDX PT, R4, R0, RZ, 0x1c1f ;  /* 0x001c1fff00047589 */ /* 0x00006200000e0000 */
[C---:B------:R-:W-:Y:S01]  /*240c0*/  VIADD R147, R227.reuse, 0x58 ;  /* 0x00000058e3937836 */ /* 0x040fe20000000000 */
[----:B------:R-:W-:Y:S01]  /*240d0*/  SHF.R.S32.HI R137, RZ, 0x1f, R137 ;  /* 0x0000001fff897819 */ /* 0x000fe20000011489 */
[C---:B------:R-:W-:Y:S01]  /*240e0*/  VIADD R149, R227.reuse, 0x50 ;  /* 0x00000050e3957836 */ /* 0x040fe20000000000 */
[----:B------:R0:W2:Y:S01]  /*240f0*/  SHFL.IDX PT, R5, R3, RZ, 0x1c1f ;  /* 0x001c1fff03057589 */ /* 0x0000a200000e0000 */
        /* <DEDUP_REMOVED lines=38> */
[----:B------:R-:W-:Y:S01]  /*24360*/  VIADD R164, R227, 0x10 ;  /* 0x00000010e3a47836 */ /* 0x000fe20000000000 */
[----:B012---:R-:W-:Y:S06]  /*24370*/  @P0 BRA `(.L_x_1846) ;  /* 0x00000004008c0947 */ /* 0x007fec0003800000 */
[----:B------:R-:W-:Y:S01]  /*24380*/  ULDC UR4, c[0x0][0xac8] ;  /* 0x0002b20000047ab9 */ /* 0x000fe20000000800 */
[C---:B------:R-:W-:Y:S01]  /*24390*/  VIADD R25, R227.reuse, 0xb8 ;  /* 0x000000b8e3197836 */ /* 0x040fe20000000000 */
[----:B------:R-:W-:Y:S02]  /*243a0*/  ISETP.GE.AND P0, PT, R227, UR4, PT ;  /* 0x00000004e3007c0c */ /* 0x000fe4000bf06270 */
[----:B------:R-:W-:Y:S02]  /*243b0*/  ISETP.GE.AND P5, PT, R166, UR4, PT ;  /* 0x00000004a6007c0c */ /* 0x000fe4000bfa6270 */
[----:B------:R-:W-:Y:S02]  /*243c0*/  ISETP.GE.AND P4, PT, R164, UR4, PT ;  /* 0x00000004a4007c0c */ /* 0x000fe4000bf86270 */
[----:B------:R-:W-:Y:S02]  /*243d0*/  ISETP.GE.AND P3, PT, R162, UR4, PT ;  /* 0x00000004a2007c0c */ /* 0x000fe4000bf66270 */
[----:B------:R-:W-:-:S02]  /*243e0*/  SHF.R.S32.HI R13, RZ, 0x1f, R26 ;  /* 0x0000001fff0d7819 */ /* 0x000fc4000001141a */
[----:B------:R-:W-:-:S03]  /*243f0*/  SHF.R.S32.HI R24, RZ, 0x1f, R25 ;  /* 0x0000001fff187819 */ /* 0x000fc60000011419 */
[----:B------:R-:W-:-:S04]  /*24400*/  @!P0 IMAD.WIDE R6, R227, 0x4, R4 ;  /* 0x00000004e3068825 */ /* 0x000fc800078e0204 */
[-C--:B------:R-:W-:Y:S01]  /*24410*/  @!P4 LEA R8, P2, R164, R4.reuse, 0x2 ;  /* 0x00000004a408c211 */ /* 0x080fe200078410ff */
[----:B------:R0:W-:Y:S01]  /*24420*/  @!P0 ST.E.64 desc[UR60][R6.64], R124 ;  /* 0x0000007c06008985 */ /* 0x0001e2000c101b3c */
[----:B------:R-:W-:Y:S02]  /*24430*/  ISETP.GE.AND P0, PT, R160, UR4, PT ;  /* 0x00000004a0007c0c */ /* 0x000fe4000bf06270 */
[----:B------:R-:W-:Y:S02]  /*24440*/  @!P3 LEA R10, P6, R162, R4, 0x2 ;  /* 0x00000004a20ab211 */ /* 0x000fe400078c10ff */
[-C--:B------:R-:W-:Y:S02]  /*24450*/  @!P4 LEA.HI.X R9, R164, R5.reuse, R165, 0x2, P2 ;  /* 0x00000005a409c211 */ /* 0x080fe400010f14a5 */
[----:B------:R-:W-:Y:S02]  /*24460*/  ISETP.GE.AND P2, PT, R156, UR4, PT ;  /* 0x000000049c007c0c */ /* 0x000fe4000bf46270 */
[----:B------:R-:W-:-:S02]  /*24470*/  @!P3 LEA.HI.X R11, R162, R5, R163, 0x2, P6 ;  /* 0x00000005a20bb211 */ /* 0x000fc400030f14a3 */
[----:B0-----:R-:W-:-:S04]  /*24480*/  @!P5 LEA R6, P1, R166, R4, 0x2 ;  /* 0x00000004a606d211 */ /* 0x001fc800078210ff */
[----:B------:R-:W-:Y:S02]  /*24490*/  @!P5 LEA.HI.X R7, R166, R5, R167, 0x2, P1 ;  /* 0x00000005a607d211 */ /* 0x000fe400008f14a7 */
[----:B------:R-:W-:-:S03]  /*244a0*/  ISETP.GE.AND P1, PT, R158, UR4, PT ;  /* 0x000000049e007c0c */ /* 0x000fc6000bf26270 */
        /* <DEDUP_REMOVED lines=8> */
[----:B--2---:R-:W-:Y:S02]  /*24530*/  @!P2 LEA R10, P6, R156, R4, 0x2 ;  /* 0x000000049c0aa211 */ /* 0x004fe400078c10ff */
[----:B------:R-:W-:Y:S01]  /*24540*/  @!P1 LEA.HI.X R9, R158, R5, R159, 0x2, P5 ;  /* 0x000000059e099211 */ /* 0x000fe200028f149f */
[----:B------:R0:W-:Y:S01]  /*24550*/  @!P0 ST.E.64 desc[UR60][R6.64], R40 ;  /* 0x0000002806008985 */ /* 0x0001e2000c101b3c */
[----:B------:R-:W-:-:S02]  /*24560*/  ISETP.GE.AND P5, PT, R150, UR4, PT ;  /* 0x0000000496007c0c */ /* 0x000fc4000bfa6270 */
[-C--:B------:R-:W-:Y:S01]  /*24570*/  @!P2 LEA.HI.X R11, R156, R5.reuse, R157, 0x2, P6 ;  /* 0x000000059c0ba211 */ /* 0x080fe200030f149d */
[----:B------:R1:W-:Y:S01]  /*24580*/  @!P1 ST.E.64 desc[UR60][R8.64], R44 ;  /* 0x0000002c08009985 */ /* 0x0003e2000c101b3c */
[----:B------:R-:W-:Y:S02]  /*24590*/  ISETP.GE.AND P0, PT, R148, UR4, PT ;  /* 0x0000000494007c0c */ /* 0x000fe4000bf06270 */
[----:B------:R-:W-:Y:S01]  /*245a0*/  ISETP.GE.AND P1, PT, R146, UR4, PT ;  /* 0x0000000492007c0c */ /* 0x000fe2000bf26270 */
[----:B------:R2:W-:Y:S01]  /*245b0*/  @!P2 ST.E.64 desc[UR60][R10.64], R48 ;  /* 0x000000300a00a985 */ /* 0x0005e2000c101b3c */
[-C--:B0-----:R-:W-:Y:S02]  /*245c0*/  @!P3 LEA R6, P6, R154, R4.reuse, 0x2 ;  /* 0x000000049a06b211 */ /* 0x081fe400078c10ff */
[----:B-1----:R-:W-:Y:S02]  /*245d0*/  @!P4 LEA R8, P2, R152, R4, 0x2 ;  /* 0x000000049808c211 */ /* 0x002fe400078410ff */
[----:B------:R-:W-:-:S02]  /*245e0*/  @!P3 LEA.HI.X R7, R154, R5, R155, 0x2, P6 ;  /* 0x000000059a07b211 */ /* 0x000fc400030f149b */
[----:B--2---:R-:W-:Y:S02]  /*245f0*/  @!P5 LEA R10, P6, R150, R4, 0x2 ;  /* 0x00000004960ad211 */ /* 0x004fe400078c10ff */
[-C--:B------:R-:W-:Y:S01]  /*24600*/  @!P4 LEA.HI.X R9, R152, R5.reuse, R153, 0x2, P2 ;  /* 0x000000059809c211 */ /* 0x080fe200010f1499 */
[----:B------:R0:W-:Y:S01]  /*24610*/  @!P3 ST.E.64 desc[UR60][R6.64], R52 ;  /* 0x000000340600b985 */ /* 0x0001e2000c101b3c */
[----:B------:R-:W-:Y:S02]  /*24620*/  ISETP.GE.AND P2, PT, R144, UR4, PT ;  /* 0x0000000490007c0c */ /* 0x000fe4000bf46270 */
[----:B------:R-:W-:Y:S01]  /*24630*/  @!P5 LEA.HI.X R11, R150, R5, R151, 0x2, P6 ;  /* 0x00000005960bd211 */ /* 0x000fe200030f1497 */
[----:B------:R1:W-:Y:S01]  /*24640*/  @!P4 ST.E.64 desc[UR60][R8.64], R56 ;  /* 0x000000380800c985 */ /* 0x0003e2000c101b3c */
[----:B------:R-:W-:-:S03]  /*24650*/  ISETP.GE.AND P3, PT, R142, UR4, PT ;  /* 0x000000048e007c0c */ /* 0x000fc6000bf66270 */
[----:B------:R2:W-:Y:S01]  /*24660*/  @!P5 ST.E.64 desc[UR60][R10.64], R60 ;  /* 0x0000003c0a00d985 */ /* 0x0005e2000c101b3c */
[-C--:B0-----:R-:W-:Y:S02]  /*24670*/  @!P0 LEA R6, P4, R148, R4.reuse, 0x2 ;  /* 0x0000000494068211 */ /* 0x081fe400078810ff */
[-C--:B-1----:R-:W-:Y:S02]  /*24680*/  @!P1 LEA R8, P5, R146, R4.reuse, 0x2 ;  /* 0x0000000492089211 */ /* 0x082fe400078a10ff */
[-C--:B------:R-:W-:Y:S02]  /*24690*/  @!P0 LEA.HI.X R7, R148, R5.reuse, R149, 0x2, P4 ;  /* 0x0000000594078211 */ /* 0x080fe400020f1495 */
[----:B--2---:R-:W-:Y:S02]  /*246a0*/  @!P2 LEA R10, P6, R144, R4, 0x2 ;  /* 0x00000004900aa211 */ /* 0x004fe400078c10ff */
[----:B------:R-:W-:Y:S01]  /*246b0*/  ISETP.GE.AND P4, PT, R140, UR4, PT ;  /* 0x000000048c007c0c */ /* 0x000fe2000bf86270 */
[----:B------:R0:W-:Y:S01]  /*246c0*/  @!P0 ST.E.64 desc[UR60][R6.64], R64 ;  /* 0x0000004006008985 */ /* 0x0001e2000c101b3c */
[----:B------:R-:W-:-:S02]  /*246d0*/  @!P1 LEA.HI.X R9, R146, R5, R147, 0x2, P5 ;  /* 0x0000000592099211 */ /* 0x000fc400028f1493 */
[----:B------:R-:W-:Y:S02]  /*246e0*/  ISETP.GE.AND P5, PT, R138, UR4, PT ;  /* 0x000000048a007c0c */ /* 0x000fe4000bfa6270 */
        /* <DEDUP_REMOVED lines=9> */
[----:B--2---:R-:W-:Y:S02]  /*24780*/  @!P5 LEA R10, P6, R138, R4, 0x2 ;  /* 0x000000048a0ad211 */ /* 0x004fe400078c10ff */
[-C--:B------:R-:W-:Y:S02]  /*24790*/  @!P4 LEA.HI.X R9, R140, R5.reuse, R141, 0x2, P1 ;  /* 0x000000058c09c211 */ /* 0x080fe400008f148d */
        /* <DEDUP_REMOVED lines=10> */
[----:B------:R-:W-:Y:S02]  /*24840*/  ISETP.GE.AND P2, PT, R25, UR4, PT ;  /* 0x0000000419007c0c */ /* 0x000fe4000bf46270 */
[-C--:B------:R-:W-:Y:S02]  /*24850*/  @!P0 LEA.HI.X R9, R134, R5.reuse, R135, 0x2, P6 ;  /* 0x0000000586098211 */ /* 0x080fe400030f1487 */
[----:B------:R-:W-:Y:S02]  /*24860*/  ISETP.GE.AND P6, PT, R26, UR4, PT ;  /* 0x000000041a007c0c */ /* 0x000fe4000bfc6270 */
[C---:B--2---:R-:W-:Y:S01]  /*24870*/  @!P1 LEA R10, P3, R132.reuse, R4, 0x2 ;  /* 0x00000004840a9211 */ /* 0x044fe200078610ff */
[----:B------:R1:W-:Y:S01]  /*24880*/  @!P0 ST.E.64 desc[UR60][R8.64], R92 ;  /* 0x0000005c08008985 */ /* 0x0003e2000c101b3c */
[----:B------:R-:W-:Y:S02]  /*24890*/  ISETP.GE.AND P0, PT, R27, UR4, PT ;  /* 0x000000041b007c0c */ /* 0x000fe4000bf06270 */
[----:B------:R-:W-:-:S02]  /*248a0*/  @!P1 LEA.HI.X R11, R132, R5, R133, 0x2, P3 ;  /* 0x00000005840b9211 */ /* 0x000fc400018f1485 */
[----:B0-----:R-:W-:-:S03]  /*248b0*/  @!P5 LEA R6, P3, R128, R4, 0x2 ;  /* 0x000000048006d211 */ /* 0x001fc600078610ff */
[----:B------:R0:W-:Y:S01]  /*248c0*/  @!P1 ST.E.64 desc[UR60][R10.64], R96 ;  /* 0x000000600a009985 */ /* 0x0001e2000c101b3c */
[-C--:B------:R-:W-:Y:S02]  /*248d0*/  @!P4 LEA R14, P1, R126, R4.reuse, 0x2 ;  /* 0x000000047e0ec211 */ /* 0x080fe400078210ff */
[-C--:B------:R-:W-:Y:S02]  /*248e0*/  @!P5 LEA.HI.X R7, R128, R5.reuse, R129, 0x2, P3 ;  /* 0x000000058007d211 */ /* 0x080fe400018f1481 */
[-C--:B------:R-:W-:Y:S02]  /*248f0*/  @!P4 LEA.HI.X R15, R126, R5.reuse, R127, 0x2, P1 ;  /* 0x000000057e0fc211 */ /* 0x080fe400008f147f */
[CC--:B-1----:R-:W-:Y:S01]  /*24900*/  @!P2 LEA R8, P1, R25.reuse, R4.reuse, 0x2 ;  /* 0x000000041908a211 */ /* 0x0c2fe200078210ff */
[----:B------:R1:W-:Y:S03]  /*24910*/  @!P5 ST.E.64 desc[UR60][R6.64], R100 ;  /* 0x000000640600d985 */ /* 0x0003e6000c101b3c */
[----:B------:R-:W-:Y:S01]  /*24920*/  @!P2 LEA.HI.X R9, R25, R5, R24, 0x2, P1 ;  /* 0x000000051909a211 */ /* 0x000fe200008f1418 */
[----:B------:R1:W-:Y:S01]  /*24930*/  @!P4 ST.E.64 desc[UR60][R14.64], R104 ;  /* 0x000000680e00c985 */ /* 0x0003e2000c101b3c */
[----:B0-----:R-:W-:-:S04]  /*24940*/  @!P6 LEA R10, P3, R26, R4, 0x2 ;  /* 0x000000041a0ae211 */ /* 0x001fc800078610ff */
[----:B------:R-:W-:Y:S02]  /*24950*/  @!P6 LEA.HI.X R11, R26, R5, R13, 0x2, P3 ;  /* 0x000000051a0be211 */ /* 0x000fe400018f140d */
[----:B------:R-:W-:-:S04]  /*24960*/  @!P0 LEA R4, P3, R27, R4, 0x2 ;  /* 0x000000041b048211 */ /* 0x000fc800078610ff */
[----:B------:R-:W-:-:S05]  /*24970*/  @!P0 LEA.HI.X R5, R27, R5, R28, 0x2, P3 ;  /* 0x000000051b058211 */ /* 0x000fca00018f141c */
[----:B------:R1:W-:Y:S04]  /*24980*/  @!P0 ST.E.64 desc[UR60][R4.64], R108 ;  /* 0x0000006c04008985 */ /* 0x0003e8000c101b3c */
[----:B------:R1:W-:Y:S04]  /*24990*/  @!P6 ST.E.64 desc[UR60][R10.64], R112 ;  /* 0x000000700a00e985 */ /* 0x0003e8000c101b3c */
[----:B------:R1:W-:Y:S02]  /*249a0*/  @!P2 ST.E.64 desc[UR60][R8.64], R116 ;  /* 0x000000740800a985 */ /* 0x0003e4000c101b3c */
.L_x_1846:
[----:B------:R-:W-:Y:S05]  /*249b0*/  BSYNC B1 ;  /* 0x0000000000017941 */ /* 0x000fea0003800000 */
.L_x_1845:
[----:B------:R-:W-:Y:S01]  /*249c0*/  ISETP.GE.AND P0, PT, R12, R130, PT ;  /* 0x000000820c00720c */ /* 0x000fe20003f06270 */
[----:B-1----:R0:W1:Y:S04]  /*249d0*/  SHFL.IDX PT, R5, R3, 0x1, 0x1c1f ;  /* 0x003c1f0003057f89 */ /* 0x00206800000e0000 */
[----:B------:R0:W2:Y:S08]  /*249e0*/  SHFL.IDX PT, R4, R0, 0x1, 0x1c1f ;  /* 0x003c1f0000047f89 */ /* 0x0000b000000e0000 */
[----:B0-----:R-:W-:Y:S05]  /*249f0*/  @P0 BRA `(.L_x_1844) ;  /* 0x0000001400000947 */ /* 0x001fea0003800000 */
[----:B------:R-:W-:Y:S01]  /*24a00*/  ULDC UR4, c[0x0][0xac8] ;  /* 0x0002b20000047ab9 */ /* 0x000fe20000000800 */
[----:B------:R-:W-:Y:S02]  /*24a10*/  SHF.R.S32.HI R3, RZ, 0x1f, R26 ;  /* 0x0000001fff037819 */ /* 0x000fe4000001141a */
[----:B------:R-:W-:Y:S02]  /*24a20*/  ISETP.GE.AND P2, PT, R166, UR4, PT ;  /* 0x00000004a6007c0c */ /* 0x000fe4000bf46270 */
[----:B------:R-:W-:Y:S02]  /*24a30*/  ISETP.GE.AND P1, PT, R227, UR4, PT ;  /* 0x00000004e3007c0c */ /* 0x000fe4000bf26270 */
[----:B------:R-:W-:Y:S02]  /*24a40*/  ISETP.GE.AND P5, PT, R164, UR4, PT ;  /* 0x00000004a4007c0c */ /* 0x000fe4000bfa6270 */
[----:B------:R-:W-:Y:S02]  /*24a50*/  ISETP.GE.AND P4, PT, R162, UR4, PT ;  /* 0x00000004a2007c0c */ /* 0x000fe4000bf86270 */
[----:B------:R-:W-:-:S05]  /*24a60*/  ISETP.GE.AND P3, PT, R160, UR4, PT ;  /* 0x00000004a0007c0c */ /* 0x000fca000bf66270 */
[C---:B--2---:R-:W-:Y:S02]  /*24a70*/  @!P2 LEA R6, P0, R166.reuse, R4, 0x2 ;  /* 0x00000004a606a211 */ /* 0x044fe400078010ff */
[----:B-1----:R-:W-:Y:S02]  /*24a80*/  @!P1 IMAD.WIDE R8, R227, 0x4, R4 ;  /* 0x00000004e3089825 */ /* 0x002fe400078e0204 */
[----:B------:R-:W-:Y:S02]  /*24a90*/  @!P2 LEA.HI.X R7, R166, R5, R167, 0x2, P0 ;  /* 0x00000005a607a211 */ /* 0x000fe400000f14a7 */
[----:B------:R-:W-:Y:S01]  /*24aa0*/  ISETP.GE.AND P0, PT, R158, UR4, PT ;  /* 0x000000049e007c0c */ /* 0x000fe2000bf06270 */
[----:B------:R0:W-:Y:S01]  /*24ab0*/  @!P1 ST.E.64 desc[UR60][R8.64], R20 ;  /* 0x0000001408009985 */ /* 0x0001e2000c101b3c */
[----:B------:R-:W-:-:S03]  /*24ac0*/  ISETP.GE.AND P1, PT, R156, UR4, PT ;  /* 0x000000049c007c0c */ /* 0x000fc6000bf26270 */
[----:B------:R1:W-:Y:S01]  /*24ad0*/  @!P2 ST.E.64 desc[UR60][R6.64], R120 ;  /* 0x000000780600a985 */ /* 0x0003e2000c101b3c */
[-C--:B0-----:R-:W-:Y:S02]  /*24ae0*/  @!P4 LEA R8, P2, R162, R4.reuse, 0x2 ;  /* 0x00000004a208c211 */ /* 0x081fe400078410ff */
[-C--:B-1----:R-:W-:Y:S02]  /*24af0*/  @!P5 LEA R6, P6, R164, R4.reuse, 0x2 ;  /* 0x00000004a406d211 */ /* 0x082fe400078c10ff */
        /* <DEDUP_REMOVED lines=17> */
[-C--:B------:R-:W-:Y:S01]  /*24c10*/  @!P2 LEA.HI.X R11, R154, R5.reuse, R155, 0x2, P6 ;  /* 0x000000059a0ba211 */ /* 0x080fe200030f149b */
[----:B------:R1:W-:Y:S01]  /*24c20*/  @!P1 ST.E.64 desc[UR60][R8.64], R50 ;  /* 0x0000003208009985 */ /* 0x0003e2000c101b3c */
[-C--:B------:R-:W-:Y:S02]  /*24c30*/  @!P3 LEA R12, P6, R152, R4.reuse, 0x2 ;  /* 0x00000004980cb211 */ /* 0x080fe400078c10ff */
[----:B------:R-:W-:Y:S01]  /*24c40*/  @!P4 LEA R14, P0, R150, R4, 0x2 ;  /* 0x00000004960ec211 */ /* 0x000fe200078010ff */
[----:B------:R2:W-:Y:S01]  /*24c50*/  @!P2 ST.E.64 desc[UR60][R10.64], R54 ;  /* 0x000000360a00a985 */ /* 0x0005e2000c101b3c */
[----:B------:R-:W-:Y:S02]  /*24c60*/  ISETP.GE.AND P2, PT, R146, UR4, PT ;  /* 0x0000000492007c0c */ /* 0x000fe4000bf46270 */
[----:B------:R-:W-:Y:S02]  /*24c70*/  ISETP.GE.AND P1, PT, R144, UR4, PT ;  /* 0x0000000490007c0c */ /* 0x000fe4000bf26270 */
[----:B------:R-:W-:-:S02]  /*24c80*/  @!P4 LEA.HI.X R15, R150, R5, R151, 0x2, P0 ;  /* 0x00000005960fc211 */ /* 0x000fc400000f1497 */
[-C--:B------:R-:W-:Y:S02]  /*24c90*/  @!P3 LEA.HI.X R13, R152, R5.reuse, R153, 0x2, P6 ;  /* 0x00000005980db211 */ /* 0x080fe400030f1499 */
[----:B------:R-:W-:Y:S02]  /*24ca0*/  ISETP.GE.AND P0, PT, R142, UR4, PT ;  /* 0x000000048e007c0c */ /* 0x000fe4000bf06270 */
[CC--:B------:R-:W-:Y:S01]  /*24cb0*/  @!P5 LEA R20, P6, R148.reuse, R4.reuse, 0x2 ;  /* 0x000000049414d211 */ /* 0x0c0fe200078c10ff */
[----:B------:R3:W-:Y:S03]  /*24cc0*/  @!P3 ST.E.64 desc[UR60][R12.64], R58 ;  /* 0x0000003a0c00b985 */ /* 0x0007e6000c101b3c */
[----:B------:R-:W-:Y:S01]  /*24cd0*/  @!P5 LEA.HI.X R21, R148, R5, R149, 0x2, P6 ;  /* 0x000000059415d211 */ /* 0x000fe200030f1495 */
[----:B------:R4:W-:Y:S01]  /*24ce0*/  @!P4 ST.E.64 desc[UR60][R14.64], R62 ;  /* 0x0000003e0e00c985 */ /* 0x0009e2000c101b3c */
[----:B0-----:R-:W-:-:S02]  /*24cf0*/  @!P2 LEA R6, P6, R146, R4, 0x2 ;  /* 0x000000049206a211 */ /* 0x001fc400078c10ff */
[-C--:B-1----:R-:W-:Y:S01]  /*24d00*/  @!P1 LEA R8, P3, R144, R4.reuse, 0x2 ;  /* 0x0000000490089211 */ /* 0x082fe200078610ff */
[----:B------:R0:W-:Y:S01]  /*24d10*/  @!P5 ST.E.64 desc[UR60][R20.64], R66 ;  /* 0x000000421400d985 */ /* 0x0001e2000c101b3c */
[----:B------:R-:W-:Y:S02]  /*24d20*/  ISETP.GE.AND P5, PT, R140, UR4, PT ;  /* 0x000000048c007c0c */ /* 0x000fe4000bfa6270 */
        /* <DEDUP_REMOVED lines=8> */
[----:B---3--:R-:W-:-:S03]  /*24db0*/  @!P5 LEA R12, P1, R140, R4, 0x2 ;  /* 0x000000048c0cd211 */ /* 0x008fc600078210ff */
[----:B------:R3:W-:Y:S01]  /*24dc0*/  @!P0 ST.E.64 desc[UR60][R10.64], R78 ;  /* 0x0000004e0a008985 */ /* 0x0007e2000c101b3c */
[----:B------:R-:W-:Y:S02]  /*24dd0*/  ISETP.GE.AND P0, PT, R134, UR4, PT ;  /* 0x0000000486007c0c */ /* 0x000fe4000bf06270 */
[-C--:B------:R-:W-:Y:S02]  /*24de0*/  @!P5 LEA.HI.X R13, R140, R5.reuse, R141, 0x2, P1 ;  /* 0x000000058c0dd211 */ /* 0x080fe400008f148d */
[-C--:B----4-:R-:W-:Y:S02]  /*24df0*/  @!P4 LEA R14, P2, R138, R4.reuse, 0x2 ;  /* 0x000000048a0ec211 */ /* 0x090fe400078410ff */
[----:B------:R-:W-:Y:S01]  /*24e00*/  ISETP.GE.AND P1, PT, R132, UR4, PT ;  /* 0x0000000484007c0c */ /* 0x000fe2000bf26270 */
[----:B------:R-:W-:Y:S01]  /*24e10*/  @!P5 ST.E.64 desc[UR60][R12.64], R82 ;  /* 0x000000520c00d985 */ /* 0x000fe2000c101b3c */
[----:B0-----:R-:W-:Y:S02]  /*24e20*/  @!P3 LEA R20, P6, R136, R4, 0x2 ;  /* 0x000000048814b211 */ /* 0x001fe400078c10ff */
[----:B------:R-:W-:-:S02]  /*24e30*/  @!P4 LEA.HI.X R15, R138, R5, R139, 0x2, P2 ;  /* 0x000000058a0fc211 */ /* 0x000fc400010f148b */
[-C--:B------:R-:W-:Y:S02]  /*24e40*/  @!P3 LEA.HI.X R21, R136, R5.reuse, R137, 0x2, P6 ;  /* 0x000000058815b211 */ /* 0x080fe400030f1489 */
[----:B------:R-:W-:Y:S01]  /*24e50*/  ISETP.GE.AND P5, PT, R128, UR4, PT ;  /* 0x0000000480007c0c */ /* 0x000fe2000bfa6270 */
[----:B------:R0:W-:Y:S01]  /*24e60*/  @!P4 ST.E.64 desc[UR60][R14.64], R86 ;  /* 0x000000560e00c985 */ /* 0x0001e2000c101b3c */
[----:B-1----:R-:W-:Y:S02]  /*24e70*/  @!P0 LEA R6, P2, R134, R4, 0x2 ;  /* 0x0000000486068211 */ /* 0x002fe400078410ff */
[----:B------:R-:W-:Y:S01]  /*24e80*/  ISETP.GE.AND P4, PT, R126, UR4, PT ;  /* 0x000000047e007c0c */ /* 0x000fe2000bf86270 */
[----:B------:R1:W-:Y:S01]  /*24e90*/  @!P3 ST.E.64 desc[UR60][R20.64], R90 ;  /* 0x0000005a1400b985 */ /* 0x0003e2000c101b3c */
[----:B------:R-:W-:Y:S02]  /*24ea0*/  ISETP.GE.AND P3, PT, R27, UR4, PT ;  /* 0x000000041b007c0c */ /* 0x000fe4000bf66270 */
[----:B------:R-:W-:-:S02]  /*24eb0*/  @!P0 LEA.HI.X R7, R134, R5, R135, 0x2, P2 ;  /* 0x0000000586078211 */ /* 0x000fc400010f1487 */
[----:B------:R-:W-:Y:S02]  /*24ec0*/  ISETP.GE.AND P2, PT, R26, UR4, PT ;  /* 0x000000041a007c0c */ /* 0x000fe4000bf46270 */
[CC--:B--2---:R-:W-:Y:S01]  /*24ed0*/  @!P1 LEA R8, P6, R132.reuse, R4.reuse, 0x2 ;  /* 0x0000000484089211 */ /* 0x0c4fe200078c10ff */
[----:B------:R2:W-:Y:S03]  /*24ee0*/  @!P0 ST.E.64 desc[UR60][R6.64], R94 ;  /* 0x0000005e06008985 */ /* 0x0005e6000c101b3c */
[----:B------:R-:W-:Y:S02]  /*24ef0*/  @!P1 LEA.HI.X R9, R132, R5, R133, 0x2, P6 ;  /* 0x0000000584099211 */ /* 0x000fe400030f1485 */
[-C--:B---3--:R-:W-:Y:S02]  /*24f00*/  @!P5 LEA R10, P6, R128, R4.reuse, 0x2 ;  /* 0x00000004800ad211 */ /* 0x088fe400078c10ff */
[-C--:B0-----:R-:W-:Y:S01]  /*24f10*/  @!P3 LEA R14, P0, R27, R4.reuse, 0x2 ;  /* 0x000000041b0eb211 */ /* 0x081fe200078010ff */
[----:B------:R2:W-:Y:S01]  /*24f20*/  @!P1 ST.E.64 desc[UR60][R8.64], R98 ;  /* 0x0000006208009985 */ /* 0x0005e2000c101b3c */
[----:B------:R-:W-:-:S02]  /*24f30*/  @!P4 LEA R12, P1, R126, R4, 0x2 ;  /* 0x000000047e0cc211 */ /* 0x000fc400078210ff */
[-C--:B------:R-:W-:Y:S02]  /*24f40*/  @!P5 LEA.HI.X R11, R128, R5.reuse, R129, 0x2, P6 ;  /* 0x00000005800bd211 */ /* 0x080fe400030f1481 */
[----:B-1----:R-:W-:Y:S02]  /*24f50*/  @!P2 LEA R20, P6, R26, R4, 0x2 ;  /* 0x000000041a14a211 */ /* 0x002fe400078c10ff */
[-C--:B------:R-:W-:Y:S01]  /*24f60*/  @!P4 LEA.HI.X R13, R126, R5.reuse, R127, 0x2, P1 ;  /* 0x000000057e0dc211 */ /* 0x080fe200008f147f */
[----:B------:R2:W-:Y:S01]  /*24f70*/  @!P5 ST.E.64 desc[UR60][R10.64], R102 ;  /* 0x000000660a00d985 */ /* 0x0005e2000c101b3c */
[-C--:B------:R-:W-:Y:S02]  /*24f80*/  @!P3 LEA.HI.X R15, R27, R5.reuse, R28, 0x2, P0 ;  /* 0x000000051b0fb211 */ /* 0x080fe400000f141c */
[----:B------:R-:W-:Y:S01]  /*24f90*/  @!P2 LEA.HI.X R21, R26, R5, R3, 0x2, P6 ;  /* 0x000000051a15a211 */ /* 0x000fe200030f1403 */
[----:B------:R2:W-:Y:S01]  /*24fa0*/  @!P4 ST.E.64 desc[UR60][R12.64], R106 ;  /* 0x0000006a0c00c985 */ /* 0x0005e2000c101b3c */
[----:B------:R-:W-:-:S03]  /*24fb0*/  VIADD R3, R227, 0xb8 ;  /* 0x000000b8e3037836 */ /* 0x000fc60000000000 */
[----:B------:R2:W-:Y:S02]  /*24fc0*/  @!P3 ST.E.64 desc[UR60][R14.64], R110 ;  /* 0x0000006e0e00b985 */ /* 0x0005e4000c101b3c */
[----:B------:R-:W-:Y:S02]  /*24fd0*/  ISETP.GE.AND P0, PT, R3, UR4, PT ;  /* 0x0000000403007c0c */ /* 0x000fe4000bf06270 */
[----:B------:R2:W-:Y:S11]  /*24fe0*/  @!P2 ST.E.64 desc[UR60][R20.64], R114 ;  /* 0x000000721400a985 */ /* 0x0005f6000c101b3c */
[----:B------:R-:W-:Y:S05]  /*24ff0*/  @P0 BRA `(.L_x_1844) ;  /* 0x0000000c00800947 */ /* 0x000fea0003800000 */
[----:B------:R-:W-:Y:S02]  /*25000*/  LEA R4, P0, R3, R4, 0x2 ;  /* 0x0000000403047211 */ /* 0x000fe400078010ff */
[----:B------:R-:W-:-:S04]  /*25010*/  SHF.R.S32.HI R0, RZ, 0x1f, R3 ;  /* 0x0000001fff007819 */ /* 0x000fc80000011403 */
[----:B------:R-:W-:-:S05]  /*25020*/  LEA.HI.X R5, R3, R5, R0, 0x2, P0 ;  /* 0x0000000503057211 */ /* 0x000fca00000f1400 */
[----:B------:R0:W-:Y:S01]  /*25030*/  ST.E.64 desc[UR60][R4.64], R118 ;  /* 0x0000007604007985 */ /* 0x0001e2000c101b3c */
[----:B------:R-:W-:Y:S05]  /*25040*/  BRA `(.L_x_1844) ;  /* 0x0000000c006c7947 */ /* 0x000fea0003800000 */
.L_x_1835:
[----:B------:R-:W3:Y:S01]  /*25050*/  LDL R10, [R1+0x4c] ;  /* 0x00004c00010a7983 */ /* 0x000ee20000100800 */
[----:B------:R-:W-:Y:S01]  /*25060*/  ULDC.64 UR4, c[0x0][0xc08] ;  /* 0x0003020000047ab9 */ /* 0x000fe20000000a00 */
[----:B------:R-:W3:Y:S01]  /*25070*/  LDC.64 R4, c[0x0][0xc00] ;  /* 0x00030000ff047b82 */ /* 0x000ee20000000a00 */
[----:B------:R-:W-:Y:S01]  /*25080*/  ISETP.NE.U32.AND P0, PT, RZ, UR4, PT ;  /* 0x00000004ff007c0c */ /* 0x000fe2000bf05070 */
[----:B------:R-:W4:Y:S01]  /*25090*/  LDL R9, [R1+0x48] ;  /* 0x0000480001097983 */ /* 0x000f220000100800 */
[----:B------:R-:W-:Y:S02]  /*250a0*/  IMAD.MOV.U32 R3, RZ, RZ, RZ ;  /* 0x000000ffff037224 */ /* 0x000fe400078e00ff */
[----:B------:R-:W-:Y:S01]  /*250b0*/  ISETP.NE.AND.EX P1, PT, RZ, UR5, PT, P0 ;  /* 0x00000005ff007c0c */ /* 0x000fe2000bf25300 */
[----:B------:R-:W-:Y:S02]  /*250c0*/  ULDC.64 UR4, c[0x0][0xc00] ;  /* 0x0003000000047ab9 */ /* 0x000fe40000000a00 */
[----:B------:R-:W-:-:S04]  /*250d0*/  ISETP.NE.U32.AND P0, PT, RZ, UR4, PT ;  /* 0x00000004ff007c0c */ /* 0x000fc8000bf05070 */
[----:B------:R-:W-:-:S06]  /*250e0*/  ISETP.NE.AND.EX P0, PT, RZ, UR5, PT, P0 ;  /* 0x00000005ff007c0c */ /* 0x000fcc000bf05300 */
[----:B------:R-:W1:Y:S01]  /*250f0*/  @P1 LDC.64 R6, c[0x0][0xc08] ;  /* 0x00030200ff061b82 */ /* 0x000e620000000a00 */
[----:B------:R-:W-:Y:S02]  /*25100*/  ULDC UR4, c[0x0][0xa88] ;  /* 0x0002a20000047ab9 */ /* 0x000fe40000000800 */
[----:B0-----:R-:W-:Y:S01]  /*25110*/  IMAD.U32 R0, RZ, RZ, UR4 ;  /* 0x00000004ff007e24 */ /* 0x001fe2000f8e00ff */
[----:B------:R-:W0:Y:S01]  /*25120*/  S2R R35, SR_TID.X ;  /* 0x0000000000237919 */ /* 0x000e220000002100 */
[----:B---3--:R-:W-:-:S04]  /*25130*/  IMAD.WIDE R4, R10, 0x4, R4 ;  /* 0x000000040a047825 */ /* 0x008fc800078e0204 */
[----:B-1----:R-:W-:Y:S01]  /*25140*/  @P1 IMAD.WIDE R6, R10, 0x4, R6 ;  /* 0x000000040a061825 */ /* 0x002fe200078e0206 */
[----:B------:R1:W5:Y:S04]  /*25150*/  @P0 LDG.E R3, desc[UR60][R4.64] ;  /* 0x0000003c04030981 */ /* 0x000368000c1e1900 */
[----:B------:R1:W5:Y:S01]  /*25160*/  @P1 LDG.E R0, desc[UR60][R6.64] ;  /* 0x0000003c06001981 */ /* 0x000362000c1e1900 */
[----:B----4-:R-:W-:Y:S02]  /*25170*/  ISETP.NE.AND P2, PT, R9, RZ, PT ;  /* 0x000000ff0900720c */ /* 0x010fe40003f45270 */
[----:B0-----:R-:W-:Y:S02]  /*25180*/  IADD3 R8, R35, -0x80, RZ ;  /* 0xffffff8023087810 */ /* 0x001fe40007ffe0ff */
[----:B--2---:R-:W-:-:S02]  /*25190*/  SHF.R.S32.HI R28, RZ, 0x1f, R10 ;  /* 0x0000001fff1c7819 */ /* 0x004fc4000001140a */
[----:B------:R-:W-:-:S07]  /*251a0*/  ISETP.GT.AND P3, PT, R8, 0x7f, PT ;  /* 0x0000007f0800780c */ /* 0x000fce0003f64270 */
[----:B------:R-:W0:Y:S02]  /*251b0*/  @!P2 LDC R9, c[0x0][0xad4] ;  /* 0x0002b500ff09ab82 */ /* 0x000e240000000800 */
[----:B0-----:R1:W-:Y:S01]  /*251c0*/  @!P2 STL [R1+0x48], R9 ;  /* 0x000048090100a387 */ /* 0x0013e20000100800 */
[----:B------:R-:W-:Y:S01]  /*251d0*/  ISETP.GT.AND P2, PT, R9, 0x1, PT ;  /* 0x000000010900780c */ /* 0x000fe20003f44270 */
[----:B------:R-:W-:-:S12]  /*251e0*/  @P1 BRA `(.L_x_1847) ;  /* 0x0000000000101947 */ /* 0x000fd80003800000 */
[----:B------:R-:W-:Y:S05]  /*251f0*/  @!P0 BRA `(.L_x_1847) ;  /* 0x00000000000c8947 */ /* 0x000fea0003800000 */
[----:B-1----:R-:W2:Y:S04]  /*25200*/  LDG.E R7, desc[UR60][R4.64] ;  /* 0x0000003c04077981 */ /* 0x002ea8000c1e1900 */
[----:B-----5:R-:W2:Y:S02]  /*25210*/  LDG.E R0, desc[UR60][R4.64+0x4] ;  /* 0x0000043c04007981 */ /* 0x020ea4000c1e1900 */
[----:B--2---:R-:W-:-:S07]  /*25220*/  IMAD.IADD R0, R0, 0x1, -R7 ;  /* 0x0000000100007824 */ /* 0x004fce00078e0a07 */
.L_x_1847:
[----:B------:R-:W-:Y:S01]  /*25230*/  BSSY B1, `(.L_x_1848) ;  /* 0x0000037000017945 */ /* 0x000fe20003800000 */
[----:B------:R-:W-:Y:S02]  /*25240*/  SEL R33, R10, RZ, !P0 ;  /* 0x000000ff0a217207 */ /* 0x000fe40004000000 */
[----:B------:R-:W-:Y:S02]  /*25250*/  SEL R28, R28, RZ, !P0 ;  /* 0x000000ff1c1c7207 */ /* 0x000fe40004000000 */
[----:B-----5:R-:W-:Y:S01]  /*25260*/  SHF.R.S32.HI R26, RZ, 0x1f, R3 ;  /* 0x0000001fff1a7819 */ /* 0x020fe20000011403 */
[----:B------:R-:W-:Y:S06]  /*25270*/  @P3 BRA `(.L_x_1849) ;  /* 0x0000000000c83947 */ /* 0x000fec0003800000 */
[----:B-1----:R-:W2:Y:S01]  /*25280*/  LDL R5, [R1+0x38] ;  /* 0x0000380001057983 */ /* 0x002ea20000100800 */
[----:B------:R-:W0:Y:S02]  /*25290*/  LDC R37, c[0x0][0xbe8] ;  /* 0x0002fa00ff257b82 */ /* 0x000e240000000800 */
[----:B0-----:R-:W-:Y:S01]  /*252a0*/  IMAD R4, R0, R37, RZ ;  /* 0x0000002500047224 */ /* 0x001fe200078e02ff */
[----:B--2---:R-:W-:-:S04]  /*252b0*/  IADD3 R35, R5, -0x80, R35 ;  /* 0xffffff8005237810 */ /* 0x004fc80007ffe023 */
[----:B------:R-:W-:-:S13]  /*252c0*/  ISETP.GE.AND P0, PT, R35, R4, PT ;  /* 0x000000042300720c */ /* 0x000fda0003f06270 */
[----:B------:R-:W-:Y:S05]  /*252d0*/  @P0 BRA `(.L_x_1849) ;  /* 0x0000000000b00947 */ /* 0x000fea0003800000 */
[----:B------:R-:W2:Y:S01]  /*252e0*/  LDL.LU R32, [R1+0x54] ;  /* 0x0000540001207983 */ /* 0x000ea20000300800 */
[----:B------:R-:W-:Y:S01]  /*252f0*/  IMAD.MOV.U32 R24, RZ, RZ, 0x9b8 ;  /* 0x000009b8ff187424 */ /* 0x000fe200078e00ff */
[----:B------:R-:W-:Y:S01]  /*25300*/  ISETP.GT.AND P0, PT, R9, 0x1, PT ;  /* 0x000000010900780c */ /* 0x000fe20003f04270 */
[----:B------:R-:W0:Y:S01]  /*25310*/  LDC.64 R4, c[0x0][0xba8] ;  /* 0x0002ea00ff047b82 */ /* 0x000e220000000a00 */
[----:B------:R-:W-:Y:S01]  /*25320*/  ISETP.NE.AND P1, PT, R37, 0x1, PT ;  /* 0x000000012500780c */ /* 0x000fe20003f25270 */
[----:B------:R-:W-:Y:S01]  /*25330*/  IMAD.MOV.U32 R21, RZ, RZ, R35 ;  /* 0x000000ffff157224 */ /* 0x000fe200078e0023 */
[----:B------:R-:W-:-:S05]  /*25340*/  SEL R24, R24, 0x978, P0 ;  /* 0x0000097818187807 */ /* 0x000fca0000000000 */
[----:B------:R-:W1:Y:S08]  /*25350*/  LDC.64 R14, c[0x0][R24+0x220] ;  /* 0x00008800180e7b82 */ /* 0x000e700000000a00 */
[----:B------:R-:W3:Y:S08]  /*25360*/  LDC.64 R12, c[0x0][R24+0x218] ;  /* 0x00008600180c7b82 */ /* 0x000ef00000000a00 */
[----:B------:R-:W4:Y:S08]  /*25370*/  LDC.64 R8, c[0x0][R24+0x228] ;  /* 0x00008a0018087b82 */ /* 0x000f300000000a00 */
[----:B------:R-:W5:Y:S08]  /*25380*/  @P1 LDC R20, c[0x0][0xbec] ;  /* 0x0002fb00ff141b82 */ /* 0x000f700000000800 */
[----:B------:R-:W4:Y:S08]  /*25390*/  LDC.64 R6, c[0x0][R24+0x210] ;  /* 0x0000840018067b82 */ /* 0x000f300000000a00 */
[----:B------:R-:W4:Y:S01]  /*253a0*/  @P1 LDC R27, c[0x0][0xbf0] ;  /* 0x0002fc00ff1b1b82 */ /* 0x000f220000000800 */
[----:B-----5:R-:W-:-:S07]  /*253b0*/  @P1 IMAD.HI.U32 R20, R35, R20, RZ ;  /* 0x0000001423141227 */ /* 0x020fce00078e00ff */
[----:B0-----:R-:W0:Y:S01]  /*253c0*/  @!P0 LDC R4, c[0x0][0xb50] ;  /* 0x0002d400ff048b82 */ /* 0x001e220000000800 */
[-C--:B-1----:R-:W-:Y:S02]  /*253d0*/  IMAD R15, R15, R33.reuse, RZ ;  /* 0x000000210f0f7224 */ /* 0x082fe400078e02ff */
[----:B------:R-:W-:-:S05]  /*253e0*/  IMAD.WIDE.U32 R10, R14, R33, RZ ;  /* 0x000000210e0a7225 */ /* 0x000fca00078e00ff */
[----:B------:R-:W1:Y:S01]  /*253f0*/  @!P0 LDC R5, c[0x0][0xb54] ;  /* 0x0002d500ff058b82 */ /* 0x000e620000000800 */
[-C--:B---3--:R-:W-:Y:S02]  /*25400*/  IMAD R25, R13, R201.reuse, RZ ;  /* 0x000000c90d197224 */ /* 0x088fe400078e02ff */
[----:B------:R-:W-:Y:S01]  /*25410*/  IMAD.WIDE.U32 R12, R12, R201, RZ ;  /* 0x000000c90c0c7225 */ /* 0x000fe200078e00ff */
[----:B----4-:R-:W-:-:S03]  /*25420*/  @P1 SHF.R.U32.HI R21, RZ, R27, R20 ;  /* 0x0000001bff151219 */ /* 0x010fc60000011614 */
[----:B------:R-:W-:Y:S01]  /*25430*/  IMAD R27, R14, R28, R15 ;  /* 0x0000001c0e1b7224 */ /* 0x000fe200078e020f */
[----:B------:R-:W-:Y:S01]  /*25440*/  IADD3 R12, P1, P3, R10, R12, R3 ;  /* 0x0000000c0a0c7210 */ /* 0x000fe20007b3e003 */
[----:B------:R-:W-:Y:S02]  /*25450*/  IMAD.IADD R25, R13, 0x1, R25 ;  /* 0x000000010d197824 */ /* 0x000fe400078e0219 */
[----:B------:R-:W-:Y:S01]  /*25460*/  IMAD.MOV R10, RZ, RZ, -R21 ;  /* 0x000000ffff0a7224 */ /* 0x000fe200078e0a15 */
[----:B------:R-:W-:-:S03]  /*25470*/  IADD3 R27, R11, R27, RZ ;  /* 0x0000001b0b1b7210 */ /* 0x000fc60007ffe0ff */
[----:B------:R-:W-:Y:S01]  /*25480*/  IMAD R11, R37, R10, R35 ;  /* 0x0000000a250b7224 */ /* 0x000fe200078e0223 */
[----:B------:R-:W-:-:S03]  /*25490*/  IADD3.X R10, R27, R25, R26, P1, P3 ;  /* 0x000000191b0a7210 */ /* 0x000fc60000fe641a */
[----:B------:R-:W-:Y:S01]  /*254a0*/  IMAD R7, R7, R11, RZ ;  /* 0x0000000b07077224 */ /* 0x000fe200078e02ff */
[----:B--2---:R-:W-:-:S05]  /*254b0*/  SEL R15, R32, RZ, P0 ;  /* 0x000000ff200f7207 */ /* 0x004fca0000000000 */
[-C--:B------:R-:W-:Y:S02]  /*254c0*/  IMAD R13, R9, R15.reuse, RZ ;  /* 0x0000000f090d7224 */ /* 0x080fe400078e02ff */
[----:B------:R-:W-:-:S04]  /*254d0*/  IMAD.WIDE.U32 R8, R8, R15, RZ ;  /* 0x0000000f08087225 */ /* 0x000fc800078e00ff */
[----:B------:R-:W-:Y:S01]  /*254e0*/  IMAD.IADD R13, R9, 0x1, R13 ;  /* 0x00000001090d7824 */ /* 0x000fe200078e020d */
[----:B------:R-:W-:Y:S02]  /*254f0*/  IADD3 R8, P0, P1, R21, R12, R8 ;  /* 0x0000000c15087210 */ /* 0x000fe4000791e008 */
[----:B------:R-:W-:-:S04]  /*25500*/  SHF.R.S32.HI R21, RZ, 0x1f, R21 ;  /* 0x0000001fff157819 */ /* 0x000fc80000011415 */
[----:B------:R-:W-:Y:S02]  /*25510*/  IADD3.X R9, R21, R10, R13, P0, P1 ;  /* 0x0000000a15097210 */ /* 0x000fe400007e240d */
[----:B------:R-:W-:-:S05]  /*25520*/  SHF.R.S32.HI R13, RZ, 0x1f, R11 ;  /* 0x0000001fff0d7819 */ /* 0x000fca000001140b */
[C---:B------:R-:W-:Y:S02]  /*25530*/  IMAD R13, R6.reuse, R13, R7 ;  /* 0x0000000d060d7224 */ /* 0x040fe400078e0207 */
[----:B------:R-:W-:-:S04]  /*25540*/  IMAD.WIDE.U32 R6, R6, R11, R8 ;  /* 0x0000000b06067225 */ /* 0x000fc800078e0008 */
[----:B------:R-:W-:Y:S01]  /*25550*/  IMAD.IADD R7, R7, 0x1, R13 ;  /* 0x0000000107077824 */ /* 0x000fe200078e020d */
[----:B0-----:R-:W-:-:S04]  /*25560*/  LEA R4, P0, R6, R4, 0x2 ;  /* 0x0000000406047211 */ /* 0x001fc800078010ff */
[----:B-1----:R-:W-:Y:S01]  /*25570*/  LEA.HI.X R5, R6, R5, R7, 0x2, P0 ;  /* 0x0000000506057211 */ /* 0x002fe200000f1407 */
[----:B------:R-:W-:-:S05]  /*25580*/  IMAD.MOV.U32 R7, RZ, RZ, -0x800000 ;  /* 0xff800000ff077424 */ /* 0x000fca00078e00ff */
[----:B------:R0:W-:Y:S03]  /*25590*/  STG.E desc[UR60][R4.64], R7 ;  /* 0x0000000704007986 */ /* 0x0001e6000c10193c */
.L_x_1849:
[----:B------:R-:W-:Y:S05]  /*255a0*/  BSYNC B1 ;  /* 0x0000000000017941 */ /* 0x000fea0003800000 */
.L_x_1848:
[----:B------:R-:W-:Y:S05]  /*255b0*/  @P2 BRA `(.L_x_1844) ;  /* 0x0000000800102947 */ /* 0x000fea0003800000 */
[----:B------:R-:W2:Y:S01]  /*255c0*/  LDL.LU R12, [R1+0x38] ;  /* 0x00003800010c7983 */ /* 0x000ea20000300800 */
[----:B------:R-:W3:Y:S01]  /*255d0*/  LDC R11, c[0x0][0xbe8] ;  /* 0x0002fa00ff0b7b82 */ /* 0x000ee20000000800 */
[----:B------:R-:W-:Y:S01]  /*255e0*/  ULDC.64 UR4, c[0x0][0xaa0] ;  /* 0x0002a80000047ab9 */ /* 0x000fe20000000a00 */
[----:B------:R-:W-:Y:S01]  /*255f0*/  BSSY B1, `(.L_x_1850) ;  /* 0x000004a000017945 */ /* 0x000fe20003800000 */
[----:B01----:R-:W0:Y:S01]  /*25600*/  S2R R4, SR_TID.X ;  /* 0x0000000000047919 */ /* 0x003e220000002100 */
[----:B---3--:R-:W-:Y:S01]  /*25610*/  ISETP.NE.AND P0, PT, R11, 0x1, PT ;  /* 0x000000010b00780c */ /* 0x008fe20003f05270 */
[----:B0-----:R-:W-:-:S12]  /*25620*/  VIADD R6, R4, 0xffffff80 ;  /* 0xffffff8004067836 */ /* 0x001fd80000000000 */
[----:B------:R-:W0:Y:S01]  /*25630*/  @P0 LDC R9, c[0x0][0xbec] ;  /* 0x0002fb00ff090b82 */ /* 0x000e220000000800 */
[----:B------:R-:W-:Y:S01]  /*25640*/  IMAD R4, R26, UR4, RZ ;  /* 0x000000041a047c24 */ /* 0x000fe2000f8e02ff */
[----:B------:R-:W-:-:S03]  /*25650*/  SHF.R.S32.HI R5, RZ, 0x1f, R6 ;  /* 0x0000001fff057819 */ /* 0x000fc60000011406 */
[----:B------:R-:W-:Y:S01]  /*25660*/  IMAD R7, R3, UR5, R4 ;  /* 0x0000000503077c24 */ /* 0x000fe2000f8e0204 */
[----:B------:R-:W-:Y:S02]  /*25670*/  LEA.HI R8, R5, R6, RZ, 0x3 ;  /* 0x0000000605087211 */ /* 0x000fe400078f18ff */
[----:B------:R-:W1:Y:S01]  /*25680*/  @P0 LDC R13, c[0x0][0xbf0] ;  /* 0x0002fc00ff0d0b82 */ /* 0x000e620000000800 */
[----:B------:R-:W-:Y:S01]  /*25690*/  IMAD.WIDE.U32 R4, R3, UR4, RZ ;  /* 0x0000000403047c25 */ /* 0x000fe2000f8e00ff */
[----:B------:R-:W-:Y:S01]  /*256a0*/  ULDC.64 UR4, c[0x0][0xae8] ;  /* 0x0002ba0000047ab9 */ /* 0x000fe20000000a00 */
[----:B------:R-:W-:Y:S02]  /*256b0*/  LOP3.LUT R3, R8, 0xfffffff8, RZ, 0xc0, !PT ;  /* 0xfffffff808037812 */ /* 0x000fe400078ec0ff */
[----:B------:R-:W-:Y:S01]  /*256c0*/  SHF.R.S32.HI R15, RZ, 0x3, R8 ;  /* 0x00000003ff0f7819 */ /* 0x000fe20000011408 */
[----:B------:R-:W-:Y:S01]  /*256d0*/  IMAD.IADD R5, R5, 0x1, R7 ;  /* 0x0000000105057824 */ /* 0x000fe200078e0207 */
[----:B------:R-:W-:Y:S01]  /*256e0*/  IADD3 R10, R6, -R3, RZ ;  /* 0x80000003060a7210 */ /* 0x000fe20007ffe0ff */
[----:B------:R-:W-:-:S04]  /*256f0*/  IMAD.WIDE.U32 R4, R201, UR4, R4 ;  /* 0x00000004c9047c25 */ /* 0x000fc8000f8e0004 */
[----:B------:R-:W-:Y:S02]  /*25700*/  IMAD R3, R10, 0x20, R15 ;  /* 0x000000200a037824 */ /* 0x000fe400078e020f */
[----:B------:R-:W-:Y:S01]  /*25710*/  IMAD R5, R201, UR5, R5 ;  /* 0x00000005c9057c24 */ /* 0x000fe2000f8e0205 */
[----:B------:R-:W-:Y:S02]  /*25720*/  ULDC.64 UR4, c[0x0][0xaf0] ;  /* 0x0002bc0000047ab9 */ /* 0x000fe40000000a00 */
[----:B------:R-:W-:Y:S02]  /*25730*/  IMAD R7, R28, UR4, RZ ;  /* 0x000000041c077c24 */ /* 0x000fe4000f8e02ff */
[----:B------:R-:W-:-:S04]  /*25740*/  IMAD.WIDE.U32 R4, R33, UR4, R4 ;  /* 0x0000000421047c25 */ /* 0x000fc8000f8e0004 */
[----:B------:R-:W-:Y:S01]  /*25750*/  IMAD R7, R33, UR5, R7 ;  /* 0x0000000521077c24 */ /* 0x000fe2000f8e0207 */
[----:B------:R-:W-:-:S03]  /*25760*/  ULDC.64 UR4, c[0x0][0xae0] ;  /* 0x0002b80000047ab9 */ /* 0x000fc60000000a00 */
[----:B------:R-:W-:Y:S02]  /*25770*/  IMAD.IADD R5, R5, 0x1, R7 ;  /* 0x0000000105057824 */ /* 0x000fe400078e0207 */
[----:B--2---:R-:W-:-:S04]  /*25780*/  IMAD.IADD R8, R12, 0x1, R3 ;  /* 0x000000010c087824 */ /* 0x004fc800078e0203 */
[----:B0-----:R-:W-:-:S04]  /*25790*/  @P0 IMAD.HI.U32 R6, R8, R9, RZ ;  /* 0x0000000908060227 */ /* 0x001fc800078e00ff */
[----:B------:R-:W-:Y:S01]  /*257a0*/  IMAD.MOV.U32 R3, RZ, RZ, R8 ;  /* 0x000000ffff037224 */ /* 0x000fe200078e0008 */
[----:B-1----:R-:W-:-:S04]  /*257b0*/  @P0 SHF.R.U32.HI R3, RZ, R13, R6 ;  /* 0x0000000dff030219 */ /* 0x002fc80000011606 */
[--C-:B------:R-:W-:Y:S01]  /*257c0*/  SHF.R.S32.HI R6, RZ, 0x1f, R3.reuse ;  /* 0x0000001fff067819 */ /* 0x100fe20000011403 */
[----:B------:R-:W-:Y:S02]  /*257d0*/  IMAD.MOV R7, RZ, RZ, -R3 ;  /* 0x000000ffff077224 */ /* 0x000fe400078e0a03 */
[----:B------:R-:W-:-:S04]  /*257e0*/  IMAD.WIDE.U32 R4, R3, UR4, R4 ;  /* 0x0000000403047c25 */ /* 0x000fc8000f8e0004 */
[----:B------:R-:W-:Y:S02]  /*257f0*/  IMAD R6, R6, UR4, RZ ;  /* 0x0000000406067c24 */ /* 0x000fe4000f8e02ff */
[----:B------:R-:W-:Y:S02]  /*25800*/  IMAD R7, R11, R7, R8 ;  /* 0x000000070b077224 */ /* 0x000fe400078e0208 */
[----:B------:R-:W-:Y:S01]  /*25810*/  IMAD R9, R3, UR5, R6 ;  /* 0x0000000503097c24 */ /* 0x000fe2000f8e0206 */
[----:B------:R-:W-:Y:S01]  /*25820*/  ULDC.64 UR4, c[0x0][0xad8] ;  /* 0x0002b60000047ab9 */ /* 0x000fe20000000a00 */
[----:B------:R-:W-:Y:S01]  /*25830*/  IMAD.IADD R8, R15, 0x1, R12 ;  /* 0x000000010f087824 */ /* 0x000fe200078e020c */
[----:B------:R-:W-:Y:S01]  /*25840*/  SHF.R.S32.HI R3, RZ, 0x1f, R7 ;  /* 0x0000001fff037819 */ /* 0x000fe20000011407 */
[----:B------:R-:W-:Y:S01]  /*25850*/  IMAD R11, R0, R11, RZ ;  /* 0x0000000b000b7224 */ /* 0x000fe200078e02ff */
[----:B------:R-:W-:Y:S01]  /*25860*/  IADD3 R5, R5, R9, RZ ;  /* 0x0000000905057210 */ /* 0x000fe20007ffe0ff */
[----:B------:R-:W-:-:S02]  /*25870*/  VIADD R0, R8, 0x20 ;  /* 0x0000002008007836 */ /* 0x000fc40000000000 */
[----:B------:R-:W-:Y:S01]  /*25880*/  IMAD R6, R3, UR4, RZ ;  /* 0x0000000403067c24 */ /* 0x000fe2000f8e02ff */
[CC--:B------:R-:W-:Y:S01]  /*25890*/  ISETP.GE.AND P2, PT, R8.reuse, R11.reuse, PT ;  /* 0x0000000b0800720c */ /* 0x0c0fe20003f46270 */
[----:B------:R-:W-:Y:S01]  /*258a0*/  VIADD R3, R8, 0x40 ;  /* 0x0000004008037836 */ /* 0x000fe20000000000 */
[-C--:B------:R-:W-:Y:S01]  /*258b0*/  ISETP.GE.AND P0, PT, R0, R11.reuse, PT ;  /* 0x0000000b0000720c */ /* 0x080fe20003f06270 */
[C---:B------:R-:W-:Y:S02]  /*258c0*/  IMAD R9, R7.reuse, UR5, R6 ;  /* 0x0000000507097c24 */ /* 0x040fe4000f8e0206 */
[----:B------:R-:W-:Y:S01]  /*258d0*/  IMAD.WIDE.U32 R4, R7, UR4, R4 ;  /* 0x0000000407047c25 */ /* 0x000fe2000f8e0004 */
[----:B------:R-:W-:Y:S01]  /*258e0*/  ISETP.GE.AND P1, PT, R3, R11, PT ;  /* 0x0000000b0300720c */ /* 0x000fe20003f26270 */
[----:B------:R-:W-:Y:S02]  /*258f0*/  ULDC.64 UR4, c[0x0][0xa80] ;  /* 0x0002a00000047ab9 */ /* 0x000fe40000000a00 */
[----:B------:R-:W-:Y:S01]  /*25900*/  IMAD.IADD R3, R5, 0x1, R9 ;  /* 0x0000000105037824 */ /* 0x000fe200078e0209 */
[----:B------:R-:W-:Y:S01]  /*25910*/  LEA R6, P3, R4, UR4, 0x1 ;  /* 0x0000000404067c11 */ /* 0x000fe2000f8608ff */
[----:B------:R-:W-:-:S03]  /*25920*/  IMAD.SHL.U32 R7, R10, 0x8, RZ ;  /* 0x000000080a077824 */ /* 0x000fc600078e00ff */
[----:B------:R-:W-:Y:S01]  /*25930*/  LEA.HI.X R3, R4, UR5, R3, 0x1, P3 ;  /* 0x0000000504037c11 */ /* 0x000fe200098f0c03 */
[C---:B------:R-:W-:Y:S01]  /*25940*/  VIADD R13, R7.reuse, 0x40 ;  /* 0x00000040070d7836 */ /* 0x040fe20000000000 */
[----:B------:R-:W-:Y:S01]  /*25950*/  IADD3 R9, R7, 0x80, RZ ;  /* 0x0000008007097810 */ /* 0x000fe20007ffe0ff */
[----:B------:R0:W1:Y:S01]  /*25960*/  SHFL.IDX PT, R4, R6, RZ, 0x181f ;  /* 0x00181fff06047589 */ /* 0x00006200000e0000 */
[----:B------:R-:W-:Y:S02]  /*25970*/  SHF.R.S32.HI R12, RZ, 0x1f, R7 ;  /* 0x0000001fff0c7819 */ /* 0x000fe40000011407 */
        /* <DEDUP_REMOVED lines=17> */
.L_x_1851:
[----:B------:R-:W-:Y:S05]  /*25a90*/  BSYNC B1 ;  /* 0x0000000000017941 */ /* 0x000fea0003800000 */
.L_x_1850:
        /* <DEDUP_REMOVED lines=17> */
.L_x_1853:
[----:B------:R-:W-:Y:S05]  /*25bb0*/  BSYNC B1 ;  /* 0x0000000000017941 */ /* 0x000fea0003800000 */
.L_x_1852:
        /* <DEDUP_REMOVED lines=17> */
.L_x_1855:
[----:B------:R-:W-:Y:S05]  /*25cd0*/  BSYNC B1 ;  /* 0x0000000000017941 */ /* 0x000fea0003800000 */
.L_x_1854:
        /* <DEDUP_REMOVED lines=18> */
.L_x_1844:
[----:B------:R-:W-:Y:S05]  /*25e00*/  BSYNC B0 ;  /* 0x0000000000007941 */ /* 0x000fea0003800000 */
.L_x_1834:
[----:B------:R-:W-:Y:S02]  /*25e10*/  ULDC UR4, c[0x0][0xc3c] ;  /* 0x00030f0000047ab9 */ /* 0x000fe40000000800 */
[----:B------:R-:W-:-:S13]  /*25e20*/  ISETP.GE.AND P0, PT, R31, UR4, PT ;  /* 0x000000041f007c0c */ /* 0x000fda000bf06270 */
[----:B------:R-:W-:Y:S05]  /*25e30*/  @!P0 BRA `(.L_x_1856) ;  /* 0xfffffdb400548947 */ /* 0x000fea000383ffff */
[----:B------:R-:W-:Y:S05]  /*25e40*/  BRA `(.L_x_1548) ;  /* 0x0000008000b07947 */ /* 0x000fea0003800000 */
.L_x_1546:
        /* <DEDUP_REMOVED lines=16> */
.L_x_1857:
        /* <DEDUP_REMOVED lines=24> */
[----:B-1----:R-:W-:-:S04]  /*260d0*/  SEL R11, R11, RZ, P2 ;  /* 0x000000ff0b0b7207 */ /* 0x002fc80001000000 */
[----:B------:R-:W-:-:S05]  /*260e0*/  IADD3 R11, R10, R11, RZ ;  /* 0x0000000b0a0b7210 */ /* 0x000fca0007ffe0ff */
        /* <DEDUP_REMOVED lines=17> */
.L_x_1861:
[----:B------:R-:W0:Y:S01]  /*26200*/  LDC R2, c[0x0][0xc3c] ;  /* 0x00030f00ff027b82 */ /* 0x000e220000000800 */
[----:B------:R-:W-:Y:S01]  /*26210*/  UIADD3 UR4, UR4, 0x1f, URZ ;  /* 0x0000001f04047890 */ /* 0x000fe2000fffe03f */
[----:B------:R-:W-:Y:S02]  /*26220*/  ULDC UR7, c[0x0][0xc3c] ;  /* 0x00030f0000077ab9 */ /* 0x000fe40000000800 */
[----:B------:R-:W-:-:S03]  /*26230*/  MOV R27, UR7 ;  /* 0x00000007001b7c02 */ /* 0x000fc60008000f00 */
[----:B0-----:R-:W-:-:S13]  /*26240*/  ISETP.LE.AND P6, PT, R2, UR4, PT ;  /* 0x0000000402007c0c */ /* 0x001fda000bfc3270 */
[----:B------:R-:W-:Y:S05]  /*26250*/  @P6 BRA `(.L_x_1860) ;  /* 0x0000000800a86947 */ /* 0x000fea0003800000 */
[----:B------:R-:W-:Y:S02]  /*26260*/  VIADD R11, R6, UR4 ;  /* 0x00000004060b7c36 */ /* 0x000fe40008000000 */
[----:B------:R-:W-:Y:S02]  /*26270*/  IMAD.MOV.U32 R7, RZ, RZ, RZ ;  /* 0x000000ffff077224 */ /* 0x000fe400078e00ff */
[----:B------:R-:W-:Y:S01]  /*26280*/  IMAD.MOV.U32 R8, RZ, RZ, RZ ;  /* 0x000000ffff087224 */ /* 0x000fe200078e00ff */
[----:B------:R-:W-:-:S13]  /*26290*/  ISETP.GE.OR P6, PT, R11, R2, !P0 ;  /* 0x000000020b00720c */ /* 0x000fda00047c6670 */
[----:B------:R-:W0:Y:S08]  /*262a0*/  @!P6 LDC.64 R4, c[0x0][0xc80] ;  /* 0x00032000ff04eb82 */ /* 0x000e300000000a00 */
[----:B------:R-:W1:Y:S01]  /*262b0*/  @!P6 LDC.64 R2, c[0x0][0xc78] ;  /* 0x00031e00ff02eb82 */ /* 0x000e620000000a00 */
[----:B0-----:R-:W-:-:S05]  /*262c0*/  @!P6 IMAD.WIDE R4, R11, 0x4, R4 ;  /* 0x000000040b04e825 */ /* 0x001fca00078e0204 */
[----:B------:R-:W2:Y:S01]  /*262d0*/  @!P6 LDG.E R7, desc[UR60][R4.64] ;  /* 0x0000003c0407e981 */ /* 0x000ea2000c1e1900 */
[----:B-1----:R-:W-:-:S05]  /*262e0*/  @!P6 IMAD.WIDE R2, R11, 0x4, R2 ;  /* 0x000000040b02e825 */ /* 0x002fca00078e0202 */
        /* <DEDUP_REMOVED lines=22> */
.L_x_1859:
        /* <DEDUP_REMOVED lines=11> */
[----:B------:R-:W-:-:S05]  /*26500*/  IADD3 R3, R27, -0x1, RZ ;  /* 0xffffffff1b037810 */ /* 0x000fca0007ffe0ff */
[----:B------:R0:W1:Y:S02]  /*26510*/  SHFL.IDX PT, R24, R2, R3, 0x1f ;  /* 0x00001f0302187589 */ /* 0x00006400000e0000 */
.L_x_1862:
[----:B-1----:R-:W-:Y:S02]  /*26520*/  IMAD R24, R24, UR5, R5 ;  /* 0x0000000518187c24 */ /* 0x002fe4000f8e0205 */
[----:B------:R-:W-:-:S03]  /*26530*/  VIADD R27, R27, UR4 ;  /* 0x000000041b1b7c36 */ /* 0x000fc60008000000 */
[----:B------:R-:W-:Y:S01]  /*26540*/  IADD3 R4, -R24, UR6, RZ ;  /* 0x0000000618047c10 */ /* 0x000fe2000fffe1ff */
[----:B------:R-:W-:Y:S06]  /*26550*/  @!P1 BRA `(.L_x_1863) ;  /* 0x0000000000e89947 */ /* 0x000fec0003800000 */
[-C--:B--2---:R-:W-:Y:S02]  /*26560*/  IABS R12, R7.reuse ;  /* 0x00000007000c7213 */ /* 0x084fe40000000000 */
[----:B------:R-:W-:Y:S02]  /*26570*/  IABS R5, R8 ;  /* 0x0000000800057213 */ /* 0x000fe40000000000 */
[----:B------:R-:W1:Y:S01]  /*26580*/  I2F.RP R9, R12 ;  /* 0x0000000c00097306 */ /* 0x000e620000209400 */
[----:B------:R-:W-:-:S07]  /*26590*/  IABS R13, R7 ;  /* 0x00000007000d7213 */ /* 0x000fce0000000000 */
[----:B------:R-:W2:Y:S08]  /*265a0*/  I2F.RP R10, R5 ;  /* 0x00000005000a7306 */ /* 0x000eb00000209400 */
[----:B-1----:R-:W0:Y:S08]  /*265b0*/  MUFU.RCP R9, R9 ;  /* 0x0000000900097308 */ /* 0x002e300000001000 */
[----:B--2---:R-:W-:Y:S01]  /*265c0*/  MUFU.RCP R10, R10 ;  /* 0x0000000a000a7308 */ /* 0x004fe20000001000 */
        /* <DEDUP_REMOVED lines=14> */
[-C--:B------:R-:W-:Y:S01]  /*266b0*/  @!P1 IADD3 R3, R3, -R12.reuse, RZ ;  /* 0x8000000c03039210 */ /* 0x080fe20007ffe0ff */
[----:B------:R-:W-:Y:S01]  /*266c0*/  @!P1 VIADD R2, R2, 0x1 ;  /* 0x0000000102029836 */ /* 0x000fe20000000000 */
[----:B------:R-:W-:Y:S02]  /*266d0*/  ISETP.NE.AND P1, PT, R7, RZ, PT ;  /* 0x000000ff0700720c */ /* 0x000fe40003f25270 */
[----:B------:R-:W-:Y:S02]  /*266e0*/  ISETP.GE.U32.AND P0, PT, R3, R12, PT ;  /* 0x0000000c0300720c */ /* 0x000fe40003f06070 */
[----:B------:R-:W0:Y:S01]  /*266f0*/  F2I.FTZ.U32.TRUNC.NTZ R3, R11 ;  /* 0x0000000b00037305 */ /* 0x000e22000021f000 */
[----:B------:R-:W-:-:S05]  /*26700*/  IABS R12, R8 ;  /* 0x00000008000c7213 */ /* 0x000fca0000000000 */
[----:B------:R-:W-:-:S05]  /*26710*/  IMAD.MOV R12, RZ, RZ, -R12 ;  /* 0x000000ffff0c7224 */ /* 0x000fca00078e0a0c */
[----:B------:R-:W-:-:S04]  /*26720*/  @P0 VIADD R2, R2, 0x1 ;  /* 0x0000000102020836 */ /* 0x000fc80000000000 */
[----:B------:R-:W-:Y:S02]  /*26730*/  IMAD.MOV.U32 R13, RZ, RZ, R2 ;  /* 0x000000ffff0d7224 */ /* 0x000fe400078e0002 */
[----:B0-----:R-:W-:-:S03]  /*26740*/  IMAD.MOV R2, RZ, RZ, -R3 ;  /* 0x000000ffff027224 */ /* 0x001fc600078e0a03 */
[----:B------:R-:W-:Y:S01]  /*26750*/  @!P2 IADD3 R13, -R13, RZ, RZ ;  /* 0x000000ff0d0da210 */ /* 0x000fe20007ffe1ff */
[----:B------:R-:W-:Y:S01]  /*26760*/  IMAD R9, R2, R5, RZ ;  /* 0x0000000502097224 */ /* 0x000fe200078e02ff */
[----:B------:R-:W-:Y:S01]  /*26770*/  @!P1 LOP3.LUT R13, RZ, R7, RZ, 0x33, !PT ;  /* 0x00000007ff0d9212 */ /* 0x000fe200078e33ff */
[----:B------:R-:W-:-:S03]  /*26780*/  IMAD.MOV.U32 R2, RZ, RZ, RZ ;  /* 0x000000ffff027224 */ /* 0x000fc600078e00ff */
[----:B------:R-:W-:Y:S01]  /*26790*/  IABS R10, R13 ;  /* 0x0000000d000a7213 */ /* 0x000fe20000000000 */
[----:B------:R-:W-:-:S04]  /*267a0*/  IMAD.HI.U32 R2, R3, R9, R2 ;  /* 0x0000000903027227 */ /* 0x000fc800078e0002 */
[----:B------:R-:W-:Y:S02]  /*267b0*/  IMAD.MOV.U32 R3, RZ, RZ, R10 ;  /* 0x000000ffff037224 */ /* 0x000fe400078e000a */
[----:B------:R-:W-:Y:S02]  /*267c0*/  IMAD.MOV.U32 R10, RZ, RZ, R12 ;  /* 0x000000ffff0a7224 */ /* 0x000fe400078e000c */
[----:B------:R-:W-:-:S04]  /*267d0*/  IMAD.HI.U32 R2, R2, R3, RZ ;  /* 0x0000000302027227 */ /* 0x000fc800078e00ff */
[----:B------:R-:W-:Y:S01]  /*267e0*/  IMAD R10, R2, R10, R3 ;  /* 0x0000000a020a7224 */ /* 0x000fe200078e0203 */
[----:B------:R-:W-:-:S04]  /*267f0*/  LOP3.LUT R3, R13, R8, RZ, 0x3c, !PT ;  /* 0x000000080d037212 */ /* 0x000fc800078e3cff */
[----:B------:R-:W-:Y:S02]  /*26800*/  ISETP.GT.U32.AND P1, PT, R5, R10, PT ;  /* 0x0000000a0500720c */ /* 0x000fe40003f24070 */
[----:B------:R-:W-:-:S11]  /*26810*/  ISETP.GE.AND P2, PT, R3, RZ, PT ;  /* 0x000000ff0300720c */ /* 0x000fd60003f46270 */
[----:B------:R-:W-:Y:S01]  /*26820*/  @!P1 IMAD.IADD R10, R10, 0x1, -R5 ;  /* 0x000000010a0a9824 */ /* 0x000fe200078e0a05 */
[----:B------:R-:W-:Y:S02]  /*26830*/  @!P1 IADD3 R2, R2, 0x1, RZ ;  /* 0x0000000102029810 */ /* 0x000fe40007ffe0ff */
[----:B------:R-:W-:Y:S02]  /*26840*/  ISETP.NE.AND P1, PT, R8, RZ, PT ;  /* 0x000000ff0800720c */ /* 0x000fe40003f25270 */
[----:B------:R-:W-:Y:S01]  /*26850*/  ISETP.GE.U32.AND P0, PT, R10, R5, PT ;  /* 0x000000050a00720c */ /* 0x000fe20003f06070 */
[----:B------:R-:W-:-:S12]  /*26860*/  IMAD.MOV R5, RZ, RZ, -R13 ;  /* 0x000000ffff057224 */ /* 0x000fd800078e0a0d */
[----:B------:R-:W-:-:S04]  /*26870*/  @P0 VIADD R2, R2, 0x1 ;  /* 0x0000000102020836 */ /* 0x000fc80000000000 */
[----:B------:R-:W-:Y:S01]  /*26880*/  @!P2 IMAD.MOV R2, RZ, RZ, -R2 ;  /* 0x000000ffff02a224 */ /* 0x000fe200078e0a02 */
[----:B------:R-:W-:-:S05]  /*26890*/  @!P1 LOP3.LUT R2, RZ, R8, RZ, 0x33, !PT ;  /* 0x00000008ff029212 */ /* 0x000fca00078e33ff */
[----:B------:R-:W-:-:S04]  /*268a0*/  IMAD.MOV R3, RZ, RZ, -R2 ;  /* 0x000000ffff037224 */ /* 0x000fc800078e0a02 */
[C---:B------:R-:W-:Y:S02]  /*268b0*/  IMAD R26, R8.reuse, R3, R13 ;  /* 0x00000003081a7224 */ /* 0x040fe400078e020d */
[----:B------:R-:W-:Y:S02]  /*268c0*/  IMAD R3, R8, 0x1000000, R2 ;  /* 0x0100000008037824 */ /* 0x000fe400078e0202 */
[----:B------:R-:W-:-:S03]  /*268d0*/  IMAD R2, R7, R5, R4 ;  /* 0x0000000507027224 */ /* 0x000fc600078e0204 */
[----:B------:R-:W-:Y:S01]  /*268e0*/  LEA R26, R26, R3, 0x10 ;  /* 0x000000031a1a7211 */ /* 0x000fe200078e80ff */
[----:B------:R-:W-:Y:S06]  /*268f0*/  BRA `(.L_x_1864) ;  /* 0x0000000000f47947 */ /* 0x000fec0003800000 */
.L_x_1863:
[----:B0-----:R-:W0:Y:S02]  /*26900*/  LDC.64 R2, c[0x0][0xc90] ;  /* 0x00032400ff027b82 */ /* 0x001e240000000a00 */
        /* <DEDUP_REMOVED lines=32> */
[----:B------:R-:W-:Y:S02]  /*26b10*/  VIADDMNMX R8, R8, UR5, R13, PT ;  /* 0x0000000508087c46 */ /* 0x000fe4000b80010d */
[----:B------:R-:W-:-:S02]  /*26b20*/  IADD3 R9, R9, 0x1000000, R4 ;  /* 0x0100000009097810 */ /* 0x000fc40007ffe004 */
[-C--:B------:R-:W-:Y:S01]  /*26b30*/  IABS R12, R8.reuse ;  /* 0x00000008000c7213 */ /* 0x080fe20000000000 */
[----:B------:R-:W-:Y:S01]  /*26b40*/  IMAD.MOV R26, RZ, RZ, -R8 ;  /* 0x000000ffff1a7224 */ /* 0x000fe200078e0a08 */
[----:B------:R-:W-:Y:S02]  /*26b50*/  IABS R13, R8 ;  /* 0x00000008000d7213 */ /* 0x000fe40000000000 */
[----:B------:R-:W0:Y:S08]  /*26b60*/  I2F.RP R10, R12 ;  /* 0x0000000c000a7306 */ /* 0x000e300000209400 */
[----:B0-----:R-:W0:Y:S02]  /*26b70*/  MUFU.RCP R10, R10 ;  /* 0x0000000a000a7308 */ /* 0x001e240000001000 */
[----:B0-----:R-:W-:-:S06]  /*26b80*/  VIADD R3, R10, 0xffffffe ;  /* 0x0ffffffe0a037836 */ /* 0x001fcc0000000000 */
[----:B------:R-:W0:Y:S02]  /*26b90*/  F2I.FTZ.U32.TRUNC.NTZ R3, R3 ;  /* 0x0000000300037305 */ /* 0x000e24000021f000 */
[----:B0-----:R-:W-:-:S05]  /*26ba0*/  IADD3 R11, RZ, -R3, RZ ;  /* 0x80000003ff0b7210 */ /* 0x001fca0007ffe0ff */
        /* <DEDUP_REMOVED lines=14> */
[----:B------:R-:W-:-:S06]  /*26c90*/  @P0 IADD3 R2, R2, 0x1, RZ ;  /* 0x0000000102020810 */ /* 0x000fcc0007ffe0ff */
[----:B------:R-:W-:Y:S01]  /*26ca0*/  @!P2 IMAD.MOV R2, RZ, RZ, -R2 ;  /* 0x000000ffff02a224 */ /* 0x000fe200078e0a02 */
[----:B------:R-:W-:-:S05]  /*26cb0*/  @!P1 LOP3.LUT R2, RZ, R8, RZ, 0x33, !PT ;  /* 0x00000008ff029212 */ /* 0x000fca00078e33ff */
[----:B------:R-:W-:-:S07]  /*26cc0*/  IMAD R26, R2, R26, R9 ;  /* 0x0000001a021a7224 */ /* 0x000fce00078e0209 */
.L_x_1864:
[----:B------:R-:W-:-:S05]  /*26cd0*/  LOP3.LUT R2, RZ, R2, RZ, 0x33, !PT ;  /* 0x00000002ff027212 */ /* 0x000fca00078e33ff */
[----:B------:R-:W-:Y:S01]  /*26ce0*/  IMAD.IADD R25, R7, 0x1, R2 ;  /* 0x0000000107197824 */ /* 0x000fe200078e0202 */
[----:B------:R-:W-:Y:S06]  /*26cf0*/  BRA `(.L_x_1865) ;  /* 0x00000000000c7947 */ /* 0x000fec0003800000 */
.L_x_1860:
[----:B------:R-:W-:Y:S01]  /*26d00*/  IMAD.MOV.U32 R25, RZ, RZ, RZ ;  /* 0x000000ffff197224 */ /* 0x000fe200078e00ff */
[----:B------:R-:W-:Y:S01]  /*26d10*/  MOV R26, RZ ;  /* 0x000000ff001a7202 */ /* 0x000fe20000000f00 */
[----:B------:R-:W-:-:S07]  /*26d20*/  IMAD.U32 R24, RZ, RZ, UR6 ;  /* 0x00000006ff187e24 */ /* 0x000fce000f8e00ff */
.L_x_1865:
[----:B------:R-:W-:-:S13]  /*26d30*/  ISETP.NE.AND P0, PT, R6, RZ, PT ;  /* 0x000000ff0600720c */ /* 0x000fda0003f05270 */
[----:B------:R-:W0:Y:S01]  /*26d40*/  @!P0 S2R R3, SR_CgaCtaId ;  /* 0x0000000000038919 */ /* 0x000e220000008800 */
[----:B------:R-:W-:-:S04]  /*26d50*/  @!P0 MOV R2, 0x400 ;  /* 0x0000040000028802 */ /* 0x000fc80000000f00 */
[----:B0-----:R-:W-:-:S05]  /*26d60*/  @!P0 LEA R2, R3, R2, 0x18 ;  /* 0x0000000203028211 */ /* 0x001fca00078ec0ff */
[----:B------:R1:W-:Y:S01]  /*26d70*/  @!P0 STS.128 [R2+0x308d0], R24 ;  /* 0x0308d01802008388 */ /* 0x0003e20000000c00 */
[----:B------:R-:W-:Y:S06]  /*26d80*/  BAR.ARV 0x5, 0x180 ;  /* 0x0146000000007b1d */ /* 0x000fec0000002000 */
.L_x_1858:
        /* <DEDUP_REMOVED lines=8> */
[C---:B------:R-:W-:Y:S01]  /*26e10*/  IMAD.SHL.U32 R33, R0.reuse, 0x8, RZ ;  /* 0x0000000800217824 */ /* 0x040fe200078e00ff */
[----:B------:R-:W-:Y:S01]  /*26e20*/  LOP3.LUT R4, R0, 0x7f, RZ, 0xc0, !PT ;  /* 0x0000007f00047812 */ /* 0x000fe200078ec0ff */
[----:B------:R1:W-:Y:S01]  /*26e30*/  STL [R1+0x28], RZ ;  /* 0x000028ff01007387 */ /* 0x0003e20000100800 */
[----:B------:R-:W-:Y:S01]  /*26e40*/  BSSY B8, `(.L_x_1866) ;  /* 0x00006f3000087945 */ /* 0x000fe20003800000 */
[----:B------:R-:W-:Y:S01]  /*26e50*/  MOV R30, 0x1 ;  /* 0x00000001001e7802 */ /* 0x000fe20000000f00 */
[----:B------:R-:W-:Y:S01]  /*26e60*/  IMAD.MOV.U32 R28, RZ, RZ, RZ ;  /* 0x000000ffff1c7224 */ /* 0x000fe200078e00ff */
[C---:B------:R-:W-:Y:S01]  /*26e70*/  LOP3.LUT R3, R33.reuse, 0x1f8, RZ, 0xc0, !PT ;  /* 0x000001f821037812 */ /* 0x040fe200078ec0ff */
[----:B------:R-:W-:Y:S01]  /*26e80*/  IMAD.SHL.U32 R37, R4, 0x8, RZ ;  /* 0x0000000804257824 */ /* 0x000fe200078e00ff */
[----:B------:R-:W-:Y:S01]  /*26e90*/  LOP3.LUT R33, R33, 0x38, RZ, 0xc0, !PT ;  /* 0x0000003821217812 */ /* 0x000fe200078ec0ff */
[----:B------:R-:W-:Y:S01]  /*26ea0*/  IMAD.MOV.U32 R23, RZ, RZ, RZ ;  /* 0x000000ffff177224 */ /* 0x000fe200078e00ff */
[----:B------:R-:W-:Y:S01]  /*26eb0*/  ULDC.64 UR36, c[0x0][0x198] ;  /* 0x0000660000247ab9 */ /* 0x000fe20000000a00 */
[----:B------:R-:W-:Y:S01]  /*26ec0*/  IMAD.MOV.U32 R29, RZ, RZ, 0x1 ;  /* 0x00000001ff1d7424 */ /* 0x000fe200078e00ff */
[C---:B------:R-:W-:Y:S01]  /*26ed0*/  LOP3.LUT R36, R33.reuse, 0x40, RZ, 0xfc, !PT ;  /* 0x0000004021247812 */ /* 0x040fe200078efcff */
[----:B------:R-:W-:Y:S01]  /*26ee0*/  ULDC UR38, c[0x0][0xc] ;  /* 0x0000030000267ab9 */ /* 0x000fe20000000800 */
[----:B------:R-:W-:-:S02]  /*26ef0*/  LOP3.LUT R34, R33, 0x80, RZ, 0xfc, !PT ;  /* 0x0000008021227812 */ /* 0x000fc400078efcff */
[----:B--2---:R-:W-:Y:S02]  /*26f00*/  R2UR UR4, R2 ;  /* 0x00000000020472ca */ /* 0x004fe400000e0000 */
[----:B------:R-:W-:Y:S01]  /*26f10*/  LOP3.LUT R2, R3, 0x38, R0, 0x78, !PT ;  /* 0x0000003803027812 */ /* 0x000fe200078e7800 */
[----:B------:R-:W-:-:S03]  /*26f20*/  IMAD.SHL.U32 R0, R0, 0x10, RZ ;  /* 0x0000001000007824 */ /* 0x000fc600078e00ff */
[----:B------:R-:W-:Y:S02]  /*26f30*/  LOP3.LUT R37, R2, 0x200, R37, 0xf8, !PT ;  /* 0x0000020002257812 */ /* 0x000fe400078ef825 */
[----:B------:R-:W-:-:S04]  /*26f40*/  SHF.R.U32.HI R2, RZ, 0x3, R4 ;  /* 0x00000003ff027819 */ /* 0x000fc80000011604 */
[----:B------:R-:W-:Y:S01]  /*26f50*/  LOP3.LUT R0, R2, 0x70, R0, 0xf8, !PT ;  /* 0x0000007002007812 */ /* 0x000fe200078ef800 */
[----:B------:R-:W-:-:S03]  /*26f60*/  ULOP3.LUT UR39, UR4, 0x2, URZ, 0xfc, !UPT ;  /* 0x0000000204277892 */ /* 0x000fc6000f8efc3f */
[----:B------:R-:W-:Y:S02]  /*26f70*/  UMOV UR4, 0x400 ;  /* 0x0000040000047882 */ /* 0x000fe40000000000 */
[----:B0-----:R-:W-:-:S06]  /*26f80*/  ULEA UR4, UR5, UR4, 0x18 ;  /* 0x0000000405047291 */ /* 0x001fcc000f8ec03f */
[----:B------:R-:W-:-:S04]  /*26f90*/  IMAD.U32 R17, RZ, RZ, UR4 ;  /* 0x00000004ff117e24 */ /* 0x000fc8000f8e00ff */
[----:B------:R-:W-:-:S05]  /*26fa0*/  IMAD R0, R37, 0x2, R17 ;  /* 0x0000000225007824 */ /* 0x000fca00078e0211 */
[----:B------:R1:W-:Y:S02]  /*26fb0*/  STL [R1], R0 ;  /* 0x0000000001007387 */ /* 0x0003e40000100800 */
.L_x_1989:
[----:B------:R-:W-:Y:S05]  /*26fc0*/  YIELD ;  /* 0x0000000000007946 */ /* 0x000fea0003800000 */
[----:B------:R-:W-:Y:S01]  /*26fd0*/  ULDC.64 UR4, c[0x0][0xa28] ;  /* 0x00028a0000047ab9 */ /* 0x000fe20000000a00 */
[----:B0-----:R-:W-:Y:S01]  /*26fe0*/  MOV R12, RZ ;  /* 0x000000ff000c7202 */ /* 0x001fe20000000f00 */
[----:B------:R-:W0:Y:S01]  /*26ff0*/  LDC.64 R4, c[0x0][0xa00] ;  /* 0x00028000ff047b82 */ /* 0x000e220000000a00 */
[----:B------:R-:W-:Y:S01]  /*27000*/  ISETP.NE.U32.AND P0, PT, RZ, UR4, PT ;  /* 0x00000004ff007c0c */ /* 0x000fe2000bf05070 */
[----:B------:R-:W-:-:S03]  /*27010*/  ULDC.64 UR6, c[0x0][0xa10] ;  /* 0x0002840000067ab9 */ /* 0x000fc60000000a00 */
[----:B------:R-:W-:Y:S01]  /*27020*/  ISETP.NE.AND.EX P0, PT, RZ, UR5, PT, P0 ;  /* 0x00000005ff007c0c */ /* 0x000fe2000bf05300 */
[----:B------:R-:W-:-:S12]  /*27030*/  ULDC.64 UR4, c[0x0][0xa18] ;  /* 0x0002860000047ab9 */ /* 0x000fd80000000a00 */
[----:B--2---:R-:W2:Y:S01]  /*27040*/  @P0 LDC.64 R2, c[0x0][0xa28] ;  /* 0x00028a00ff020b82 */ /* 0x004ea20000000a00 */
[----:B------:R-:W-:Y:S01]  /*27050*/  ISETP.NE.U32.AND P1, PT, RZ, UR6, PT ;  /* 0x00000006ff007c0c */ /* 0x000fe2000bf25070 */
[----:B--2---:R-:W-:-:S05]  /*27060*/  @P0 IMAD.WIDE R2, R27, 0x4, R2 ;  /* 0x000000041b020825 */ /* 0x004fca00078e0202 */
[----:B------:R2:W3:Y:S01]  /*27070*/  @P0 LDG.E R12, desc[UR60][R2.64] ;  /* 0x0000003c020c0981 */ /* 0x0004e2000c1e1900 */
[----:B------:R-:W-:Y:S01]  /*27080*/  ISETP.NE.U32.AND P0, PT, RZ, UR4, PT ;  /* 0x00000004ff007c0c */ /* 0x000fe2000bf05070 */
[----:B------:R-:W-:Y:S01]  /*27090*/  IMAD.MOV.U32 R35, RZ, RZ, RZ ;  /* 0x000000ffff237224 */ /* 0x000fe200078e00ff */
[----:B------:R-:W-:Y:S01]  /*270a0*/  ISETP.NE.AND.EX P1, PT, RZ, UR7, PT, P1 ;  /* 0x00000007ff007c0c */ /* 0x000fe2000bf25310 */
[----:B-1----:R-:W-:Y:S01]  /*270b0*/  IMAD.MOV.U32 R0, RZ, RZ, RZ ;  /* 0x000000ffff007224 */ /* 0x002fe200078e00ff */
[----:B------:R-:W-:Y:S01]  /*270c0*/  ISETP.NE.AND.EX P2, PT, RZ, UR5, PT, P0 ;  /* 0x00000005ff007c0c */ /* 0x000fe2000bf45300 */
[----:B------:R-:W-:Y:S01]  /*270d0*/  ULDC.64 UR4, c[0x0][0xa00] ;  /* 0x0002800000047ab9 */ /* 0x000fe20000000a00 */
[----:B0-----:R-:W-:Y:S01]  /*270e0*/  IMAD.WIDE R4, R27, 0x4, R4 ;  /* 0x000000041b047825 */ /* 0x001fe200078e0204 */
[----:B------:R-:W-:Y:S01]  /*270f0*/  ISETP.NE.U32.AND P0, PT, RZ, UR4, PT ;  /* 0x00000004ff007c0c */ /* 0x000fe2000bf05070 */
[----:B--2---:R-:W0:Y:S03]  /*27100*/  LDC.64 R2, c[0x0][0xa10] ;  /* 0x00028400ff027b82 */ /* 0x004e260000000a00 */
[----:B------:R-:W-:-:S06]  /*27110*/  ISETP.NE.AND.EX P0, PT, RZ, UR5, PT, P0 ;  /* 0x00000005ff007c0c */ /* 0x000fcc000bf05300 */
[----:B------:R-:W1:Y:S07]  /*27120*/  @P2 LDC.64 R6, c[0x0][0xa18] ;  /* 0x00028600ff062b82 */ /* 0x000e6e0000000a00 */
[----:B------:R-:W5:Y:S01]  /*27130*/  @P0 LDG.E R35, desc[UR60][R4.64] ;  /* 0x0000003c04230981 */ /* 0x000f62000c1e1900 */
[----:B0-----:R-:W-:-:S05]  /*27140*/  IMAD.WIDE R2, R27, 0x4, R2 ;  /* 0x000000041b027825 */ /* 0x001fca00078e0202 */
[----:B------:R-:W5:Y:S01]  /*27150*/  @P1 LDG.E R0, desc[UR60][R2.64] ;  /* 0x0000003c02001981 */ /* 0x000f62000c1e1900 */
[----:B------:R-:W-:Y:S02]  /*27160*/  ULDC UR4, c[0x0][0x288] ;  /* 0x0000a20000047ab9 */ /* 0x000fe40000000800 */
[----:B------:R-:W-:Y:S01]  /*27170*/  IMAD.U32 R31, RZ, RZ, UR4 ;  /* 0x00000004ff1f7e24 */ /* 0x000fe2000f8e00ff */
[----:B------:R-:W-:Y:S02]  /*27180*/  ULDC.64 UR4, c[0x0][0x418] ;  /* 0x0001060000047ab9 */ /* 0x000fe40000000a00 */
[----:B------:R-:W-:-:S03]  /*27190*/  UISETP.NE.U32.AND UP0, UPT, UR4, URZ, UPT ;  /* 0x0000003f0400728c */ /* 0x000fc6000bf05070 */
[----:B------:R-:W-:Y:S01]  /*271a0*/  ULDC UR4, c[0x0][0x424] ;  /* 0x0001090000047ab9 */ /* 0x000fe20000000800 */
[----:B------:R-:W-:Y:S01]  /*271b0*/  UISETP.NE.AND.EX UP0, UPT, UR5, URZ, UPT, UP0 ;  /* 0x0000003f0500728c */ /* 0x000fe2000bf05300 */
[----:B-1----:R-:W-:Y:S02]  /*271c0*/  @P2 IMAD.WIDE R6, R27, 0x4, R6 ;  /* 0x000000041b062825 */ /* 0x002fe400078e0206 */
[----:B------:R-:W-:Y:S01]  /*271d0*/  ULDC UR5, c[0x0][0x2f0] ;  /* 0x0000bc0000057ab9 */ /* 0x000fe20000000800 */
[----:B------:R-:W-:Y:S02]  /*271e0*/  USEL UR4, UR4, 0x1, UP0 ;  /* 0x0000000104047887 */ /* 0x000fe40008000000 */
[----:B------:R0:W5:Y:S02]  /*271f0*/  @P2 LDG.E R31, desc[UR60][R6.64] ;  /* 0x0000003c061f2981 */ /* 0x000164000c1e1900 */
[----:B------:R-:W-:-:S03]  /*27200*/  UIMAD UR4, UR4, UR5, URZ ;  /* 0x00000005040472a4 */ /* 0x000fc6000f8e023f */
[----:B------:R-:W-:-:S03]  /*27210*/  ULDC UR5, c[0x0][0x348] ;  /* 0x0000d20000057ab9 */ /* 0x000fc60000000800 */
[----:B------:R-:W-:Y:S02]  /*27220*/  IMAD.U32 R8, RZ, RZ, UR4 ;  /* 0x00000004ff087e24 */ /* 0x000fe4000f8e00ff */
[----:B0-----:R-:W-:Y:S01]  /*27230*/  IMAD.U32 R7, RZ, RZ, UR5 ;  /* 0x00000005ff077e24 */ /* 0x001fe2000f8e00ff */
[----:B---3--:R0:W-:Y:S01]  /*27240*/  STL [R1+0xc], R12 ;  /* 0x00000c0c01007387 */ /* 0x0081e20000100800 */
[----:B----4-:R-:W-:Y:S05]  /*27250*/  @P2 BRA `(.L_x_1867) ;  /* 0x0000000000102947 */ /* 0x010fea0003800000 */
[----:B------:R-:W-:Y:S05]  /*27260*/  @!P0 BRA `(.L_x_1867) ;  /* 0x00000000000c8947 */ /* 0x000fea0003800000 */
[----:B------:R-:W2:Y:S04]  /*27270*/  LDG.E R6, desc[UR60][R4.64] ;  /* 0x0000003c04067981 */ /* 0x000ea8000c1e1900 */
[----:B-----5:R-:W2:Y:S02]  /*27280*/  LDG.E R31, desc[UR60][R4.64+0x4] ;  /* 0x0000043c041f7981 */ /* 0x020ea4000c1e1900 */
[----:B--2---:R-:W-:-:S07]  /*27290*/  IADD3 R31, -R6, R31, RZ ;  /* 0x0000001f061f7210 */ /* 0x004fce0007ffe1ff */
.L_x_1867:
[----:B------:R-:W-:Y:S01]  /*272a0*/  ULDC.64 UR4, c[0x0][0xa20] ;  /* 0x0002880000047ab9 */ /* 0x000fe20000000a00 */
[C---:B------:R-:W-:Y:S02]  /*272b0*/  LOP3.LUT R4, R26.reuse, 0xff000000, RZ, 0xc0, !PT ;  /* 0xff0000001a047812 */ /* 0x040fe400078ec0ff */
[----:B------:R-:W-:Y:S02]  /*272c0*/  ISETP.NE.U32.AND P0, PT, RZ, UR4, PT ;  /* 0x00000004ff007c0c */ /* 0x000fe4000bf05070 */
[----:B------:R-:W-:Y:S02]  /*272d0*/  SHF.R.U32.HI R5, RZ, 0x8, R4 ;  /* 0x00000008ff057819 */ /* 0x000fe40000011604 */
[----:B------:R-:W-:Y:S02]  /*272e0*/  ISETP.NE.AND.EX P0, PT, RZ, UR5, PT, P0 ;  /* 0x00000005ff007c0c */ /* 0x000fe4000bf05300 */
[C---:B------:R-:W-:Y:S02]  /*272f0*/  LOP3.LUT R6, R26.reuse, 0xff0000, RZ, 0xc0, !PT ;  /* 0x00ff00001a067812 */ /* 0x040fe400078ec0ff */
[----:B------:R-:W-:-:S02]  /*27300*/  LOP3.LUT R26, R26, 0xffff, RZ, 0xc0, !PT ;  /* 0x0000ffff1a1a7812 */ /* 0x000fc400078ec0ff */
[----:B------:R-:W-:-:S07]  /*27310*/  LEA.HI R6, R6, R5, RZ, 0x10 ;  /* 0x0000000506067211 */ /* 0x000fce00078f80ff */
[----:B------:R-:W-:Y:S05]  /*27320*/  @!P0 BRA `(.L_x_1868) ;  /* 0x0000000000108947 */ /* 0x000fea0003800000 */
[----:B------:R-:W1:Y:S02]  /*27330*/  LDC.64 R4, c[0x0][0xa20] ;  /* 0x00028800ff047b82 */ /* 0x000e640000000a00 */
[----:B-1----:R-:W-:-:S05]  /*27340*/  IMAD.WIDE R4, R27, 0x4, R4 ;  /* 0x000000041b047825 */ /* 0x002fca00078e0204 */
[----:B------:R1:W5:Y:S01]  /*27350*/  LDG.E R8, desc[UR60][R4.64] ;  /* 0x0000003c04087981 */ /* 0x000362000c1e1900 */
[----:B------:R-:W-:Y:S05]  /*27360*/  BRA `(.L_x_1869) ;  /* 0x0000000000247947 */ /* 0x000fea0003800000 */
.L_x_1868:
[----:B------:R-:W-:Y:S02]  /*27370*/  ULDC.64 UR4, c[0x0][0xa08] ;  /* 0x0002820000047ab9 */ /* 0x000fe40000000a00 */
[----:B------:R-:W-:-:S04]  /*27380*/  ISETP.NE.U32.AND P0, PT, RZ, UR4, PT ;  /* 0x00000004ff007c0c */ /* 0x000fc8000bf05070 */
[----:B------:R-:W-:-:S13]  /*27390*/  ISETP.NE.AND.EX P0, PT, RZ, UR5, PT, P0 ;  /* 0x00000005ff007c0c */ /* 0x000fda000bf05300 */
[----:B------:R-:W-:Y:S05]  /*273a0*/  @!P0 BRA `(.L_x_1869) ;  /* 0x0000000000148947 */ /* 0x000fea0003800000 */
[----:B------:R-:W1:Y:S02]  /*273b0*/  LDC.64 R4, c[0x0][0xa08] ;  /* 0x00028200ff047b82 */ /* 0x000e640000000a00 */
[----:B-1----:R-:W-:-:S05]  /*273c0*/  IMAD.WIDE R4, R27, 0x4, R4 ;  /* 0x000000041b047825 */ /* 0x002fca00078e0204 */
[----:B------:R-:W2:Y:S04]  /*273d0*/  LDG.E R8, desc[UR60][R4.64] ;  /* 0x0000003c04087981 */ /* 0x000ea8000c1e1900 */
[----:B------:R-:W2:Y:S02]  /*273e0*/  LDG.E R9, desc[UR60][R4.64+0x4] ;  /* 0x0000043c04097981 */ /* 0x000ea4000c1e1900 */
[----:B--2---:R-:W-:-:S07]  /*273f0*/  IMAD.IADD R8, R9, 0x1, -R8 ;  /* 0x0000000109087824 */ /* 0x004fce00078e0a08 */
.L_x_1869:
[----:B-1----:R-:W2:Y:S01]  /*27400*/  @P1 LDG.E R5, desc[UR60][R2.64] ;  /* 0x0000003c02051981 */ /* 0x002ea2000c1e1900 */
[----:B------:R-:W1:Y:S03]  /*27410*/  LDC R9, c[0x0][0x448] ;  /* 0x00011200ff097b82 */ /* 0x000e660000000800 */
[----:B------:R3:W2:Y:S01]  /*27420*/  @P1 LDG.E R4, desc[UR60][R2.64+0x4] ;  /* 0x0000043c02041981 */ /* 0x0006a2000c1e1900 */
[----:B------:R-:W-:Y:S02]  /*27430*/  IMAD.SHL.U32 R25, R25, 0x80, RZ ;  /* 0x0000008019197824 */ /* 0x000fe400078e00ff */
[----:B-----5:R-:W-:Y:S02]  /*27440*/  IMAD.IADD R8, R8, 0x1, -R12 ;  /* 0x0000000108087824 */ /* 0x020fe400078e0a0c */
[----:B---3--:R-:W3:Y:S01]  /*27450*/  LDC.64 R2, c[0x0][0x9e0] ;  /* 0x00027800ff027b82 */ /* 0x008ee20000000a00 */
[----:B-1----:R-:W-:Y:S01]  /*27460*/  ISETP.NE.AND P2, PT, R9, 0x1, PT ;  /* 0x000000010900780c */ /* 0x002fe20003f45270 */
[----:B------:R-:W-:-:S12]  /*27470*/  VIADD R9, R25, 0x7f ;  /* 0x0000007f19097836 */ /* 0x000fd80000000000 */
[----:B------:R-:W1:Y:S01]  /*27480*/  @P2 LDC R10, c[0x0][0x44c] ;  /* 0x00011300ff0a2b82 */ /* 0x000e620000000800 */
[----:B---3--:R-:W-:-:S07]  /*27490*/  ISETP.GE.AND P3, PT, R3, 0x1, PT ;  /* 0x000000010300780c */ /* 0x008fce0003f66270 */
[----:B------:R-:W3:Y:S01]  /*274a0*/  @P2 LDC R11, c[0x0][0x450] ;  /* 0x00011400ff0b2b82 */ /* 0x000ee20000000800 */
[----:B--2---:R-:W-:Y:S02]  /*274b0*/  @P1 IMAD.IADD R7, R4, 0x1, -R5 ;  /* 0x0000000104071824 */ /* 0x004fe400078e0a05 */
[----:B-1----:R-:W-:-:S05]  /*274c0*/  @P2 IMAD.HI.U32 R4, R9, R10, RZ ;  /* 0x0000000a09042227 */ /* 0x002fca00078e00ff */
[----:B---3--:R-:W-:Y:S02]  /*274d0*/  @P2 SHF.R.U32.HI R9, RZ, R11, R4 ;  /* 0x0000000bff092219 */ /* 0x008fe40000011604 */
[----:B------:R-:W-:-:S04]  /*274e0*/  IADD3 R11, R8, R7, RZ ;  /* 0x00000007080b7210 */ /* 0x000fc80007ffe0ff */
[C---:B------:R-:W-:Y:S01]  /*274f0*/  IADD3 R18, R11.reuse, 0x1, -R31 ;  /* 0x000000010b127810 */ /* 0x040fe20007ffe81f */
[----:B------:R1:W-:Y:S01]  /*27500*/  STL [R1+0x4], R11 ;  /* 0x0000040b01007387 */ /* 0x0003e20000100800 */
[----:B------:R-:W-:-:S03]  /*27510*/  VIADD R4, R11, 0x5f ;  /* 0x0000005f0b047836 */ /* 0x000fc60000000000 */
[----:B------:R-:W-:Y:S02]  /*27520*/  IMAD.IADD R9, R18, 0x1, R9 ;  /* 0x0000000112097824 */ /* 0x000fe400078e0209 */
[----:B------:R-:W-:-:S04]  /*27530*/  IMAD.HI R4, R4, 0x2aaaaaab, RZ ;  /* 0x2aaaaaab04047827 */ /* 0x000fc800078e02ff */
[----:B------:R-:W-:Y:S01]  /*27540*/  IMAD.IADD R2, R9, 0x1, R2 ;  /* 0x0000000109027824 */ /* 0x000fe200078e0202 */
[----:B------:R-:W-:-:S04]  /*27550*/  SHF.R.U32.HI R19, RZ, 0x1f, R4 ;  /* 0x0000001fff137819 */ /* 0x000fc80000011604 */
[----:B------:R-:W-:Y:S01]  /*27560*/  LEA.HI.SX32 R19, R4, R19, 0x1c ;  /* 0x0000001304137211 */ /* 0x000fe200078fe2ff */
[----:B-1----:R-:W-:Y:S06]  /*27570*/  @!P3 BRA `(.L_x_1870) ;  /* 0x000000000048b947 */ /* 0x002fec0003800000 */
[C---:B------:R-:W-:Y:S01]  /*27580*/  ISETP.GT.AND P0, PT, R9.reuse, RZ, PT ;  /* 0x000000ff0900720c */ /* 0x040fe20003f04270 */
[----:B------:R-:W-:Y:S01]  /*27590*/  BSSY B0, `(.L_x_1871) ;  /* 0x000000e000007945 */ /* 0x000fe20003800000 */
[----:B------:R-:W-:-:S11]  /*275a0*/  VIADD R10, R9, 0xffffffff ;  /* 0xffffffff090a7836 */ /* 0x000fd60000000000 */
[----:B------:R-:W-:Y:S05]  /*275b0*/  @P0 BRA `(.L_x_1872) ;  /* 0x00000000001c0947 */ /* 0x000fea0003800000 */
[----:B------:R-:W-:Y:S01]  /*275c0*/  ISETP.NE.AND P0, PT, R3, 0x1, PT ;  /* 0x000000010300780c */ /* 0x000fe20003f05270 */
[----:B------:R-:W-:-:S12]  /*275d0*/  IMAD.MOV R9, RZ, RZ, -R9 ;  /* 0x000000ffff097224 */ /* 0x000fd800078e0a09 */
[----:B------:R-:W1:Y:S02]  /*275e0*/  @P0 LDC.64 R4, c[0x0][0x9e8] ;  /* 0x00027a00ff040b82 */ /* 0x000e640000000a00 */
[----:B-1----:R-:W-:-:S05]  /*275f0*/  @P0 IMAD.HI.U32 R4, R9, R4, RZ ;  /* 0x0000000409040227 */ /* 0x002fca00078e00ff */
[----:B------:R-:W-:-:S04]  /*27600*/  @P0 SHF.R.U32.HI R9, RZ, R5, R4 ;  /* 0x00000005ff090219 */ /* 0x000fc80000011604 */
[----:B------:R-:W-:Y:S01]  /*27610*/  LOP3.LUT R10, RZ, R9, RZ, 0x33, !PT ;  /* 0x00000009ff0a7212 */ /* 0x000fe200078e33ff */
[----:B------:R-:W-:Y:S06]  /*27620*/  BRA `(.L_x_1873) ;  /* 0x0000000000107947 */ /* 0x000fec0003800000 */
.L_x_1872:
[----:B------:R-:W-:-:S13]  /*27630*/  ISETP.NE.AND P0, PT, R3, 0x1, PT ;  /* 0x000000010300780c */ /* 0x000fda0003f05270 */
[----:B------:R-:W1:Y:S02]  /*27640*/  @P0 LDC.64 R4, c[0x0][0x9e8] ;  /* 0x00027a00ff040b82 */ /* 0x000e640000000a00 */
[----:B-1----:R-:W-:-:S05]  /*27650*/  @P0 IMAD.HI.U32 R4, R10, R4, RZ ;  /* 0x000000040a040227 */ /* 0x002fca00078e00ff */
[----:B------:R-:W-:-:S07]  /*27660*/  @P0 SHF.R.U32.HI R10, RZ, R5, R4 ;  /* 0x00000005ff0a0219 */ /* 0x000fce0000011604 */
.L_x_1873:
[----:B------:R-:W-:Y:S05]  /*27670*/  BSYNC B0 ;  /* 0x0000000000007941 */ /* 0x000fea0003800000 */
.L_x_1871:
[----:B------:R-:W-:-:S05]  /*27680*/  IMAD R5, R10, R3, R3 ;  /* 0x000000030a057224 */ /* 0x000fca00078e0203 */
[----:B------:R-:W-:-:S07]  /*27690*/  VIMNMX R2, R2, R5, PT ;  /* 0x0000000502027248 */ /* 0x000fce0003fe0100 */
.L_x_1870:
[----:B------:R-:W1:Y:S01]  /*276a0*/  @P2 LDC R10, c[0x0][0x44c] ;  /* 0x00011300ff0a2b82 */ /* 0x000e620000000800 */
[----:B------:R-:W-:Y:S01]  /*276b0*/  VIADD R2, R2, 0x5f ;  /* 0x0000005f02027836 */ /* 0x000fe20000000000 */
[----:B------:R-:W-:Y:S01]  /*276c0*/  MOV R4, R25 ;  /* 0x0000001900047202 */ /* 0x000fe20000000f00 */
[----:B------:R-:W-:Y:S01]  /*276d0*/  IMAD.IADD R9, R11, 0x1, -R31 ;  /* 0x000000010b097824 */ /* 0x000fe200078e0a1f */
[----:B------:R-:W-:Y:S01]  /*276e0*/  ULDC UR4, c[0x0][0x9dc] ;  /* 0x0002770000047ab9 */ /* 0x000fe20000000800 */
[----:B------:R-:W-:-:S03]  /*276f0*/  IMAD.HI R2, R2, 0x2aaaaaab, RZ ;  /* 0x2aaaaaab02027827 */ /* 0x000fc600078e02ff */
[----:B------:R-:W2:Y:S01]  /*27700*/  @P2 LDC R5, c[0x0][0x450] ;  /* 0x00011400ff052b82 */ /* 0x000ea20000000800 */
[----:B-1----:R-:W-:-:S05]  /*27710*/  @P2 IMAD.HI.U32 R10, R25, R10, RZ ;  /* 0x0000000a190a2227 */ /* 0x002fca00078e00ff */
[----:B--2---:R-:W-:Y:S02]  /*27720*/  @P2 SHF.R.U32.HI R4, RZ, R5, R10 ;  /* 0x00000005ff042219 */ /* 0x004fe4000001160a */
[----:B------:R-:W-:-:S03]  /*27730*/  SHF.R.U32.HI R5, RZ, 0x1f, R2 ;  /* 0x0000001fff057819 */ /* 0x000fc60000011602 */
[----:B------:R-:W-:Y:S01]  /*27740*/  IMAD.IADD R10, R9, 0x1, R4 ;  /* 0x00000001090a7824 */ /* 0x000fe200078e0204 */
[----:B------:R-:W-:-:S04]  /*27750*/  LEA.HI.SX32 R2, R2, R5, 0x1c ;  /* 0x0000000502027211 */ /* 0x000fc800078fe2ff */
[----:B------:R-:W-:Y:S01]  /*27760*/  VIMNMX R11, R19, R2, PT ;  /* 0x00000002130b7248 */ /* 0x000fe20003fe0100 */
[----:B------:R-:W-:Y:S01]  /*27770*/  VIADD R2, R10, -UR4 ;  /* 0x800000040a027c36 */ /* 0x000fe20008000000 */
[----:B------:R-:W-:Y:S06]  /*27780*/  @!P3 BRA `(.L_x_1874) ;  /* 0x000000000044b947 */ /* 0x000fec0003800000 */
[----:B------:R-:W-:Y:S01]  /*27790*/  ISETP.GT.AND P0, PT, R10, -0x1, PT ;  /* 0xffffffff0a00780c */ /* 0x000fe20003f04270 */
[----:B------:R-:W-:-:S12]  /*277a0*/  BSSY B0, `(.L_x_1875) ;  /* 0x000000d000007945 */ /* 0x000fd80003800000 */
        /* <DEDUP_REMOVED lines=8> */
.L_x_1876:
[----:B------:R-:W-:-:S13]  /*27830*/  ISETP.NE.AND P0, PT, R3, 0x1, PT ;  /* 0x000000010300780c */ /* 0x000fda0003f05270 */
[----:B------:R-:W1:Y:S02]  /*27840*/  @P0 LDC.64 R4, c[0x0][0x9e8] ;  /* 0x00027a00ff040b82 */ /* 0x000e640000000a00 */
[----:B-1----:R-:W-:-:S05]  /*27850*/  @P0 IMAD.HI.U32 R4, R10, R4, RZ ;  /* 0x000000040a040227 */ /* 0x002fca00078e00ff */
[----:B------:R-:W-:-:S07]  /*27860*/  @P0 SHF.R.U32.HI R10, RZ, R5, R4 ;  /* 0x00000005ff0a0219 */ /* 0x000fce0000011604 */
.L_x_1877:
[----:B------:R-:W-:Y:S05]  /*27870*/  BSYNC B0 ;  /* 0x0000000000007941 */ /* 0x000fea0003800000 */
.L_x_1875:
[----:B------:R-:W-:-:S05]  /*27880*/  IMAD R3, R10, R3, RZ ;  /* 0x000000030a037224 */ /* 0x000fca00078e02ff */
[----:B------:R-:W-:-:S07]  /*27890*/  VIMNMX R2, R2, R3, !PT ;  /* 0x0000000302027248 */ /* 0x000fce0007fe0100 */
.L_x_1874:
[----:B------:R-:W-:Y:S01]  /*278a0*/  IMAD.HI R2, R2, 0x2aaaaaab, RZ ;  /* 0x2aaaaaab02027827 */ /* 0x000fe200078e02ff */
[----:B------:R-:W-:Y:S01]  /*278b0*/  BSSY B0, `(.L_x_1878) ;  /* 0x0000026000007945 */ /* 0x000fe20003800000 */
[----:B------:R-:W-:Y:S02]  /*278c0*/  LOP3.LUT R10, R6, 0xff, RZ, 0xc0, !PT ;  /* 0x000000ff060a7812 */ /* 0x000fe400078ec0ff */
[----:B------:R-:W-:Y:S01]  /*278d0*/  SHF.R.U32.HI R6, RZ, 0x10, R6 ;  /* 0x00000010ff067819 */ /* 0x000fe20000011606 */
[----:B------:R-:W-:Y:S01]  /*278e0*/  IMAD.MOV.U32 R14, RZ, RZ, RZ ;  /* 0x000000ffff0e7224 */ /* 0x000fe200078e00ff */
[----:B------:R-:W-:-:S04]  /*278f0*/  SHF.R.U32.HI R3, RZ, 0x1f, R2 ;  /* 0x0000001fff037819 */ /* 0x000fc80000011602 */
[----:B------:R-:W-:-:S04]  /*27900*/  LEA.HI.SX32 R3, R2, R3, 0x1c ;  /* 0x0000000302037211 */ /* 0x000fc800078fe2ff */
[----:B------:R-:W-:-:S04]  /*27910*/  VIMNMX R4, RZ, R3, !PT ;  /* 0x00000003ff047248 */ /* 0x000fc80007fe0100 */
[----:B------:R-:W-:-:S13]  /*27920*/  ISETP.GT.AND P0, PT, R11, R4, PT ;  /* 0x000000040b00720c */ /* 0x000fda0003f04270 */
[----:B------:R-:W-:Y:S05]  /*27930*/  @!P0 BRA `(.L_x_1879) ;  /* 0x0000000000748947 */ /* 0x000fea0003800000 */
[----:B------:R-:W-:Y:S01]  /*27940*/  ISETP.NE.AND P0, PT, R6, RZ, PT ;  /* 0x000000ff0600720c */ /* 0x000fe20003f05270 */
[----:B------:R-:W-:-:S03]  /*27950*/  ULDC UR4, c[0x0][0x9f0] ;  /* 0x00027c0000047ab9 */ /* 0x000fc60000000800 */
[----:B------:R-:W-:-:S04]  /*27960*/  SEL R5, R6, UR4, P0 ;  /* 0x0000000406057c07 */ /* 0x000fc80008000000 */
[----:B------:R-:W-:Y:S02]  /*27970*/  IABS R13, R5 ;  /* 0x00000005000d7213 */ /* 0x000fe40000000000 */
[----:B0-----:R-:W-:Y:S02]  /*27980*/  IADD3 R12, R5, -0x1, R11 ;  /* 0xffffffff050c7810 */ /* 0x001fe40007ffe00b */
[----:B------:R-:W0:Y:S03]  /*27990*/  I2F.RP R2, R13 ;  /* 0x0000000d00027306 */ /* 0x000e260000209400 */
[----:B------:R-:W-:-:S05]  /*279a0*/  IMAD.IADD R12, R12, 0x1, -R4 ;  /* 0x000000010c0c7824 */ /* 0x000fca00078e0a04 */
        /* <DEDUP_REMOVED lines=11> */
[----:B------:R-:W-:-:S04]  /*27a60*/  IMAD.HI.U32 R14, R14, R2, RZ ;  /* 0x000000020e0e7227 */ /* 0x000fc800078e00ff */
[----:B------:R-:W-:-:S04]  /*27a70*/  IMAD.MOV R3, RZ, RZ, -R3 ;  /* 0x000000ffff037224 */ /* 0x000fc800078e0a03 */
        /* <DEDUP_REMOVED lines=8> */
[----:B------:R-:W-:-:S07]  /*27b00*/  @!P2 LOP3.LUT R14, RZ, R5, RZ, 0x33, !PT ;  /* 0x00000005ff0ea212 */ /* 0x000fce00078e33ff */
.L_x_1879:
[----:B------:R-:W-:Y:S05]  /*27b10*/  BSYNC B0 ;  /* 0x0000000000007941 */ /* 0x000fea0003800000 */
.L_x_1878:
[-C--:B------:R-:W-:Y:S01]  /*27b20*/  IMAD R3, R10, R14.reuse, R4 ;  /* 0x0000000e0a037224 */ /* 0x080fe200078e0204 */
[----:B------:R-:W-:Y:S04]  /*27b30*/  BSSY B0, `(.L_x_1880) ;  /* 0x0000151000007945 */ /* 0x000fe80003800000 */
[C---:B------:R-:W-:Y:S01]  /*27b40*/  VIADDMNMX R11, R3.reuse, R14, R11, PT ;  /* 0x0000000e030b7246 */ /* 0x040fe2000380010b */
[----:B------:R-:W-:-:S04]  /*27b50*/  IMAD R3, R3, 0x60, -R8 ;  /* 0x0000006003037824 */ /* 0x000fc800078e0a08 */
[----:B------:R-:W-:Y:S01]  /*27b60*/  IMAD R2, R11, 0x60, -R8 ;  /* 0x000000600b027824 */ /* 0x000fe200078e0a08 */
[----:B------:R-:W-:-:S04]  /*27b70*/  VIMNMX R3, RZ, R3, !PT ;  /* 0x00000003ff037248 */ /* 0x000fc80007fe0100 */
[----:B------:R-:W-:-:S04]  /*27b80*/  VIMNMX R2, R2, R7, PT ;  /* 0x0000000702027248 */ /* 0x000fc80003fe0100 */
[----:B------:R-:W-:-:S13]  /*27b90*/  ISETP.GT.AND P0, PT, R2, R3, PT ;  /* 0x000000030200720c */ /* 0x000fda0003f04270 */
[----:B------:R-:W-:Y:S02]  /*27ba0*/  @P0 VIADD R5, R2, 0x5f ;  /* 0x0000005f02050836 */ /* 0x000fe40000000000 */
        /* <DEDUP_REMOVED lines=12> */
[----:B------:R-:W1:Y:S02]  /*27c70*/  S2R R3, SR_TID.X ;  /* 0x0000000000037919 */ /* 0x000e640000002100 */
[----:B-1----:R-:W-:-:S04]  /*27c80*/  SHF.R.U32.HI R3, RZ, 0x5, R3 ;  /* 0x00000005ff037819 */ /* 0x002fc80000011603 */
[----:B------:R-:W-:-:S05]  /*27c90*/  LOP3.LUT R3, R3, 0x3, RZ, 0xc0, !PT ;  /* 0x0000000303037812 */ /* 0x000fca00078ec0ff */
[----:B------:R1:W2:Y:S02]  /*27ca0*/  SHFL.IDX PT, R14, R3, RZ, 0x1f ;  /* 0x00001fff030e7589 */ /* 0x0002a400000e0000 */
.L_x_2057:
[----:B--2---:R-:W-:Y:S02]  /*27cb0*/  ISETP.NE.AND P0, PT, R14, RZ, PT ;  /* 0x000000ff0e00720c */ /* 0x004fe40003f05270 */
[----:B------:R-:W-:-:S11]  /*27cc0*/  PLOP3.LUT P6, PT, PT, PT, PT, 0x8, 0x0 ;  /* 0x000000000000781c */ /* 0x000fd60003fce170 */
[----:B------:R-:W-:Y:S05]  /*27cd0*/  @P0 BRA `(.L_x_1883) ;  /* 0x00000000000c0947 */ /* 0x000fea0003800000 */
[----:B------:R-:W-:-:S03]  /*27ce0*/  UMOV UR4, 0xffffffff ;  /* 0xffffffff00047882 */ /* 0x000fc60000000000 */
[----:B------:R-:W-:Y:S05]  /*27cf0*/  BRA.DIV UR4, `(.L_x_1884) ;  /* 0x0000007604f07947 */ /* 0x000fea000b800000 */
[----:B------:R-:W-:-:S13]  /*27d00*/  ELECT P6, URZ, PT ;  /* 0x00000000003f782f */ /* 0x000fda00038c0000 */
.L_x_1883:
[----:B-1----:R-:W2:Y:S01]  /*27d10*/  LDL R3, [R1+0x28] ;  /* 0x0000280001037983 */ /* 0x002ea20000100800 */
[----:B------:R-:W-:Y:S01]  /*27d20*/  BSSY B1, `(.L_x_1885) ;  /* 0x0000008000017945 */ /* 0x000fe20003800000 */
[----:B--2---:R-:W-:-:S05]  /*27d30*/  VIADD R3, R3, 0x1 ;  /* 0x0000000103037836 */ /* 0x004fca0000000000 */
[----:B------:R-:W-:-:S04]  /*27d40*/  LEA.HI R7, R3, R3, RZ, 0x1 ;  /* 0x0000000303077211 */ /* 0x000fc800078f08ff */
[----:B------:R-:W-:-:S04]  /*27d50*/  LOP3.LUT R8, R7, 0xfffffffe, RZ, 0xc0, !PT ;  /* 0xfffffffe07087812 */ /* 0x000fc800078ec0ff */
[----:B------:R-:W-:-:S04]  /*27d60*/  IADD3 R8, R3, -R8, RZ ;  /* 0x8000000803087210 */ /* 0x000fc80007ffe0ff */
[----:B------:R-:W-:-:S04]  /*27d70*/  SHF.L.U32 R8, R8, 0x1f, RZ ;  /* 0x0000001f08087819 */ /* 0x000fc800000006ff */
[----:B------:R-:W1:Y:S02]  /*27d80*/  SYNCS.PHASECHK.TRANS64.TRYWAIT P0, [R17+URZ+0x30820], R8 ;  /* 0x03082008110075a7 */ /* 0x000e64000800017f */
[----:B-1----:R-:W-:Y:S05]  /*27d90*/  @!P0 BRA `(.L_x_1886) ;  /* 0x0000007400e88947 */ /* 0x002fea0003800000 */
.L_x_2060:
[----:B------:R-:W-:Y:S05]  /*27da0*/  BSYNC B1 ;  /* 0x0000000000017941 */ /* 0x000fea0003800000 */
.L_x_1885:
[----:B------:R-:W-:Y:S04]  /*27db0*/  BSSY B1, `(.L_x_1887) ;  /* 0x000008b000017945 */ /* 0x000fe80003800000 */
[----:B------:R-:W-:Y:S05]  /*27dc0*/  @!P6 BRA `(.L_x_1888) ;  /* 0x000000080024e947 */ /* 0x000fea0003800000 */
[----:B0-----:R-:W-:Y:S01]  /*27dd0*/  IMAD R12, R28, 0x8, R17 ;  /* 0x000000081c0c7824 */ /* 0x001fe200078e0211 */
[----:B------:R-:W-:Y:S01]  /*27de0*/  SHF.L.U32 R11, R30, 0x1f, RZ ;  /* 0x0000001f1e0b7819 */ /* 0x000fe200000006ff */
[----:B------:R-:W0:Y:S01]  /*27df0*/  S2R R3, SR_TID.X ;  /* 0x0000000000037919 */ /* 0x000e220000002100 */
[----:B------:R-:W-:Y:S02]  /*27e00*/  BSSY B2, `(.L_x_1889) ;  /* 0x0000005000027945 */ /* 0x000fe40003800000 */
[----:B------:R-:W2:Y:S01]  /*27e10*/  SYNCS.PHASECHK.TRANS64.TRYWAIT P0, [R12+URZ+0x308a0], R11 ;  /* 0x0308a00b0c0075a7 */ /* 0x000ea2000800017f */
[----:B0-----:R-:W-:-:S04]  /*27e20*/  LOP3.LUT R3, R3, 0x7f, RZ, 0xc0, !PT ;  /* 0x0000007f03037812 */ /* 0x001fc800078ec0ff */
[----:B------:R-:W-:Y:S01]  /*27e30*/  ISETP.NE.AND P1, PT, R3, RZ, PT ;  /* 0x000000ff0300720c */ /* 0x000fe20003f25270 */
[----:B--2---:R-:W-:-:S12]  /*27e40*/  @!P0 BRA `(.L_x_1890) ;  /* 0x0000007400d08947 */ /* 0x004fd80003800000 */
.L_x_2061:
[----:B------:R-:W-:Y:S05]  /*27e50*/  BSYNC B2 ;  /* 0x0000000000027941 */ /* 0x000fea0003800000 */
.L_x_1889:
[----:B------:R-:W-:Y:S04]  /*27e60*/  BSSY B2, `(.L_x_1891) ;  /* 0x0000009000027945 */ /* 0x000fe80003800000 */
        /* <DEDUP_REMOVED lines=8> */
.L_x_1892:
[----:B------:R-:W-:Y:S05]  /*27ef0*/  BSYNC B2 ;  /* 0x0000000000027941 */ /* 0x000fea0003800000 */
.L_x_1891:
[----:B------:R-:W-:Y:S01]  /*27f00*/  IMAD.MOV.U32 R22, RZ, RZ, RZ ;  /* 0x000000ffff167224 */ /* 0x000fe200078e00ff */
[----:B------:R-:W-:Y:S01]  /*27f10*/  UIADD3 UR4, UP0, UR36, 0x570, URZ ;  /* 0x0000057024047890 */ /* 0x000fe2000ff1e03f */
[----:B-1----:R-:W-:Y:S01]  /*27f20*/  IMAD R8, R28, 0x9000, R17 ;  /* 0x000090001c087824 */ /* 0x002fe200078e0211 */
[----:B------:R-:W-:Y:S01]  /*27f30*/  PLOP3.LUT P0, PT, PT, PT, PT, 0x80, 0x0 ;  /* 0x000000000000781c */ /* 0x000fe20003f0f070 */
[----:B------:R-:W-:Y:S01]  /*27f40*/  IMAD R7, R2, 0x60, R0 ;  /* 0x0000006002077824 */ /* 0x000fe200078e0200 */
[----:B------:R-:W-:Y:S01]  /*27f50*/  R2UR UR10, R22 ;  /* 0x00000000160a72ca */ /* 0x000fe200000e0000 */
[----:B------:R-:W-:Y:S01]  /*27f60*/  VIADD R3, R12, 0x30890 ;  /* 0x000308900c037836 */ /* 0x000fe20000000000 */
[----:B------:R-:W-:Y:S01]  /*27f70*/  IADD3 R13, R8, 0x1e400, RZ ;  /* 0x0001e400080d7810 */ /* 0x000fe20007ffe0ff */
[----:B------:R-:W-:Y:S01]  /*27f80*/  VIADD R7, R7, 0xffffffa0 ;  /* 0xffffffa007077836 */ /* 0x000fe20000000000 */
[----:B------:R-:W-:Y:S01]  /*27f90*/  UIADD3.X UR5, URZ, UR37, URZ, UP0, !UPT ;  /* 0x000000253f057290 */ /* 0x000fe200087fe43f */
[----:B------:R-:W-:Y:S01]  /*27fa0*/  UMOV UR6, 0x0 ;  /* 0x0000000000067882 */ /* 0x000fe20000000000 */
[----:B------:R-:W-:-:S10]  /*27fb0*/  UMOV UR7, 0x12f00000 ;  /* 0x12f0000000077882 */ /* 0x000fd40000000000 */
.L_x_1893:
        /* <DEDUP_REMOVED lines=10> */
[----:B------:R-:W-:Y:S01]  /*28060*/  IMAD.MOV.U32 R21, RZ, RZ, 0x40 ;  /* 0x00000040ff157424 */ /* 0x000fe200078e00ff */
[----:B------:R-:W-:Y:S01]  /*28070*/  PLOP3.LUT P0, PT, PT, PT, PT, 0x80, 0x0 ;  /* 0x000000000000781c */ /* 0x000fe20003f0f070 */
[----:B------:R-:W-:Y:S01]  /*28080*/  VIADD R13, R8, 0x21400 ;  /* 0x00021400080d7836 */ /* 0x000fe20000000000 */
[----:B------:R-:W-:Y:S01]  /*28090*/  UMOV UR6, 0x0 ;  /* 0x0000000000067882 */ /* 0x000fe20000000000 */
[----:B------:R-:W-:Y:S01]  /*280a0*/  UMOV UR7, 0x12f00000 ;  /* 0x12f0000000077882 */ /* 0x000fe20000000000 */
[----:B------:R-:W-:-:S15]  /*280b0*/  R2UR UR10, R21 ;  /* 0x00000000150a72ca */ /* 0x000fde00000e0000 */
.L_x_1894:
        /* <DEDUP_REMOVED lines=16> */
.L_x_1895:
        /* <DEDUP_REMOVED lines=10> */
[----:B------:R-:W1:Y:S01]  /*28260*/  SYNCS.PHASECHK.TRANS64.TRYWAIT P0, [R12+URZ+0x308c0], R11 ;  /* 0x0308c00b0c0075a7 */ /* 0x000e62000800017f */
[----:B------:R-:W-:Y:S04]  /*28270*/  BSSY B2, `(.L_x_1896) ;  /* 0x0000002000027945 */ /* 0x000fe80003800000 */
[----:B-1----:R-:W-:Y:S05]  /*28280*/  @!P0 BRA `(.L_x_1897) ;  /* 0x0000007000d48947 */ /* 0x002fea0003800000 */
.L_x_2062:
[----:B------:R-:W-:Y:S05]  /*28290*/  BSYNC B2 ;  /* 0x0000000000027941 */ /* 0x000fea0003800000 */
.L_x_1896:
        /* <DEDUP_REMOVED lines=11> */
.L_x_1899:
[----:B------:R-:W-:Y:S05]  /*28350*/  BSYNC B2 ;  /* 0x0000000000027941 */ /* 0x000fea0003800000 */
.L_x_1898:
[----:B------:R-:W-:Y:S01]  /*28360*/  R2UR UR10, R22 ;  /* 0x00000000160a72ca */ /* 0x000fe200000e0000 */
[----:B------:R-:W-:Y:S01]  /*28370*/  UIADD3 UR4, UP0, UR36, 0x670, URZ ;  /* 0x0000067024047890 */ /* 0x000fe2000ff1e03f */
[----:B------:R-:W-:Y:S01]  /*28380*/  R2UR UR6, R14 ;  /* 0x000000000e0672ca */ /* 0x000fe200000e0000 */
[----:B01----:R-:W-:Y:S01]  /*28390*/  VIADD R12, R12, 0x308b0 ;  /* 0x000308b00c0c7836 */ /* 0x003fe20000000000 */
[----:B------:R-:W-:Y:S01]  /*283a0*/  R2UR UR7, R15 ;  /* 0x000000000f0772ca */ /* 0x000fe200000e0000 */
[----:B------:R-:W-:Y:S01]  /*283b0*/  VIADD R3, R8, 0x400 ;  /* 0x0000040008037836 */ /* 0x000fe20000000000 */
[----:B------:R-:W-:Y:S01]  /*283c0*/  PLOP3.LUT P0, PT, PT, PT, PT, 0x80, 0x0 ;  /* 0x000000000000781c */ /* 0x000fe20003f0f070 */
[----:B------:R-:W-:-:S12]  /*283d0*/  UIADD3.X UR5, URZ, UR37, URZ, UP0, !UPT ;  /* 0x000000253f057290 */ /* 0x000fd800087fe43f */
.L_x_1900:
        /* <DEDUP_REMOVED lines=15> */
.L_x_1901:
        /* <DEDUP_REMOVED lines=15> */
.L_x_1902:
        /* <DEDUP_REMOVED lines=9> */
[----:B--2---:R-:W-:Y:S05]  /*28650*/  @P0 BRA.U.ANY `(.L_x_1902) ;  /* 0xfffffffd00d80947 */ /* 0x004fea000393ffff */
.L_x_1888:
[----:B------:R-:W-:Y:S05]  /*28660*/  BSYNC B1 ;  /* 0x0000000000017941 */ /* 0x000fea0003800000 */
.L_x_1887:
[----:B-1----:R-:W-:Y:S01]  /*28670*/  VIADD R8, R2, 0xfffffffe ;  /* 0xfffffffe02087836 */ /* 0x002fe20000000000 */
        /* <DEDUP_REMOVED lines=8> */
.L_x_1919:
        /* <DEDUP_REMOVED lines=11> */
.L_x_2063:
[----:B------:R-:W-:Y:S05]  /*287b0*/  BSYNC B2 ;  /* 0x0000000000027941 */ /* 0x000fea0003800000 */
.L_x_1905:
        /* <DEDUP_REMOVED lines=9> */
.L_x_1908:
[----:B------:R-:W-:Y:S05]  /*28850*/  BSYNC B2 ;  /* 0x0000000000027941 */ /* 0x000fea0003800000 */
.L_x_1907:
        /* <DEDUP_REMOVED lines=11> */
.L_x_1909:
        /* <DEDUP_REMOVED lines=16> */
.L_x_1910:
        /* <DEDUP_REMOVED lines=16> */
.L_x_1911:
        /* <DEDUP_REMOVED lines=13> */
.L_x_2064:
[----:B------:R-:W-:Y:S05]  /*28be0*/  BSYNC B2 ;  /* 0x0000000000027941 */ /* 0x000fea0003800000 */
.L_x_1912:
[----:B------:R-:W-:Y:S01]  /*28bf0*/  BSSY B2, `(.L_x_1914) ;  /* 0x000000b000027945 */ /* 0x000fe20003800000 */
[----:B------:R-:W-:Y:S01]  /*28c00*/  IMAD.MOV.U32 R2, RZ, RZ, 0x0 ;  /* 0x00000000ff027424 */ /* 0x000fe200078e00ff */
[----:B01----:R-:W-:Y:S02]  /*28c10*/  MOV R3, 0x12f00000 ;  /* 0x12f0000000037802 */ /* 0x003fe40000000f00 */
[----:B------:R-:W-:Y:S05]  /*28c20*/  @P2 BRA `(.L_x_1915) ;  /* 0x00000000001c2947 */ /* 0x000fea0003800000 */
[----:B------:R-:W0:Y:S01]  /*28c30*/  S2R R21, SR_TID.X ;  /* 0x0000000000157919 */ /* 0x000e220000002100 */
[----:B------:R-:W-:-:S04]  /*28c40*/  IMAD.MOV.U32 R13, RZ, RZ, 0x9000 ;  /* 0x00009000ff0d7424 */ /* 0x000fc800078e00ff */
[----:B------:R1:W-:Y:S01]  /*28c50*/  SYNCS.ARRIVE.TRANS64 RZ, [R7+URZ+0x308b0], R13 ;  /* 0x0308b00d07ff79a7 */ /* 0x0003e2000800003f */
[----:B0-----:R-:W-:-:S04]  /*28c60*/  LOP3.LUT R21, R21, 0x1f, RZ, 0xc0, !PT ;  /* 0x0000001f15157812 */ /* 0x001fc800078ec0ff */
[----:B------:R-:W-:-:S13]  /*28c70*/  ISETP.NE.AND P1, PT, R21, RZ, PT ;  /* 0x000000ff1500720c */ /* 0x000fda0003f25270 */
[----:B-1----:R-:W-:Y:S05]  /*28c80*/  @!P1 BRA `(.L_x_1915) ;  /* 0x0000000000049947 */ /* 0x002fea0003800000 */
[----:B------:R-:W-:Y:S01]  /*28c90*/  BPT.TRAP 0x1 ;  /* 0x000000040000795c */ /* 0x000fe20000300000 */
.L_x_1915:
[----:B------:R-:W-:Y:S05]  /*28ca0*/  BSYNC B2 ;  /* 0x0000000000027941 */ /* 0x000fea0003800000 */
.L_x_1914:
[----:B------:R-:W-:Y:S01]  /*28cb0*/  R2UR UR10, R14 ;  /* 0x000000000e0a72ca */ /* 0x000fe200000e0000 */
[----:B------:R-:W-:Y:S01]  /*28cc0*/  UIADD3 UR4, UP0, UR36, 0x670, URZ ;  /* 0x0000067024047890 */ /* 0x000fe2000ff1e03f */
[----:B------:R-:W-:Y:S01]  /*28cd0*/  R2UR UR6, R2 ;  /* 0x00000000020672ca */ /* 0x000fe200000e0000 */
[----:B------:R-:W-:Y:S01]  /*28ce0*/  VIADD R7, R7, 0x308b0 ;  /* 0x000308b007077836 */ /* 0x000fe20000000000 */
[----:B------:R-:W-:Y:S01]  /*28cf0*/  R2UR UR7, R3 ;  /* 0x00000000030772ca */ /* 0x000fe200000e0000 */
[----:B------:R-:W-:Y:S01]  /*28d00*/  VIADD R13, R11, 0x400 ;  /* 0x000004000b0d7836 */ /* 0x000fe20000000000 */
[----:B------:R-:W-:Y:S01]  /*28d10*/  PLOP3.LUT P1, PT, PT, PT, PT, 0x80, 0x0 ;  /* 0x000000000000781c */ /* 0x000fe20003f2f070 */
[----:B------:R-:W-:-:S12]  /*28d20*/  UIADD3.X UR5, URZ, UR37, URZ, UP0, !UPT ;  /* 0x000000253f057290 */ /* 0x000fd800087fe43f */
.L_x_1916:
        /* <DEDUP_REMOVED lines=15> */
.L_x_1917:
        /* <DEDUP_REMOVED lines=15> */
.L_x_1918:
        /* <DEDUP_REMOVED lines=10> */
.L_x_1904:
[----:B------:R-:W-:Y:S05]  /*28fb0*/  BSYNC B1 ;  /* 0x0000000000017941 */ /* 0x000fea0003800000 */
.L_x_1903:
        /* <DEDUP_REMOVED lines=8> */
.L_x_1881:
[----:B------:R-:W-:Y:S05]  /*29040*/  BSYNC B0 ;  /* 0x0000000000007941 */ /* 0x000fea0003800000 */
.L_x_1880:
[----:B------:R-:W1:Y:S01]  /*29050*/  LDC R0, c[0x0][0x448] ;  /* 0x00011200ff007b82 */ /* 0x000e620000000800 */
[----:B------:R-:W-:Y:S01]  /*29060*/  VIADD R5, R25, 0x7f ;  /* 0x0000007f19057836 */ /* 0x000fe20000000000 */
[----:B------:R-:W-:Y:S06]  /*29070*/  @!P0 WARPSYNC.ALL ;  /* 0x0000000000008948 */ /* 0x000fec0003800000 */
[----:B------:R-:W2:Y:S08]  /*29080*/  LDC.64 R2, c[0x0][0x9e0] ;  /* 0x00027800ff027b82 */ /* 0x000eb00000000a00 */
[----:B------:R-:W-:Y:S01]  /*29090*/  @!P0 BAR.SYNC.DEFER_BLOCKING 0xc, 0x180 ;  /* 0x0306000000008b1d */ /* 0x000fe20000010000 */
[----:B-1----:R-:W-:-:S02]  /*290a0*/  ISETP.NE.AND P1, PT, R0, 0x1, PT ;  /* 0x000000010000780c */ /* 0x002fc40003f25270 */
[----:B--2---:R-:W-:-:S11]  /*290b0*/  ISETP.GE.AND P2, PT, R3, 0x1, PT ;  /* 0x000000010300780c */ /* 0x004fd60003f46270 */
[----:B------:R-:W1:Y:S08]  /*290c0*/  @P1 LDC R4, c[0x0][0x44c] ;  /* 0x00011300ff041b82 */ /* 0x000e700000000800 */
[----:B------:R-:W2:Y:S01]  /*290d0*/  @P1 LDC R0, c[0x0][0x450] ;  /* 0x00011400ff001b82 */ /* 0x000ea20000000800 */
[----:B-1----:R-:W-:-:S05]  /*290e0*/  @P1 IMAD.HI.U32 R7, R5, R4, RZ ;  /* 0x0000000405071227 */ /* 0x002fca00078e00ff */
[----:B--2---:R-:W-:-:S05]  /*290f0*/  @P1 SHF.R.U32.HI R5, RZ, R0, R7 ;  /* 0x00000000ff051219 */ /* 0x004fca0000011607 */
[----:B------:R-:W-:-:S04]  /*29100*/  IMAD.IADD R7, R18, 0x1, R5 ;  /* 0x0000000112077824 */ /* 0x000fc800078e0205 */
[----:B------:R-:W-:Y:S01]  /*29110*/  IMAD.IADD R2, R7, 0x1, R2 ;  /* 0x0000000107027824 */ /* 0x000fe200078e0202 */
[----:B------:R-:W-:Y:S06]  /*29120*/  @!P2 BRA `(.L_x_1920) ;  /* 0x000000000048a947 */ /* 0x000fec0003800000 */
[C---:B------:R-:W-:Y:S01]  /*29130*/  ISETP.GT.AND P0, PT, R7.reuse, RZ, PT ;  /* 0x000000ff0700720c */ /* 0x040fe20003f04270 */
[----:B------:R-:W-:Y:S01]  /*29140*/  BSSY B0, `(.L_x_1921) ;  /* 0x000000e000007945 */ /* 0x000fe20003800000 */
[----:B------:R-:W-:-:S11]  /*29150*/  VIADD R0, R7, 0xffffffff ;  /* 0xffffffff07007836 */ /* 0x000fd60000000000 */
[----:B------:R-:W-:Y:S05]  /*29160*/  @P0 BRA `(.L_x_1922) ;  /* 0x00000000001c0947 */ /* 0x000fea0003800000 */
[----:B------:R-:W-:Y:S02]  /*29170*/  ISETP.NE.AND P0, PT, R3, 0x1, PT ;  /* 0x000000010300780c */ /* 0x000fe40003f05270 */
[----:B------:R-:W-:-:S11]  /*29180*/  IADD3 R7, -R7, RZ, RZ ;  /* 0x000000ff07077210 */ /* 0x000fd60007ffe1ff */
[----:B------:R-:W1:Y:S02]  /*29190*/  @P0 LDC.64 R4, c[0x0][0x9e8] ;  /* 0x00027a00ff040b82 */ /* 0x000e640000000a00 */
[----:B-1----:R-:W-:-:S05]  /*291a0*/  @P0 IMAD.HI.U32 R4, R7, R4, RZ ;  /* 0x0000000407040227 */ /* 0x002fca00078e00ff */
[----:B------:R-:W-:-:S04]  /*291b0*/  @P0 SHF.R.U32.HI R7, RZ, R5, R4 ;  /* 0x00000005ff070219 */ /* 0x000fc80000011604 */
[----:B------:R-:W-:Y:S01]  /*291c0*/  LOP3.LUT R0, RZ, R7, RZ, 0x33, !PT ;  /* 0x00000007ff007212 */ /* 0x000fe200078e33ff */
[----:B------:R-:W-:Y:S06]  /*291d0*/  BRA `(.L_x_1923) ;  /* 0x0000000000107947 */ /* 0x000fec0003800000 */
.L_x_1922:
[----:B------:R-:W-:-:S13]  /*291e0*/  ISETP.NE.AND P0, PT, R3, 0x1, PT ;  /* 0x000000010300780c */ /* 0x000fda0003f05270 */
[----:B------:R-:W1:Y:S02]  /*291f0*/  @P0 LDC.64 R4, c[0x0][0x9e8] ;  /* 0x00027a00ff040b82 */ /* 0x000e640000000a00 */
[----:B-1----:R-:W-:-:S05]  /*29200*/  @P0 IMAD.HI.U32 R4, R0, R4, RZ ;  /* 0x0000000400040227 */ /* 0x002fca00078e00ff */
[----:B------:R-:W-:-:S07]  /*29210*/  @P0 SHF.R.U32.HI R0, RZ, R5, R4 ;  /* 0x00000005ff000219 */ /* 0x000fce0000011604 */
.L_x_1923:
[----:B------:R-:W-:Y:S05]  /*29220*/  BSYNC B0 ;  /* 0x0000000000007941 */ /* 0x000fea0003800000 */
.L_x_1921:
[----:B------:R-:W-:-:S05]  /*29230*/  IMAD R5, R0, R3, R3 ;  /* 0x0000000300057224 */ /* 0x000fca00078e0203 */
[----:B------:R-:W-:-:S07]  /*29240*/  VIMNMX R2, R2, R5, PT ;  /* 0x0000000502027248 */ /* 0x000fce0003fe0100 */
.L_x_1920:
[----:B------:R-:W1:Y:S01]  /*29250*/  @P1 LDC R0, c[0x0][0x44c] ;  /* 0x00011300ff001b82 */ /* 0x000e620000000800 */
[----:B------:R-:W-:Y:S01]  /*29260*/  VIADD R2, R2, 0x5f ;  /* 0x0000005f02027836 */ /* 0x000fe20000000000 */
[----:B------:R-:W-:-:S03]  /*29270*/  ULDC UR4, c[0x0][0x9dc] ;  /* 0x0002770000047ab9 */ /* 0x000fc60000000800 */
[----:B------:R-:W-:-:S03]  /*29280*/  IMAD.HI R2, R2, 0x2aaaaaab, RZ ;  /* 0x2aaaaaab02027827 */ /* 0x000fc600078e02ff */
[----:B------:R-:W2:Y:S01]  /*29290*/  @P1 LDC R5, c[0x0][0x450] ;  /* 0x00011400ff051b82 */ /* 0x000ea20000000800 */
[----:B-1----:R-:W-:-:S04]  /*292a0*/  @P1 IMAD.HI.U32 R4, R25, R0, RZ ;  /* 0x0000000019041227 */ /* 0x002fc800078e00ff */
[----:B------:R-:W-:Y:S01]  /*292b0*/  IMAD.MOV.U32 R0, RZ, RZ, R25 ;  /* 0x000000ffff007224 */ /* 0x000fe200078e0019 */
[----:B--2---:R-:W-:Y:S02]  /*292c0*/  @P1 SHF.R.U32.HI R0, RZ, R5, R4 ;  /* 0x00000005ff001219 */ /* 0x004fe40000011604 */
[----:B------:R-:W-:-:S03]  /*292d0*/  SHF.R.U32.HI R5, RZ, 0x1f, R2 ;  /* 0x0000001fff057819 */ /* 0x000fc60000011602 */
[----:B------:R-:W-:Y:S01]  /*292e0*/  IMAD.IADD R9, R9, 0x1, R0 ;  /* 0x0000000109097824 */ /* 0x000fe200078e0200 */
[----:B------:R-:W-:-:S03]  /*292f0*/  LEA.HI.SX32 R2, R2, R5, 0x1c ;  /* 0x0000000502027211 */ /* 0x000fc600078fe2ff */
[----:B------:R-:W-:Y:S01]  /*29300*/  VIADD R0, R9, -UR4 ;  /* 0x8000000409007c36 */ /* 0x000fe20008000000 */
[----:B------:R-:W-:Y:S01]  /*29310*/  VIMNMX R19, R19, R2, PT ;  /* 0x0000000213137248 */ /* 0x000fe20003fe0100 */
        /* <DEDUP_REMOVED lines=11> */
.L_x_1926:
[----:B------:R-:W-:-:S13]  /*293d0*/  ISETP.NE.AND P0, PT, R3, 0x1, PT ;  /* 0x000000010300780c */ /* 0x000fda0003f05270 */
[----:B------:R-:W1:Y:S02]  /*293e0*/  @P0 LDC.64 R4, c[0x0][0x9e8] ;  /* 0x00027a00ff040b82 */ /* 0x000e640000000a00 */
[----:B-1----:R-:W-:-:S05]  /*293f0*/  @P0 IMAD.HI.U32 R4, R9, R4, RZ ;  /* 0x0000000409040227 */ /* 0x002fca00078e00ff */
[----:B------:R-:W-:-:S07]  /*29400*/  @P0 SHF.R.U32.HI R9, RZ, R5, R4 ;  /* 0x00000005ff090219 */ /* 0x000fce0000011604 */
.L_x_1927:
[----:B------:R-:W-:Y:S05]  /*29410*/  BSYNC B0 ;  /* 0x0000000000007941 */ /* 0x000fea0003800000 */
.L_x_1925:
[----:B------:R-:W-:-:S05]  /*29420*/  IMAD R3, R9, R3, RZ ;  /* 0x0000000309037224 */ /* 0x000fca00078e02ff */
[----:B------:R-:W-:-:S07]  /*29430*/  VIMNMX R0, R0, R3, !PT ;  /* 0x0000000300007248 */ /* 0x000fce0007fe0100 */
.L_x_1924:
[----:B------:R-:W-:Y:S01]  /*29440*/  ISETP.NE.AND P1, PT, R6, RZ, PT ;  /* 0x000000ff0600720c */ /* 0x000fe20003f25270 */
[----:B------:R-:W-:Y:S01]  /*29450*/  IMAD.HI R0, R0, 0x2aaaaaab, RZ ;  /* 0x2aaaaaab00007827 */ /* 0x000fe200078e02ff */
[----:B------:R-:W-:Y:S04]  /*29460*/  BSSY B0, `(.L_x_1928) ;  /* 0x0000023000007945 */ /* 0x000fe80003800000 */
[----:B------:R-:W-:-:S04]  /*29470*/  SHF.R.U32.HI R3, RZ, 0x1f, R0 ;  /* 0x0000001fff037819 */ /* 0x000fc80000011600 */
[----:B------:R-:W-:Y:S01]  /*29480*/  LEA.HI.SX32 R0, R0, R3, 0x1c ;  /* 0x0000000300007211 */ /* 0x000fe200078fe2ff */
[----:B------:R-:W-:Y:S02]  /*29490*/  IMAD.MOV.U32 R3, RZ, RZ, RZ ;  /* 0x000000ffff037224 */ /* 0x000fe400078e00ff */
[----:B------:R-:W1:Y:S01]  /*294a0*/  @!P1 LDC R6, c[0x0][0x9f0] ;  /* 0x00027c00ff069b82 */ /* 0x000e620000000800 */
[----:B------:R-:W-:-:S04]  /*294b0*/  VIMNMX R0, RZ, R0, !PT ;  /* 0x00000000ff007248 */ /* 0x000fc80007fe0100 */
[----:B------:R-:W-:-:S13]  /*294c0*/  ISETP.GT.AND P0, PT, R19, R0, PT ;  /* 0x000000001300720c */ /* 0x000fda0003f04270 */
[----:B------:R-:W-:Y:S05]  /*294d0*/  @!P0 BRA `(.L_x_1929) ;  /* 0x00000000006c8947 */ /* 0x000fea0003800000 */
[-C--:B-1----:R-:W-:Y:S01]  /*294e0*/  IABS R4, R6.reuse ;  /* 0x0000000600047213 */ /* 0x082fe20000000000 */
[----:B------:R-:W-:Y:S01]  /*294f0*/  IMAD.MOV.U32 R2, RZ, RZ, RZ ;  /* 0x000000ffff027224 */ /* 0x000fe200078e00ff */
[----:B------:R-:W-:Y:S02]  /*29500*/  IABS R8, R6 ;  /* 0x0000000600087213 */ /* 0x000fe40000000000 */
[----:B------:R-:W1:Y:S08]  /*29510*/  I2F.RP R5, R4 ;  /* 0x0000000400057306 */ /* 0x000e700000209400 */
[----:B-1----:R-:W1:Y:S02]  /*29520*/  MUFU.RCP R5, R5 ;  /* 0x0000000500057308 */ /* 0x002e640000001000 */
[----:B-1----:R-:W-:-:S06]  /*29530*/  IADD3 R7, R5, 0xffffffe, RZ ;  /* 0x0ffffffe05077810 */ /* 0x002fcc0007ffe0ff */
[----:B------:R1:W2:Y:S02]  /*29540*/  F2I.FTZ.U32.TRUNC.NTZ R3, R7 ;  /* 0x0000000700037305 */ /* 0x0002a4000021f000 */
[----:B-1----:R-:W-:Y:S02]  /*29550*/  IMAD.MOV R7, RZ, RZ, -R8 ;  /* 0x000000ffff077224 */ /* 0x002fe400078e0a08 */
[----:B--2---:R-:W-:-:S04]  /*29560*/  IMAD.MOV R9, RZ, RZ, -R3 ;  /* 0x000000ffff097224 */ /* 0x004fc800078e0a03 */
        /* <DEDUP_REMOVED lines=18> */
.L_x_1929:
[----:B------:R-:W-:Y:S05]  /*29690*/  BSYNC B0 ;  /* 0x0000000000007941 */ /* 0x000fea0003800000 */
.L_x_1928:
[-C--:B------:R-:W-:Y:S01]  /*296a0*/  IMAD R0, R10, R3.reuse, R0 ;  /* 0x000000030a007224 */ /* 0x080fe200078e0200 */
[----:B------:R-:W-:Y:S04]  /*296b0*/  BSSY B7, `(.L_x_1930) ;  /* 0x0000368000077945 */ /* 0x000fe80003800000 */
[----:B------:R-:W-:Y:S01]  /*296c0*/  VIADDMNMX R22, R0, R3, R19, PT ;  /* 0x0000000300167246 */ /* 0x000fe20003800113 */
[----:B------:R2:W-:Y:S03]  /*296d0*/  STL [R1+0x8], R0 ;  /* 0x0000080001007387 */ /* 0x0005e60000100800 */
[----:B------:R-:W-:Y:S01]  /*296e0*/  ISETP.GT.AND P0, PT, R22, R0, PT ;  /* 0x000000001600720c */ /* 0x000fe20003f04270 */
[----:B------:R2:W-:-:S12]  /*296f0*/  STL [R1+0x24], R22 ;  /* 0x0000241601007387 */ /* 0x0005d80000100800 */
[----:B--2---:R-:W-:Y:S05]  /*29700*/  @P0 BRA `(.L_x_1931) ;  /* 0x0000000000440947 */ /* 0x004fea0003800000 */
[----:B------:R-:W2:Y:S02]  /*29710*/  S2R R2, SR_TID.X ;  /* 0x0000000000027919 */ /* 0x000ea40000002100 */
[----:B--2---:R-:W-:-:S04]  /*29720*/  LOP3.LUT R2, R2, 0x7f, RZ, 0xc0, !PT ;  /* 0x0000007f02027812 */ /* 0x004fc800078ec0ff */
[----:B------:R-:W-:-:S13]  /*29730*/  ISETP.NE.AND P0, PT, R2, RZ, PT ;  /* 0x000000ff0200720c */ /* 0x000fda0003f05270 */
[----:B------:R-:W-:Y:S05]  /*29740*/  @P0 BRA `(.L_x_1932) ;  /* 0x0000003400780947 */ /* 0x000fea0003800000 */
[----:B------:R-:W2:Y:S01]  /*29750*/  S2R R5, SR_LANEID ;  /* 0x0000000000057919 */ /* 0x000ea20000000000 */
[----:B------:R-:W-:Y:S01]  /*29760*/  VOTEU.ANY UR4, UPT, PT ;  /* 0x0000000000047886 */ /* 0x000fe200038e0100 */
[----:B------:R-:W3:Y:S01]  /*29770*/  LDC.64 R2, c[0x0][0xc60] ;  /* 0x00031800ff027b82 */ /* 0x000ee20000000a00 */
[----:B------:R-:W2:Y:S02]  /*29780*/  FLO.U32 R0, UR4 ;  /* 0x0000000400007d00 */ /* 0x000ea400080e0000 */
[----:B--2---:R-:W-:-:S06]  /*29790*/  ISETP.EQ.U32.AND P0, PT, R0, R5, PT ;  /* 0x000000050000720c */ /* 0x004fcc0003f02070 */
[----:B------:R-:W3:Y:S07]  /*297a0*/  POPC R5, UR4 ;  /* 0x0000000400057d09 */ /* 0x000eee0008000000 */
[----:B---3--:R-:W2:Y:S01]  /*297b0*/  @P0 ATOMG.E.ADD.STRONG.GPU PT, R3, desc[UR60][R2.64], R5 ;  /* 0x00000005020309a8 */ /* 0x008ea200081ee1fc */
[----:B------:R-:W3:Y:S02]  /*297c0*/  S2R R4, SR_LTMASK ;  /* 0x0000000000047919 */ /* 0x000ee40000003900 */
[----:B---3--:R-:W-:-:S04]  /*297d0*/  LOP3.LUT R4, R4, UR4, RZ, 0xc0, !PT ;  /* 0x0000000404047c12 */ /* 0x008fc8000f8ec0ff */
[----:B------:R-:W3:Y:S01]  /*297e0*/  POPC R7, R4 ;  /* 0x0000000400077309 */ /* 0x000ee20000000000 */
[----:B--2---:R-:W3:Y:S02]  /*297f0*/  SHFL.IDX PT, R0, R3, R0, 0x1f ;  /* 0x00001f0003007589 */ /* 0x004ee400000e0000 */
[----:B---3--:R-:W-:Y:S01]  /*29800*/  IADD3 R24, R0, UR38, R7 ;  /* 0x0000002600187c10 */ /* 0x008fe2000fffe007 */
[----:B------:R-:W-:Y:S06]  /*29810*/  BRA `(.L_x_1932) ;  /* 0x0000003400447947 */ /* 0x000fec0003800000 */
.L_x_1931:
        /* <DEDUP_REMOVED lines=10> */
[----:B------:R-:W2:Y:S01]  /*298c0*/  LDC.64 R2, c[0x4][R2] ;  /* 0x0100000002027b82 */ /* 0x000ea20000000a00 */
[----:B-1----:R-:W-:Y:S01]  /*298d0*/  IMAD.U32 R6, RZ, RZ, UR8 ;  /* 0x00000008ff067e24 */ /* 0x002fe2000f8e00ff */
[----:B0-----:R-:W-:Y:S01]  /*298e0*/  MOV R12, 0x1 ;  /* 0x00000001000c7802 */ /* 0x001fe20000000f00 */
[----:B------:R-:W-:Y:S02]  /*298f0*/  IMAD.U32 R7, RZ, RZ, UR9 ;  /* 0x00000009ff077e24 */ /* 0x000fe4000f8e00ff */
[----:B------:R-:W-:-:S02]  /*29900*/  IMAD.U32 R10, RZ, RZ, UR4 ;  /* 0x00000004ff0a7e24 */ /* 0x000fc4000f8e00ff */
[----:B------:R-:W-:Y:S02]  /*29910*/  IMAD.U32 R11, RZ, RZ, UR5 ;  /* 0x00000005ff0b7e24 */ /* 0x000fe4000f8e00ff */
[----:B------:R-:W-:Y:S02]  /*29920*/  IMAD.MOV.U32 R8, RZ, RZ, 0x70 ;  /* 0x00000070ff087424 */ /* 0x000fe400078e00ff */
[----:B------:R-:W-:-:S07]  /*29930*/  IMAD.MOV.U32 R13, RZ, RZ, RZ ;  /* 0x000000ffff0d7224 */ /* 0x000fce00078e00ff */
[----:B------:R-:W-:-:S07]  /*29940*/  LEPC R20, `(.L_x_1934) ;  /* 0x000000001014794e */ /* 0x000fce0000000000 */
[----:B--2---:R-:W-:Y:S05]  /*29950*/  CALL.ABS.NOINC R2 ;  /* 0x0000000002007343 */ /* 0x004fea0003c00000 */
.L_x_1934:
[----:B------:R-:W-:Y:S05]  /*29960*/  BSYNC B6 ;  /* 0x0000000000067941 */ /* 0x000fea0003800000 */
.L_x_1933:
        /* <DEDUP_REMOVED lines=8> */
[----:B------:R2:W3:Y:S01]  /*299f0*/  LDC.64 R2, c[0x4][R18] ;  /* 0x0100000012027b82 */ /* 0x0004e20000000a00 */
[----:B------:R-:W-:Y:S01]  /*29a00*/  IMAD.U32 R4, RZ, RZ, UR6 ;  /* 0x00000006ff047e24 */ /* 0x000fe2000f8e00ff */
[----:B------:R-:W-:Y:S01]  /*29a10*/  MOV R7, UR9 ;  /* 0x0000000900077c02 */ /* 0x000fe20008000f00 */
[----:B------:R-:W-:Y:S02]  /*29a20*/  IMAD.U32 R5, RZ, RZ, UR7 ;  /* 0x00000007ff057e24 */ /* 0x000fe4000f8e00ff */
[----:B-1----:R-:W-:Y:S02]  /*29a30*/  IMAD.U32 R6, RZ, RZ, UR8 ;  /* 0x00000008ff067e24 */ /* 0x002fe4000f8e00ff */
[----:B------:R-:W-:-:S02]  /*29a40*/  IMAD.U32 R10, RZ, RZ, UR4 ;  /* 0x00000004ff0a7e24 */ /* 0x000fc4000f8e00ff */
[----:B------:R-:W-:Y:S02]  /*29a50*/  IMAD.U32 R11, RZ, RZ, UR5 ;  /* 0x00000005ff0b7e24 */ /* 0x000fe4000f8e00ff */
[----:B------:R-:W-:Y:S02]  /*29a60*/  IMAD.MOV.U32 R8, RZ, RZ, 0x70 ;  /* 0x00000070ff087424 */ /* 0x000fe400078e00ff */
[----:B0-----:R-:W-:Y:S02]  /*29a70*/  IMAD.MOV.U32 R12, RZ, RZ, 0x1 ;  /* 0x00000001ff0c7424 */ /* 0x001fe400078e00ff */
[----:B--2---:R-:W-:-:S07]  /*29a80*/  IMAD.MOV.U32 R13, RZ, RZ, RZ ;  /* 0x000000ffff0d7224 */ /* 0x004fce00078e00ff */
[----:B------:R-:W-:-:S07]  /*29a90*/  LEPC R20, `(.L_x_1937) ;  /* 0x000000001014794e */ /* 0x000fce0000000000 */
[----:B---3--:R-:W-:Y:S05]  /*29aa0*/  CALL.ABS.NOINC R2 ;  /* 0x0000000002007343 */ /* 0x008fea0003c00000 */
.L_x_1937:
[----:B------:R0:W1:Y:S01]  /*29ab0*/  LDC.64 R2, c[0x4][R18] ;  /* 0x0100000012027b82 */ /* 0x0000620000000a00 */
[----:B------:R-:W-:Y:S01]  /*29ac0*/  ULDC.64 UR4, c[0x4][0x88] ;  /* 0x0100220000047ab9 */ /* 0x000fe20000000a00 */
[----:B------:R-:W-:Y:S01]  /*29ad0*/  ULDC.64 UR6, c[0x4][0x90] ;  /* 0x0100240000067ab9 */ /* 0x000fe20000000a00 */
[----:B------:R-:W-:Y:S01]  /*29ae0*/  ULDC.64 UR8, c[0x4][0x18] ;  /* 0x0100060000087ab9 */ /* 0x000fe20000000a00 */
[----:B------:R-:W-:Y:S01]  /*29af0*/  MOV R4, UR4 ;  /* 0x0000000400047c02 */ /* 0x000fe20008000f00 */
[----:B------:R-:W-:Y:S01]  /*29b00*/  IMAD.U32 R5, RZ, RZ, UR5 ;  /* 0x00000005ff057e24 */ /* 0x000fe2000f8e00ff */
[----:B------:R-:W-:Y:S01]  /*29b10*/  MOV R8, 0x70 ;  /* 0x0000007000087802 */ /* 0x000fe20000000f00 */
[----:B------:R-:W-:Y:S02]  /*29b20*/  IMAD.U32 R6, RZ, RZ, UR6 ;  /* 0x00000006ff067e24 */ /* 0x000fe4000f8e00ff */
[----:B------:R-:W-:Y:S02]  /*29b30*/  IMAD.U32 R7, RZ, RZ, UR7 ;  /* 0x00000007ff077e24 */ /* 0x000fe4000f8e00ff */
[----:B------:R-:W-:-:S02]  /*29b40*/  IMAD.U32 R10, RZ, RZ, UR8 ;  /* 0x00000008ff0a7e24 */ /* 0x000fc4000f8e00ff */
[----:B------:R-:W-:Y:S02]  /*29b50*/  IMAD.U32 R11, RZ, RZ, UR9 ;  /* 0x00000009ff0b7e24 */ /* 0x000fe4000f8e00ff */
[----:B------:R-:W-:Y:S02]  /*29b60*/  IMAD.MOV.U32 R12, RZ, RZ, 0x1 ;  /* 0x00000001ff0c7424 */ /* 0x000fe400078e00ff */
[----:B0-----:R-:W-:-:S07]  /*29b70*/  IMAD.MOV.U32 R13, RZ, RZ, RZ ;  /* 0x000000ffff0d7224 */ /* 0x001fce00078e00ff */
[----:B------:R-:W-:-:S07]  /*29b80*/  LEPC R20, `(.L_x_1936) ;  /* 0x000000001014794e */ /* 0x000fce0000000000 */
[----:B-1----:R-:W-:Y:S05]  /*29b90*/  CALL.ABS.NOINC R2 ;  /* 0x0000000002007343 */ /* 0x002fea0003c00000 */
.L_x_1936:
[----:B------:R-:W-:Y:S05]  /*29ba0*/  BSYNC B6 ;  /* 0x0000000000067941 */ /* 0x000fea0003800000 */
.L_x_1935:
[----:B------:R-:W-:Y:S01]  /*29bb0*/  ULDC.64 UR4, c[0x0][0x9f8] ;  /* 0x00027e0000047ab9 */ /* 0x000fe20000000a00 */
[----:B------:R-:W2:Y:S01]  /*29bc0*/  LDL R20, [R1+0x4] ;  /* 0x0000040001147983 */ /* 0x000ea20000100800 */
[----:B------:R-:W-:-:S03]  /*29bd0*/  ISETP.NE.U32.AND P0, PT, RZ, UR4, PT ;  /* 0x00000004ff007c0c */ /* 0x000fc6000bf05070 */
[----:B------:R-:W3:Y:S01]  /*29be0*/  LDL R19, [R1+0xc] ;  /* 0x00000c0001137983 */ /* 0x000ee20000100800 */
[----:B------:R-:W-:Y:S01]  /*29bf0*/  ISETP.NE.AND.EX P0, PT, RZ, UR5, PT, P0 ;  /* 0x00000005ff007c0c */ /* 0x000fe2000bf05300 */
[----:B------:R-:W-:Y:S01]  /*29c00*/  IMAD.MOV.U32 R32, RZ, RZ, R27 ;  /* 0x000000ffff207224 */ /* 0x000fe200078e001b */
[----:B------:R-:W4:Y:S01]  /*29c10*/  LDC R0, c[0x0][0x430] ;  /* 0x00010c00ff007b82 */ /* 0x000f220000000800 */
[----:B------:R-:W0:Y:S01]  /*29c20*/  S2R R18, SR_TID.X ;  /* 0x0000000000127919 */ /* 0x000e220000002100 */
[----:B------:R-:W-:Y:S01]  /*29c30*/  VIADD R22, R22, 0xffffffff ;  /* 0xffffffff16167836 */ /* 0x000fe20000000000 */
[----:B------:R-:W-:Y:S01]  /*29c40*/  LOP3.LUT R16, R16, 0xfffffff7, RZ, 0xc0, !PT ;  /* 0xfffffff710107812 */ /* 0x000fe200078ec0ff */
[----:B------:R-:W-:-:S07]  /*29c50*/  ULDC UR4, c[0x0][0x2f4] ;  /* 0x0000bd0000047ab9 */ /* 0x000fce0000000800 */
[----:B------:R-:W1:Y:S01]  /*29c60*/  @P0 LDC.64 R2, c[0x0][0x9f8] ;  /* 0x00027e00ff020b82 */ /* 0x000e620000000a00 */
[----:B0-----:R-:W-:Y:S01]  /*29c70*/  LOP3.LUT R18, R18, 0x7f, RZ, 0xc0, !PT ;  /* 0x0000007f12127812 */ /* 0x001fe200078ec0ff */
[----:B-1----:R-:W-:-:S05]  /*29c80*/  @P0 IMAD.WIDE R2, R27, 0x4, R2 ;  /* 0x000000041b020825 */ /* 0x002fca00078e0202 */
[----:B------:R0:W3:Y:S01]  /*29c90*/  @P0 LDG.E R32, desc[UR60][R2.64] ;  /* 0x0000003c02200981 */ /* 0x0000e2000c1e1900 */
[----:B------:R-:W-:Y:S02]  /*29ca0*/  SHF.R.U32.HI R21, RZ, 0x3, R18 ;  /* 0x00000003ff157819 */ /* 0x000fe40000011612 */
[----:B----4-:R-:W-:Y:S01]  /*29cb0*/  ISETP.NE.AND P1, PT, R0, 0x1, PT ;  /* 0x000000010000780c */ /* 0x010fe20003f25270 */
[----:B------:R-:W1:-:S12]  /*29cc0*/  S2R R18, SR_TID.X ;  /* 0x0000000000127919 */ /* 0x000e580000002100 */
[----:B------:R-:W4:Y:S08]  /*29cd0*/  @P1 LDC R6, c[0x0][0x434] ;  /* 0x00010d00ff061b82 */ /* 0x000f300000000800 */
[----:B------:R-:W0:Y:S01]  /*29ce0*/  @P1 LDC R7, c[0x0][0x438] ;  /* 0x00010e00ff071b82 */ /* 0x000e220000000800 */
[----:B-1----:R-:W-:-:S05]  /*29cf0*/  IMAD.SHL.U32 R18, R18, 0x10, RZ ;  /* 0x0000001012127824 */ /* 0x002fca00078e00ff */
[----:B------:R-:W-:-:S05]  /*29d00*/  LOP3.LUT R18, R21, 0x70, R18, 0xf8, !PT ;  /* 0x0000007015127812 */ /* 0x000fca00078ef812 */
[----:B------:R-:W-:Y:S01]  /*29d10*/  IMAD R5, R22, 0x60, R18 ;  /* 0x0000006016057824 */ /* 0x000fe200078e0212 */
[----:B------:R-:W-:Y:S01]  /*29d20*/  ISETP.GE.AND P3, PT, R33, UR4, PT ;  /* 0x0000000421007c0c */ /* 0x000fe2000bf66270 */
[----:B------:R-:W-:-:S03]  /*29d30*/  UMOV UR5, 0xffffffff ;  /* 0xffffffff00057882 */ /* 0x000fc60000000000 */
[----:B--2---:R-:W-:-:S04]  /*29d40*/  ISETP.GE.AND P0, PT, R5, R20, PT ;  /* 0x000000140500720c */ /* 0x004fc80003f06270 */
[----:B------:R-:W-:Y:S02]  /*29d50*/  ISETP.GT.U32.OR P0, PT, R18, 0x5f, P0 ;  /* 0x0000005f1200780c */ /* 0x000fe40000704470 */
[----:B---3--:R-:W-:-:S05]  /*29d60*/  IADD3 R5, R5, R19, RZ ;  /* 0x0000001305057210 */ /* 0x008fca0007ffe0ff */
[----:B----4-:R-:W-:-:S04]  /*29d70*/  @P1 IMAD.HI.U32 R6, R5, R6, RZ ;  /* 0x0000000605061227 */ /* 0x010fc800078e00ff */
[----:B------:R-:W-:Y:S01]  /*29d80*/  IMAD.MOV.U32 R4, RZ, RZ, R5 ;  /* 0x000000ffff047224 */ /* 0x000fe200078e0005 */
[----:B0-----:R-:W-:Y:S01]  /*29d90*/  @P1 SHF.R.U32.HI R4, RZ, R7, R6 ;  /* 0x00000007ff041219 */ /* 0x001fe20000011606 */
[----:B------:R-:W0:Y:S04]  /*29da0*/  @!P0 LDC.64 R2, c[0x0][0x428] ;  /* 0x00010a00ff028b82 */ /* 0x000e280000000a00 */
[----:B------:R-:W-:-:S04]  /*29db0*/  IMAD.MOV R6, RZ, RZ, -R4 ;  /* 0x000000ffff067224 */ /* 0x000fc800078e0a04 */
[----:B------:R-:W-:Y:S01]  /*29dc0*/  IMAD R0, R0, R6, R5 ;  /* 0x0000000600007224 */ /* 0x000fe200078e0205 */
[----:B------:R-:W-:Y:S02]  /*29dd0*/  @!P0 SHF.R.S32.HI R5, RZ, 0x1f, R4 ;  /* 0x0000001fff058819 */ /* 0x000fe40000011404 */
[----:B------:R-:W-:Y:S01]  /*29de0*/  SHF.R.S32.HI R8, RZ, 0x1f, R32 ;  /* 0x0000001fff087819 */ /* 0x000fe20000011420 */
[----:B0-----:R-:W-:-:S04]  /*29df0*/  @!P0 IMAD.WIDE.U32 R4, R32, R2, R4 ;  /* 0x0000000220048225 */ /* 0x001fc800078e0004 */
[----:B------:R-:W-:Y:S01]  /*29e00*/  @!P0 IMAD R6, R8, R2, RZ ;  /* 0x0000000208068224 */ /* 0x000fe200078e02ff */
[----:B------:R0:W-:Y:S03]  /*29e10*/  STL [R1+0x10], R8 ;  /* 0x0000100801007387 */ /* 0x0001e60000100800 */
[----:B------:R-:W-:Y:S02]  /*29e20*/  @!P0 IMAD R6, R32, R3, R6 ;  /* 0x0000000320068224 */ /* 0x000fe400078e0206 */
[----:B------:R-:W1:Y:S02]  /*29e30*/  @!P0 LDC.64 R2, c[0x0][0x418] ;  /* 0x00010600ff028b82 */ /* 0x000e640000000a00 */
[----:B------:R-:W-:Y:S02]  /*29e40*/  @!P0 IMAD.IADD R6, R5, 0x1, R6 ;  /* 0x0000000105068824 */ /* 0x000fe400078e0206 */
[----:B------:R-:W-:Y:S01]  /*29e50*/  IMAD.U32 R5, RZ, RZ, UR39 ;  /* 0x00000027ff057e24 */ /* 0x000fe2000f8e00ff */
[----:B-1----:R-:W-:-:S04]  /*29e60*/  @!P0 LEA R2, P1, R4, R2, 0x2 ;  /* 0x0000000204028211 */ /* 0x002fc800078210ff */
[----:B------:R-:W-:Y:S01]  /*29e70*/  @!P0 LEA.HI.X R3, R4, R3, R6, 0x2, P1 ;  /* 0x0000000304038211 */ /* 0x000fe200008f1406 */
[----:B------:R-:W-:-:S06]  /*29e80*/  IMAD.MOV.U32 R4, RZ, RZ, RZ ;  /* 0x000000ffff047224 */ /* 0x000fcc00078e00ff */
[----:B------:R0:W5:Y:S01]  /*29e90*/  @!P0 LDG.E R4, desc[UR60][R2.64] ;  /* 0x0000003c02048981 */ /* 0x000162000c1e1900 */
[----:B------:R-:W-:Y:S02]  /*29ea0*/  ISETP.GT.U32.AND P0, PT, R18, 0x5f, PT ;  /* 0x0000005f1200780c */ /* 0x000fe40003f04070 */
[----:B------:R-:W-:Y:S02]  /*29eb0*/  ISETP.NE.AND P2, PT, R5, 0x3, PT ;  /* 0x000000030500780c */ /* 0x000fe40003f45270 */
[----:B------:R-:W-:-:S09]  /*29ec0*/  ISETP.GE.AND P1, PT, R36, UR4, PT ;  /* 0x0000000424007c0c */ /* 0x000fd2000bf26270 */
[----:B------:R-:W-:Y:S02]  /*29ed0*/  @P0 LOP3.LUT R16, R16, 0x8, RZ, 0xfc, !PT ;  /* 0x0000000810100812 */ /* 0x000fe400078efcff */
[----:B------:R-:W-:Y:S02]  /*29ee0*/  ISETP.GE.AND P0, PT, R34, UR4, PT ;  /* 0x0000000422007c0c */ /* 0x000fe4000bf06270 */
[----:B------:R-:W-:-:S04]  /*29ef0*/  LOP3.LUT R16, R16, 0xffffffef, RZ, 0xc0, !PT ;  /* 0xffffffef10107812 */ /* 0x000fc800078ec0ff */
[----:B------:R-:W-:-:S04]  /*29f00*/  @P2 LOP3.LUT R16, R16, 0x10, RZ, 0xfc, !PT ;  /* 0x0000001010102812 */ /* 0x000fc800078efcff */
[----:B------:R-:W-:-:S04]  /*29f10*/  LOP3.LUT R16, R16, 0xfffffffb, RZ, 0xc0, !PT ;  /* 0xfffffffb10107812 */ /* 0x000fc800078ec0ff */
[----:B------:R-:W-:-:S04]  /*29f20*/  @P3 LOP3.LUT R16, R16, 0x4, RZ, 0xfc, !PT ;  /* 0x0000000410103812 */ /* 0x000fc800078efcff */
[----:B------:R-:W-:-:S04]  /*29f30*/  LOP3.LUT R16, R16, 0xfffffffe, RZ, 0xc0, !PT ;  /* 0xfffffffe10107812 */ /* 0x000fc800078ec0ff */
[----:B------:R-:W-:-:S04]  /*29f40*/  LOP3.LUT R16, R16, 0xfffffffd, RZ, 0xc0, !PT ;  /* 0xfffffffd10107812 */ /* 0x000fc800078ec0ff */
[----:B------:R-:W-:-:S04]  /*29f50*/  @P1 LOP3.LUT R16, R16, 0x2, RZ, 0xfc, !PT ;  /* 0x0000000210101812 */ /* 0x000fc800078efcff */
[----:B------:R-:W-:Y:S01]  /*29f60*/  @P0 LOP3.LUT R16, R16, 0x1, RZ, 0xfc, !PT ;  /* 0x0000000110100812 */ /* 0x000fe200078efcff */
[----:B0-----:R-:W-:Y:S06]  /*29f70*/  BRA.DIV UR5, `(.L_x_1938) ;  /* 0x0000005605d47947 */ /* 0x001fec000b800000 */
.L_x_2067:
[----:B------:R-:W-:Y:S05]  /*29f80*/  @!P2 BRA `(.L_x_1939) ;  /* 0x000000000004a947 */ /* 0x000fea0003800000 */
[----:B------:R-:W-:Y:S01]  /*29f90*/  BPT.TRAP 0x1 ;  /* 0x000000040000795c */ /* 0x000fe20000300000 */
.L_x_1939:
        /* <DEDUP_REMOVED lines=8> */
[----:B------:R-:W-:-:S04]  /*2a020*/  ULDC.64 UR4, c[0x0][0x338] ;  /* 0x0000ce0000047ab9 */ /* 0x000fc80000000a00 */
[----:B------:R-:W-:Y:S01]  /*2a030*/  IADD3 R3, R3, R7, RZ ;  /* 0x0000000703037210 */ /* 0x000fe20007ffe0ff */
[----:B------:R-:W-:-:S04]  /*2a040*/  IMAD R7, R6, UR4, RZ ;  /* 0x0000000406077c24 */ /* 0x000fc8000f8e02ff */
[C---:B------:R-:W-:Y:S02]  /*2a050*/  IMAD R7, R4.reuse, UR5, R7 ;  /* 0x0000000504077c24 */ /* 0x040fe4000f8e0207 */
[----:B------:R-:W-:Y:S01]  /*2a060*/  IMAD.WIDE.U32 R2, R4, UR4, R2 ;  /* 0x0000000404027c25 */ /* 0x000fe2000f8e0002 */
        /* <DEDUP_REMOVED lines=10> */
.L_x_2068:
[----:B------:R-:W-:Y:S05]  /*2a110*/  BSYNC B0 ;  /* 0x0000000000007941 */ /* 0x000fea0003800000 */
.L_x_1940:
[----:B------:R-:W2:Y:S01]  /*2a120*/  LDL R9, [R1+0x4] ;  /* 0x0000040001097983 */ /* 0x000ea20000100800 */
[----:B------:R-:W-:Y:S01]  /*2a130*/  ULDC.64 UR4, c[0x0][0x300] ;  /* 0x0000c00000047ab9 */ /* 0x000fe20000000a00 */
[----:B------:R-:W-:Y:S01]  /*2a140*/  ULDC.64 UR6, c[0x0][0x2e8] ;  /* 0x0000ba0000067ab9 */ /* 0x000fe20000000a00 */
[----:B------:R-:W-:Y:S01]  /*2a150*/  IMAD R5, R5, UR4, RZ ;  /* 0x0000000405057c24 */ /* 0x000fe2000f8e02ff */
[----:B------:R-:W1:Y:S01]  /*2a160*/  S2R R8, SR_TID.X ;  /* 0x0000000000087919 */ /* 0x000e620000002100 */
[----:B0-----:R-:W-:Y:S01]  /*2a170*/  IMAD.WIDE.U32 R2, R0, UR4, RZ ;  /* 0x0000000400027c25 */ /* 0x001fe2000f8e00ff */
[C---:B------:R-:W-:Y:S02]  /*2a180*/  LOP3.LUT P4, RZ, R16.reuse, 0x4, RZ, 0xc0, !PT ;  /* 0x0000000410ff7812 */ /* 0x040fe4000788c0ff */
[----:B------:R-:W-:Y:S01]  /*2a190*/  LOP3.LUT P3, RZ, R16, 0x2, RZ, 0xc0, !PT ;  /* 0x0000000210ff7812 */ /* 0x000fe2000786c0ff */
[----:B------:R-:W-:Y:S01]  /*2a1a0*/  IMAD R5, R0, UR5, R5 ;  /* 0x0000000500057c24 */ /* 0x000fe2000f8e0205 */
[----:B------:R-:W-:Y:S01]  /*2a1b0*/  ULDC.64 UR4, c[0x0][0x310] ;  /* 0x0000c40000047ab9 */ /* 0x000fe20000000a00 */
[----:B------:R-:W-:Y:S01]  /*2a1c0*/  LOP3.LUT P2, RZ, R16, 0x1, RZ, 0xc0, !PT ;  /* 0x0000000110ff7812 */ /* 0x000fe2000784c0ff */
[----:B------:R-:W-:-:S02]  /*2a1d0*/  IMAD R6, R6, UR4, RZ ;  /* 0x0000000406067c24 */ /* 0x000fc4000f8e02ff */
[----:B------:R-:W-:Y:S02]  /*2a1e0*/  IMAD.IADD R3, R3, 0x1, R5 ;  /* 0x0000000103037824 */ /* 0x000fe400078e0205 */
[C---:B------:R-:W-:Y:S02]  /*2a1f0*/  IMAD R5, R4.reuse, UR5, R6 ;  /* 0x0000000504057c24 */ /* 0x040fe4000f8e0206 */
[----:B------:R-:W-:Y:S01]  /*2a200*/  IMAD.WIDE.U32 R2, R4, UR4, R2 ;  /* 0x0000000404027c25 */ /* 0x000fe2000f8e0002 */
[----:B------:R-:W-:-:S03]  /*2a210*/  ULDC.64 UR4, c[0x0][0x308] ;  /* 0x0000c20000047ab9 */ /* 0x000fc60000000a00 */
[----:B------:R-:W-:Y:S02]  /*2a220*/  IMAD.IADD R3, R3, 0x1, R5 ;  /* 0x0000000103037824 */ /* 0x000fe400078e0205 */
[----:B------:R-:W-:Y:S02]  /*2a230*/  IMAD R5, R23, 0x4800, R37 ;  /* 0x0000480017057824 */ /* 0x000fe400078e0225 */
[----:B------:R-:W-:Y:S01]  /*2a240*/  IMAD.WIDE.U32 R2, R26, UR4, R2 ;  /* 0x000000041a027c25 */ /* 0x000fe2000f8e0002 */
[----:B------:R-:W-:-:S03]  /*2a250*/  UMOV UR4, 0xffffffff ;  /* 0xffffffff00047882 */ /* 0x000fc60000000000 */
[----:B------:R-:W-:Y:S01]  /*2a260*/  IMAD R0, R26, UR5, R3 ;  /* 0x000000051a007c24 */ /* 0x000fe2000f8e0203 */
[----:B------:R-:W-:-:S04]  /*2a270*/  LEA R4, P0, R2, UR6, 0x1 ;  /* 0x0000000602047c11 */ /* 0x000fc8000f8008ff */
[----:B------:R-:W-:Y:S02]  /*2a280*/  LEA.HI.X R0, R2, UR7, R0, 0x1, P0 ;  /* 0x0000000702007c11 */ /* 0x000fe400080f0c00 */
[----:B-1----:R-:W-:-:S04]  /*2a290*/  LOP3.LUT R8, R8, 0x7f, RZ, 0xc0, !PT ;  /* 0x0000007f08087812 */ /* 0x002fc800078ec0ff */
[----:B------:R-:W-:Y:S01]  /*2a2a0*/  SHF.R.U32.HI R8, RZ, 0x3, R8 ;  /* 0x00000003ff087819 */ /* 0x000fe20000011608 */
[----:B--2---:R-:W-:-:S04]  /*2a2b0*/  IMAD R6, R22, -0x60, R9 ;  /* 0xffffffa016067824 */ /* 0x004fc800078e0209 */
        /* <DEDUP_REMOVED lines=65> */
.L_x_2082:
        /* <DEDUP_REMOVED lines=12> */
.L_x_1943:
        /* <DEDUP_REMOVED lines=10> */
.L_x_1944:
[----:B------:R2:W-:Y:S02]  /*2a830*/  SYNCS.ARRIVE.TRANS64.A1T0 RZ, [R7+URZ+0x30830], RZ ;  /* 0x030830ff07ff79a7 */ /* 0x0005e4000810003f */
[----:B------:R-:W-:Y:S05]  /*2a840*/  WARPSYNC.ALL ;  /* 0x0000000000007948 */ /* 0x000fea0003800000 */
[----:B------:R-:W-:Y:S01]  /*2a850*/  ULDC.64 UR4, c[0x0][0xa00] ;  /* 0x0002800000047ab9 */ /* 0x000fe20000000a00 */
[----:B------:R-:W-:Y:S01]  /*2a860*/  SHF.R.S32.HI R0, RZ, 0x1f, R27 ;  /* 0x0000001fff007819 */ /* 0x000fe2000001141b */
[----:B------:R-:W-:Y:S01]  /*2a870*/  BSSY B6, `(.L_x_1945) ;  /* 0x0000022000067945 */ /* 0x000fe20003800000 */
[----:B------:R-:W-:Y:S01]  /*2a880*/  BAR.SYNC.DEFER_BLOCKING 0x8, 0x180 ;  /* 0x0206000000007b1d */ /* 0x000fe20000010000 */
[----:B------:R-:W-:Y:S02]  /*2a890*/  ISETP.NE.U32.AND P0, PT, RZ, UR4, PT ;  /* 0x00000004ff007c0c */ /* 0x000fe4000bf05070 */
[----:B-1----:R-:W-:-:S02]  /*2a8a0*/  IADD3 R2, R17, 0x12400, RZ ;  /* 0x0001240011027810 */ /* 0x002fc40007ffe0ff */
[----:B------:R-:W-:Y:S01]  /*2a8b0*/  ISETP.NE.AND.EX P0, PT, RZ, UR5, PT, P0 ;  /* 0x00000005ff007c0c */ /* 0x000fe2000bf05300 */
[----:B------:R-:W-:Y:S02]  /*2a8c0*/  ULDC.64 UR4, c[0x0][0x298] ;  /* 0x0000a60000047ab9 */ /* 0x000fe40000000a00 */
[----:B0-----:R-:W-:Y:S01]  /*2a8d0*/  IMAD.WIDE.U32 R4, R35, UR4, RZ ;  /* 0x0000000423047c25 */ /* 0x001fe2000f8e00ff */
[----:B------:R-:W-:Y:S02]  /*2a8e0*/  SEL R3, R0, RZ, !P0 ;  /* 0x000000ff00037207 */ /* 0x000fe40004000000 */
[----:B------:R-:W-:Y:S02]  /*2a8f0*/  SEL R0, R27, RZ, !P0 ;  /* 0x000000ff1b007207 */ /* 0x000fe40004000000 */
[----:B------:R-:W-:Y:S01]  /*2a900*/  LOP3.LUT P0, RZ, R2, 0x3ff, RZ, 0xc0, !PT ;  /* 0x000003ff02ff7812 */ /* 0x000fe2000780c0ff */
[----:B------:R-:W-:Y:S04]  /*2a910*/  STL [R1+0x2c], R3 ;  /* 0x00002c0301007387 */ /* 0x000fe80000100800 */
[----:B------:R0:W-:Y:S04]  /*2a920*/  STL [R1+0x20], R0 ;  /* 0x0000200001007387 */ /* 0x0001e80000100800 */
[----:B------:R1:W-:Y:S01]  /*2a930*/  STL.64 [R1+0x18], R4 ;  /* 0x0000180401007387 */ /* 0x0003e20000100a00 */
[----:B0-----:R-:W-:-:S05]  /*2a940*/  SHF.R.S32.HI R0, RZ, 0x1f, R35 ;  /* 0x0000001fff007819 */ /* 0x001fca0000011423 */
[----:B------:R-:W-:-:S04]  /*2a950*/  IMAD R0, R0, UR4, RZ ;  /* 0x0000000400007c24 */ /* 0x000fc8000f8e02ff */
[----:B------:R-:W-:-:S04]  /*2a960*/  IMAD R0, R35, UR5, R0 ;  /* 0x0000000523007c24 */ /* 0x000fc8000f8e0200 */
[----:B------:R-:W-:Y:S01]  /*2a970*/  IMAD.IADD R35, R5, 0x1, R0 ;  /* 0x0000000105237824 */ /* 0x000fe200078e0200 */
[----:B-1----:R-:W-:Y:S06]  /*2a980*/  @!P0 BRA `(.L_x_1946) ;  /* 0x0000000000408947 */ /* 0x002fec0003800000 */
        /* <DEDUP_REMOVED lines=16> */
.L_x_1946:
[----:B------:R-:W-:Y:S05]  /*2aa90*/  BSYNC B6 ;  /* 0x0000000000067941 */ /* 0x000fea0003800000 */
.L_x_1945:
[----:B------:R-:W3:Y:S01]  /*2aaa0*/  LDL.LU R20, [R1+0x2c] ;  /* 0x00002c0001147983 */ /* 0x000ee20000300800 */
[----:B------:R-:W-:Y:S01]  /*2aab0*/  ULDC.64 UR4, c[0x0][0x2d8] ;  /* 0x0000b60000047ab9 */ /* 0x000fe20000000a00 */
[----:B------:R-:W0:Y:S02]  /*2aac0*/  LDC R6, c[0x0][0x448] ;  /* 0x00011200ff067b82 */ /* 0x000e240000000800 */
[----:B------:R-:W4:Y:S04]  /*2aad0*/  LDL.LU R21, [R1+0x20] ;  /* 0x0000200001157983 */ /* 0x000f280000300800 */
[----:B------:R-:W3:Y:S04]  /*2aae0*/  LDL.LU.64 R2, [R1+0x18] ;  /* 0x0000180001027983 */ /* 0x000ee80000300a00 */
[----:B------:R1:W5:Y:S01]  /*2aaf0*/  LDL R8, [R1] ;  /* 0x0000000001087983 */ /* 0x0003620000100800 */
[----:B0-----:R-:W-:-:S13]  /*2ab00*/  ISETP.NE.AND P0, PT, R6, 0x1, PT ;  /* 0x000000010600780c */ /* 0x001fda0003f05270 */
[----:B--2---:R-:W0:Y:S01]  /*2ab10*/  @P0 LDC R7, c[0x0][0x44c] ;  /* 0x00011300ff070b82 */ /* 0x004e220000000800 */
[----:B---3--:R-:W-:Y:S02]  /*2ab20*/  IMAD.MOV.U32 R3, RZ, RZ, R35 ;  /* 0x000000ffff037224 */ /* 0x008fe400078e0023 */
[----:B------:R-:W-:-:S04]  /*2ab30*/  IMAD.WIDE.U32 R2, R26, UR4, R2 ;  /* 0x000000041a027c25 */ /* 0x000fc8000f8e0002 */
[----:B------:R-:W-:Y:S01]  /*2ab40*/  IMAD R3, R26, UR5, R3 ;  /* 0x000000051a037c24 */ /* 0x000fe2000f8e0203 */
[----:B------:R-:W-:Y:S02]  /*2ab50*/  ULDC.64 UR4, c[0x0][0x2e0] ;  /* 0x0000b80000047ab9 */ /* 0x000fe40000000a00 */
[----:B------:R-:W-:Y:S02]  /*2ab60*/  IMAD R0, R20, UR4, RZ ;  /* 0x0000000414007c24 */ /* 0x000fe4000f8e02ff */
[----:B------:R-:W2:Y:S01]  /*2ab70*/  S2R R20, SR_TID.X ;  /* 0x0000000000147919 */ /* 0x000ea20000002100 */
[----:B----4-:R-:W-:-:S04]  /*2ab80*/  IMAD.WIDE.U32 R2, R21, UR4, R2 ;  /* 0x0000000415027c25 */ /* 0x010fc8000f8e0002 */
[----:B------:R-:W-:Y:S01]  /*2ab90*/  IMAD R0, R21, UR5, R0 ;  /* 0x0000000515007c24 */ /* 0x000fe2000f8e0200 */
[----:B------:R-:W-:-:S04]  /*2aba0*/  ULDC.64 UR4, c[0x0][0x2d0] ;  /* 0x0000b40000047ab9 */ /* 0x000fc80000000a00 */
[----:B------:R-:W-:Y:S02]  /*2abb0*/  IADD3 R3, R3, R0, RZ ;  /* 0x0000000003037210 */ /* 0x000fe40007ffe0ff */
[----:B------:R-:W3:Y:S01]  /*2abc0*/  @P0 LDC R0, c[0x0][0x450] ;  /* 0x00011400ff000b82 */ /* 0x000ee20000000800 */
[----:B--2---:R-:W-:-:S04]  /*2abd0*/  LOP3.LUT R20, R20, 0x7f, RZ, 0xc0, !PT ;  /* 0x0000007f14147812 */ /* 0x004fc800078ec0ff */
[----:B------:R-:W-:Y:S02]  /*2abe0*/  SHF.R.U32.HI R21, RZ, 0x3, R20 ;  /* 0x00000003ff157819 */ /* 0x000fe40000011614 */
[----:B------:R-:W2:Y:S02]  /*2abf0*/  S2R R20, SR_TID.X ;  /* 0x0000000000147919 */ /* 0x000ea40000002100 */
[----:B--2---:R-:W-:-:S05]  /*2ac00*/  IMAD.SHL.U32 R20, R20, 0x10, RZ ;  /* 0x0000001014147824 */ /* 0x004fca00078e00ff */
[----:B------:R-:W-:-:S05]  /*2ac10*/  LOP3.LUT R20, R21, 0x70, R20, 0xf8, !PT ;  /* 0x0000007015147812 */ /* 0x000fca00078ef814 */
[----:B------:R-:W-:-:S04]  /*2ac20*/  IMAD.IADD R5, R20, 0x1, R25 ;  /* 0x0000000114057824 */ /* 0x000fc800078e0219 */
[----:B0-----:R-:W-:-:S04]  /*2ac30*/  @P0 IMAD.HI.U32 R7, R5, R7, RZ ;  /* 0x0000000705070227 */ /* 0x001fc800078e00ff */
[----:B------:R-:W-:Y:S01]  /*2ac40*/  IMAD.MOV.U32 R4, RZ, RZ, R5 ;  /* 0x000000ffff047224 */ /* 0x000fe200078e0005 */
[----:B---3--:R-:W-:Y:S01]  /*2ac50*/  @P0 SHF.R.U32.HI R4, RZ, R0, R7 ;  /* 0x00000000ff040219 */ /* 0x008fe20000011607 */
        /* <DEDUP_REMOVED lines=14> */
[----:B------:R-:W-:Y:S01]  /*2ad40*/  LEA R0, P0, R2, UR4, 0x1 ;  /* 0x0000000402007c11 */ /* 0x000fe2000f8008ff */
[----:B------:R-:W-:Y:S01]  /*2ad50*/  ULDC UR4, c[0x0][0x2b8] ;  /* 0x0000ae0000047ab9 */ /* 0x000fe20000000800 */
[----:B------:R-:W-:Y:S02]  /*2ad60*/  IADD3 R3, R3, R5, RZ ;  /* 0x0000000503037210 */ /* 0x000fe40007ffe0ff */
[----:B0-----:R-:W-:Y:S02]  /*2ad70*/  LOP3.LUT R20, R20, 0x7f, RZ, 0xc0, !PT ;  /* 0x0000007f14147812 */ /* 0x001fe400078ec0ff */
[----:B------:R-:W-:Y:S01]  /*2ad80*/  LEA.HI.X R4, R2, UR5, R3, 0x1, P0 ;  /* 0x0000000502047c11 */ /* 0x000fe200080f0c03 */
[----:B------:R-:W-:Y:S01]  /*2ad90*/  UMOV UR5, 0xffffffff ;  /* 0xffffffff00057882 */ /* 0x000fe20000000000 */
[----:B------:R-:W-:-:S02]  /*2ada0*/  ISETP.GE.AND P3, PT, R33, UR4, PT ;  /* 0x0000000421007c0c */ /* 0x000fc4000bf66270 */
[----:B------:R-:W-:Y:S02]  /*2adb0*/  ISETP.GE.AND P2, PT, R36, UR4, PT ;  /* 0x0000000424007c0c */ /* 0x000fe4000bf46270 */
[----:B------:R-:W-:Y:S02]  /*2adc0*/  ISETP.GE.AND P0, PT, R34, UR4, PT ;  /* 0x0000000422007c0c */ /* 0x000fe4000bf06270 */
[----:B------:R-:W-:Y:S01]  /*2add0*/  SHF.R.U32.HI R9, RZ, 0x3, R20 ;  /* 0x00000003ff097819 */ /* 0x000fe20000011614 */
[----:B-1----:R-:W-:Y:S10]  /*2ade0*/  BRA.DIV UR5, `(.L_x_1947) ;  /* 0x0000005205b47947 */ /* 0x002ff4000b800000 */
        /* <DEDUP_REMOVED lines=10> */
[----:B-----5:R-:W-:Y:S04]  /*2ae90*/  @!P1 LDGSTS.E.BYPASS.LTC128B.128 [R8+0x12400], desc[UR60][R2.64], !P3 ;  /* 0x1240000002089fae */ /* 0x020fe8000d901d7c */
[----:B------:R-:W-:Y:S04]  /*2aea0*/  @!P1 LDGSTS.E.BYPASS.LTC128B.128 [R8+0x16400], desc[UR60][R2.64+0x80], !P2 ;  /* 0x1640008002089fae */ /* 0x000fe8000d101d7c */
[----:B------:R1:W-:Y:S01]  /*2aeb0*/  @!P1 LDGSTS.E.BYPASS.LTC128B.128 [R8+0x1a400], desc[UR60][R2.64+0x100], !P0 ;  /* 0x1a40010002089fae */ /* 0x0003e2000c101d7c */
[----:B------:R-:W-:Y:S01]  /*2aec0*/  ISETP.GE.AND P1, PT, R6, R31, PT ;  /* 0x0000001f0600720c */ /* 0x000fe20003f26270 */
[----:B------:R-:W-:-:S02]  /*2aed0*/  VIADD R6, R25, 0x20 ;  /* 0x0000002019067836 */ /* 0x000fc40000000000 */
[----:B-1----:R-:W1:Y:S10]  /*2aee0*/  SHFL.IDX PT, R2, R4, 0x1, 0x181f ;  /* 0x00381f0004027f89 */ /* 0x002e7400000e0000 */
[----:B0-----:R-:W-:-:S05]  /*2aef0*/  @!P1 LEA R14, P4, R33, R14, 0x1 ;  /* 0x0000000e210e9211 */ /* 0x001fca00078808ff */
[----:B-1----:R-:W-:Y:S01]  /*2af00*/  @!P1 IMAD.X R5, RZ, RZ, R2, P4 ;  /* 0x000000ffff059224 */ /* 0x002fe200020e0602 */
[----:B------:R-:W-:Y:S02]  /*2af10*/  @!P1 MOV R2, R14 ;  /* 0x0000000e00029202 */ /* 0x000fe40000000f00 */
[----:B------:R-:W0:Y:S01]  /*2af20*/  SHFL.IDX PT, R14, R0, 0x2, 0x181f ;  /* 0x00581f00000e7f89 */ /* 0x000e2200000e0000 */
[----:B------:R-:W-:-:S05]  /*2af30*/  @!P1 IMAD.MOV.U32 R3, RZ, RZ, R5 ;  /* 0x000000ffff039224 */ /* 0x000fca00078e0005 */
[----:B------:R-:W-:Y:S04]  /*2af40*/  @!P1 LDGSTS.E.BYPASS.LTC128B.128 [R8+0x12c00], desc[UR60][R2.64], !P3 ;  /* 0x12c0000002089fae */ /* 0x000fe8000d901d7c */
[----:B------:R-:W-:Y:S04]  /*2af50*/  @!P1 LDGSTS.E.BYPASS.LTC128B.128 [R8+0x16c00], desc[UR60][R2.64+0x80], !P2 ;  /* 0x16c0008002089fae */ /* 0x000fe8000d101d7c */
[----:B------:R1:W-:Y:S01]  /*2af60*/  @!P1 LDGSTS.E.BYPASS.LTC128B.128 [R8+0x1ac00], desc[UR60][R2.64+0x100], !P0 ;  /* 0x1ac0010002089fae */ /* 0x0003e2000c101d7c */
[----:B------:R-:W-:Y:S02]  /*2af70*/  ISETP.GE.AND P1, PT, R6, R31, PT ;  /* 0x0000001f0600720c */ /* 0x000fe40003f26270 */
[----:B------:R-:W-:Y:S01]  /*2af80*/  IADD3 R6, R25, 0x30, RZ ;  /* 0x0000003019067810 */ /* 0x000fe20007ffe0ff */
        /* <DEDUP_REMOVED lines=53> */
.L_x_2099:
        /* <DEDUP_REMOVED lines=12> */
.L_x_1949:
[----:B------:R-:W-:Y:S05]  /*2b3a0*/  BSYNC B0 ;  /* 0x0000000000007941 */ /* 0x000fea0003800000 */
.L_x_1948:
[----:B------:R-:W-:Y:S01]  /*2b3b0*/  NOP ;  /* 0x0000000000007918 */ /* 0x000fe20000000000 */
[----:B------:R-:W-:-:S13]  /*2b3c0*/  PLOP3.LUT P0, PT, PT, PT, PT, 0x80, 0x0 ;  /* 0x000000000000781c */ /* 0x000fda0003f0f070 */
.L_x_1950:
[----:B------:R-:W-:Y:S02]  /*2b3d0*/  PLOP3.LUT P1, PT, P1, P0, PT, 0xa2, 0x0 ;  /* 0x000000000000781c */ /* 0x000fe40000f21472 */
[----:B------:R-:W-:-:S08]  /*2b3e0*/  @P0 R2UR P1, UR4, R17 ;  /* 0x00000000110402ca */ /* 0x000fd00000020000 */
[----:B------:R-:W-:-:S05]  /*2b3f0*/  @P0 PLOP3.LUT P0, PT, P1, PT, PT, 0x80, 0x0 ;  /* 0x000000000000081c */ /* 0x000fca0000f0f070 */
[----:B------:R-:W-:Y:S01]  /*2b400*/  @!P1 SYNCS.ARRIVE.TRANS64.RED.A0T1 RZ, [UR4+0x30800], RZ ;  /* 0x030800ffffff99a7 */ /* 0x000fe20008200404 */
[----:B------:R-:W-:Y:S07]  /*2b410*/  @!P1 ARRIVES.LDGSTSBAR.64.TRANSCNT [UR4+0x30800] ;  /* 0x03080000ff0099b0 */ /* 0x000fee0008000a84 */
[----:B------:R-:W-:Y:S05]  /*2b420*/  @P0 BRA.U.ANY `(.L_x_1950) ;  /* 0xfffffffd00e80947 */ /* 0x000fea000393ffff */
[----:B0-----:R-:W3:Y:S02]  /*2b430*/  LDL.LU R2, [R1+0x28] ;  /* 0x0000280001027983 */ /* 0x001ee40000300800 */
[----:B---3--:R-:W-:-:S04]  /*2b440*/  IADD3 R2, R2, 0x1, RZ ;  /* 0x0000000102027810 */ /* 0x008fc80007ffe0ff */
[----:B------:R-:W-:Y:S01]  /*2b450*/  LEA.HI R0, R2, R2, RZ, 0x1 ;  /* 0x0000000202007211 */ /* 0x000fe200078f08ff */
[----:B------:R0:W-:Y:S03]  /*2b460*/  STL [R1+0x28], R2 ;  /* 0x0000280201007387 */ /* 0x0001e60000100800 */
        /* <DEDUP_REMOVED lines=8> */
[----:B---3--:R-:W-:Y:S02]  /*2b4f0*/  VIADD R6, R2, 0xfffffffe ;  /* 0xfffffffe02067836 */ /* 0x008fe40000000000 */
[----:B01----:R-:W-:Y:S05]  /*2b500*/  @!P0 BRA `(.L_x_1952) ;  /* 0x0000005400888947 */ /* 0x003fea0003800000 */
.L_x_2100:
[----:B------:R-:W-:Y:S05]  /*2b510*/  BSYNC B0 ;  /* 0x0000000000007941 */ /* 0x000fea0003800000 */
.L_x_1951:
[----:B------:R-:W3:Y:S01]  /*2b520*/  LDL R2, [R1+0x8] ;  /* 0x0000080001027983 */ /* 0x000ee20000100800 */
        /* <DEDUP_REMOVED lines=10> */
.L_x_1967:
[----:B------:R-:W3:Y:S01]  /*2b5d0*/  LDL R4, [R1+0xc] ;  /* 0x00000c0001047983 */ /* 0x000ee20000100800 */
[----:B------:R-:W1:Y:S03]  /*2b5e0*/  LDC R7, c[0x0][0x430] ;  /* 0x00010c00ff077b82 */ /* 0x000e660000000800 */
[----:B------:R-:W4:Y:S01]  /*2b5f0*/  LDL R8, [R1+0x10] ;  /* 0x0000100001087983 */ /* 0x000f220000100800 */
[----:B0-----:R-:W0:Y:S02]  /*2b600*/  S2R R0, SR_TID.X ;  /* 0x0000000000007919 */ /* 0x001e240000002100 */
[----:B0-----:R-:W-:-:S04]  /*2b610*/  LOP3.LUT R0, R0, 0x7f, RZ, 0xc0, !PT ;  /* 0x0000007f00007812 */ /* 0x001fc800078ec0ff */
[----:B------:R-:W-:Y:S02]  /*2b620*/  SHF.R.U32.HI R2, RZ, 0x3, R0 ;  /* 0x00000003ff027819 */ /* 0x000fe40000011600 */
[----:B------:R-:W0:Y:S01]  /*2b630*/  S2R R0, SR_TID.X ;  /* 0x0000000000007919 */ /* 0x000e220000002100 */
[----:B-1----:R-:W-:-:S13]  /*2b640*/  ISETP.NE.AND P0, PT, R7, 0x1, PT ;  /* 0x000000010700780c */ /* 0x002fda0003f05270 */
[----:B------:R-:W1:Y:S01]  /*2b650*/  @P0 LDC R3, c[0x0][0x438] ;  /* 0x00010e00ff030b82 */ /* 0x000e620000000800 */
[----:B0-----:R-:W-:-:S04]  /*2b660*/  SHF.L.U32 R0, R0, 0x4, RZ ;  /* 0x0000000400007819 */ /* 0x001fc800000006ff */
[----:B------:R-:W-:-:S03]  /*2b670*/  LOP3.LUT R0, R2, 0x70, R0, 0xf8, !PT ;  /* 0x0000007002007812 */ /* 0x000fc600078ef800 */
[----:B------:R-:W0:Y:S01]  /*2b680*/  @P0 LDC R2, c[0x0][0x434] ;  /* 0x00010d00ff020b82 */ /* 0x000e220000000800 */
[----:B------:R-:W-:Y:S01]  /*2b690*/  ISETP.GT.U32.AND P5, PT, R0, 0x5f, PT ;  /* 0x0000005f0000780c */ /* 0x000fe20003fa4070 */
[----:B---3--:R-:W-:-:S12]  /*2b6a0*/  IMAD R9, R6, 0x60, R4 ;  /* 0x0000006006097824 */ /* 0x008fd800078e0204 */
[----:B------:R-:W4:Y:S01]  /*2b6b0*/  @!P5 LDC.64 R4, c[0x0][0x428] ;  /* 0x00010a00ff04db82 */ /* 0x000f220000000a00 */
[----:B------:R-:W-:-:S04]  /*2b6c0*/  IMAD.IADD R9, R0, 0x1, R9 ;  /* 0x0000000100097824 */ /* 0x000fc800078e0209 */
[----:B0-----:R-:W-:-:S04]  /*2b6d0*/  @P0 IMAD.HI.U32 R2, R9, R2, RZ ;  /* 0x0000000209020227 */ /* 0x001fc800078e00ff */
[----:B------:R-:W-:Y:S01]  /*2b6e0*/  IMAD.MOV.U32 R0, RZ, RZ, R9 ;  /* 0x000000ffff007224 */ /* 0x000fe200078e0009 */
[----:B-1----:R-:W-:-:S04]  /*2b6f0*/  @P0 SHF.R.U32.HI R0, RZ, R3, R2 ;  /* 0x00000003ff000219 */ /* 0x002fc80000011602 */
[--C-:B------:R-:W-:Y:S01]  /*2b700*/  @!P5 SHF.R.S32.HI R3, RZ, 0x1f, R0.reuse ;  /* 0x0000001fff03d819 */ /* 0x100fe20000011400 */
[----:B------:R-:W-:Y:S02]  /*2b710*/  @!P5 IMAD.MOV.U32 R2, RZ, RZ, R0 ;  /* 0x000000ffff02d224 */ /* 0x000fe400078e0000 */
[-C--:B----4-:R-:W-:Y:S02]  /*2b720*/  @!P5 IMAD R8, R8, R4.reuse, RZ ;  /* 0x000000040808d224 */ /* 0x090fe400078e02ff */
[----:B------:R-:W-:-:S04]  /*2b730*/  @!P5 IMAD.WIDE.U32 R2, R32, R4, R2 ;  /* 0x000000042002d225 */ /* 0x000fc800078e0002 */
[----:B------:R-:W-:Y:S02]  /*2b740*/  @!P5 IMAD R8, R32, R5, R8 ;  /* 0x000000052008d224 */ /* 0x000fe400078e0208 */
[----:B------:R-:W0:Y:S01]  /*2b750*/  @!P5 LDC.64 R4, c[0x0][0x418] ;  /* 0x00010600ff04db82 */ /* 0x000e220000000a00 */
[----:B------:R-:W-:Y:S02]  /*2b760*/  IMAD.MOV R0, RZ, RZ, -R0 ;  /* 0x000000ffff007224 */ /* 0x000fe400078e0a00 */
[----:B------:R-:W-:Y:S02]  /*2b770*/  @!P5 IMAD.IADD R3, R8, 0x1, R3 ;  /* 0x000000010803d824 */ /* 0x000fe400078e0203 */
[----:B------:R-:W-:Y:S02]  /*2b780*/  IMAD R9, R7, R0, R9 ;  /* 0x0000000007097224 */ /* 0x000fe400078e0209 */
[----:B------:R-:W-:Y:S01]  /*2b790*/  IMAD.MOV.U32 R0, RZ, RZ, RZ ;  /* 0x000000ffff007224 */ /* 0x000fe200078e00ff */
[----:B0-----:R-:W-:-:S04]  /*2b7a0*/  @!P5 LEA R4, P0, R2, R4, 0x2 ;  /* 0x000000040204d211 */ /* 0x001fc800078010ff */
[----:B------:R-:W-:-:S05]  /*2b7b0*/  @!P5 LEA.HI.X R5, R2, R5, R3, 0x2, P0 ;  /* 0x000000050205d211 */ /* 0x000fca00000f1403 */
[----:B------:R0:W5:Y:S01]  /*2b7c0*/  @!P5 LDG.E R0, desc[UR60][R4.64] ;  /* 0x0000003c0400d981 */ /* 0x000162000c1e1900 */
[----:B------:R-:W-:Y:S02]  /*2b7d0*/  LOP3.LUT P4, RZ, R16, 0x10, RZ, 0xc0, !PT ;  /* 0x0000001010ff7812 */ /* 0x000fe4000788c0ff */
[----:B------:R-:W-:-:S04]  /*2b7e0*/  IADD3 R23, R10, 0x1, RZ ;  /* 0x000000010a177810 */ /* 0x000fc80007ffe0ff */
[C---:B------:R-:W-:Y:S01]  /*2b7f0*/  ISETP.NE.AND P0, PT, R23.reuse, 0x2, PT ;  /* 0x000000021700780c */ /* 0x040fe20003f05270 */
[----:B------:R-:W-:Y:S05]  /*2b800*/  YIELD ;  /* 0x0000000000007946 */ /* 0x000fea0003800000 */
[----:B------:R-:W-:Y:S01]  /*2b810*/  SEL R29, RZ, 0x1, P0 ;  /* 0x00000001ff1d7807 */ /* 0x000fe20000000000 */
[----:B------:R-:W-:Y:S01]  /*2b820*/  IMAD.MOV.U32 R22, RZ, RZ, R6 ;  /* 0x000000ffff167224 */ /* 0x000fe200078e0006 */
[----:B------:R-:W-:Y:S02]  /*2b830*/  SEL R23, R23, RZ, P0 ;  /* 0x000000ff17177207 */ /* 0x000fe40000000000 */
[----:B------:R-:W-:Y:S01]  /*2b840*/  LOP3.LUT R29, R20, R29, RZ, 0x3c, !PT ;  /* 0x0000001d141d7212 */ /* 0x000fe200078e3cff */
[----:B0-----:R-:W-:Y:S06]  /*2b850*/  @!P4 BRA `(.L_x_1955) ;  /* 0x000000000004c947 */ /* 0x001fec0003800000 */
[----:B------:R-:W-:Y:S01]  /*2b860*/  BPT.TRAP 0x1 ;  /* 0x000000040000795c */ /* 0x000fe20000300000 */
.L_x_1955:
[----:B------:R-:W-:Y:S01]  /*2b870*/  IMAD R7, R23, 0x8, R17 ;  /* 0x0000000817077824 */ /* 0x000fe200078e0211 */
[----:B------:R-:W-:Y:S01]  /*2b880*/  SHF.L.U32 R2, R29, 0x1f, RZ ;  /* 0x0000001f1d027819 */ /* 0x000fe200000006ff */
[----:B------:R-:W-:Y:S03]  /*2b890*/  BSSY B1, `(.L_x_1956) ;  /* 0x0000003000017945 */ /* 0x000fe60003800000 */
[----:B------:R-:W0:Y:S02]  /*2b8a0*/  SYNCS.PHASECHK.TRANS64.TRYWAIT P0, [R7+URZ+0x30840], R2 ;  /* 0x03084002070075a7 */ /* 0x000e24000800017f */
[----:B0-----:R-:W-:Y:S05]  /*2b8b0*/  @!P0 BRA `(.L_x_1957) ;  /* 0x0000005000b08947 */ /* 0x001fea0003800000 */
.L_x_2101:
[----:B------:R-:W-:Y:S05]  /*2b8c0*/  BSYNC B1 ;  /* 0x0000000000017941 */ /* 0x000fea0003800000 */
.L_x_1956:
        /* <DEDUP_REMOVED lines=24> */
[----:B------:R-:W-:Y:S01]  /*2ba50*/  SHF.L.U32 R4, R33, 0x1, RZ ;  /* 0x0000000121047819 */ /* 0x000fe200000006ff */
[----:B------:R-:W-:Y:S01]  /*2ba60*/  IMAD R5, R5, 0x2, R17 ;  /* 0x0000000205057824 */ /* 0x000fe200078e0211 */
[----:B------:R-:W-:Y:S01]  /*2ba70*/  LOP3.LUT P6, RZ, R16, 0x4, RZ, 0xc0, !PT ;  /* 0x0000000410ff7812 */ /* 0x000fe200078cc0ff */
        /* <DEDUP_REMOVED lines=31> */
[----:B------:R0:W1:Y:S04]  /*2bc70*/  SHFL.IDX PT, R35, R6, 0x5, 0x181f ;  /* 0x00b81f0006237f89 */ /* 0x00006800000e0000 */
[----:B------:R-:W-:Y:S04]  /*2bc80*/  LDGSTS.E.BYPASS.LTC128B.128 [R5+0x20400], desc[UR60][R2.64], !P6 ;  /* 0x2040000002057fae */ /* 0x000fe8000f101d7c */
[----:B------:R-:W-:Y:S04]  /*2bc90*/  LDGSTS.E.BYPASS.LTC128B.128 [R5+0x23400], desc[UR60][R2.64+0x80], !P5 ;  /* 0x2340008002057fae */ /* 0x000fe8000e901d7c */
[----:B------:R3:W-:Y:S04]  /*2bca0*/  LDGSTS.E.BYPASS.LTC128B.128 [R5+0x26400], desc[UR60][R2.64+0x100], !P4 ;  /* 0x2640010002057fae */ /* 0x0007e8000e101d7c */
[----:B-1-3--:R0:W3:Y:S02]  /*2bcb0*/  SHFL.IDX PT, R2, R8, 0x5, 0x181f ;  /* 0x00b81f0008027f89 */ /* 0x00a0e400000e0000 */
.L_x_2115:
        /* <DEDUP_REMOVED lines=11> */
.L_x_1959:
        /* <DEDUP_REMOVED lines=10> */
.L_x_1960:
[----:B------:R3:W-:Y:S01]  /*2be10*/  SYNCS.ARRIVE.TRANS64.A1T0 RZ, [R7+URZ+0x30830], RZ ;  /* 0x030830ff07ff79a7 */ /* 0x0007e2000810003f */
[----:B------:R-:W-:Y:S05]  /*2be20*/  @!P5 BRA `(.L_x_1961) ;  /* 0x000000000004d947 */ /* 0x000fea0003800000 */
[----:B------:R-:W-:Y:S01]  /*2be30*/  BPT.TRAP 0x1 ;  /* 0x000000040000795c */ /* 0x000fe20000300000 */
.L_x_1961:
[----:B-1----:R-:W-:Y:S01]  /*2be40*/  SHF.L.U32 R2, R20, 0x1f, RZ ;  /* 0x0000001f14027819 */ /* 0x002fe200000006ff */
[----:B0-----:R-:W-:Y:S01]  /*2be50*/  IMAD R6, R10, 0x8, R17 ;  /* 0x000000080a067824 */ /* 0x001fe200078e0211 */
[----:B------:R-:W-:Y:S03]  /*2be60*/  BSSY B1, `(.L_x_1962) ;  /* 0x0000003000017945 */ /* 0x000fe60003800000 */
[----:B------:R-:W0:Y:S02]  /*2be70*/  SYNCS.PHASECHK.TRANS64.TRYWAIT P0, [R6+URZ+0x30860], R2 ;  /* 0x03086002060075a7 */ /* 0x000e24000800017f */
[----:B0-----:R-:W-:Y:S05]  /*2be80*/  @!P0 BRA `(.L_x_1963) ;  /* 0x0000005400308947 */ /* 0x001fea0003800000 */
.L_x_2116:
[----:B------:R-:W-:Y:S05]  /*2be90*/  BSYNC B1 ;  /* 0x0000000000017941 */ /* 0x000fea0003800000 */
.L_x_1962:
[----:B------:R-:W3:Y:S01]  /*2bea0*/  LDL R5, [R1+0x4] ;  /* 0x0000040001057983 */ /* 0x000ee20000100800 */
[----:B------:R-:W1:Y:S01]  /*2beb0*/  S2R R3, SR_TID.X ;  /* 0x0000000000037919 */ /* 0x000e620000002100 */
[----:B------:R-:W-:Y:S01]  /*2bec0*/  UMOV UR4, 0xffffffff ;  /* 0xffffffff00047882 */ /* 0x000fe20000000000 */
[----:B-1----:R-:W-:-:S04]  /*2bed0*/  LOP3.LUT R3, R3, 0x7f, RZ, 0xc0, !PT ;  /* 0x0000007f03037812 */ /* 0x002fc800078ec0ff */
[----:B------:R-:W-:Y:S01]  /*2bee0*/  SHF.R.U32.HI R3, RZ, 0x3, R3 ;  /* 0x00000003ff037819 */ /* 0x000fe20000011603 */
[----:B---3--:R-:W-:Y:S02]  /*2bef0*/  IMAD R7, R31, -0x60, R5 ;  /* 0xffffffa01f077824 */ /* 0x008fe400078e0205 */
[----:B------:R-:W-:Y:S02]  /*2bf00*/  IMAD R5, R10, 0x4800, R37 ;  /* 0x000048000a057824 */ /* 0x000fe400078e0225 */
        /* <DEDUP_REMOVED lines=55> */
.L_x_2130:
        /* <DEDUP_REMOVED lines=22> */
[----:B------:R-:W-:-:S03]  /*2c3e0*/  NOP ;  /* 0x0000000000007918 */ /* 0x000fc60000000000 */
[----:B------:R-:W-:-:S03]  /*2c3f0*/  IADD3 R3, R3, R25, RZ ;  /* 0x0000001903037210 */ /* 0x000fc60007ffe0ff */
[----:B------:R-:W-:-:S04]  /*2c400*/  IMAD.WIDE.U32 R2, R26, UR4, R2 ;  /* 0x000000041a027c25 */ /* 0x000fc8000f8e0002 */
[----:B------:R-:W-:Y:S01]  /*2c410*/  IMAD R3, R26, UR5, R3 ;  /* 0x000000051a037c24 */ /* 0x000fe2000f8e0203 */
[----:B------:R-:W-:-:S04]  /*2c420*/  LEA R18, P0, R2, UR6, 0x1 ;  /* 0x0000000602127c11 */ /* 0x000fc8000f8008ff */
[----:B------:R-:W-:Y:S02]  /*2c430*/  LEA.HI.X R19, R2, UR7, R3, 0x1, P0 ;  /* 0x0000000702137c11 */ /* 0x000fe400080f0c03 */
[----:B------:R-:W-:-:S13]  /*2c440*/  PLOP3.LUT P0, PT, PT, PT, PT, 0x80, 0x0 ;  /* 0x000000000000781c */ /* 0x000fda0003f0f070 */
.L_x_1965:
        /* <DEDUP_REMOVED lines=10> */
.L_x_1966:
[----:B------:R-:W2:Y:S01]  /*2c4f0*/  LDL R0, [R1+0x8] ;  /* 0x0000080001007983 */ /* 0x000ea20000100800 */
[----:B------:R0:W-:Y:S01]  /*2c500*/  SYNCS.ARRIVE.TRANS64.A1T0 RZ, [R6+URZ+0x30850], RZ ;  /* 0x030850ff06ff79a7 */ /* 0x0001e2000810003f */
[----:B------:R-:W-:Y:S02]  /*2c510*/  IMAD.MOV.U32 R10, RZ, RZ, R23 ;  /* 0x000000ffff0a7224 */ /* 0x000fe400078e0017 */
[----:B------:R-:W-:Y:S02]  /*2c520*/  IMAD.MOV.U32 R20, RZ, RZ, R29 ;  /* 0x000000ffff147224 */ /* 0x000fe400078e001d */
[----:B------:R-:W-:Y:S02]  /*2c530*/  IMAD.MOV.U32 R31, RZ, RZ, R22 ;  /* 0x000000ffff1f7224 */ /* 0x000fe400078e0016 */
[C---:B0-----:R-:W-:Y:S01]  /*2c540*/  VIADD R6, R22.reuse, 0xffffffff ;  /* 0xffffffff16067836 */ /* 0x041fe20000000000 */
[----:B--2---:R-:W-:-:S13]  /*2c550*/  ISETP.GT.AND P0, PT, R22, R0, PT ;  /* 0x000000001600720c */ /* 0x004fda0003f04270 */
[----:B------:R-:W-:Y:S05]  /*2c560*/  @P0 BRA `(.L_x_1967) ;  /* 0xfffffff000180947 */ /* 0x000fea000383ffff */
.L_x_1954:
[----:B------:R-:W-:Y:S05]  /*2c570*/  BSYNC B0 ;  /* 0x0000000000007941 */ /* 0x000fea0003800000 */
.L_x_1953:
        /* <DEDUP_REMOVED lines=17> */
.L_x_1969:
[----:B------:R-:W-:Y:S05]  /*2c690*/  BSYNC B0 ;  /* 0x0000000000007941 */ /* 0x000fea0003800000 */
.L_x_1968:
[----:B------:R-:W-:-:S13]  /*2c6a0*/  LOP3.LUT P0, RZ, R16, 0x10, RZ, 0xc0, !PT ;  /* 0x0000001010ff7812 */ /* 0x000fda000780c0ff */
[----:B------:R-:W-:Y:S05]  /*2c6b0*/  @!P0 BRA `(.L_x_1970) ;  /* 0x0000000000048947 */ /* 0x000fea0003800000 */
[----:B------:R-:W-:Y:S01]  /*2c6c0*/  BPT.TRAP 0x1 ;  /* 0x000000040000795c */ /* 0x000fe20000300000 */
.L_x_1970:
[----:B------:R-:W3:Y:S01]  /*2c6d0*/  LDL.LU R2, [R1+0x4] ;  /* 0x0000040001027983 */ /* 0x000ee20000300800 */
[----:B------:R-:W-:Y:S01]  /*2c6e0*/  IMAD R0, R23, 0x8, R17 ;  /* 0x0000000817007824 */ /* 0x000fe200078e0211 */
[----:B------:R-:W-:Y:S01]  /*2c6f0*/  SHF.L.U32 R3, R29, 0x1f, RZ ;  /* 0x0000001f1d037819 */ /* 0x000fe200000006ff */
[----:B------:R-:W-:Y:S03]  /*2c700*/  BSSY B0, `(.L_x_1971) ;  /* 0x0000004000007945 */ /* 0x000fe60003800000 */
[----:B------:R-:W0:Y:S01]  /*2c710*/  SYNCS.PHASECHK.TRANS64.TRYWAIT P0, [R0+URZ+0x30860], R3 ;  /* 0x03086003000075a7 */ /* 0x000e22000800017f */
[----:B---3--:R-:W-:Y:S01]  /*2c720*/  IMAD R6, R22, -0x60, R2 ;  /* 0xffffffa016067824 */ /* 0x008fe200078e0202 */
[----:B0-----:R-:W-:Y:S06]  /*2c730*/  @!P0 BRA `(.L_x_1972) ;  /* 0x0000005400288947 */ /* 0x001fec0003800000 */
.L_x_2131:
[----:B------:R-:W-:Y:S05]  /*2c740*/  BSYNC B0 ;  /* 0x0000000000007941 */ /* 0x000fea0003800000 */
.L_x_1971:
[----:B------:R-:W1:Y:S01]  /*2c750*/  S2R R2, SR_TID.X ;  /* 0x0000000000027919 */ /* 0x000e620000002100 */
[----:B------:R-:W-:Y:S01]  /*2c760*/  UMOV UR4, 0xffffffff ;  /* 0xffffffff00047882 */ /* 0x000fe20000000000 */
[----:B------:R-:W-:Y:S01]  /*2c770*/  IMAD R4, R23, 0x4800, R37 ;  /* 0x0000480017047824 */ /* 0x000fe200078e0225 */
[----:B-1----:R-:W-:-:S04]  /*2c780*/  LOP3.LUT R2, R2, 0x7f, RZ, 0xc0, !PT ;  /* 0x0000007f02027812 */ /* 0x002fc800078ec0ff */
[----:B------:R-:W-:-:S04]  /*2c790*/  SHF.R.U32.HI R2, RZ, 0x3, R2 ;  /* 0x00000003ff027819 */ /* 0x000fc80000011602 */
[----:B------:R-:W-:Y:S01]  /*2c7a0*/  IADD3 R6, -R2, R6, RZ ;  /* 0x0000000602067210 */ /* 0x000fe20007ffe1ff */
        /* <DEDUP_REMOVED lines=59> */
.L_x_2145:
        /* <DEDUP_REMOVED lines=13> */
.L_x_1974:
        /* <DEDUP_REMOVED lines=10> */
.L_x_1975:
[----:B------:R-:W-:Y:S01]  /*2ccd0*/  VIADD R23, R23, 0x1 ;  /* 0x0000000117177836 */ /* 0x000fe20000000000 */
[----:B------:R1:W-:Y:S04]  /*2cce0*/  SYNCS.ARRIVE.TRANS64.A1T0 RZ, [R0+URZ+0x30850], RZ ;  /* 0x030850ff00ff79a7 */ /* 0x0003e8000810003f */
[----:B------:R-:W-:-:S04]  /*2ccf0*/  ISETP.NE.AND P0, PT, R23, 0x2, PT ;  /* 0x000000021700780c */ /* 0x000fc80003f05270 */
[----:B-1----:R-:W-:Y:S02]  /*2cd00*/  SEL R0, RZ, 0x1, P0 ;  /* 0x00000001ff007807 */ /* 0x002fe40000000000 */
[----:B------:R-:W-:Y:S02]  /*2cd10*/  SEL R23, R23, RZ, P0 ;  /* 0x000000ff17177207 */ /* 0x000fe40000000000 */
[----:B------:R-:W-:-:S07]  /*2cd20*/  LOP3.LUT R29, R29, R0, RZ, 0x3c, !PT ;  /* 0x000000001d1d7212 */ /* 0x000fce00078e3cff */
.L_x_1932:
[----:B------:R-:W-:Y:S05]  /*2cd30*/  BSYNC B7 ;  /* 0x0000000000077941 */ /* 0x000fea0003800000 */
.L_x_1930:
[----:B------:R-:W-:-:S13]  /*2cd40*/  LOP3.LUT P0, RZ, R16, 0x20, RZ, 0xc0, !PT ;  /* 0x0000002010ff7812 */ /* 0x000fda000780c0ff */
[----:B------:R-:W-:Y:S05]  /*2cd50*/  @!P0 BRA `(.L_x_1976) ;  /* 0x0000000000248947 */ /* 0x000fea0003800000 */
[----:B------:R-:W-:Y:S05]  /*2cd60*/  WARPSYNC.ALL ;  /* 0x0000000000007948 */ /* 0x000fea0003800000 */
[----:B------:R-:W2:Y:S08]  /*2cd70*/  S2UR UR5, SR_CgaCtaId ;  /* 0x00000000000579c3 */ /* 0x000eb00000008800 */
[----:B------:R-:W-:Y:S06]  /*2cd80*/  BAR.SYNC.DEFER_BLOCKING 0x5, 0x180 ;  /* 0x0146000000007b1d */ /* 0x000fec0000010000 */
[----:B------:R-:W-:-:S02]  /*2cd90*/  UMOV UR4, 0x400 ;  /* 0x0000040000047882 */ /* 0x000fc40000000000 */
[----:B--2---:R-:W-:-:S06]  /*2cda0*/  ULEA UR4, UR5, UR4, 0x18 ;  /* 0x0000000405047291 */ /* 0x004fcc000f8ec03f */
[----:B------:R-:W-:-:S05]  /*2cdb0*/  IMAD.U32 R17, RZ, RZ, UR4 ;  /* 0x00000004ff117e24 */ /* 0x000fca000f8e00ff */
[----:B------:R2:W3:Y:S01]  /*2cdc0*/  LDS.128 R24, [R17+0x308d0] ;  /* 0x0308d00011187984 */ /* 0x0004e20000000c00 */
[----:B------:R-:W-:Y:S06]  /*2cdd0*/  BAR.ARV 0x4, 0x180 ;  /* 0x0106000000007b1d */ /* 0x000fec0000002000 */
[----:B------:R-:W-:Y:S05]  /*2cde0*/  BRA `(.L_x_1977) ;  /* 0x0000000c00d47947 */ /* 0x000fea0003800000 */
.L_x_1976:
[----:B------:R-:W2:Y:S01]  /*2cdf0*/  S2R R8, SR_TID.X ;  /* 0x0000000000087919 */ /* 0x000ea20000002100 */
[----:B------:R-:W-:Y:S01]  /*2ce00*/  UMOV UR4, 0xffffffff ;  /* 0xffffffff00047882 */ /* 0x000fe20000000000 */
[----:B--2---:R-:W-:-:S04]  /*2ce10*/  LOP3.LUT R8, R8, 0x1f, RZ, 0xc0, !PT ;  /* 0x0000001f08087812 */ /* 0x004fc800078ec0ff */
[----:B------:R-:W-:Y:S01]  /*2ce20*/  ISETP.NE.AND P0, PT, R8, 0x1f, PT ;  /* 0x0000001f0800780c */ /* 0x000fe20003f05270 */
[----:B------:R-:W-:-:S12]  /*2ce30*/  BRA.DIV UR4, `(.L_x_1978) ;  /* 0x0000005604807947 */ /* 0x000fd8000b800000 */
[----:B------:R-:W-:Y:S01]  /*2ce40*/  IMAD.IADD R7, R27, 0x1, R8 ;  /* 0x000000011b077824 */ /* 0x000fe200078e0208 */
[----:B------:R-:W-:-:S04]  /*2ce50*/  ULDC UR4, c[0x0][0xc3c] ;  /* 0x00030f0000047ab9 */ /* 0x000fc80000000800 */
[----:B------:R-:W-:-:S13]  /*2ce60*/  ISETP.GE.OR P1, PT, R7, UR4, !P0 ;  /* 0x0000000407007c0c */ /* 0x000fda000c726670 */
[----:B0-----:R-:W0:Y:S08]  /*2ce70*/  @!P1 LDC.64 R2, c[0x0][0xc80] ;  /* 0x00032000ff029b82 */ /* 0x001e300000000a00 */
[----:B------:R-:W2:Y:S01]  /*2ce80*/  @!P1 LDC.64 R4, c[0x0][0xc78] ;  /* 0x00031e00ff049b82 */ /* 0x000ea20000000a00 */
[----:B0-----:R-:W-:-:S05]  /*2ce90*/  @!P1 IMAD.WIDE R2, R7, 0x4, R2 ;  /* 0x0000000407029825 */ /* 0x001fca00078e0202 */
[----:B-1----:R2:W3:Y:S02]  /*2cea0*/  @!P1 LDG.E R6, desc[UR60][R2.64] ;  /* 0x0000003c02069981 */ /* 0x0024e4000c1e1900 */
[----:B--2---:R-:W-:-:S05]  /*2ceb0*/  @!P1 IMAD.WIDE R2, R7, 0x4, R4 ;  /* 0x0000000407029825 */ /* 0x004fca00078e0204 */
[----:B------:R-:W2:Y:S01]  /*2cec0*/  @!P1 LDG.E R5, desc[UR60][R2.64] ;  /* 0x0000003c02059981 */ /* 0x000ea2000c1e1900 */
[----:B------:R-:W-:Y:S01]  /*2ced0*/  MOV R25, RZ ;  /* 0x000000ff00197202 */ /* 0x000fe20000000f00 */
[----:B------:R-:W-:Y:S01]  /*2cee0*/  IMAD.MOV.U32 R4, RZ, RZ, RZ ;  /* 0x000000ffff047224 */ /* 0x000fe200078e00ff */
[C---:B------:R-:W-:Y:S01]  /*2cef0*/  ISETP.GE.U32.AND P2, PT, R8.reuse, 0x2, PT ;  /* 0x000000020800780c */ /* 0x040fe20003f46070 */
[----:B------:R-:W-:Y:S01]  /*2cf00*/  SHFL.IDX PT, R0, R24, RZ, 0x1f ;  /* 0x00001fff18007589 */ /* 0x000fe200000e0000 */
[C---:B------:R-:W-:Y:S02]  /*2cf10*/  ISETP.GE.U32.AND P3, PT, R8.reuse, 0x4, PT ;  /* 0x000000040800780c */ /* 0x040fe40003f66070 */
[C---:B------:R-:W-:Y:S01]  /*2cf20*/  ISETP.GE.U32.AND P4, PT, R8.reuse, 0x8, PT ;  /* 0x000000080800780c */ /* 0x040fe20003f86070 */
[----:B------:R-:W-:Y:S01]  /*2cf30*/  SHFL.IDX PT, R7, R24, 0x1, 0x1f ;  /* 0x00201f0018077f89 */ /* 0x000fe200000e0000 */
        /* <DEDUP_REMOVED lines=21> */
[----:B------:R0:W1:Y:S02]  /*2d090*/  SHFL.IDX PT, R14, R2, 0x1f, 0x1f ;  /* 0x03e01f00020e7f89 */ /* 0x00006400000e0000 */
.L_x_2155:
[----:B------:R-:W-:Y:S02]  /*2d0a0*/  ULDC UR4, c[0x0][0xc38] ;  /* 0x00030e0000047ab9 */ /* 0x000fe40000000800 */
[----:B------:R-:W-:-:S04]  /*2d0b0*/  IMAD.U32 R5, RZ, RZ, UR4 ;  /* 0x00000004ff057e24 */ /* 0x000fc8000f8e00ff */
[----:B-1----:R-:W-:-:S04]  /*2d0c0*/  IMAD R14, R14, R5, RZ ;  /* 0x000000050e0e7224 */ /* 0x002fc800078e02ff */
[----:B------:R-:W-:-:S05]  /*2d0d0*/  IMAD.IADD R7, R7, 0x1, R14 ;  /* 0x0000000107077824 */ /* 0x000fca00078e020e */
[----:B------:R-:W-:-:S13]  /*2d0e0*/  ISETP.GT.AND P6, PT, R7, R0, PT ;  /* 0x000000000700720c */ /* 0x000fda0003fc4270 */
[----:B------:R-:W-:Y:S05]  /*2d0f0*/  @P6 BRA `(.L_x_1979) ;  /* 0x0000000000a46947 */ /* 0x000fea0003800000 */
.L_x_1982:
        /* <DEDUP_REMOVED lines=35> */
.L_x_2163:
[----:B------:R-:W-:Y:S02]  /*2d330*/  ULDC UR4, c[0x0][0xc38] ;  /* 0x00030e0000047ab9 */ /* 0x000fe40000000800 */
[----:B------:R-:W-:-:S04]  /*2d340*/  IMAD.U32 R5, RZ, RZ, UR4 ;  /* 0x00000004ff057e24 */ /* 0x000fc8000f8e00ff */
[----:B-1----:R-:W-:-:S04]  /*2d350*/  IMAD R14, R14, R5, RZ ;  /* 0x000000050e0e7224 */ /* 0x002fc800078e02ff */
[----:B------:R-:W-:-:S05]  /*2d360*/  IMAD.IADD R7, R14, 0x1, R7 ;  /* 0x000000010e077824 */ /* 0x000fca00078e0207 */
[----:B------:R-:W-:-:S13]  /*2d370*/  ISETP.GT.AND P6, PT, R7, R0, PT ;  /* 0x000000000700720c */ /* 0x000fda0003fc4270 */
[----:B------:R-:W-:Y:S05]  /*2d380*/  @!P6 BRA `(.L_x_1982) ;  /* 0xfffffffc005ce947 */ /* 0x000fea000383ffff */
.L_x_1979:
        /* <DEDUP_REMOVED lines=8> */
[----:B------:R-:W-:-:S03]  /*2d410*/  IADD3 R27, R12, R27, RZ ;  /* 0x0000001b0c1b7210 */ /* 0x000fc60007ffe0ff */
[----:B------:R1:W3:Y:S04]  /*2d420*/  SHFL.IDX PT, R4, R4, R12, 0x1f ;  /* 0x00001f0c04047589 */ /* 0x0002e800000e0000 */
.L_x_2168:
[----:B------:R-:W-:-:S13]  /*2d430*/  ISETP.NE.AND P0, PT, R3, RZ, PT ;  /* 0x000000ff0300720c */ /* 0x000fda0003f05270 */
[----:B------:R-:W-:Y:S05]  /*2d440*/  @!P0 BRA `(.L_x_1984) ;  /* 0x0000000000108947 */ /* 0x000fea0003800000 */
[----:B------:R-:W-:Y:S01]  /*2d450*/  UMOV UR4, 0xffffffff ;  /* 0xffffffff00047882 */ /* 0x000fe20000000000 */
[----:B-1----:R-:W-:Y:S02]  /*2d460*/  VIADD R12, R12, 0xffffffff ;  /* 0xffffffff0c0c7836 */ /* 0x002fe40000000000 */
[----:B------:R-:W-:Y:S05]  /*2d470*/  BRA.DIV UR4, `(.L_x_1985) ;  /* 0x0000005a04407947 */ /* 0x000fea000b800000 */
[----:B------:R4:W1:Y:S02]  /*2d480*/  SHFL.IDX PT, R6, R2, R12, 0x1f ;  /* 0x00001f0c02067589 */ /* 0x00086400000e0000 */
.L_x_1984:
        /* <DEDUP_REMOVED lines=17> */
[----:B------:R-:W-:Y:S02]  /*2d5a0*/  IABS R2, R0 ;  /* 0x0000000000027213 */ /* 0x000fe40000000000 */
[----:B------:R-:W-:-:S03]  /*2d5b0*/  IADD3 R9, RZ, -R7, RZ ;  /* 0x80000007ff097210 */ /* 0x000fc60007ffe0ff */
        /* <DEDUP_REMOVED lines=33> */
[--C-:B------:R-:W-:Y:S02]  /*2d7d0*/  IMAD.MOV R2, RZ, RZ, -R5.reuse ;  /* 0x000000ffff027224 */ /* 0x100fe400078e0a05 */
[C---:B------:R-:W-:Y:S02]  /*2d7e0*/  IMAD R5, R4.reuse, 0x1000000, R5 ;  /* 0x0100000004057824 */ /* 0x040fe400078e0205 */
[--C-:B------:R-:W-:Y:S02]  /*2d7f0*/  IMAD R4, R4, R2, R7.reuse ;  /* 0x0000000204047224 */ /* 0x100fe400078e0207 */
[----:B------:R-:W-:Y:S02]  /*2d800*/  IMAD.MOV R2, RZ, RZ, -R7 ;  /* 0x000000ffff027224 */ /* 0x000fe400078e0a07 */
[----:B------:R-:W-:Y:S02]  /*2d810*/  IMAD R26, R4, 0x10000, R5 ;  /* 0x00010000041a7824 */ /* 0x000fe400078e0205 */
[----:B------:R-:W-:Y:S01]  /*2d820*/  IMAD R2, R25, R2, R0 ;  /* 0x0000000219027224 */ /* 0x000fe200078e0200 */
[----:B------:R-:W-:Y:S06]  /*2d830*/  BRA `(.L_x_1987) ;  /* 0x0000000000f07947 */ /* 0x000fec0003800000 */
.L_x_1986:
        /* <DEDUP_REMOVED lines=10> */
[----:B0-----:R-:W-:-:S05]  /*2d8e0*/  IADD3 R11, RZ, -R3, RZ ;  /* 0x80000003ff0b7210 */ /* 0x001fca0007ffe0ff */
        /* <DEDUP_REMOVED lines=32> */
[----:B------:R-:W-:Y:S02]  /*2daf0*/  IABS R7, R0 ;  /* 0x0000000000077213 */ /* 0x000fe40000000000 */
[----:B------:R-:W-:-:S03]  /*2db00*/  IADD3 R3, RZ, -R8, RZ ;  /* 0x80000008ff037210 */ /* 0x000fc60007ffe0ff */
        /* <DEDUP_REMOVED lines=15> */
.L_x_1987:
[----:B------:R-:W-:-:S04]  /*2dc00*/  LOP3.LUT R2, RZ, R2, RZ, 0x33, !PT ;  /* 0x00000002ff027212 */ /* 0x000fc800078e33ff */
[----:B------:R-:W-:Y:S01]  /*2dc10*/  IADD3 R25, R25, R2, RZ ;  /* 0x0000000219197210 */ /* 0x000fe20007ffe0ff */
[----:B------:R-:W-:Y:S06]  /*2dc20*/  BRA `(.L_x_1988) ;  /* 0x00000000001c7947 */ /* 0x000fec0003800000 */
.L_x_1980:
[----:B------:R-:W-:Y:S01]  /*2dc30*/  UMOV UR4, URZ ;  /* 0x0000003f00047c82 */ /* 0x000fe20008000000 */
[----:B------:R-:W-:Y:S01]  /*2dc40*/  UMOV UR5, URZ ;  /* 0x0000003f00057c82 */ /* 0x000fe20008000000 */
[----:B------:R-:W-:Y:S01]  /*2dc50*/  ULDC UR6, c[0x0][0xc3c] ;  /* 0x00030f0000067ab9 */ /* 0x000fe20000000800 */
[----:B------:R-:W-:Y:S02]  /*2dc60*/  IMAD.MOV.U32 R24, RZ, RZ, R0 ;  /* 0x000000ffff187224 */ /* 0x000fe400078e0000 */
[----:B------:R-:W-:Y:S02]  /*2dc70*/  IMAD.U32 R25, RZ, RZ, UR4 ;  /* 0x00000004ff197e24 */ /* 0x000fe4000f8e00ff */
[----:B------:R-:W-:Y:S02]  /*2dc80*/  IMAD.U32 R26, RZ, RZ, UR5 ;  /* 0x00000005ff1a7e24 */ /* 0x000fe4000f8e00ff */
[----:B------:R-:W-:-:S07]  /*2dc90*/  IMAD.U32 R27, RZ, RZ, UR6 ;  /* 0x00000006ff1b7e24 */ /* 0x000fce000f8e00ff */
.L_x_1988:
        /* <DEDUP_REMOVED lines=10> */
.L_x_1977:
[----:B------:R-:W-:Y:S02]  /*2dd40*/  ULDC UR4, c[0x0][0xc3c] ;  /* 0x00030f0000047ab9 */ /* 0x000fe40000000800 */
[----:B---3--:R-:W-:-:S13]  /*2dd50*/  ISETP.GE.AND P0, PT, R27, UR4, PT ;  /* 0x000000041b007c0c */ /* 0x008fda000bf06270 */
[----:B------:R-:W-:Y:S05]  /*2dd60*/  @!P0 BRA `(.L_x_1989) ;  /* 0xffffff9000948947 */ /* 0x000fea000383ffff */
[----:B------:R-:W-:Y:S05]  /*2dd70*/  BSYNC B8 ;  /* 0x0000000000087941 */ /* 0x000fea0003800000 */
.L_x_1866:
[----:B------:R-:W3:Y:S01]  /*2dd80*/  LDL.LU R0, [R1+0x28] ;  /* 0x0000280001007983 */ /* 0x000ee20000300800 */
[----:B------:R-:W-:Y:S01]  /*2dd90*/  BSSY B0, `(.L_x_1990) ;  /* 0x000000b000007945 */ /* 0x000fe20003800000 */
[----:B------:R-:W5:Y:S01]  /*2dda0*/  S2R R5, SR_CgaCtaId ;  /* 0x0000000000057919 */ /* 0x000f620000008800 */
[----:B---3--:R-:W-:-:S05]  /*2ddb0*/  VIADD R0, R0, 0x1 ;  /* 0x0000000100007836 */ /* 0x008fca0000000000 */
[----:B01----:R-:W-:-:S04]  /*2ddc0*/  LEA.HI R2, R0, R0, RZ, 0x1 ;  /* 0x0000000000027211 */ /* 0x003fc800078f08ff */
[----:B------:R-:W-:Y:S02]  /*2ddd0*/  LOP3.LUT R3, R2, 0xfffffffe, RZ, 0xc0, !PT ;  /* 0xfffffffe02037812 */ /* 0x000fe400078ec0ff */
[----:B------:R-:W-:Y:S02]  /*2dde0*/  MOV R2, 0x400 ;  /* 0x0000040000027802 */ /* 0x000fe40000000f00 */
[----:B------:R-:W-:Y:S02]  /*2ddf0*/  IADD3 R0, R0, -R3, RZ ;  /* 0x8000000300007210 */ /* 0x000fe40007ffe0ff */
[----:B-----5:R-:W-:Y:S02]  /*2de00*/  LEA R5, R5, R2, 0x18 ;  /* 0x0000000205057211 */ /* 0x020fe400078ec0ff */
[----:B------:R-:W-:-:S04]  /*2de10*/  SHF.L.U32 R0, R0, 0x1f, RZ ;  /* 0x0000001f00007819 */ /* 0x000fc800000006ff */
[----:B------:R-:W0:Y:S02]  /*2de20*/  SYNCS.PHASECHK.TRANS64.TRYWAIT P0, [R5+URZ+0x30820], R0 ;  /* 0x03082000050075a7 */ /* 0x000e24000800017f */
[----:B0-----:R-:W-:Y:S05]  /*2de30*/  @!P0 BRA `(.L_x_1991) ;  /* 0x0000004c00f88947 */ /* 0x001fea0003800000 */
.L_x_2171:
[----:B------:R-:W-:Y:S05]  /*2de40*/  BSYNC B0 ;  /* 0x0000000000007941 */ /* 0x000fea0003800000 */
.L_x_1990:
[----:B------:R-:W-:-:S03]  /*2de50*/  UMOV UR4, 0xffffffff ;  /* 0xffffffff00047882 */ /* 0x000fc60000000000 */
[----:B------:R-:W-:Y:S05]  /*2de60*/  BRA.DIV UR4, `(.L_x_1992) ;  /* 0x0000005204007947 */ /* 0x000fea000b800000 */
[----:B0-----:R-:W0:Y:S02]  /*2de70*/  S2R R0, SR_TID.X ;  /* 0x0000000000007919 */ /* 0x001e240000002100 */
[----:B0-----:R-:W-:-:S04]  /*2de80*/  SHF.R.U32.HI R0, RZ, 0x5, R0 ;  /* 0x00000005ff007819 */ /* 0x001fc80000011600 */
[----:B------:R-:W-:-:S05]  /*2de90*/  LOP3.LUT R0, R0, 0x3, RZ, 0xc0, !PT ;  /* 0x0000000300007812 */ /* 0x000fca00078ec0ff */
[----:B------:R0:W1:Y:S02]  /*2dea0*/  SHFL.IDX PT, R14, R0, RZ, 0x1f ;  /* 0x00001fff000e7589 */ /* 0x00006400000e0000 */
.L_x_2174:
[----:B-1----:R-:W-:-:S13]  /*2deb0*/  ISETP.NE.AND P0, PT, R14, RZ, PT ;  /* 0x000000ff0e00720c */ /* 0x002fda0003f05270 */
[----:B------:R-:W-:Y:S05]  /*2dec0*/  @P0 BRA `(.L_x_1548) ;  /* 0x0000000000900947 */ /* 0x000fea0003800000 */
[----:B------:R-:W-:-:S03]  /*2ded0*/  UMOV UR4, 0xffffffff ;  /* 0xffffffff00047882 */ /* 0x000fc60000000000 */
[----:B------:R-:W-:Y:S05]  /*2dee0*/  BRA.DIV UR4, `(.L_x_1993) ;  /* 0x0000005204147947 */ /* 0x000fea000b800000 */
[----:B------:R-:W-:-:S13]  /*2def0*/  ELECT P6, URZ, PT ;  /* 0x00000000003f782f */ /* 0x000fda00038c0000 */
.L_x_2177:
        /* <DEDUP_REMOVED lines=8> */
.L_x_1994:
[----:B------:R-:W-:Y:S01]  /*2df80*/  IMAD R3, R23, 0x8, R5 ;  /* 0x0000000817037824 */ /* 0x000fe200078e0205 */
[----:B------:R-:W-:Y:S01]  /*2df90*/  SHF.L.U32 R2, R29, 0x1f, RZ ;  /* 0x0000001f1d027819 */ /* 0x000fe200000006ff */
[----:B------:R-:W-:-:S03]  /*2dfa0*/  VIADD R23, R23, 0x1 ;  /* 0x0000000117177836 */ /* 0x000fc60000000000 */
[----:B------:R-:W0:Y:S02]  /*2dfb0*/  SYNCS.PHASECHK.TRANS64.TRYWAIT P1, [R3+URZ+0x30840], R2 ;  /* 0x03084002030075a7 */ /* 0x000e24000802017f */
[----:B------:R-:W-:-:S04]  /*2dfc0*/  ISETP.NE.AND P2, PT, R23, 0x2, PT ;  /* 0x000000021700780c */ /* 0x000fc80003f45270 */
[----:B------:R-:W-:Y:S01]  /*2dfd0*/  SEL R0, RZ, 0x1, P2 ;  /* 0x00000001ff007807 */ /* 0x000fe20001000000 */
[----:B0-----:R-:W-:Y:S08]  /*2dfe0*/  @!P1 BRA `(.L_x_1995) ;  /* 0x0000004c00f49947 */ /* 0x001ff00003800000 */
.L_x_2178:
[----:B------:R-:W-:Y:S02]  /*2dff0*/  SEL R23, R23, RZ, P2 ;  /* 0x000000ff17177207 */ /* 0x000fe40001000000 */
[----:B------:R-:W-:Y:S01]  /*2e000*/  LOP3.LUT R0, R29, R0, RZ, 0x3c, !PT ;  /* 0x000000001d007212 */ /* 0x000fe200078e3cff */
[----:B------:R-:W-:Y:S06]  /*2e010*/  @!P0 BRA `(.L_x_1996) ;  /* 0x0000000000048947 */ /* 0x000fec0003800000 */
[----:B------:R-:W-:Y:S01]  /*2e020*/  BPT.TRAP 0x1 ;  /* 0x000000040000795c */ /* 0x000fe20000300000 */
.L_x_1996:
[----:B------:R-:W-:Y:S01]  /*2e030*/  IMAD R23, R23, 0x8, R5 ;  /* 0x0000000817177824 */ /* 0x000fe200078e0205 */
[----:B------:R-:W-:-:S04]  /*2e040*/  SHF.L.U32 R0, R0, 0x1f, RZ ;  /* 0x0000001f00007819 */ /* 0x000fc800000006ff */
[----:B------:R-:W1:Y:S02]  /*2e050*/  SYNCS.PHASECHK.TRANS64.TRYWAIT P1, [R23+URZ+0x30840], R0 ;  /* 0x03084000170075a7 */ /* 0x000e64000802017f */
[----:B-1----:R-:W-:Y:S05]  /*2e060*/  @!P1 BRA `(.L_x_1997) ;  /* 0x0000004c00e89947 */ /* 0x002fea0003800000 */
.L_x_2179:
[----:B------:R-:W-:Y:S05]  /*2e070*/  @!P0 BRA `(.L_x_1998) ;  /* 0x0000000000048947 */ /* 0x000fea0003800000 */
[----:B------:R-:W-:Y:S01]  /*2e080*/  BPT.TRAP 0x1 ;  /* 0x000000040000795c */ /* 0x000fe20000300000 */
.L_x_1998:
[----:B------:R-:W3:Y:S02]  /*2e090*/  SYNCS.PHASECHK.TRANS64.TRYWAIT P1, [R3+URZ+0x30860], R2 ;  /* 0x03086002030075a7 */ /* 0x000ee4000802017f */
[----:B---3--:R-:W-:Y:S05]  /*2e0a0*/  @!P1 BRA `(.L_x_1999) ;  /* 0x0000004c00ec9947 */ /* 0x008fea0003800000 */
.L_x_2180:
[----:B------:R-:W-:Y:S05]  /*2e0b0*/  @!P0 BRA `(.L_x_2000) ;  /* 0x0000000000048947 */ /* 0x000fea0003800000 */
[----:B------:R-:W-:Y:S01]  /*2e0c0*/  BPT.TRAP 0x1 ;  /* 0x000000040000795c */ /* 0x000fe20000300000 */
.L_x_2000:
[----:B------:R0:W0:Y:S02]  /*2e0d0*/  SYNCS.PHASECHK.TRANS64.TRYWAIT P0, [R23+URZ+0x30860], R0 ;  /* 0x03086000170075a7 */ /* 0x000024000800017f */
[----:B0-----:R-:W-:Y:S05]  /*2e0e0*/  @!P0 NANOSLEEP.SYNCS 0x989680 ;  /* 0x009896800000895d */ /* 0x001fea0003900000 */
[----:B------:R-:W0:Y:S02]  /*2e0f0*/  @!P0 SYNCS.PHASECHK.TRANS64 P0, [R23+URZ+0x30860], R0 ;  /* 0x03086000170085a7 */ /* 0x000e24000800007f */
[----:B0-----:R-:W-:Y:S05]  /*2e100*/  @!P0 BRA `(.L_x_2000) ;  /* 0xfffffffc00f08947 */ /* 0x001fea000383ffff */
.L_x_1548:
[----:B------:R-:W-:Y:S05]  /*2e110*/  BSYNC B9 ;  /* 0x0000000000097941 */ /* 0x000fea0003800000 */
.L_x_1545:
[----:B------:R-:W-:Y:S05]  /*2e120*/  EXIT ;  /* 0x000000000000794d */ /* 0x000fea0003800000 */
.L_x_1576:
[----:B0-----:R0:W1:Y:S02]  /*2e130*/  SYNCS.PHASECHK.TRANS64.TRYWAIT P5, [R87+URZ+0x30890], R88 ;  /* 0x03089058570075a7 */ /* 0x00106400080a017f */
[----:B-1----:R-:W-:Y:S05]  /*2e140*/  @!P5 NANOSLEEP.SYNCS 0x989680 ;  /* 0x009896800000d95d */ /* 0x002fea0003900000 */
[----:B------:R-:W1:Y:S02]  /*2e150*/  @!P5 SYNCS.PHASECHK.TRANS64 P5, [R87+URZ+0x30890], R88 ;  /* 0x030890585700d5a7 */ /* 0x000e6400080a007f */
[----:B-1----:R-:W-:Y:S05]  /*2e160*/  @!P5 BRA `(.L_x_1576) ;  /* 0xfffffffc00f0d947 */ /* 0x002fea000383ffff */
[----:B------:R-:W-:Y:S05]  /*2e170*/  BRA `(.L_x_2001) ;  /* 0xfffffd5c00147947 */ /* 0x000fea000383ffff */
.L_x_1577:
        /* <DEDUP_REMOVED lines=8> */
.L_x_2003:
[----:B------:R-:W-:Y:S05]  /*2e200*/  BSYNC B1 ;  /* 0x0000000000017941 */ /* 0x000fea0003800000 */
.L_x_2002:
[----:B------:R-:W-:Y:S01]  /*2e210*/  IMAD.MOV.U32 R13, RZ, RZ, R117 ;  /* 0x000000ffff0d7224 */ /* 0x000fe200078e0075 */
[----:B------:R-:W-:Y:S01]  /*2e220*/  MOV R11, 0x1c1f ;  /* 0x00001c1f000b7802 */ /* 0x000fe20000000f00 */
[----:B------:R-:W-:Y:S02]  /*2e230*/  IMAD.MOV.U32 R12, RZ, RZ, RZ ;  /* 0x000000ffff0c7224 */ /* 0x000fe400078e00ff */
[----:B------:R-:W-:Y:S02]  /*2e240*/  IMAD.MOV.U32 R15, RZ, RZ, -0x1 ;  /* 0xffffffffff0f7424 */ /* 0x000fe400078e00ff */
[----:B------:R-:W-:-:S07]  /*2e250*/  IMAD.MOV.U32 R80, RZ, RZ, R14 ;  /* 0x000000ffff507224 */ /* 0x000fce00078e000e */
[----:B------:R-:W-:Y:S05]  /*2e260*/  WARPSYNC.COLLECTIVE R15, `(.L_x_2004) ;  /* 0x000000000f087348 */ /* 0x000fea0003c00000 */
[----:B------:R0:W1:Y:S02]  /*2e270*/  SHFL.IDX P6, R14, R13, R12, R11 ;  /* 0x0000000c0d0e7389 */ /* 0x00006400000c000b */
[----:B01----:R-:W-:Y:S01]  /*2e280*/  ENDCOLLECTIVE ;  /* 0x000000000000791b */ /* 0x003fe20003800000 */
.L_x_2004:
[----:B------:R-:W-:Y:S01]  /*2e290*/  IMAD.MOV.U32 R11, RZ, RZ, R14 ;  /* 0x000000ffff0b7224 */ /* 0x000fe200078e000e */
[----:B------:R-:W-:Y:S06]  /*2e2a0*/  BRA `(.L_x_2005) ;  /* 0xfffffd5800dc7947 */ /* 0x000fec000383ffff */
.L_x_1602:
[----:B------:R-:W-:Y:S01]  /*2e2b0*/  BSSY B1, `(.L_x_2006) ;  /* 0x0000008000017945 */ /* 0x000fe20003800000 */
[----:B0---4-:R-:W-:Y:S01]  /*2e2c0*/  IMAD.MOV.U32 R13, RZ, RZ, R116 ;  /* 0x000000ffff0d7224 */ /* 0x011fe200078e0074 */
[----:B------:R-:W-:Y:S01]  /*2e2d0*/  MOV R15, 0xffffffff ;  /* 0xffffffff000f7802 */ /* 0x000fe20000000f00 */
[----:B------:R-:W-:Y:S02]  /*2e2e0*/  IMAD.MOV.U32 R12, RZ, RZ, 0x1 ;  /* 0x00000001ff0c7424 */ /* 0x000fe400078e00ff */
[----:B---3--:R-:W-:-:S07]  /*2e2f0*/  IMAD.MOV.U32 R11, RZ, RZ, 0x1c1f ;  /* 0x00001c1fff0b7424 */ /* 0x008fce00078e00ff */
[----:B-12---:R-:W-:Y:S05]  /*2e300*/  WARPSYNC.COLLECTIVE R15, `(.L_x_2007) ;  /* 0x000000000f087348 */ /* 0x006fea0003c00000 */
[----:B------:R0:W3:Y:S02]  /*2e310*/  SHFL.IDX P6, R14, R13, R12, R11 ;  /* 0x0000000c0d0e7389 */ /* 0x0000e400000c000b */
[----:B0123--:R-:W-:Y:S01]  /*2e320*/  ENDCOLLECTIVE ;  /* 0x000000000000791b */ /* 0x00ffe20003800000 */
.L_x_2007:
[----:B------:R-:W-:Y:S05]  /*2e330*/  BSYNC B1 ;  /* 0x0000000000017941 */ /* 0x000fea0003800000 */
.L_x_2006:
[----:B------:R-:W-:Y:S02]  /*2e340*/  IMAD.MOV.U32 R13, RZ, RZ, R117 ;  /* 0x000000ffff0d7224 */ /* 0x000fe400078e0075 */
[----:B------:R-:W-:Y:S02]  /*2e350*/  IMAD.MOV.U32 R12, RZ, RZ, 0x1 ;  /* 0x00000001ff0c7424 */ /* 0x000fe400078e00ff */
[----:B------:R-:W-:Y:S02]  /*2e360*/  IMAD.MOV.U32 R11, RZ, RZ, 0x1c1f ;  /* 0x00001c1fff0b7424 */ /* 0x000fe400078e00ff */
[----:B------:R-:W-:Y:S02]  /*2e370*/  IMAD.MOV.U32 R15, RZ, RZ, -0x1 ;  /* 0xffffffffff0f7424 */ /* 0x000fe400078e00ff */
[----:B------:R-:W-:-:S07]  /*2e380*/  IMAD.MOV.U32 R116, RZ, RZ, R14 ;  /* 0x000000ffff747224 */ /* 0x000fce00078e000e */
[----:B------:R-:W-:Y:S05]  /*2e390*/  WARPSYNC.COLLECTIVE R15, `(.L_x_2008) ;  /* 0x000000000f087348 */ /* 0x000fea0003c00000 */
[----:B------:R0:W1:Y:S02]  /*2e3a0*/  SHFL.IDX P6, R14, R13, R12, R11 ;  /* 0x0000000c0d0e7389 */ /* 0x00006400000c000b */
[----:B01----:R-:W-:Y:S01]  /*2e3b0*/  ENDCOLLECTIVE ;  /* 0x000000000000791b */ /* 0x003fe20003800000 */
.L_x_2008:
[----:B------:R-:W-:Y:S01]  /*2e3c0*/  MOV R117, R14 ;  /* 0x0000000e00757202 */ /* 0x000fe20000000f00 */
[----:B------:R-:W-:Y:S06]  /*2e3d0*/  BRA `(.L_x_2009) ;  /* 0xfffffd6c00f07947 */ /* 0x000fec000383ffff */
.L_x_1632:
[----:B0-----:R0:W1:Y:S02]  /*2e3e0*/  SYNCS.PHASECHK.TRANS64.TRYWAIT P5, [R87+URZ+0x30890], R88 ;  /* 0x03089058570075a7 */ /* 0x00106400080a017f */
[----:B-1----:R-:W-:Y:S05]  /*2e3f0*/  @!P5 NANOSLEEP.SYNCS 0x989680 ;  /* 0x009896800000d95d */ /* 0x002fea0003900000 */
[----:B------:R-:W1:Y:S02]  /*2e400*/  @!P5 SYNCS.PHASECHK.TRANS64 P5, [R87+URZ+0x30890], R88 ;  /* 0x030890585700d5a7 */ /* 0x000e6400080a007f */
[----:B-1----:R-:W-:Y:S05]  /*2e410*/  @!P5 BRA `(.L_x_1632) ;  /* 0xfffffffc00f0d947 */ /* 0x002fea000383ffff */
[----:B------:R-:W-:Y:S05]  /*2e420*/  BRA `(.L_x_2010) ;  /* 0xfffffd8c00d47947 */ /* 0x000fea000383ffff */
.L_x_1633:
        /* <DEDUP_REMOVED lines=8> */
.L_x_2012:
[----:B------:R-:W-:Y:S05]  /*2e4b0*/  BSYNC B1 ;  /* 0x0000000000017941 */ /* 0x000fea0003800000 */
.L_x_2011:
[----:B------:R-:W-:Y:S01]  /*2e4c0*/  MOV R13, R117 ;  /* 0x00000075000d7202 */ /* 0x000fe20000000f00 */
[----:B------:R-:W-:Y:S02]  /*2e4d0*/  IMAD.MOV.U32 R12, RZ, RZ, RZ ;  /* 0x000000ffff0c7224 */ /* 0x000fe400078e00ff */
[----:B------:R-:W-:Y:S02]  /*2e4e0*/  IMAD.MOV.U32 R11, RZ, RZ, 0x1c1f ;  /* 0x00001c1fff0b7424 */ /* 0x000fe400078e00ff */
[----:B------:R-:W-:Y:S02]  /*2e4f0*/  IMAD.MOV.U32 R15, RZ, RZ, -0x1 ;  /* 0xffffffffff0f7424 */ /* 0x000fe400078e00ff */
[----:B------:R-:W-:-:S07]  /*2e500*/  IMAD.MOV.U32 R115, RZ, RZ, R14 ;  /* 0x000000ffff737224 */ /* 0x000fce00078e000e */
[----:B------:R-:W-:Y:S05]  /*2e510*/  WARPSYNC.COLLECTIVE R15, `(.L_x_2013) ;  /* 0x000000000f087348 */ /* 0x000fea0003c00000 */
[----:B------:R0:W1:Y:S02]  /*2e520*/  SHFL.IDX P6, R14, R13, R12, R11 ;  /* 0x0000000c0d0e7389 */ /* 0x00006400000c000b */
[----:B01----:R-:W-:Y:S01]  /*2e530*/  ENDCOLLECTIVE ;  /* 0x000000000000791b */ /* 0x003fe20003800000 */
.L_x_2013:
[----:B------:R-:W-:Y:S01]  /*2e540*/  IMAD.MOV.U32 R11, RZ, RZ, R14 ;  /* 0x000000ffff0b7224 */ /* 0x000fe200078e000e */
[----:B------:R-:W-:Y:S06]  /*2e550*/  BRA `(.L_x_2014) ;  /* 0xfffffd8c00a47947 */ /* 0x000fec000383ffff */
.L_x_1646:
[----:B------:R-:W-:Y:S01]  /*2e560*/  BSSY B1, `(.L_x_2015) ;  /* 0x0000008000017945 */ /* 0x000fe20003800000 */
[----:B---34-:R-:W-:Y:S01]  /*2e570*/  IMAD.MOV.U32 R13, RZ, RZ, R116 ;  /* 0x000000ffff0d7224 */ /* 0x018fe200078e0074 */
[----:B------:R-:W-:Y:S01]  /*2e580*/  MOV R12, 0x1 ;  /* 0x00000001000c7802 */ /* 0x000fe20000000f00 */
[----:B------:R-:W-:Y:S02]  /*2e590*/  IMAD.MOV.U32 R11, RZ, RZ, 0x1c1f ;  /* 0x00001c1fff0b7424 */ /* 0x000fe400078e00ff */
[----:B------:R-:W-:-:S07]  /*2e5a0*/  IMAD.MOV.U32 R15, RZ, RZ, -0x1 ;  /* 0xffffffffff0f7424 */ /* 0x000fce00078e00ff */
[----:B012---:R-:W-:Y:S05]  /*2e5b0*/  WARPSYNC.COLLECTIVE R15, `(.L_x_2016) ;  /* 0x000000000f087348 */ /* 0x007fea0003c00000 */
[----:B------:R3:W4:Y:S02]  /*2e5c0*/  SHFL.IDX P6, R14, R13, R12, R11 ;  /* 0x0000000c0d0e7389 */ /* 0x00072400000c000b */
[----:B01234-:R-:W-:Y:S01]  /*2e5d0*/  ENDCOLLECTIVE ;  /* 0x000000000000791b */ /* 0x01ffe20003800000 */
.L_x_2016:
[----:B------:R-:W-:Y:S05]  /*2e5e0*/  BSYNC B1 ;  /* 0x0000000000017941 */ /* 0x000fea0003800000 */
.L_x_2015:
        /* <DEDUP_REMOVED lines=8> */
.L_x_2017:
[----:B------:R-:W-:Y:S01]  /*2e670*/  IMAD.MOV.U32 R117, RZ, RZ, R14 ;  /* 0x000000ffff757224 */ /* 0x000fe200078e000e */
[----:B------:R-:W-:Y:S06]  /*2e680*/  BRA `(.L_x_2018) ;  /* 0xfffffda400387947 */ /* 0x000fec000383ffff */
.L_x_1659:
[----:B0-----:R0:W1:Y:S02]  /*2e690*/  SYNCS.PHASECHK.TRANS64.TRYWAIT P3, [R87+URZ+0x30890], R88 ;  /* 0x03089058570075a7 */ /* 0x001064000806017f */
[----:B-1----:R-:W-:Y:S05]  /*2e6a0*/  @!P3 NANOSLEEP.SYNCS 0x989680 ;  /* 0x009896800000b95d */ /* 0x002fea0003900000 */
[----:B------:R-:W1:Y:S02]  /*2e6b0*/  @!P3 SYNCS.PHASECHK.TRANS64 P3, [R87+URZ+0x30890], R88 ;  /* 0x030890585700b5a7 */ /* 0x000e64000806007f */
[----:B-1----:R-:W-:Y:S05]  /*2e6c0*/  @!P3 BRA `(.L_x_1659) ;  /* 0xfffffffc00f0b947 */ /* 0x002fea000383ffff */
[----:B------:R-:W-:Y:S05]  /*2e6d0*/  BRA `(.L_x_2019) ;  /* 0xfffffdbc00007947 */ /* 0x000fea000383ffff */
.L_x_1660:
        /* <DEDUP_REMOVED lines=8> */
.L_x_2021:
[----:B------:R-:W-:Y:S05]  /*2e760*/  BSYNC B1 ;  /* 0x0000000000017941 */ /* 0x000fea0003800000 */
.L_x_2020:
[----:B------:R-:W-:Y:S02]  /*2e770*/  IMAD.MOV.U32 R13, RZ, RZ, R38 ;  /* 0x000000ffff0d7224 */ /* 0x000fe400078e0026 */
[----:B------:R-:W-:Y:S02]  /*2e780*/  IMAD.MOV.U32 R12, RZ, RZ, RZ ;  /* 0x000000ffff0c7224 */ /* 0x000fe400078e00ff */
[----:B------:R-:W-:Y:S02]  /*2e790*/  IMAD.MOV.U32 R11, RZ, RZ, 0x1c1f ;  /* 0x00001c1fff0b7424 */ /* 0x000fe400078e00ff */
[----:B------:R-:W-:Y:S02]  /*2e7a0*/  IMAD.MOV.U32 R15, RZ, RZ, -0x1 ;  /* 0xffffffffff0f7424 */ /* 0x000fe400078e00ff */
[----:B------:R-:W-:-:S07]  /*2e7b0*/  IMAD.MOV.U32 R39, RZ, RZ, R14 ;  /* 0x000000ffff277224 */ /* 0x000fce00078e000e */
[----:B------:R-:W-:Y:S05]  /*2e7c0*/  WARPSYNC.COLLECTIVE R15, `(.L_x_2022) ;  /* 0x000000000f087348 */ /* 0x000fea0003c00000 */
[----:B------:R0:W1:Y:S02]  /*2e7d0*/  SHFL.IDX P6, R14, R13, R12, R11 ;  /* 0x0000000c0d0e7389 */ /* 0x00006400000c000b */
[----:B01----:R-:W-:Y:S01]  /*2e7e0*/  ENDCOLLECTIVE ;  /* 0x000000000000791b */ /* 0x003fe20003800000 */
.L_x_2022:
[----:B------:R-:W-:Y:S01]  /*2e7f0*/  MOV R40, R14 ;  /* 0x0000000e00287202 */ /* 0x000fe20000000f00 */
[----:B------:R-:W-:Y:S06]  /*2e800*/  BRA `(.L_x_2023) ;  /* 0xfffffdbc001c7947 */ /* 0x000fec000383ffff */
.L_x_1663:
[----:B------:R-:W-:Y:S01]  /*2e810*/  BSSY B1, `(.L_x_2024) ;  /* 0x0000008000017945 */ /* 0x000fe20003800000 */
[----:B----4-:R-:W-:Y:S02]  /*2e820*/  IMAD.MOV.U32 R13, RZ, RZ, R41 ;  /* 0x000000ffff0d7224 */ /* 0x010fe400078e0029 */
[----:B------:R-:W-:Y:S02]  /*2e830*/  IMAD.MOV.U32 R12, RZ, RZ, 0x1 ;  /* 0x00000001ff0c7424 */ /* 0x000fe400078e00ff */
[----:B------:R-:W-:Y:S02]  /*2e840*/  IMAD.MOV.U32 R11, RZ, RZ, 0x1c1f ;  /* 0x00001c1fff0b7424 */ /* 0x000fe400078e00ff */
[----:B------:R-:W-:-:S07]  /*2e850*/  IMAD.MOV.U32 R15, RZ, RZ, -0x1 ;  /* 0xffffffffff0f7424 */ /* 0x000fce00078e00ff */
[----:B0123--:R-:W-:Y:S05]  /*2e860*/  WARPSYNC.COLLECTIVE R15, `(.L_x_2025) ;  /* 0x000000000f087348 */ /* 0x00ffea0003c00000 */
[----:B------:R4:W0:Y:S02]  /*2e870*/  SHFL.IDX P6, R14, R13, R12, R11 ;  /* 0x0000000c0d0e7389 */ /* 0x00082400000c000b */
[----:B01234-:R-:W-:Y:S01]  /*2e880*/  ENDCOLLECTIVE ;  /* 0x000000000000791b */ /* 0x01ffe20003800000 */
.L_x_2025:
[----:B------:R-:W-:Y:S05]  /*2e890*/  BSYNC B1 ;  /* 0x0000000000017941 */ /* 0x000fea0003800000 */
.L_x_2024:
[----:B------:R-:W-:Y:S01]  /*2e8a0*/  MOV R13, R38 ;  /* 0x00000026000d7202 */ /* 0x000fe20000000f00 */
[----:B------:R-:W-:Y:S02]  /*2e8b0*/  IMAD.MOV.U32 R12, RZ, RZ, 0x1 ;  /* 0x00000001ff0c7424 */ /* 0x000fe400078e00ff */
[----:B------:R-:W-:Y:S02]  /*2e8c0*/  IMAD.MOV.U32 R11, RZ, RZ, 0x1c1f ;  /* 0x00001c1fff0b7424 */ /* 0x000fe400078e00ff */
[----:B------:R-:W-:Y:S02]  /*2e8d0*/  IMAD.MOV.U32 R15, RZ, RZ, -0x1 ;  /* 0xffffffffff0f7424 */ /* 0x000fe400078e00ff */
[----:B------:R-:W-:-:S07]  /*2e8e0*/  IMAD.MOV.U32 R39, RZ, RZ, R14 ;  /* 0x000000ffff277224 */ /* 0x000fce00078e000e */
[----:B------:R-:W-:Y:S05]  /*2e8f0*/  WARPSYNC.COLLECTIVE R15, `(.L_x_2026) ;  /* 0x000000000f087348 */ /* 0x000fea0003c00000 */
[----:B------:R0:W1:Y:S02]  /*2e900*/  SHFL.IDX P6, R14, R13, R12, R11 ;  /* 0x0000000c0d0e7389 */ /* 0x00006400000c000b */
[----:B01----:R-:W-:Y:S01]  /*2e910*/  ENDCOLLECTIVE ;  /* 0x000000000000791b */ /* 0x003fe20003800000 */
.L_x_2026:
[----:B------:R-:W-:Y:S01]  /*2e920*/  IMAD.MOV.U32 R38, RZ, RZ, R14 ;  /* 0x000000ffff267224 */ /* 0x000fe200078e000e */
[----:B------:R-:W-:Y:S06]  /*2e930*/  BRA `(.L_x_2027) ;  /* 0xfffffdbc00787947 */ /* 0x000fec000383ffff */
.L_x_1667:
[----:B---3--:R3:W0:Y:S02]  /*2e940*/  SYNCS.PHASECHK.TRANS64.TRYWAIT P2, [R87+URZ+0x308b0], R88 ;  /* 0x0308b058570075a7 */ /* 0x008624000804017f */
[----:B0-----:R-:W-:Y:S05]  /*2e950*/  @!P2 NANOSLEEP.SYNCS 0x989680 ;  /* 0x009896800000a95d */ /* 0x001fea0003900000 */
[----:B------:R-:W0:Y:S02]  /*2e960*/  @!P2 SYNCS.PHASECHK.TRANS64 P2, [R87+URZ+0x308b0], R88 ;  /* 0x0308b0585700a5a7 */ /* 0x000e24000804007f */
[----:B0-----:R-:W-:Y:S05]  /*2e970*/  @!P2 BRA `(.L_x_1667) ;  /* 0xfffffffc00f0a947 */ /* 0x001fea000383ffff */
[----:B------:R-:W-:Y:S05]  /*2e980*/  BRA `(.L_x_2028) ;  /* 0xfffffdc000507947 */ /* 0x000fea000383ffff */
.L_x_1695:
        /* <DEDUP_REMOVED lines=8> */
.L_x_2030:
[----:B------:R-:W-:Y:S05]  /*2ea10*/  BSYNC B1 ;  /* 0x0000000000017941 */ /* 0x000fea0003800000 */
.L_x_2029:
        /* <DEDUP_REMOVED lines=8> */
.L_x_2031:
[----:B------:R-:W-:Y:S02]  /*2eaa0*/  IMAD.MOV.U32 R13, RZ, RZ, R0 ;  /* 0x000000ffff0d7224 */ /* 0x000fe400078e0000 */
[----:B------:R-:W-:-:S07]  /*2eab0*/  IMAD.MOV.U32 R6, RZ, RZ, R14 ;  /* 0x000000ffff067224 */ /* 0x000fce00078e000e */
[----:B------:R-:W-:Y:S05]  /*2eac0*/  WARPSYNC.COLLECTIVE R15, `(.L_x_2032) ;  /* 0x000000000f087348 */ /* 0x000fea0003c00000 */
[----:B------:R0:W1:Y:S02]  /*2ead0*/  SHFL.IDX P6, R14, R13, R12, R11 ;  /* 0x0000000c0d0e7389 */ /* 0x00006400000c000b */
[----:B01----:R-:W-:Y:S01]  /*2eae0*/  ENDCOLLECTIVE ;  /* 0x000000000000791b */ /* 0x003fe20003800000 */
.L_x_2032:
[----:B------:R-:W-:Y:S02]  /*2eaf0*/  IMAD.MOV.U32 R13, RZ, RZ, R65 ;  /* 0x000000ffff0d7224 */ /* 0x000fe400078e0041 */
[----:B------:R-:W-:-:S07]  /*2eb00*/  IMAD.MOV.U32 R9, RZ, RZ, R14 ;  /* 0x000000ffff097224 */ /* 0x000fce00078e000e */
[----:B------:R-:W-:Y:S05]  /*2eb10*/  WARPSYNC.COLLECTIVE R15, `(.L_x_2033) ;  /* 0x000000000f087348 */ /* 0x000fea0003c00000 */
[----:B------:R0:W1:Y:S02]  /*2eb20*/  SHFL.IDX P6, R14, R13, R12, R11 ;  /* 0x0000000c0d0e7389 */ /* 0x00006400000c000b */
[----:B01----:R-:W-:Y:S01]  /*2eb30*/  ENDCOLLECTIVE ;  /* 0x000000000000791b */ /* 0x003fe20003800000 */
.L_x_2033:
[----:B------:R-:W-:Y:S01]  /*2eb40*/  MOV R8, R14 ;  /* 0x0000000e00087202 */ /* 0x000fe20000000f00 */
[----:B------:R-:W-:Y:S06]  /*2eb50*/  BRA `(.L_x_2034) ;  /* 0xfffffdd800347947 */ /* 0x000fec000383ffff */
.L_x_1698:
[----:B------:R-:W-:Y:S01]  /*2eb60*/  BSSY B1, `(.L_x_2035) ;  /* 0x0000008000017945 */ /* 0x000fe20003800000 */
[----:B------:R-:W-:Y:S02]  /*2eb70*/  IMAD.MOV.U32 R13, RZ, RZ, R62 ;  /* 0x000000ffff0d7224 */ /* 0x000fe400078e003e */
[----:B------:R-:W-:Y:S02]  /*2eb80*/  IMAD.MOV.U32 R12, RZ, RZ, 0x1 ;  /* 0x00000001ff0c7424 */ /* 0x000fe400078e00ff */
[----:B------:R-:W-:Y:S02]  /*2eb90*/  IMAD.MOV.U32 R11, RZ, RZ, 0x1c1f ;  /* 0x00001c1fff0b7424 */ /* 0x000fe400078e00ff */
[----:B------:R-:W-:-:S07]  /*2eba0*/  IMAD.MOV.U32 R15, RZ, RZ, -0x1 ;  /* 0xffffffffff0f7424 */ /* 0x000fce00078e00ff */
[----:B0--34-:R-:W-:Y:S05]  /*2ebb0*/  WARPSYNC.COLLECTIVE R15, `(.L_x_2036) ;  /* 0x000000000f087348 */ /* 0x019fea0003c00000 */
[----:B------:R1:W2:Y:S02]  /*2ebc0*/  SHFL.IDX P6, R14, R13, R12, R11 ;  /* 0x0000000c0d0e7389 */ /* 0x0002a400000c000b */
[----:B01234-:R-:W-:Y:S01]  /*2ebd0*/  ENDCOLLECTIVE ;  /* 0x000000000000791b */ /* 0x01ffe20003800000 */
.L_x_2036:
[----:B------:R-:W-:Y:S05]  /*2ebe0*/  BSYNC B1 ;  /* 0x0000000000017941 */ /* 0x000fea0003800000 */
.L_x_2035:
        /* <DEDUP_REMOVED lines=8> */
.L_x_2037:
[----:B------:R-:W-:Y:S02]  /*2ec70*/  IMAD.MOV.U32 R13, RZ, RZ, R0 ;  /* 0x000000ffff0d7224 */ /* 0x000fe400078e0000 */
[----:B------:R-:W-:-:S07]  /*2ec80*/  IMAD.MOV.U32 R63, RZ, RZ, R14 ;  /* 0x000000ffff3f7224 */ /* 0x000fce00078e000e */
[----:B------:R-:W-:Y:S05]  /*2ec90*/  WARPSYNC.COLLECTIVE R15, `(.L_x_2038) ;  /* 0x000000000f087348 */ /* 0x000fea0003c00000 */
[----:B------:R0:W1:Y:S02]  /*2eca0*/  SHFL.IDX P6, R14, R13, R12, R11 ;  /* 0x0000000c0d0e7389 */ /* 0x00006400000c000b */
[----:B01----:R-:W-:Y:S01]  /*2ecb0*/  ENDCOLLECTIVE ;  /* 0x000000000000791b */ /* 0x003fe20003800000 */
.L_x_2038:
[----:B------:R-:W-:Y:S01]  /*2ecc0*/  IMAD.MOV.U32 R13, RZ, RZ, R65 ;  /* 0x000000ffff0d7224 */ /* 0x000fe200078e0041 */
[----:B------:R-:W-:-:S07]  /*2ecd0*/  MOV R0, R14 ;  /* 0x0000000e00007202 */ /* 0x000fce0000000f00 */
[----:B------:R-:W-:Y:S05]  /*2ece0*/  WARPSYNC.COLLECTIVE R15, `(.L_x_2039) ;  /* 0x000000000f087348 */ /* 0x000fea0003c00000 */
[----:B------:R0:W1:Y:S02]  /*2ecf0*/  SHFL.IDX P6, R14, R13, R12, R11 ;  /* 0x0000000c0d0e7389 */ /* 0x00006400000c000b */
[----:B01----:R-:W-:Y:S01]  /*2ed00*/  ENDCOLLECTIVE ;  /* 0x000000000000791b */ /* 0x003fe20003800000 */
.L_x_2039:
[----:B------:R-:W-:Y:S01]  /*2ed10*/  IMAD.MOV.U32 R65, RZ, RZ, R14 ;  /* 0x000000ffff417224 */ /* 0x000fe200078e000e */
[----:B------:R-:W-:Y:S06]  /*2ed20*/  BRA `(.L_x_2040) ;  /* 0xfffffddc00dc7947 */ /* 0x000fec000383ffff */
.L_x_1702:
[----:B0-----:R0:W1:Y:S02]  /*2ed30*/  SYNCS.PHASECHK.TRANS64.TRYWAIT P0, [R2+URZ+0x30800], R5 ;  /* 0x03080005020075a7 */ /* 0x001064000800017f */
[----:B-1----:R-:W-:Y:S05]  /*2ed40*/  @!P0 NANOSLEEP.SYNCS 0x989680 ;  /* 0x009896800000895d */ /* 0x002fea0003900000 */
[----:B------:R-:W1:Y:S02]  /*2ed50*/  @!P0 SYNCS.PHASECHK.TRANS64 P0, [R2+URZ+0x30800], R5 ;  /* 0x03080005020085a7 */ /* 0x000e64000800007f */
[----:B-1----:R-:W-:Y:S05]  /*2ed60*/  @!P0 BRA `(.L_x_1702) ;  /* 0xfffffffc00f08947 */ /* 0x002fea000383ffff */
[----:B------:R-:W-:Y:S05]  /*2ed70*/  BRA `(.L_x_2041) ;  /* 0xfffffde800207947 */ /* 0x000fea000383ffff */
.L_x_1726:
        /* <DEDUP_REMOVED lines=8> */
.L_x_2043:
[----:B------:R-:W-:Y:S05]  /*2ee00*/  BSYNC B1 ;  /* 0x0000000000017941 */ /* 0x000fea0003800000 */
.L_x_2042:
        /* <DEDUP_REMOVED lines=8> */
.L_x_2044:
[----:B------:R-:W-:Y:S01]  /*2ee90*/  IMAD.MOV.U32 R13, RZ, RZ, R61 ;  /* 0x000000ffff0d7224 */ /* 0x000fe200078e003d */
[----:B------:R-:W-:-:S07]  /*2eea0*/  MOV R4, R14 ;  /* 0x0000000e00047202 */ /* 0x000fce0000000f00 */
[----:B------:R-:W-:Y:S05]  /*2eeb0*/  WARPSYNC.COLLECTIVE R15, `(.L_x_2045) ;  /* 0x000000000f087348 */ /* 0x000fea0003c00000 */
[----:B------:R0:W1:Y:S02]  /*2eec0*/  SHFL.IDX P6, R14, R13, R12, R11 ;  /* 0x0000000c0d0e7389 */ /* 0x00006400000c000b */
[----:B01----:R-:W-:Y:S01]  /*2eed0*/  ENDCOLLECTIVE ;  /* 0x000000000000791b */ /* 0x003fe20003800000 */
.L_x_2045:
[----:B------:R-:W-:Y:S02]  /*2eee0*/  IMAD.MOV.U32 R13, RZ, RZ, R3 ;  /* 0x000000ffff0d7224 */ /* 0x000fe400078e0003 */
[----:B------:R-:W-:-:S07]  /*2eef0*/  IMAD.MOV.U32 R7, RZ, RZ, R14 ;  /* 0x000000ffff077224 */ /* 0x000fce00078e000e */
[----:B------:R-:W-:Y:S05]  /*2ef00*/  WARPSYNC.COLLECTIVE R15, `(.L_x_2046) ;  /* 0x000000000f087348 */ /* 0x000fea0003c00000 */
[----:B------:R0:W1:Y:S02]  /*2ef10*/  SHFL.IDX P6, R14, R13, R12, R11 ;  /* 0x0000000c0d0e7389 */ /* 0x00006400000c000b */
[----:B01----:R-:W-:Y:S01]  /*2ef20*/  ENDCOLLECTIVE ;  /* 0x000000000000791b */ /* 0x003fe20003800000 */
.L_x_2046:
[----:B------:R-:W-:Y:S01]  /*2ef30*/  IMAD.MOV.U32 R8, RZ, RZ, R14 ;  /* 0x000000ffff087224 */ /* 0x000fe200078e000e */
[----:B------:R-:W-:Y:S06]  /*2ef40*/  BRA `(.L_x_2047) ;  /* 0xfffffe0800fc7947 */ /* 0x000fec000383ffff */
.L_x_1729:
[----:B------:R-:W-:Y:S01]  /*2ef50*/  BSSY B1, `(.L_x_2048) ;  /* 0x0000008000017945 */ /* 0x000fe20003800000 */
[----:B------:R-:W-:Y:S01]  /*2ef60*/  IMAD.MOV.U32 R13, RZ, RZ, R21 ;  /* 0x000000ffff0d7224 */ /* 0x000fe200078e0015 */
[----:B------:R-:W-:Y:S01]  /*2ef70*/  MOV R12, 0x1 ;  /* 0x00000001000c7802 */ /* 0x000fe20000000f00 */
[----:B------:R-:W-:Y:S02]  /*2ef80*/  IMAD.MOV.U32 R11, RZ, RZ, 0x1c1f ;  /* 0x00001c1fff0b7424 */ /* 0x000fe400078e00ff */
[----:B------:R-:W-:-:S07]  /*2ef90*/  IMAD.MOV.U32 R15, RZ, RZ, -0x1 ;  /* 0xffffffffff0f7424 */ /* 0x000fce00078e00ff */
[----:B0---4-:R-:W-:Y:S05]  /*2efa0*/  WARPSYNC.COLLECTIVE R15, `(.L_x_2049) ;  /* 0x000000000f087348 */ /* 0x011fea0003c00000 */
[----:B------:R1:W2:Y:S02]  /*2efb0*/  SHFL.IDX P6, R14, R13, R12, R11 ;  /* 0x0000000c0d0e7389 */ /* 0x0002a400000c000b */
[----:B012-4-:R-:W-:Y:S01]  /*2efc0*/  ENDCOLLECTIVE ;  /* 0x000000000000791b */ /* 0x017fe20003800000 */
.L_x_2049:
[----:B------:R-:W-:Y:S05]  /*2efd0*/  BSYNC B1 ;  /* 0x0000000000017941 */ /* 0x000fea0003800000 */
.L_x_2048:
        /* <DEDUP_REMOVED lines=8> */
.L_x_2050:
[----:B------:R-:W-:Y:S02]  /*2f060*/  IMAD.MOV.U32 R13, RZ, RZ, R61 ;  /* 0x000000ffff0d7224 */ /* 0x000fe400078e003d */
[----:B------:R-:W-:-:S07]  /*2f070*/  IMAD.MOV.U32 R20, RZ, RZ, R14 ;  /* 0x000000ffff147224 */ /* 0x000fce00078e000e */
[----:B------:R-:W-:Y:S05]  /*2f080*/  WARPSYNC.COLLECTIVE R15, `(.L_x_2051) ;  /* 0x000000000f087348 */ /* 0x000fea0003c00000 */
[----:B------:R0:W1:Y:S02]  /*2f090*/  SHFL.IDX P6, R14, R13, R12, R11 ;  /* 0x0000000c0d0e7389 */ /* 0x00006400000c000b */
[----:B01----:R-:W-:Y:S01]  /*2f0a0*/  ENDCOLLECTIVE ;  /* 0x000000000000791b */ /* 0x003fe20003800000 */
.L_x_2051:
[----:B------:R-:W-:Y:S02]  /*2f0b0*/  IMAD.MOV.U32 R13, RZ, RZ, R3 ;  /* 0x000000ffff0d7224 */ /* 0x000fe400078e0003 */
[----:B------:R-:W-:-:S07]  /*2f0c0*/  IMAD.MOV.U32 R61, RZ, RZ, R14 ;  /* 0x000000ffff3d7224 */ /* 0x000fce00078e000e */
[----:B------:R-:W-:Y:S05]  /*2f0d0*/  WARPSYNC.COLLECTIVE R15, `(.L_x_2052) ;  /* 0x000000000f087348 */ /* 0x000fea0003c00000 */
[----:B------:R0:W1:Y:S02]  /*2f0e0*/  SHFL.IDX P6, R14, R13, R12, R11 ;  /* 0x0000000c0d0e7389 */ /* 0x00006400000c000b */
[----:B01----:R-:W-:Y:S01]  /*2f0f0*/  ENDCOLLECTIVE ;  /* 0x000000000000791b */ /* 0x003fe20003800000 */
.L_x_2052:
[----:B------:R-:W-:Y:S01]  /*2f100*/  MOV R62, R14 ;  /* 0x0000000e003e7202 */ /* 0x000fe20000000f00 */
[----:B------:R-:W-:Y:S06]  /*2f110*/  BRA `(.L_x_2053) ;  /* 0xfffffe10001c7947 */ /* 0x000fec000383ffff */
.L_x_1733:
[----:B0-----:R0:W1:Y:S02]  /*2f120*/  SYNCS.PHASECHK.TRANS64.TRYWAIT P0, [R2+URZ+0x30800], R3 ;  /* 0x03080003020075a7 */ /* 0x001064000800017f */
[----:B-1----:R-:W-:Y:S05]  /*2f130*/  @!P0 NANOSLEEP.SYNCS 0x989680 ;  /* 0x009896800000895d */ /* 0x002fea0003900000 */
[----:B------:R-:W1:Y:S02]  /*2f140*/  @!P0 SYNCS.PHASECHK.TRANS64 P0, [R2+URZ+0x30800], R3 ;  /* 0x03080003020085a7 */ /* 0x000e64000800007f */
[----:B-1----:R-:W-:Y:S05]  /*2f150*/  @!P0 BRA `(.L_x_1733) ;  /* 0xfffffffc00f08947 */ /* 0x002fea000383ffff */
[----:B------:R-:W-:Y:S05]  /*2f160*/  BRA `(.L_x_2054) ;  /* 0xfffffe1400a47947 */ /* 0x000fea000383ffff */
.L_x_1747:
[----:B---3--:R3:W0:Y:S02]  /*2f170*/  SYNCS.PHASECHK.TRANS64.TRYWAIT P1, [R15+URZ+0x30830], R0 ;  /* 0x030830000f0075a7 */ /* 0x008624000802017f */
[----:B0-----:R-:W-:Y:S05]  /*2f180*/  @!P1 NANOSLEEP.SYNCS 0x989680 ;  /* 0x009896800000995d */ /* 0x001fea0003900000 */
[----:B------:R-:W0:Y:S02]  /*2f190*/  @!P1 SYNCS.PHASECHK.TRANS64 P1, [R15+URZ+0x30830], R0 ;  /* 0x030830000f0095a7 */ /* 0x000e24000802007f */
[----:B0-----:R-:W-:Y:S05]  /*2f1a0*/  @!P1 BRA `(.L_x_1747) ;  /* 0xfffffffc00f09947 */ /* 0x001fea000383ffff */
[----:B------:R-:W-:Y:S05]  /*2f1b0*/  BRA `(.L_x_1746) ;  /* 0xfffffe4000107947 */ /* 0x000fea000383ffff */
.L_x_1768:
[----:B-1----:R1:W2:Y:S02]  /*2f1c0*/  SYNCS.PHASECHK.TRANS64.TRYWAIT P1, [R5+URZ+0x30830], R10 ;  /* 0x0308300a050075a7 */ /* 0x0022a4000802017f */
[----:B--2---:R-:W-:Y:S05]  /*2f1d0*/  @!P1 NANOSLEEP.SYNCS 0x989680 ;  /* 0x009896800000995d */ /* 0x004fea0003900000 */
[----:B------:R-:W2:Y:S02]  /*2f1e0*/  @!P1 SYNCS.PHASECHK.TRANS64 P1, [R5+URZ+0x30830], R10 ;  /* 0x0308300a050095a7 */ /* 0x000ea4000802007f */
[----:B--2---:R-:W-:Y:S05]  /*2f1f0*/  @!P1 BRA `(.L_x_1768) ;  /* 0xfffffffc00f09947 */ /* 0x004fea000383ffff */
[----:B------:R-:W-:Y:S05]  /*2f200*/  BRA `(.L_x_1767) ;  /* 0xfffffe7400887947 */ /* 0x000fea000383ffff */
.L_x_1773:
[----:B-1----:R1:W2:Y:S02]  /*2f210*/  SYNCS.PHASECHK.TRANS64.TRYWAIT P1, [R13+URZ+0x30850], R6 ;  /* 0x030850060d0075a7 */ /* 0x0022a4000802017f */
[----:B--2---:R-:W-:Y:S05]  /*2f220*/  @!P1 NANOSLEEP.SYNCS 0x989680 ;  /* 0x009896800000995d */ /* 0x004fea0003900000 */
[----:B------:R-:W2:Y:S02]  /*2f230*/  @!P1 SYNCS.PHASECHK.TRANS64 P1, [R13+URZ+0x30850], R6 ;  /* 0x030850060d0095a7 */ /* 0x000ea4000802007f */
[----:B--2---:R-:W-:Y:S05]  /*2f240*/  @!P1 BRA `(.L_x_1773) ;  /* 0xfffffffc00f09947 */ /* 0x004fea000383ffff */
[----:B------:R-:W-:Y:S05]  /*2f250*/  BRA `(.L_x_1772) ;  /* 0xfffffe8400487947 */ /* 0x000fea000383ffff */
.L_x_1796:
[----:B-1----:R1:W2:Y:S02]  /*2f260*/  SYNCS.PHASECHK.TRANS64.TRYWAIT P1, [R0+URZ+0x30830], R3 ;  /* 0x03083003000075a7 */ /* 0x0022a4000802017f */
[----:B--2---:R-:W-:Y:S05]  /*2f270*/  @!P1 NANOSLEEP.SYNCS 0x989680 ;  /* 0x009896800000995d */ /* 0x004fea0003900000 */
[----:B------:R-:W2:Y:S02]  /*2f280*/  @!P1 SYNCS.PHASECHK.TRANS64 P1, [R0+URZ+0x30830], R3 ;  /* 0x03083003000095a7 */ /* 0x000ea4000802007f */
[----:B--2---:R-:W-:Y:S05]  /*2f290*/  @!P1 BRA `(.L_x_1796) ;  /* 0xfffffffc00f09947 */ /* 0x004fea000383ffff */
[----:B------:R-:W-:Y:S05]  /*2f2a0*/  BRA `(.L_x_1795) ;  /* 0xfffffeb4007c7947 */ /* 0x000fea000383ffff */
.L_x_1801:
[----:B-1----:R1:W2:Y:S02]  /*2f2b0*/  SYNCS.PHASECHK.TRANS64.TRYWAIT P1, [R20+URZ+0x30850], R3 ;  /* 0x03085003140075a7 */ /* 0x0022a4000802017f */
[----:B--2---:R-:W-:Y:S05]  /*2f2c0*/  @!P1 NANOSLEEP.SYNCS 0x989680 ;  /* 0x009896800000995d */ /* 0x004fea0003900000 */
[----:B------:R-:W2:Y:S02]  /*2f2d0*/  @!P1 SYNCS.PHASECHK.TRANS64 P1, [R20+URZ+0x30850], R3 ;  /* 0x03085003140095a7 */ /* 0x000ea4000802007f */
[----:B--2---:R-:W-:Y:S05]  /*2f2e0*/  @!P1 BRA `(.L_x_1801) ;  /* 0xfffffffc00f09947 */ /* 0x004fea000383ffff */
[----:B------:R-:W-:Y:S05]  /*2f2f0*/  BRA `(.L_x_1800) ;  /* 0xfffffec4003c7947 */ /* 0x000fea000383ffff */
.L_x_1811:
[----:B-1----:R1:W2:Y:S02]  /*2f300*/  SYNCS.PHASECHK.TRANS64.TRYWAIT P1, [R0+URZ+0x30830], R3 ;  /* 0x03083003000075a7 */ /* 0x0022a4000802017f */
[----:B--2---:R-:W-:Y:S05]  /*2f310*/  @!P1 NANOSLEEP.SYNCS 0x989680 ;  /* 0x009896800000995d */ /* 0x004fea0003900000 */
[----:B------:R-:W2:Y:S02]  /*2f320*/  @!P1 SYNCS.PHASECHK.TRANS64 P1, [R0+URZ+0x30830], R3 ;  /* 0x03083003000095a7 */ /* 0x000ea4000802007f */
[----:B--2---:R-:W-:Y:S05]  /*2f330*/  @!P1 BRA `(.L_x_1811) ;  /* 0xfffffffc00f09947 */ /* 0x004fea000383ffff */
[----:B------:R-:W-:Y:S05]  /*2f340*/  BRA `(.L_x_1810) ;  /* 0xfffffedc00c87947 */ /* 0x000fea000383ffff */
.L_x_1816:
[----:B-1----:R1:W2:Y:S02]  /*2f350*/  SYNCS.PHASECHK.TRANS64.TRYWAIT P1, [R20+URZ+0x30850], R3 ;  /* 0x03085003140075a7 */ /* 0x0022a4000802017f */
[----:B--2---:R-:W-:Y:S05]  /*2f360*/  @!P1 NANOSLEEP.SYNCS 0x989680 ;  /* 0x009896800000995d */ /* 0x004fea0003900000 */
[----:B------:R-:W2:Y:S02]  /*2f370*/  @!P1 SYNCS.PHASECHK.TRANS64 P1, [R20+URZ+0x30850], R3 ;  /* 0x03085003140095a7 */ /* 0x000ea4000802007f */
[----:B--2---:R-:W-:Y:S05]  /*2f380*/  @!P1 BRA `(.L_x_1816) ;  /* 0xfffffffc00f09947 */ /* 0x004fea000383ffff */
[----:B------:R-:W-:Y:S05]  /*2f390*/  BRA `(.L_x_1815) ;  /* 0xfffffeec00887947 */ /* 0x000fea000383ffff */
.L_x_1832:
[----:B-1----:R1:W2:Y:S02]  /*2f3a0*/  SYNCS.PHASECHK.TRANS64.TRYWAIT P1, [R6+URZ+0x30850], R4 ;  /* 0x03085004060075a7 */ /* 0x0022a4000802017f */
[----:B--2---:R-:W-:Y:S05]  /*2f3b0*/  @!P1 NANOSLEEP.SYNCS 0x989680 ;  /* 0x009896800000995d */ /* 0x004fea0003900000 */
[----:B------:R-:W2:Y:S02]  /*2f3c0*/  @!P1 SYNCS.PHASECHK.TRANS64 P1, [R6+URZ+0x30850], R4 ;  /* 0x03085004060095a7 */ /* 0x000ea4000802007f */
[----:B--2---:R-:W-:Y:S05]  /*2f3d0*/  @!P1 BRA `(.L_x_1832) ;  /* 0xfffffffc00f09947 */ /* 0x004fea000383ffff */
[----:B------:R-:W-:Y:S05]  /*2f3e0*/  BRA `(.L_x_1831) ;  /* 0xffffff2000587947 */ /* 0x000fea000383ffff */
.L_x_1882:
[----:B0-----:R-:W0:Y:S01]  /*2f3f0*/  S2R R12, SR_TID.X ;  /* 0x00000000000c7919 */ /* 0x001e220000002100 */
[----:B------:R-:W-:Y:S01]  /*2f400*/  BSSY B1, `(.L_x_2055) ;  /* 0x000000a000017945 */ /* 0x000fe20003800000 */
[----:B------:R-:W-:Y:S02]  /*2f410*/  IMAD.MOV.U32 R11, RZ, RZ, 0x1f ;  /* 0x0000001fff0b7424 */ /* 0x000fe400078e00ff */
[----:B------:R-:W-:Y:S01]  /*2f420*/  IMAD.MOV.U32 R15, RZ, RZ, -0x1 ;  /* 0xffffffffff0f7424 */ /* 0x000fe200078e00ff */
[----:B0-----:R-:W-:-:S04]  /*2f430*/  SHF.R.U32.HI R12, RZ, 0x5, R12 ;  /* 0x00000005ff0c7819 */ /* 0x001fc8000001160c */
[----:B------:R-:W-:-:S05]  /*2f440*/  LOP3.LUT R12, R12, 0x3, RZ, 0xc0, !PT ;  /* 0x000000030c0c7812 */ /* 0x000fca00078ec0ff */
[----:B------:R-:W-:Y:S02]  /*2f450*/  IMAD.MOV.U32 R13, RZ, RZ, R12 ;  /* 0x000000ffff0d7224 */ /* 0x000fe400078e000c */
[----:B------:R-:W-:-:S07]  /*2f460*/  IMAD.MOV.U32 R12, RZ, RZ, RZ ;  /* 0x000000ffff0c7224 */ /* 0x000fce00078e00ff */
[----:B------:R-:W-:Y:S05]  /*2f470*/  WARPSYNC.COLLECTIVE R15, `(.L_x_2056) ;  /* 0x000000000f087348 */ /* 0x000fea0003c00000 */
[----:B------:R0:W1:Y:S02]  /*2f480*/  SHFL.IDX P6, R14, R13, R12, R11 ;  /* 0x0000000c0d0e7389 */ /* 0x00006400000c000b */
[----:B01----:R-:W-:Y:S01]  /*2f490*/  ENDCOLLECTIVE ;  /* 0x000000000000791b */ /* 0x003fe20003800000 */
.L_x_2056:
[----:B------:R-:W-:Y:S05]  /*2f4a0*/  BSYNC B1 ;  /* 0x0000000000017941 */ /* 0x000fea0003800000 */
.L_x_2055:
[----:B------:R-:W-:Y:S05]  /*2f4b0*/  BRA `(.L_x_2057) ;  /* 0xffffff8400fc7947 */ /* 0x000fea000383ffff */
.L_x_1884:
[----:B------:R-:W-:Y:S01]  /*2f4c0*/  BSSY B1, `(.L_x_2058) ;  /* 0x0000006000017945 */ /* 0x000fe20003800000 */
[----:B------:R-:W-:-:S07]  /*2f4d0*/  IMAD.MOV.U32 R15, RZ, RZ, -0x1 ;  /* 0xffffffffff0f7424 */ /* 0x000fce00078e00ff */
[----:B01----:R-:W-:Y:S05]  /*2f4e0*/  WARPSYNC.COLLECTIVE R15, `(.L_x_2059) ;  /* 0x000000000f0c7348 */ /* 0x003fea0003c00000 */
[----:B------:R-:W-:Y:S02]  /*2f4f0*/  ELECT P6, UR62, PT ;  /* 0x00000000003e782f */ /* 0x000fe400038c0000 */
[----:B------:R-:W-:Y:S01]  /*2f500*/  MOV R14, UR62 ;  /* 0x0000003e000e7c02 */ /* 0x000fe20008000f00 */
[----:B01----:R-:W-:Y:S10]  /*2f510*/  ENDCOLLECTIVE ;  /* 0x000000000000791b */ /* 0x003ff40003800000 */
.L_x_2059:
[----:B------:R-:W-:Y:S05]  /*2f520*/  BSYNC B1 ;  /* 0x0000000000017941 */ /* 0x000fea0003800000 */
.L_x_2058:
[----:B------:R-:W-:Y:S05]  /*2f530*/  BRA `(.L_x_1883) ;  /* 0xffffff8400f47947 */ /* 0x000fea000383ffff */
.L_x_1886:
[----:B-1----:R1:W2:Y:S02]  /*2f540*/  SYNCS.PHASECHK.TRANS64.TRYWAIT P0, [R17+URZ+0x30820], R8 ;  /* 0x03082008110075a7 */ /* 0x0022a4000800017f */
[----:B--2---:R-:W-:Y:S05]  /*2f550*/  @!P0 NANOSLEEP.SYNCS 0x989680 ;  /* 0x009896800000895d */ /* 0x004fea0003900000 */
[----:B------:R-:W2:Y:S02]  /*2f560*/  @!P0 SYNCS.PHASECHK.TRANS64 P0, [R17+URZ+0x30820], R8 ;  /* 0x03082008110085a7 */ /* 0x000ea4000800007f */
[----:B--2---:R-:W-:Y:S05]  /*2f570*/  @!P0 BRA `(.L_x_1886) ;  /* 0xfffffffc00f08947 */ /* 0x004fea000383ffff */
[----:B------:R-:W-:Y:S05]  /*2f580*/  BRA `(.L_x_2060) ;  /* 0xffffff8800047947 */ /* 0x000fea000383ffff */
.L_x_1890:
[----:B0-----:R0:W2:Y:S02]  /*2f590*/  SYNCS.PHASECHK.TRANS64.TRYWAIT P0, [R12+URZ+0x308a0], R11 ;  /* 0x0308a00b0c0075a7 */ /* 0x0010a4000800017f */
[----:B--2---:R-:W-:Y:S05]  /*2f5a0*/  @!P0 NANOSLEEP.SYNCS 0x989680 ;  /* 0x009896800000895d */ /* 0x004fea0003900000 */
[----:B------:R-:W2:Y:S02]  /*2f5b0*/  @!P0 SYNCS.PHASECHK.TRANS64 P0, [R12+URZ+0x308a0], R11 ;  /* 0x0308a00b0c0085a7 */ /* 0x000ea4000800007f */
[----:B--2---:R-:W-:Y:S05]  /*2f5c0*/  @!P0 BRA `(.L_x_1890) ;  /* 0xfffffffc00f08947 */ /* 0x004fea000383ffff */
[----:B------:R-:W-:Y:S05]  /*2f5d0*/  BRA `(.L_x_2061) ;  /* 0xffffff88001c7947 */ /* 0x000fea000383ffff */
.L_x_1897:
[----:B-1----:R1:W2:Y:S02]  /*2f5e0*/  SYNCS.PHASECHK.TRANS64.TRYWAIT P0, [R12+URZ+0x308c0], R11 ;  /* 0x0308c00b0c0075a7 */ /* 0x0022a4000800017f */
[----:B--2---:R-:W-:Y:S05]  /*2f5f0*/  @!P0 NANOSLEEP.SYNCS 0x989680 ;  /* 0x009896800000895d */ /* 0x004fea0003900000 */
[----:B------:R-:W2:Y:S02]  /*2f600*/  @!P0 SYNCS.PHASECHK.TRANS64 P0, [R12+URZ+0x308c0], R11 ;  /* 0x0308c00b0c0085a7 */ /* 0x000ea4000800007f */
[----:B--2---:R-:W-:Y:S05]  /*2f610*/  @!P0 BRA `(.L_x_1897) ;  /* 0xfffffffc00f08947 */ /* 0x004fea000383ffff */
[----:B------:R-:W-:Y:S05]  /*2f620*/  BRA `(.L_x_2062) ;  /* 0xffffff8c00187947 */ /* 0x000fea000383ffff */
.L_x_1906:
[----:B-1----:R1:W2:Y:S02]  /*2f630*/  SYNCS.PHASECHK.TRANS64.TRYWAIT P1, [R7+URZ+0x308a0], R3 ;  /* 0x0308a003070075a7 */ /* 0x0022a4000802017f */
[----:B--2---:R-:W-:Y:S05]  /*2f640*/  @!P1 NANOSLEEP.SYNCS 0x989680 ;  /* 0x009896800000995d */ /* 0x004fea0003900000 */
[----:B------:R-:W2:Y:S02]  /*2f650*/  @!P1 SYNCS.PHASECHK.TRANS64 P1, [R7+URZ+0x308a0], R3 ;  /* 0x0308a003070095a7 */ /* 0x000ea4000802007f */
[----:B--2---:R-:W-:Y:S05]  /*2f660*/  @!P1 BRA `(.L_x_1906) ;  /* 0xfffffffc00f09947 */ /* 0x004fea000383ffff */
[----:B------:R-:W-:Y:S05]  /*2f670*/  BRA `(.L_x_2063) ;  /* 0xffffff90004c7947 */ /* 0x000fea000383ffff */
.L_x_1913:
[----:B0-----:R0:W2:Y:S02]  /*2f680*/  SYNCS.PHASECHK.TRANS64.TRYWAIT P1, [R7+URZ+0x308c0], R3 ;  /* 0x0308c003070075a7 */ /* 0x0010a4000802017f */
[----:B--2---:R-:W-:Y:S05]  /*2f690*/  @!P1 NANOSLEEP.SYNCS 0x989680 ;  /* 0x009896800000995d */ /* 0x004fea0003900000 */
[----:B------:R-:W2:Y:S02]  /*2f6a0*/  @!P1 SYNCS.PHASECHK.TRANS64 P1, [R7+URZ+0x308c0], R3 ;  /* 0x0308c003070095a7 */ /* 0x000ea4000802007f */
[----:B--2---:R-:W-:Y:S05]  /*2f6b0*/  @!P1 BRA `(.L_x_1913) ;  /* 0xfffffffc00f09947 */ /* 0x004fea000383ffff */
[----:B------:R-:W-:Y:S05]  /*2f6c0*/  BRA `(.L_x_2064) ;  /* 0xffffff9400447947 */ /* 0x000fea000383ffff */
.L_x_1938:
[----:B------:R-:W0:Y:S01]  /*2f6d0*/  S2R R8, SR_TID.X ;  /* 0x0000000000087919 */ /* 0x000e220000002100 */
[----:B------:R-:W-:Y:S01]  /*2f6e0*/  BSSY B0, `(.L_x_2065) ;  /* 0x000000a000007945 */ /* 0x000fe20003800000 */
[----:B------:R-:W-:Y:S02]  /*2f6f0*/  IMAD.MOV.U32 R12, RZ, RZ, RZ ;  /* 0x000000ffff0c7224 */ /* 0x000fe400078e00ff */
[----:B------:R-:W-:Y:S02]  /*2f700*/  IMAD.MOV.U32 R11, RZ, RZ, 0x1f ;  /* 0x0000001fff0b7424 */ /* 0x000fe400078e00ff */
[----:B------:R-:W-:Y:S01]  /*2f710*/  IMAD.MOV.U32 R15, RZ, RZ, -0x1 ;  /* 0xffffffffff0f7424 */ /* 0x000fe200078e00ff */
[----:B0-----:R-:W-:-:S04]  /*2f720*/  SHF.R.U32.HI R8, RZ, 0x5, R8 ;  /* 0x00000005ff087819 */ /* 0x001fc80000011608 */
[----:B------:R-:W-:-:S04]  /*2f730*/  LOP3.LUT R8, R8, 0x3, RZ, 0xc0, !PT ;  /* 0x0000000308087812 */ /* 0x000fc800078ec0ff */
[----:B------:R-:W-:-:S07]  /*2f740*/  MOV R13, R8 ;  /* 0x00000008000d7202 */ /* 0x000fce0000000f00 */
[----:B-----5:R-:W-:Y:S05]  /*2f750*/  WARPSYNC.COLLECTIVE R15, `(.L_x_2066) ;  /* 0x000000000f087348 */ /* 0x020fea0003c00000 */
[----:B------:R0:W1:Y:S02]  /*2f760*/  SHFL.IDX P6, R14, R13, R12, R11 ;  /* 0x0000000c0d0e7389 */ /* 0x00006400000c000b */
[----:B01---5:R-:W-:Y:S01]  /*2f770*/  ENDCOLLECTIVE ;  /* 0x000000000000791b */ /* 0x023fe20003800000 */
.L_x_2066:
[----:B------:R-:W-:Y:S05]  /*2f780*/  BSYNC B0 ;  /* 0x0000000000007941 */ /* 0x000fea0003800000 */
.L_x_2065:
[----:B------:R-:W-:Y:S05]  /*2f790*/  BRA `(.L_x_2067) ;  /* 0xffffffa400f87947 */ /* 0x000fea000383ffff */
.L_x_1941:
[----:B0-----:R0:W1:Y:S02]  /*2f7a0*/  SYNCS.PHASECHK.TRANS64.TRYWAIT P0, [R7+URZ+0x30840], R2 ;  /* 0x03084002070075a7 */ /* 0x001064000800017f */
[----:B-1----:R-:W-:Y:S05]  /*2f7b0*/  @!P0 NANOSLEEP.SYNCS 0x989680 ;  /* 0x009896800000895d */ /* 0x002fea0003900000 */
[----:B------:R-:W1:Y:S02]  /*2f7c0*/  @!P0 SYNCS.PHASECHK.TRANS64 P0, [R7+URZ+0x30840], R2 ;  /* 0x03084002070085a7 */ /* 0x000e64000800007f */
[----:B-1----:R-:W-:Y:S05]  /*2f7d0*/  @!P0 BRA `(.L_x_1941) ;  /* 0xfffffffc00f08947 */ /* 0x002fea000383ffff */
[----:B------:R-:W-:Y:S05]  /*2f7e0*/  BRA `(.L_x_2068) ;  /* 0xffffffa800487947 */ /* 0x000fea000383ffff */
.L_x_1942:
        /* <DEDUP_REMOVED lines=8> */
.L_x_2070:
[----:B------:R-:W-:Y:S05]  /*2f870*/  BSYNC B0 ;  /* 0x0000000000007941 */ /* 0x000fea0003800000 */
.L_x_2069:
[----:B------:R-:W-:Y:S01]  /*2f880*/  IMAD.MOV.U32 R13, RZ, RZ, R4 ;  /* 0x000000ffff0d7224 */ /* 0x000fe200078e0004 */
[----:B------:R-:W-:Y:S01]  /*2f890*/  MOV R15, 0xffffffff ;  /* 0xffffffff000f7802 */ /* 0x000fe20000000f00 */
[----:B------:R-:W-:Y:S02]  /*2f8a0*/  IMAD.MOV.U32 R12, RZ, RZ, RZ ;  /* 0x000000ffff0c7224 */ /* 0x000fe400078e00ff */
[----:B------:R-:W-:Y:S02]  /*2f8b0*/  IMAD.MOV.U32 R11, RZ, RZ, 0x181f ;  /* 0x0000181fff0b7424 */ /* 0x000fe400078e00ff */
[----:B------:R-:W-:Y:S02]  /*2f8c0*/  IMAD.MOV.U32 R2, RZ, RZ, R14 ;  /* 0x000000ffff027224 */ /* 0x000fe400078e000e */
[----:B------:R-:W-:-:S07]  /*2f8d0*/  @P0 IMAD R8, R5, 0x2, R17 ;  /* 0x0000000205080824 */ /* 0x000fce00078e0211 */
[----:B------:R-:W-:Y:S05]  /*2f8e0*/  WARPSYNC.COLLECTIVE R15, `(.L_x_2071) ;  /* 0x000000000f087348 */ /* 0x000fea0003c00000 */
[----:B------:R0:W1:Y:S02]  /*2f8f0*/  SHFL.IDX P6, R14, R13, R12, R11 ;  /* 0x0000000c0d0e7389 */ /* 0x00006400000c000b */
[----:B01----:R-:W-:Y:S01]  /*2f900*/  ENDCOLLECTIVE ;  /* 0x000000000000791b */ /* 0x003fe20003800000 */
.L_x_2071:
[----:B------:R-:W-:Y:S02]  /*2f910*/  IMAD.MOV.U32 R13, RZ, RZ, R0 ;  /* 0x000000ffff0d7224 */ /* 0x000fe400078e0000 */
[----:B------:R-:W-:Y:S02]  /*2f920*/  IMAD.MOV.U32 R12, RZ, RZ, 0x1 ;  /* 0x00000001ff0c7424 */ /* 0x000fe400078e00ff */
[----:B------:R-:W-:-:S07]  /*2f930*/  IMAD.MOV.U32 R3, RZ, RZ, R14 ;  /* 0x000000ffff037224 */ /* 0x000fce00078e000e */
[----:B------:R-:W-:Y:S05]  /*2f940*/  WARPSYNC.COLLECTIVE R15, `(.L_x_2072) ;  /* 0x000000000f087348 */ /* 0x000fea0003c00000 */
[----:B------:R0:W1:Y:S02]  /*2f950*/  SHFL.IDX P6, R14, R13, R12, R11 ;  /* 0x0000000c0d0e7389 */ /* 0x00006400000c000b */
[----:B01----:R-:W-:Y:S01]  /*2f960*/  ENDCOLLECTIVE ;  /* 0x000000000000791b */ /* 0x003fe20003800000 */
.L_x_2072:
        /* <DEDUP_REMOVED lines=13> */
[----:B0-----:R-:W-:Y:S01]  /*2fa40*/  MOV R2, R14 ;  /* 0x0000000e00027202 */ /* 0x001fe20000000f00 */
[----:B------:R-:W-:-:S07]  /*2fa50*/  @P1 IMAD R8, R5, 0x2, R17 ;  /* 0x0000000205081824 */ /* 0x000fce00078e0211 */
[----:B------:R-:W-:Y:S05]  /*2fa60*/  WARPSYNC.COLLECTIVE R15, `(.L_x_2073) ;  /* 0x000000000f087348 */ /* 0x000fea0003c00000 */
[----:B------:R0:W1:Y:S02]  /*2fa70*/  SHFL.IDX P6, R14, R13, R12, R11 ;  /* 0x0000000c0d0e7389 */ /* 0x00006400000c000b */
[----:B01----:R-:W-:Y:S01]  /*2fa80*/  ENDCOLLECTIVE ;  /* 0x000000000000791b */ /* 0x003fe20003800000 */
.L_x_2073:
[----:B------:R-:W-:Y:S01]  /*2fa90*/  IMAD.MOV.U32 R13, RZ, RZ, R0 ;  /* 0x000000ffff0d7224 */ /* 0x000fe200078e0000 */
[----:B------:R-:W-:Y:S01]  /*2faa0*/  MOV R12, 0x2 ;  /* 0x00000002000c7802 */ /* 0x000fe20000000f00 */
[----:B------:R-:W-:-:S07]  /*2fab0*/  IMAD.MOV.U32 R3, RZ, RZ, R14 ;  /* 0x000000ffff037224 */ /* 0x000fce00078e000e */
[----:B------:R-:W-:Y:S05]  /*2fac0*/  WARPSYNC.COLLECTIVE R15, `(.L_x_2074) ;  /* 0x000000000f087348 */ /* 0x000fea0003c00000 */
[----:B------:R0:W1:Y:S02]  /*2fad0*/  SHFL.IDX P6, R14, R13, R12, R11 ;  /* 0x0000000c0d0e7389 */ /* 0x00006400000c000b */
[----:B01----:R-:W-:Y:S01]  /*2fae0*/  ENDCOLLECTIVE ;  /* 0x000000000000791b */ /* 0x003fe20003800000 */
.L_x_2074:
        /* <DEDUP_REMOVED lines=17> */
.L_x_2075:
[----:B------:R-:W-:Y:S01]  /*2fc00*/  @P1 IMAD R8, R5, 0x2, R17 ;  /* 0x0000000205081824 */ /* 0x000fe200078e0211 */
[----:B------:R-:W-:Y:S01]  /*2fc10*/  MOV R13, R0 ;  /* 0x00000000000d7202 */ /* 0x000fe20000000f00 */
[----:B------:R-:W-:Y:S02]  /*2fc20*/  IMAD.MOV.U32 R12, RZ, RZ, 0x3 ;  /* 0x00000003ff0c7424 */ /* 0x000fe400078e00ff */
[----:B------:R-:W-:-:S07]  /*2fc30*/  IMAD.MOV.U32 R3, RZ, RZ, R14 ;  /* 0x000000ffff037224 */ /* 0x000fce00078e000e */
[----:B------:R-:W-:Y:S05]  /*2fc40*/  WARPSYNC.COLLECTIVE R15, `(.L_x_2076) ;  /* 0x000000000f087348 */ /* 0x000fea0003c00000 */
[----:B------:R0:W1:Y:S02]  /*2fc50*/  SHFL.IDX P6, R14, R13, R12, R11 ;  /* 0x0000000c0d0e7389 */ /* 0x00006400000c000b */
[----:B01----:R-:W-:Y:S01]  /*2fc60*/  ENDCOLLECTIVE ;  /* 0x000000000000791b */ /* 0x003fe20003800000 */
.L_x_2076:
        /* <DEDUP_REMOVED lines=17> */
.L_x_2077:
[----:B------:R-:W-:Y:S01]  /*2fd80*/  @P1 LEA R8, R5, R17, 0x1 ;  /* 0x0000001105081211 */ /* 0x000fe200078e08ff */
[----:B------:R-:W-:Y:S02]  /*2fd90*/  IMAD.MOV.U32 R13, RZ, RZ, R0 ;  /* 0x000000ffff0d7224 */ /* 0x000fe400078e0000 */
[----:B------:R-:W-:Y:S02]  /*2fda0*/  IMAD.MOV.U32 R12, RZ, RZ, 0x4 ;  /* 0x00000004ff0c7424 */ /* 0x000fe400078e00ff */
[----:B------:R-:W-:-:S07]  /*2fdb0*/  IMAD.MOV.U32 R3, RZ, RZ, R14 ;  /* 0x000000ffff037224 */ /* 0x000fce00078e000e */
[----:B------:R-:W-:Y:S05]  /*2fdc0*/  WARPSYNC.COLLECTIVE R15, `(.L_x_2078) ;  /* 0x000000000f087348 */ /* 0x000fea0003c00000 */
[----:B------:R0:W1:Y:S02]  /*2fdd0*/  SHFL.IDX P6, R14, R13, R12, R11 ;  /* 0x0000000c0d0e7389 */ /* 0x00006400000c000b */
[----:B01----:R-:W-:Y:S01]  /*2fde0*/  ENDCOLLECTIVE ;  /* 0x000000000000791b */ /* 0x003fe20003800000 */
.L_x_2078:
        /* <DEDUP_REMOVED lines=17> */
.L_x_2079:
[----:B------:R-:W-:Y:S02]  /*2ff00*/  @P1 IMAD R8, R5, 0x2, R17 ;  /* 0x0000000205081824 */ /* 0x000fe400078e0211 */
[----:B------:R-:W-:Y:S02]  /*2ff10*/  IMAD.MOV.U32 R13, RZ, RZ, R0 ;  /* 0x000000ffff0d7224 */ /* 0x000fe400078e0000 */
[----:B------:R-:W-:Y:S02]  /*2ff20*/  IMAD.MOV.U32 R12, RZ, RZ, 0x5 ;  /* 0x00000005ff0c7424 */ /* 0x000fe400078e00ff */
[----:B------:R-:W-:-:S07]  /*2ff30*/  IMAD.MOV.U32 R3, RZ, RZ, R14 ;  /* 0x000000ffff037224 */ /* 0x000fce00078e000e */
[----:B------:R-:W-:Y:S05]  /*2ff40*/  WARPSYNC.COLLECTIVE R15, `(.L_x_2080) ;  /* 0x000000000f087348 */ /* 0x000fea0003c00000 */
[----:B------:R0:W1:Y:S02]  /*2ff50*/  SHFL.IDX P6, R14, R13, R12, R11 ;  /* 0x0000000c0d0e7389 */ /* 0x00006400000c000b */
[----:B01----:R-:W-:Y:S01]  /*2ff60*/  ENDCOLLECTIVE ;  /* 0x000000000000791b */ /* 0x003fe20003800000 */
.L_x_2080:
[----:B------:R-:W-:-:S04]  /*2ff70*/  @P1 LEA R3, P0, R33, R3, 0x1 ;  /* 0x0000000321031211 */ /* 0x000fc800078008ff */
[----:B------:R-:W-:-:S04]  /*2ff80*/  @P1 IADD3.X R2, RZ, R2, RZ, P0, !PT ;  /* 0x00000002ff021210 */ /* 0x000fc800007fe4ff */
[----:B------:R-:W-:Y:S01]  /*2ff90*/  @P1 LOP3.LUT R3, R3, R2, RZ, 0x3c, !PT ;  /* 0x0000000203031212 */ /* 0x000fe200078e3cff */
[----:B------:R-:W-:-:S03]  /*2ffa0*/  IMAD.MOV.U32 R13, RZ, RZ, R4 ;  /* 0x000000ffff0d7224 */ /* 0x000fc600078e0004 */
        /* <DEDUP_REMOVED lines=10> */
.L_x_2081:
[----:B------:R-:W-:Y:S01]  /*30050*/  @!PT LDS RZ, [RZ] ;  /* 0x00000000fffff984 */ /* 0x000fe20000000800 */
[----:B------:R-:W-:Y:S01]  /*30060*/  @!PT LDS RZ, [RZ] ;  /* 0x00000000fffff984 */ /* 0x000fe20000000800 */
[----:B------:R-:W-:Y:S01]  /*30070*/  @!PT LDS RZ, [RZ] ;  /* 0x00000000fffff984 */ /* 0x000fe20000000800 */
[----:B------:R-:W-:Y:S04]  /*30080*/  @P1 LDGSTS.E.BYPASS.LTC128B.128 [R8+0x23400], desc[UR60][R2.64+0x80], !P3 ;  /* 0x2340008002081fae */ /* 0x000fe8000d901d7c */
[----:B------:R0:W-:Y:S02]  /*30090*/  @P1 LDGSTS.E.BYPASS.LTC128B.128 [R8+0x26400], desc[UR60][R2.64+0x100], !P2 ;  /* 0x2640010002081fae */ /* 0x0001e4000d101d7c */
[----:B0-----:R-:W-:Y:S01]  /*300a0*/  MOV R2, R14 ;  /* 0x0000000e00027202 */ /* 0x001fe20000000f00 */
[----:B------:R-:W-:Y:S06]  /*300b0*/  BRA `(.L_x_2082) ;  /* 0xffffffa400847947 */ /* 0x000fec000383ffff */
.L_x_1947:
[----:B------:R-:W-:Y:S02]  /*300c0*/  IMAD.MOV.U32 R13, RZ, RZ, R4 ;  /* 0x000000ffff0d7224 */ /* 0x000fe400078e0004 */
[----:B------:R-:W-:Y:S02]  /*300d0*/  IMAD.MOV.U32 R12, RZ, RZ, RZ ;  /* 0x000000ffff0c7224 */ /* 0x000fe400078e00ff */
[----:B------:R-:W-:Y:S02]  /*300e0*/  IMAD.MOV.U32 R11, RZ, RZ, 0x181f ;  /* 0x0000181fff0b7424 */ /* 0x000fe400078e00ff */
[----:B------:R-:W-:Y:S02]  /*300f0*/  IMAD.MOV.U32 R15, RZ, RZ, -0x1 ;  /* 0xffffffffff0f7424 */ /* 0x000fe400078e00ff */
[----:B------:R-:W-:Y:S02]  /*30100*/  IMAD R31, R31, R6, RZ ;  /* 0x000000061f1f7224 */ /* 0x000fe400078e02ff */
[----:B------:R-:W-:-:S07]  /*30110*/  IMAD.IADD R25, R9, 0x1, R25 ;  /* 0x0000000109197824 */ /* 0x000fce00078e0219 */
[----:B-----5:R-:W-:Y:S05]  /*30120*/  WARPSYNC.COLLECTIVE R15, `(.L_x_2083) ;  /* 0x000000000f087348 */ /* 0x020fea0003c00000 */
[----:B------:R0:W1:Y:S02]  /*30130*/  SHFL.IDX P6, R14, R13, R12, R11 ;  /* 0x0000000c0d0e7389 */ /* 0x00006400000c000b */
[----:B01---5:R-:W-:Y:S01]  /*30140*/  ENDCOLLECTIVE ;  /* 0x000000000000791b */ /* 0x023fe20003800000 */
.L_x_2083:
[C---:B------:R-:W-:Y:S01]  /*30150*/  VIADD R6, R25.reuse, 0x10 ;  /* 0x0000001019067836 */ /* 0x040fe20000000000 */
[----:B------:R-:W-:Y:S02]  /*30160*/  ISETP.GE.AND P1, PT, R25, R31, PT ;  /* 0x0000001f1900720c */ /* 0x000fe40003f26270 */
[----:B------:R-:W-:Y:S01]  /*30170*/  MOV R13, R0 ;  /* 0x00000000000d7202 */ /* 0x000fe20000000f00 */
[----:B------:R-:W-:-:S10]  /*30180*/  IMAD.MOV.U32 R2, RZ, RZ, R14 ;  /* 0x000000ffff027224 */ /* 0x000fd400078e000e */
[----:B------:R-:W-:Y:S05]  /*30190*/  WARPSYNC.COLLECTIVE R15, `(.L_x_2084) ;  /* 0x000000000f087348 */ /* 0x000fea0003c00000 */
[----:B------:R0:W1:Y:S02]  /*301a0*/  SHFL.IDX P6, R14, R13, R12, R11 ;  /* 0x0000000c0d0e7389 */ /* 0x00006400000c000b */
[----:B01----:R-:W-:Y:S01]  /*301b0*/  ENDCOLLECTIVE ;  /* 0x000000000000791b */ /* 0x003fe20003800000 */
.L_x_2084:
        /* <DEDUP_REMOVED lines=8> */
.L_x_2085:
        /* <DEDUP_REMOVED lines=8> */
[----:B------:R-:W-:Y:S01]  /*302c0*/  IADD3 R6, R25, 0x20, RZ ;  /* 0x0000002019067810 */ /* 0x000fe20007ffe0ff */
[----:B0-----:R-:W-:-:S10]  /*302d0*/  IMAD.MOV.U32 R2, RZ, RZ, R14 ;  /* 0x000000ffff027224 */ /* 0x001fd400078e000e */
[----:B------:R-:W-:Y:S05]  /*302e0*/  WARPSYNC.COLLECTIVE R15, `(.L_x_2086) ;  /* 0x000000000f087348 */ /* 0x000fea0003c00000 */
[----:B------:R0:W1:Y:S02]  /*302f0*/  SHFL.IDX P6, R14, R13, R12, R11 ;  /* 0x0000000c0d0e7389 */ /* 0x00006400000c000b */
[----:B01----:R-:W-:Y:S01]  /*30300*/  ENDCOLLECTIVE ;  /* 0x000000000000791b */ /* 0x003fe20003800000 */
.L_x_2086:
        /* <DEDUP_REMOVED lines=8> */
.L_x_2087:
        /* <DEDUP_REMOVED lines=14> */
.L_x_2088:
        /* <DEDUP_REMOVED lines=8> */
.L_x_2089:
[----:B------:R-:W-:-:S05]  /*304f0*/  @!P1 IMAD.MOV.U32 R3, RZ, RZ, R5 ;  /* 0x000000ffff039224 */ /* 0x000fca00078e0005 */
        /* <DEDUP_REMOVED lines=8> */
[----:B------:R-:W-:Y:S02]  /*30580*/  VIADD R6, R25, 0x40 ;  /* 0x0000004019067836 */ /* 0x000fe40000000000 */
[----:B0-----:R-:W-:-:S10]  /*30590*/  IMAD.MOV.U32 R2, RZ, RZ, R14 ;  /* 0x000000ffff027224 */ /* 0x001fd400078e000e */
[----:B------:R-:W-:Y:S05]  /*305a0*/  WARPSYNC.COLLECTIVE R15, `(.L_x_2090) ;  /* 0x000000000f087348 */ /* 0x000fea0003c00000 */
[----:B------:R0:W1:Y:S02]  /*305b0*/  SHFL.IDX P6, R14, R13, R12, R11 ;  /* 0x0000000c0d0e7389 */ /* 0x00006400000c000b */
[----:B01----:R-:W-:Y:S01]  /*305c0*/  ENDCOLLECTIVE ;  /* 0x000000000000791b */ /* 0x003fe20003800000 */
.L_x_2090:
        /* <DEDUP_REMOVED lines=8> */
.L_x_2091:
        /* <DEDUP_REMOVED lines=9> */
[----:B------:R-:W-:Y:S01]  /*306e0*/  IADD3 R6, R25, 0x50, RZ ;  /* 0x0000005019067810 */ /* 0x000fe20007ffe0ff */
[----:B0-----:R-:W-:-:S10]  /*306f0*/  IMAD.MOV.U32 R2, RZ, RZ, R14 ;  /* 0x000000ffff027224 */ /* 0x001fd400078e000e */
[----:B------:R-:W-:Y:S05]  /*30700*/  WARPSYNC.COLLECTIVE R15, `(.L_x_2092) ;  /* 0x000000000f087348 */ /* 0x000fea0003c00000 */
[----:B------:R0:W1:Y:S02]  /*30710*/  SHFL.IDX P6, R14, R13, R12, R11 ;  /* 0x0000000c0d0e7389 */ /* 0x00006400000c000b */
[----:B01----:R-:W-:Y:S01]  /*30720*/  ENDCOLLECTIVE ;  /* 0x000000000000791b */ /* 0x003fe20003800000 */
.L_x_2092:
        /* <DEDUP_REMOVED lines=8> */
.L_x_2093:
        /* <DEDUP_REMOVED lines=14> */
.L_x_2094:
        /* <DEDUP_REMOVED lines=8> */
.L_x_2095:
        /* <DEDUP_REMOVED lines=13> */
.L_x_2096:
        /* <DEDUP_REMOVED lines=8> */
.L_x_2097:
        /* <DEDUP_REMOVED lines=12> */
.L_x_2098:
[----:B------:R-:W-:Y:S05]  /*30b20*/  BRA `(.L_x_2099) ;  /* 0xffffffa400ec7947 */ /* 0x000fea000383ffff */
.L_x_1952:
[----:B0-----:R0:W1:Y:S02]  /*30b30*/  SYNCS.PHASECHK.TRANS64.TRYWAIT P0, [R17+URZ+0x30820], R0 ;  /* 0x03082000110075a7 */ /* 0x001064000800017f */
[----:B-1----:R-:W-:Y:S05]  /*30b40*/  @!P0 NANOSLEEP.SYNCS 0x989680 ;  /* 0x009896800000895d */ /* 0x002fea0003900000 */
[----:B------:R-:W1:Y:S02]  /*30b50*/  @!P0 SYNCS.PHASECHK.TRANS64 P0, [R17+URZ+0x30820], R0 ;  /* 0x03082000110085a7 */ /* 0x000e64000800007f */
[----:B-1----:R-:W-:Y:S05]  /*30b60*/  @!P0 BRA `(.L_x_1952) ;  /* 0xfffffffc00f08947 */ /* 0x002fea000383ffff */
[----:B------:R-:W-:Y:S05]  /*30b70*/  BRA `(.L_x_2100) ;  /* 0xffffffa800647947 */ /* 0x000fea000383ffff */
.L_x_1957:
[----:B0-----:R0:W1:Y:S02]  /*30b80*/  SYNCS.PHASECHK.TRANS64.TRYWAIT P0, [R7+URZ+0x30840], R2 ;  /* 0x03084002070075a7 */ /* 0x001064000800017f */
[----:B-1----:R-:W-:Y:S05]  /*30b90*/  @!P0 NANOSLEEP.SYNCS 0x989680 ;  /* 0x009896800000895d */ /* 0x002fea0003900000 */
[----:B------:R-:W1:Y:S02]  /*30ba0*/  @!P0 SYNCS.PHASECHK.TRANS64 P0, [R7+URZ+0x30840], R2 ;  /* 0x03084002070085a7 */ /* 0x000e64000800007f */
[----:B-1----:R-:W-:Y:S05]  /*30bb0*/  @!P0 BRA `(.L_x_1957) ;  /* 0xfffffffc00f08947 */ /* 0x002fea000383ffff */
[----:B------:R-:W-:Y:S05]  /*30bc0*/  BRA `(.L_x_2101) ;  /* 0xffffffac003c7947 */ /* 0x000fea000383ffff */
.L_x_1958:
        /* <DEDUP_REMOVED lines=8> */
.L_x_2103:
[----:B------:R-:W-:Y:S05]  /*30c50*/  BSYNC B1 ;  /* 0x0000000000017941 */ /* 0x000fea0003800000 */
.L_x_2102:
[----:B------:R-:W-:Y:S01]  /*30c60*/  IMAD.MOV.U32 R13, RZ, RZ, R8 ;  /* 0x000000ffff0d7224 */ /* 0x000fe200078e0008 */
[----:B------:R-:W-:Y:S01]  /*30c70*/  MOV R3, R14 ;  /* 0x0000000e00037202 */ /* 0x000fe20000000f00 */
[----:B------:R-:W-:Y:S01]  /*30c80*/  IMAD.MOV.U32 R12, RZ, RZ, RZ ;  /* 0x000000ffff0c7224 */ /* 0x000fe200078e00ff */
[----:B------:R-:W-:Y:S01]  /*30c90*/  LOP3.LUT R16, R16, 0xffdfffff, RZ, 0xc0, !PT ;  /* 0xffdfffff10107812 */ /* 0x000fe200078ec0ff */
[----:B------:R-:W-:Y:S01]  /*30ca0*/  IMAD.MOV.U32 R11, RZ, RZ, 0x181f ;  /* 0x0000181fff0b7424 */ /* 0x000fe200078e00ff */
[----:B------:R-:W-:Y:S01]  /*30cb0*/  SHF.L.U32 R4, R33, 0x1, RZ ;  /* 0x0000000121047819 */ /* 0x000fe200000006ff */
[----:B------:R-:W-:Y:S01]  /*30cc0*/  IMAD.MOV.U32 R15, RZ, RZ, -0x1 ;  /* 0xffffffffff0f7424 */ /* 0x000fe200078e00ff */
[----:B------:R-:W-:Y:S01]  /*30cd0*/  @P1 LOP3.LUT R16, R16, 0x200000, RZ, 0xfc, !PT ;  /* 0x0020000010101812 */ /* 0x000fe200078efcff */
[----:B------:R-:W-:-:S07]  /*30ce0*/  IMAD R5, R5, 0x2, R17 ;  /* 0x0000000205057824 */ /* 0x000fce00078e0211 */
[----:B------:R-:W-:Y:S05]  /*30cf0*/  WARPSYNC.COLLECTIVE R15, `(.L_x_2104) ;  /* 0x000000000f087348 */ /* 0x000fea0003c00000 */
[----:B------:R0:W1:Y:S02]  /*30d00*/  SHFL.IDX P6, R14, R13, R12, R11 ;  /* 0x0000000c0d0e7389 */ /* 0x00006400000c000b */
[----:B01----:R-:W-:Y:S01]  /*30d10*/  ENDCOLLECTIVE ;  /* 0x000000000000791b */ /* 0x003fe20003800000 */
.L_x_2104:
[----:B------:R-:W-:Y:S01]  /*30d20*/  LOP3.LUT P1, RZ, R16, 0x4, RZ, 0xc0, !PT ;  /* 0x0000000410ff7812 */ /* 0x000fe2000782c0ff */
[----:B------:R-:W-:Y:S02]  /*30d30*/  IMAD.MOV.U32 R13, RZ, RZ, R6 ;  /* 0x000000ffff0d7224 */ /* 0x000fe400078e0006 */
[----:B------:R-:W-:Y:S02]  /*30d40*/  IMAD.MOV.U32 R12, RZ, RZ, 0x1 ;  /* 0x00000001ff0c7424 */ /* 0x000fe400078e00ff */
[----:B------:R-:W-:-:S08]  /*30d50*/  IMAD.MOV.U32 R2, RZ, RZ, R14 ;  /* 0x000000ffff027224 */ /* 0x000fd000078e000e */
[----:B------:R-:W-:Y:S05]  /*30d60*/  WARPSYNC.COLLECTIVE R15, `(.L_x_2105) ;  /* 0x000000000f087348 */ /* 0x000fea0003c00000 */
[----:B------:R0:W1:Y:S02]  /*30d70*/  SHFL.IDX P6, R14, R13, R12, R11 ;  /* 0x0000000c0d0e7389 */ /* 0x00006400000c000b */
[----:B01----:R-:W-:Y:S01]  /*30d80*/  ENDCOLLECTIVE ;  /* 0x000000000000791b */ /* 0x003fe20003800000 */
.L_x_2105:
        /* <DEDUP_REMOVED lines=13> */
.L_x_2106:
[----:B------:R-:W-:Y:S02]  /*30e60*/  IMAD.MOV.U32 R13, RZ, RZ, R6 ;  /* 0x000000ffff0d7224 */ /* 0x000fe400078e0006 */
[----:B------:R-:W-:Y:S02]  /*30e70*/  IMAD.MOV.U32 R12, RZ, RZ, 0x2 ;  /* 0x00000002ff0c7424 */ /* 0x000fe400078e00ff */
[----:B------:R-:W-:-:S07]  /*30e80*/  IMAD.MOV.U32 R2, RZ, RZ, R14 ;  /* 0x000000ffff027224 */ /* 0x000fce00078e000e */
[----:B------:R-:W-:Y:S05]  /*30e90*/  WARPSYNC.COLLECTIVE R15, `(.L_x_2107) ;  /* 0x000000000f087348 */ /* 0x000fea0003c00000 */
[----:B------:R0:W1:Y:S02]  /*30ea0*/  SHFL.IDX P6, R14, R13, R12, R11 ;  /* 0x0000000c0d0e7389 */ /* 0x00006400000c000b */
[----:B01----:R-:W-:Y:S01]  /*30eb0*/  ENDCOLLECTIVE ;  /* 0x000000000000791b */ /* 0x003fe20003800000 */
.L_x_2107:
[----:B------:R-:W-:-:S05]  /*30ec0*/  IADD3 R2, P0, R2, R4, RZ ;  /* 0x0000000402027210 */ /* 0x000fca0007f1e0ff */
[----:B------:R-:W-:-:S05]  /*30ed0*/  IMAD.X R3, RZ, RZ, R3, P0 ;  /* 0x000000ffff037224 */ /* 0x000fca00000e0603 */
        /* <DEDUP_REMOVED lines=11> */
.L_x_2108:
[----:B------:R-:W-:Y:S02]  /*30f90*/  IMAD.MOV.U32 R13, RZ, RZ, R6 ;  /* 0x000000ffff0d7224 */ /* 0x000fe400078e0006 */
[----:B------:R-:W-:Y:S02]  /*30fa0*/  IMAD.MOV.U32 R12, RZ, RZ, 0x3 ;  /* 0x00000003ff0c7424 */ /* 0x000fe400078e00ff */
[----:B------:R-:W-:-:S07]  /*30fb0*/  IMAD.MOV.U32 R2, RZ, RZ, R14 ;  /* 0x000000ffff027224 */ /* 0x000fce00078e000e */
[----:B------:R-:W-:Y:S05]  /*30fc0*/  WARPSYNC.COLLECTIVE R15, `(.L_x_2109) ;  /* 0x000000000f087348 */ /* 0x000fea0003c00000 */
[----:B------:R0:W1:Y:S02]  /*30fd0*/  SHFL.IDX P6, R14, R13, R12, R11 ;  /* 0x0000000c0d0e7389 */ /* 0x00006400000c000b */
[----:B01----:R-:W-:Y:S01]  /*30fe0*/  ENDCOLLECTIVE ;  /* 0x000000000000791b */ /* 0x003fe20003800000 */
.L_x_2109:
        /* <DEDUP_REMOVED lines=13> */
.L_x_2110:
[----:B------:R-:W-:Y:S02]  /*310c0*/  IMAD.MOV.U32 R13, RZ, RZ, R6 ;  /* 0x000000ffff0d7224 */ /* 0x000fe400078e0006 */
[----:B------:R-:W-:Y:S02]  /*310d0*/  IMAD.MOV.U32 R12, RZ, RZ, 0x4 ;  /* 0x00000004ff0c7424 */ /* 0x000fe400078e00ff */
[----:B------:R-:W-:-:S07]  /*310e0*/  IMAD.MOV.U32 R2, RZ, RZ, R14 ;  /* 0x000000ffff027224 */ /* 0x000fce00078e000e */
[----:B------:R-:W-:Y:S05]  /*310f0*/  WARPSYNC.COLLECTIVE R15, `(.L_x_2111) ;  /* 0x000000000f087348 */ /* 0x000fea0003c00000 */
[----:B------:R0:W1:Y:S02]  /*31100*/  SHFL.IDX P6, R14, R13, R12, R11 ;  /* 0x0000000c0d0e7389 */ /* 0x00006400000c000b */
[----:B01----:R-:W-:Y:S01]  /*31110*/  ENDCOLLECTIVE ;  /* 0x000000000000791b */ /* 0x003fe20003800000 */
.L_x_2111:
        /* <DEDUP_REMOVED lines=13> */
.L_x_2112:
[----:B------:R-:W-:Y:S02]  /*311f0*/  IMAD.MOV.U32 R13, RZ, RZ, R6 ;  /* 0x000000ffff0d7224 */ /* 0x000fe400078e0006 */
[----:B------:R-:W-:Y:S02]  /*31200*/  IMAD.MOV.U32 R12, RZ, RZ, 0x5 ;  /* 0x00000005ff0c7424 */ /* 0x000fe400078e00ff */
[----:B------:R-:W-:-:S07]  /*31210*/  IMAD.MOV.U32 R2, RZ, RZ, R14 ;  /* 0x000000ffff027224 */ /* 0x000fce00078e000e */
[----:B------:R-:W-:Y:S05]  /*31220*/  WARPSYNC.COLLECTIVE R15, `(.L_x_2113) ;  /* 0x000000000f087348 */ /* 0x000fea0003c00000 */
[----:B------:R0:W1:Y:S02]  /*31230*/  SHFL.IDX P6, R14, R13, R12, R11 ;  /* 0x0000000c0d0e7389 */ /* 0x00006400000c000b */
[----:B01----:R-:W-:Y:S01]  /*31240*/  ENDCOLLECTIVE ;  /* 0x000000000000791b */ /* 0x003fe20003800000 */
.L_x_2113:
[----:B------:R-:W-:-:S05]  /*31250*/  IADD3 R2, P0, R2, R4, RZ ;  /* 0x0000000402027210 */ /* 0x000fca0007f1e0ff */
[----:B------:R-:W-:-:S05]  /*31260*/  IMAD.X R3, RZ, RZ, R35, P0 ;  /* 0x000000ffff037224 */ /* 0x000fca00000e0623 */
[----:B------:R-:W-:Y:S01]  /*31270*/  @!PT LDS RZ, [RZ] ;  /* 0x00000000fffff984 */ /* 0x000fe20000000800 */
[----:B------:R-:W-:Y:S01]  /*31280*/  @!PT LDS RZ, [RZ] ;  /* 0x00000000fffff984 */ /* 0x000fe20000000800 */
[----:B------:R-:W-:Y:S01]  /*31290*/  @!PT LDS RZ, [RZ] ;  /* 0x00000000fffff984 */ /* 0x000fe20000000800 */
[----:B------:R0:W-:Y:S01]  /*312a0*/  LDGSTS.E.BYPASS.LTC128B.128 [R5+0x20400], desc[UR60][R2.64], !P1 ;  /* 0x2040000002057fae */ /* 0x0001e2000c901d7c */
[----:B------:R-:W-:Y:S02]  /*312b0*/  MOV R13, R8 ;  /* 0x00000008000d7202 */ /* 0x000fe40000000f00 */
[----:B------:R-:W-:Y:S01]  /*312c0*/  LOP3.LUT P1, RZ, R16, 0x200000, RZ, 0xc0, !PT ;  /* 0x0020000010ff7812 */ /* 0x000fe2000782c0ff */
[----:B------:R0:W-:Y:S04]  /*312d0*/  LDGSTS.E.BYPASS.LTC128B.128 [R5+0x23400], desc[UR60][R2.64+0x80], !P5 ;  /* 0x2340008002057fae */ /* 0x0001e8000e901d7c */
[----:B------:R0:W-:Y:S01]  /*312e0*/  LDGSTS.E.BYPASS.LTC128B.128 [R5+0x26400], desc[UR60][R2.64+0x100], !P4 ;  /* 0x2640010002057fae */ /* 0x0001e2000e101d7c */
[----:B------:R-:W-:-:S07]  /*312f0*/  IMAD.MOV.U32 R35, RZ, RZ, R14 ;  /* 0x000000ffff237224 */ /* 0x000fce00078e000e */
[----:B0-----:R-:W-:Y:S05]  /*31300*/  WARPSYNC.COLLECTIVE R15, `(.L_x_2114) ;  /* 0x000000000f087348 */ /* 0x001fea0003c00000 */
[----:B------:R1:W2:Y:S02]  /*31310*/  SHFL.IDX P6, R14, R13, R12, R11 ;  /* 0x0000000c0d0e7389 */ /* 0x0002a400000c000b */
[----:B012---:R-:W-:Y:S01]  /*31320*/  ENDCOLLECTIVE ;  /* 0x000000000000791b */ /* 0x007fe20003800000 */
.L_x_2114:
[----:B------:R-:W-:Y:S01]  /*31330*/  IMAD.MOV.U32 R2, RZ, RZ, R14 ;  /* 0x000000ffff027224 */ /* 0x000fe200078e000e */
[----:B------:R-:W-:Y:S06]  /*31340*/  BRA `(.L_x_2115) ;  /* 0xffffffa8005c7947 */ /* 0x000fec000383ffff */
.L_x_1963:
[----:B0-----:R0:W1:Y:S02]  /*31350*/  SYNCS.PHASECHK.TRANS64.TRYWAIT P0, [R6+URZ+0x30860], R2 ;  /* 0x03086002060075a7 */ /* 0x001064000800017f */
[----:B-1----:R-:W-:Y:S05]  /*31360*/  @!P0 NANOSLEEP.SYNCS 0x989680 ;  /* 0x009896800000895d */ /* 0x002fea0003900000 */
[----:B------:R-:W1:Y:S02]  /*31370*/  @!P0 SYNCS.PHASECHK.TRANS64 P0, [R6+URZ+0x30860], R2 ;  /* 0x03086002060085a7 */ /* 0x000e64000800007f */
[----:B-1----:R-:W-:Y:S05]  /*31380*/  @!P0 BRA `(.L_x_1963) ;  /* 0xfffffffc00f08947 */ /* 0x002fea000383ffff */
[----:B------:R-:W-:Y:S05]  /*31390*/  BRA `(.L_x_2116) ;  /* 0xffffffa800bc7947 */ /* 0x000fea000383ffff */
.L_x_1964:
        /* <DEDUP_REMOVED lines=8> */
.L_x_2118:
[----:B------:R-:W-:Y:S05]  /*31420*/  BSYNC B1 ;  /* 0x0000000000017941 */ /* 0x000fea0003800000 */
.L_x_2117:
[----:B------:R-:W-:Y:S01]  /*31430*/  IMAD.MOV.U32 R13, RZ, RZ, R18 ;  /* 0x000000ffff0d7224 */ /* 0x000fe200078e0012 */
[----:B------:R-:W-:Y:S01]  /*31440*/  MOV R3, R14 ;  /* 0x0000000e00037202 */ /* 0x000fe20000000f00 */
[----:B------:R-:W-:Y:S02]  /*31450*/  IMAD.MOV.U32 R12, RZ, RZ, RZ ;  /* 0x000000ffff0c7224 */ /* 0x000fe400078e00ff */
[----:B------:R-:W-:Y:S02]  /*31460*/  IMAD.MOV.U32 R11, RZ, RZ, 0x181f ;  /* 0x0000181fff0b7424 */ /* 0x000fe400078e00ff */
[----:B------:R-:W-:Y:S02]  /*31470*/  IMAD.MOV.U32 R15, RZ, RZ, -0x1 ;  /* 0xffffffffff0f7424 */ /* 0x000fe400078e00ff */
[----:B------:R-:W-:-:S07]  /*31480*/  IMAD R5, R5, 0x2, R17 ;  /* 0x0000000205057824 */ /* 0x000fce00078e0211 */
[----:B------:R-:W-:Y:S05]  /*31490*/  WARPSYNC.COLLECTIVE R15, `(.L_x_2119) ;  /* 0x000000000f087348 */ /* 0x000fea0003c00000 */
[----:B------:R0:W1:Y:S02]  /*314a0*/  SHFL.IDX P6, R14, R13, R12, R11 ;  /* 0x0000000c0d0e7389 */ /* 0x00006400000c000b */
[----:B01----:R-:W-:Y:S01]  /*314b0*/  ENDCOLLECTIVE ;  /* 0x000000000000791b */ /* 0x003fe20003800000 */
.L_x_2119:
[----:B------:R-:W-:Y:S02]  /*314c0*/  IMAD.MOV.U32 R13, RZ, RZ, R19 ;  /* 0x000000ffff0d7224 */ /* 0x000fe400078e0013 */
[----:B------:R-:W-:Y:S02]  /*314d0*/  IMAD.MOV.U32 R12, RZ, RZ, 0x1 ;  /* 0x00000001ff0c7424 */ /* 0x000fe400078e00ff */
[----:B------:R-:W-:-:S07]  /*314e0*/  IMAD.MOV.U32 R2, RZ, RZ, R14 ;  /* 0x000000ffff027224 */ /* 0x000fce00078e000e */
[----:B------:R-:W-:Y:S05]  /*314f0*/  WARPSYNC.COLLECTIVE R15, `(.L_x_2120) ;  /* 0x000000000f087348 */ /* 0x000fea0003c00000 */
[----:B------:R0:W1:Y:S02]  /*31500*/  SHFL.IDX P6, R14, R13, R12, R11 ;  /* 0x0000000c0d0e7389 */ /* 0x00006400000c000b */
[----:B01----:R-:W-:Y:S01]  /*31510*/  ENDCOLLECTIVE ;  /* 0x000000000000791b */ /* 0x003fe20003800000 */
.L_x_2120:
        /* <DEDUP_REMOVED lines=16> */
.L_x_2121:
[----:B------:R-:W-:Y:S02]  /*31620*/  IMAD.MOV.U32 R13, RZ, RZ, R19 ;  /* 0x000000ffff0d7224 */ /* 0x000fe400078e0013 */
[----:B------:R-:W-:Y:S01]  /*31630*/  IMAD.MOV.U32 R12, RZ, RZ, 0x2 ;  /* 0x00000002ff0c7424 */ /* 0x000fe200078e00ff */
[----:B------:R-:W-:-:S07]  /*31640*/  MOV R2, R14 ;  /* 0x0000000e00027202 */ /* 0x000fce0000000f00 */
[----:B------:R-:W-:Y:S05]  /*31650*/  WARPSYNC.COLLECTIVE R15, `(.L_x_2122) ;  /* 0x000000000f087348 */ /* 0x000fea0003c00000 */
[----:B------:R0:W1:Y:S02]  /*31660*/  SHFL.IDX P6, R14, R13, R12, R11 ;  /* 0x0000000c0d0e7389 */ /* 0x00006400000c000b */
[----:B01----:R-:W-:Y:S01]  /*31670*/  ENDCOLLECTIVE ;  /* 0x000000000000791b */ /* 0x003fe20003800000 */
.L_x_2122:
        /* <DEDUP_REMOVED lines=16> */
.L_x_2123:
[----:B------:R-:W-:Y:S02]  /*31780*/  IMAD.MOV.U32 R13, RZ, RZ, R19 ;  /* 0x000000ffff0d7224 */ /* 0x000fe400078e0013 */
[----:B------:R-:W-:Y:S01]  /*31790*/  IMAD.MOV.U32 R12, RZ, RZ, 0x3 ;  /* 0x00000003ff0c7424 */ /* 0x000fe200078e00ff */
[----:B------:R-:W-:-:S07]  /*317a0*/  MOV R2, R14 ;  /* 0x0000000e00027202 */ /* 0x000fce0000000f00 */
[----:B------:R-:W-:Y:S05]  /*317b0*/  WARPSYNC.COLLECTIVE R15, `(.L_x_2124) ;  /* 0x000000000f087348 */ /* 0x000fea0003c00000 */
[----:B------:R0:W1:Y:S02]  /*317c0*/  SHFL.IDX P6, R14, R13, R12, R11 ;  /* 0x0000000c0d0e7389 */ /* 0x00006400000c000b */
[----:B01----:R-:W-:Y:S01]  /*317d0*/  ENDCOLLECTIVE ;  /* 0x000000000000791b */ /* 0x003fe20003800000 */
.L_x_2124:
        /* <DEDUP_REMOVED lines=16> */
.L_x_2125:
[----:B------:R-:W-:Y:S02]  /*318e0*/  IMAD.MOV.U32 R13, RZ, RZ, R19 ;  /* 0x000000ffff0d7224 */ /* 0x000fe400078e0013 */
[----:B------:R-:W-:Y:S01]  /*318f0*/  IMAD.MOV.U32 R12, RZ, RZ, 0x4 ;  /* 0x00000004ff0c7424 */ /* 0x000fe200078e00ff */
[----:B------:R-:W-:-:S07]  /*31900*/  MOV R2, R14 ;  /* 0x0000000e00027202 */ /* 0x000fce0000000f00 */
[----:B------:R-:W-:Y:S05]  /*31910*/  WARPSYNC.COLLECTIVE R15, `(.L_x_2126) ;  /* 0x000000000f087348 */ /* 0x000fea0003c00000 */
[----:B------:R0:W1:Y:S02]  /*31920*/  SHFL.IDX P6, R14, R13, R12, R11 ;  /* 0x0000000c0d0e7389 */ /* 0x00006400000c000b */
[----:B01----:R-:W-:Y:S01]  /*31930*/  ENDCOLLECTIVE ;  /* 0x000000000000791b */ /* 0x003fe20003800000 */
.L_x_2126:
        /* <DEDUP_REMOVED lines=16> */
.L_x_2127:
[----:B------:R-:W-:Y:S02]  /*31a40*/  IMAD.MOV.U32 R13, RZ, RZ, R19 ;  /* 0x000000ffff0d7224 */ /* 0x000fe400078e0013 */
[----:B------:R-:W-:Y:S01]  /*31a50*/  IMAD.MOV.U32 R12, RZ, RZ, 0x5 ;  /* 0x00000005ff0c7424 */ /* 0x000fe200078e00ff */
[----:B------:R-:W-:-:S07]  /*31a60*/  MOV R2, R14 ;  /* 0x0000000e00027202 */ /* 0x000fce0000000f00 */
[----:B------:R-:W-:Y:S05]  /*31a70*/  WARPSYNC.COLLECTIVE R15, `(.L_x_2128) ;  /* 0x000000000f087348 */ /* 0x000fea0003c00000 */
[----:B------:R0:W1:Y:S02]  /*31a80*/  SHFL.IDX P6, R14, R13, R12, R11 ;  /* 0x0000000c0d0e7389 */ /* 0x00006400000c000b */
[----:B01----:R-:W-:Y:S01]  /*31a90*/  ENDCOLLECTIVE ;  /* 0x000000000000791b */ /* 0x003fe20003800000 */
.L_x_2128:
        /* <DEDUP_REMOVED lines=13> */
.L_x_2129:
[----:B------:R-:W-:Y:S01]  /*31b70*/  @!PT LDS RZ, [RZ] ;  /* 0x00000000fffff984 */ /* 0x000fe20000000800 */
[----:B------:R-:W-:Y:S01]  /*31b80*/  @!PT LDS RZ, [RZ] ;  /* 0x00000000fffff984 */ /* 0x000fe20000000800 */
[----:B------:R-:W-:Y:S01]  /*31b90*/  @!PT LDS RZ, [RZ] ;  /* 0x00000000fffff984 */ /* 0x000fe20000000800 */
[----:B------:R0:W-:Y:S01]  /*31ba0*/  LDGSTS.E.BYPASS.LTC128B.128 [R5+0x5400], desc[UR60][R2.64+0x80], !P0 ;  /* 0x0540008002057fae */ /* 0x0001e2000c101d7c */
[----:B------:R-:W-:-:S13]  /*31bb0*/  ISETP.LT.OR P0, PT, R7, 0x41, P1 ;  /* 0x000000410700780c */ /* 0x000fda0000f01670 */
[----:B------:R0:W-:Y:S01]  /*31bc0*/  LDGSTS.E.BYPASS.LTC128B.128 [R5+0x8400], desc[UR60][R2.64+0x100], !P0 ;  /* 0x0840010002057fae */ /* 0x0001e2000c101d7c */
[----:B------:R-:W-:Y:S05]  /*31bd0*/  BRA `(.L_x_2130) ;  /* 0xffffffa400a87947 */ /* 0x000fea000383ffff */
.L_x_1972:
[----:B0-----:R0:W1:Y:S02]  /*31be0*/  SYNCS.PHASECHK.TRANS64.TRYWAIT P0, [R0+URZ+0x30860], R3 ;  /* 0x03086003000075a7 */ /* 0x001064000800017f */
[----:B-1----:R-:W-:Y:S05]  /*31bf0*/  @!P0 NANOSLEEP.SYNCS 0x989680 ;  /* 0x009896800000895d */ /* 0x002fea0003900000 */
[----:B------:R-:W1:Y:S02]  /*31c00*/  @!P0 SYNCS.PHASECHK.TRANS64 P0, [R0+URZ+0x30860], R3 ;  /* 0x03086003000085a7 */ /* 0x000e64000800007f */
[----:B-1----:R-:W-:Y:S05]  /*31c10*/  @!P0 BRA `(.L_x_1972) ;  /* 0xfffffffc00f08947 */ /* 0x002fea000383ffff */
[----:B------:R-:W-:Y:S05]  /*31c20*/  BRA `(.L_x_2131) ;  /* 0xffffffa800c47947 */ /* 0x000fea000383ffff */
.L_x_1973:
[----:B------:R-:W-:Y:S01]  /*31c30*/  BSSY B0, `(.L_x_2132) ;  /* 0x0000008000007945 */ /* 0x000fe20003800000 */
[----:B------:R-:W-:Y:S01]  /*31c40*/  MOV R13, R19 ;  /* 0x00000013000d7202 */ /* 0x000fe20000000f00 */
[----:B------:R-:W-:Y:S02]  /*31c50*/  IMAD.MOV.U32 R12, RZ, RZ, RZ ;  /* 0x000000ffff0c7224 */ /* 0x000fe400078e00ff */
[----:B------:R-:W-:Y:S02]  /*31c60*/  IMAD.MOV.U32 R11, RZ, RZ, 0x181f ;  /* 0x0000181fff0b7424 */ /* 0x000fe400078e00ff */
[----:B------:R-:W-:-:S07]  /*31c70*/  IMAD.MOV.U32 R15, RZ, RZ, -0x1 ;  /* 0xffffffffff0f7424 */ /* 0x000fce00078e00ff */
[----:B0-2---:R-:W-:Y:S05]  /*31c80*/  WARPSYNC.COLLECTIVE R15, `(.L_x_2133) ;  /* 0x000000000f087348 */ /* 0x005fea0003c00000 */
[----:B--2---:R1:W2:Y:S02]  /*31c90*/  SHFL.IDX P6, R14, R13, R12, R11 ;  /* 0x0000000c0d0e7389 */ /* 0x0042a400000c000b */
[----:B012---:R-:W-:Y:S01]  /*31ca0*/  ENDCOLLECTIVE ;  /* 0x000000000000791b */ /* 0x007fe20003800000 */
.L_x_2133:
[----:B------:R-:W-:Y:S05]  /*31cb0*/  BSYNC B0 ;  /* 0x0000000000007941 */ /* 0x000fea0003800000 */
.L_x_2132:
[----:B------:R-:W-:Y:S01]  /*31cc0*/  IMAD.MOV.U32 R13, RZ, RZ, R18 ;  /* 0x000000ffff0d7224 */ /* 0x000fe200078e0012 */
[----:B------:R-:W-:Y:S01]  /*31cd0*/  MOV R12, RZ ;  /* 0x000000ff000c7202 */ /* 0x000fe20000000f00 */
[----:B------:R-:W-:Y:S02]  /*31ce0*/  IMAD.MOV.U32 R11, RZ, RZ, 0x181f ;  /* 0x0000181fff0b7424 */ /* 0x000fe400078e00ff */
[----:B------:R-:W-:Y:S02]  /*31cf0*/  IMAD.MOV.U32 R15, RZ, RZ, -0x1 ;  /* 0xffffffffff0f7424 */ /* 0x000fe400078e00ff */
[----:B------:R-:W-:Y:S02]  /*31d00*/  IMAD.MOV.U32 R3, RZ, RZ, R14 ;  /* 0x000000ffff037224 */ /* 0x000fe400078e000e */
[----:B------:R-:W-:-:S07]  /*31d10*/  IMAD.SHL.U32 R5, R33, 0x2, RZ ;  /* 0x0000000221057824 */ /* 0x000fce00078e00ff */
[----:B------:R-:W-:Y:S05]  /*31d20*/  WARPSYNC.COLLECTIVE R15, `(.L_x_2134) ;  /* 0x000000000f087348 */ /* 0x000fea0003c00000 */
[----:B------:R0:W1:Y:S02]  /*31d30*/  SHFL.IDX P6, R14, R13, R12, R11 ;  /* 0x0000000c0d0e7389 */ /* 0x00006400000c000b */
[----:B01----:R-:W-:Y:S01]  /*31d40*/  ENDCOLLECTIVE ;  /* 0x000000000000791b */ /* 0x003fe20003800000 */
.L_x_2134:
[----:B------:R-:W-:Y:S01]  /*31d50*/  ULDC UR4, c[0x0][0x2f4] ;  /* 0x0000bd0000047ab9 */ /* 0x000fe20000000800 */
[----:B------:R-:W-:Y:S01]  /*31d60*/  IMAD R4, R4, 0x2, R17 ;  /* 0x0000000204047824 */ /* 0x000fe200078e0211 */
[----:B------:R-:W-:Y:S02]  /*31d70*/  ISETP.GE.AND P2, PT, R33, UR4, PT ;  /* 0x0000000421007c0c */ /* 0x000fe4000bf46270 */
[----:B------:R-:W-:Y:S02]  /*31d80*/  ISETP.GE.AND P1, PT, R36, UR4, PT ;  /* 0x0000000424007c0c */ /* 0x000fe4000bf26270 */
[C---:B------:R-:W-:Y:S02]  /*31d90*/  ISETP.LT.OR P3, PT, R6.reuse, 0x1, P2 ;  /* 0x000000010600780c */ /* 0x040fe40001761670 */
[----:B------:R-:W-:Y:S02]  /*31da0*/  ISETP.LT.OR P4, PT, R6, 0x1, P1 ;  /* 0x000000010600780c */ /* 0x000fe40000f81670 */
[----:B------:R-:W-:Y:S01]  /*31db0*/  MOV R13, R19 ;  /* 0x00000013000d7202 */ /* 0x000fe20000000f00 */
[----:B------:R-:W-:Y:S01]  /*31dc0*/  IMAD.MOV.U32 R12, RZ, RZ, 0x1 ;  /* 0x00000001ff0c7424 */ /* 0x000fe200078e00ff */
[----:B------:R-:W-:-:S05]  /*31dd0*/  IADD3 R2, P0, R14, R5, RZ ;  /* 0x000000050e027210 */ /* 0x000fca0007f1e0ff */
[----:B------:R-:W-:Y:S01]  /*31de0*/  IMAD.X R3, RZ, RZ, R3, P0 ;  /* 0x000000ffff037224 */ /* 0x000fe200000e0603 */
[----:B------:R-:W-:-:S13]  /*31df0*/  ISETP.GE.AND P0, PT, R34, UR4, PT ;  /* 0x0000000422007c0c */ /* 0x000fda000bf06270 */
[----:B------:R-:W-:Y:S05]  /*31e00*/  WARPSYNC.COLLECTIVE R15, `(.L_x_2135) ;  /* 0x000000000f087348 */ /* 0x000fea0003c00000 */
[----:B------:R0:W1:Y:S02]  /*31e10*/  SHFL.IDX P6, R14, R13, R12, R11 ;  /* 0x0000000c0d0e7389 */ /* 0x00006400000c000b */
[----:B01----:R-:W-:Y:S01]  /*31e20*/  ENDCOLLECTIVE ;  /* 0x000000000000791b */ /* 0x003fe20003800000 */
.L_x_2135:
        /* <DEDUP_REMOVED lines=13> */
.L_x_2136:
[----:B------:R-:W-:Y:S01]  /*31f00*/  IMAD.MOV.U32 R13, RZ, RZ, R19 ;  /* 0x000000ffff0d7224 */ /* 0x000fe200078e0013 */
[----:B------:R-:W-:Y:S02]  /*31f10*/  MOV R12, 0x2 ;  /* 0x00000002000c7802 */ /* 0x000fe40000000f00 */
[----:B------:R-:W-:-:S13]  /*31f20*/  IADD3 R2, P4, R14, R5, RZ ;  /* 0x000000050e027210 */ /* 0x000fda0007f9e0ff */
[----:B------:R-:W-:Y:S05]  /*31f30*/  WARPSYNC.COLLECTIVE R15, `(.L_x_2137) ;  /* 0x000000000f087348 */ /* 0x000fea0003c00000 */
[----:B------:R0:W1:Y:S02]  /*31f40*/  SHFL.IDX P6, R14, R13, R12, R11 ;  /* 0x0000000c0d0e7389 */ /* 0x00006400000c000b */
[----:B01----:R-:W-:Y:S01]  /*31f50*/  ENDCOLLECTIVE ;  /* 0x000000000000791b */ /* 0x003fe20003800000 */
.L_x_2137:
        /* <DEDUP_REMOVED lines=15> */
.L_x_2138:
[----:B------:R-:W-:Y:S02]  /*32050*/  IMAD.MOV.U32 R13, RZ, RZ, R19 ;  /* 0x000000ffff0d7224 */ /* 0x000fe400078e0013 */
[----:B------:R-:W-:Y:S01]  /*32060*/  IMAD.MOV.U32 R12, RZ, RZ, 0x3 ;  /* 0x00000003ff0c7424 */ /* 0x000fe200078e00ff */
[----:B------:R-:W-:-:S13]  /*32070*/  IADD3 R2, P4, R14, R5, RZ ;  /* 0x000000050e027210 */ /* 0x000fda0007f9e0ff */
[----:B------:R-:W-:Y:S05]  /*32080*/  WARPSYNC.COLLECTIVE R15, `(.L_x_2139) ;  /* 0x000000000f087348 */ /* 0x000fea0003c00000 */
[----:B------:R0:W1:Y:S02]  /*32090*/  SHFL.IDX P6, R14, R13, R12, R11 ;  /* 0x0000000c0d0e7389 */ /* 0x00006400000c000b */
[----:B01----:R-:W-:Y:S01]  /*320a0*/  ENDCOLLECTIVE ;  /* 0x000000000000791b */ /* 0x003fe20003800000 */
.L_x_2139:
        /* <DEDUP_REMOVED lines=15> */
.L_x_2140:
[----:B------:R-:W-:Y:S02]  /*321a0*/  IMAD.MOV.U32 R13, RZ, RZ, R19 ;  /* 0x000000ffff0d7224 */ /* 0x000fe400078e0013 */
[----:B------:R-:W-:Y:S01]  /*321b0*/  IMAD.MOV.U32 R12, RZ, RZ, 0x4 ;  /* 0x00000004ff0c7424 */ /* 0x000fe200078e00ff */
[----:B------:R-:W-:-:S13]  /*321c0*/  IADD3 R2, P4, R14, R5, RZ ;  /* 0x000000050e027210 */ /* 0x000fda0007f9e0ff */
[----:B------:R-:W-:Y:S05]  /*321d0*/  WARPSYNC.COLLECTIVE R15, `(.L_x_2141) ;  /* 0x000000000f087348 */ /* 0x000fea0003c00000 */
[----:B------:R0:W1:Y:S02]  /*321e0*/  SHFL.IDX P6, R14, R13, R12, R11 ;  /* 0x0000000c0d0e7389 */ /* 0x00006400000c000b */
[----:B01----:R-:W-:Y:S01]  /*321f0*/  ENDCOLLECTIVE ;  /* 0x000000000000791b */ /* 0x003fe20003800000 */
.L_x_2141:
[----:B------:R-:W-:Y:S01]  /*32200*/  IMAD.X R3, RZ, RZ, R7, P4 ;  /* 0x000000ffff037224 */ /* 0x000fe200020e0607 */
[----:B------:R-:W-:-:S04]  /*32210*/  ISETP.LT.OR P4, PT, R6, 0x31, P1 ;  /* 0x000000310600780c */ /* 0x000fc80000f81670 */
[----:B------:R-:W-:Y:S01]  /*32220*/  @!PT LDS RZ, [RZ] ;  /* 0x00000000fffff984 */ /* 0x000fe20000000800 */
[----:B------:R-:W-:Y:S01]  /*32230*/  @!PT LDS RZ, [RZ] ;  /* 0x00000000fffff984 */ /* 0x000fe20000000800 */
[----:B------:R-:W-:Y:S01]  /*32240*/  @!PT LDS RZ, [RZ] ;  /* 0x00000000fffff984 */ /* 0x000fe20000000800 */
[----:B------:R0:W-:Y:S01]  /*32250*/  LDGSTS.E.BYPASS.LTC128B.128 [R4+0x1c00], desc[UR60][R2.64], !P3 ;  /* 0x01c0000002047fae */ /* 0x0001e2000d901d7c */
[----:B------:R-:W-:Y:S02]  /*32260*/  ISETP.LT.OR P3, PT, R6, 0x31, P0 ;  /* 0x000000310600780c */ /* 0x000fe40000761670 */
[----:B------:R-:W-:-:S06]  /*32270*/  MOV R13, R18 ;  /* 0x00000012000d7202 */ /* 0x000fcc0000000f00 */
[----:B------:R0:W-:Y:S05]  /*32280*/  LDGSTS.E.BYPASS.LTC128B.128 [R4+0x4c00], desc[UR60][R2.64+0x80], !P4 ;  /* 0x04c0008002047fae */ /* 0x0001ea000e101d7c */
[----:B------:R0:W-:Y:S01]  /*32290*/  LDGSTS.E.BYPASS.LTC128B.128 [R4+0x7c00], desc[UR60][R2.64+0x100], !P3 ;  /* 0x07c0010002047fae */ /* 0x0001e2000d901d7c */
[----:B------:R-:W-:Y:S01]  /*322a0*/  ISETP.LT.OR P3, PT, R6, 0x41, P2 ;  /* 0x000000410600780c */ /* 0x000fe20001761670 */
[----:B------:R-:W-:-:S12]  /*322b0*/  IMAD.MOV.U32 R7, RZ, RZ, R14 ;  /* 0x000000ffff077224 */ /* 0x000fd800078e000e */
[----:B0-----:R-:W-:Y:S05]  /*322c0*/  WARPSYNC.COLLECTIVE R15, `(.L_x_2142) ;  /* 0x000000000f087348 */ /* 0x001fea0003c00000 */
[----:B------:R1:W2:Y:S02]  /*322d0*/  SHFL.IDX P6, R14, R13, R12, R11 ;  /* 0x0000000c0d0e7389 */ /* 0x0002a400000c000b */
[----:B012---:R-:W-:Y:S01]  /*322e0*/  ENDCOLLECTIVE ;  /* 0x000000000000791b */ /* 0x007fe20003800000 */
.L_x_2142:
[----:B------:R-:W-:Y:S02]  /*322f0*/  IMAD.MOV.U32 R13, RZ, RZ, R19 ;  /* 0x000000ffff0d7224 */ /* 0x000fe400078e0013 */
[----:B------:R-:W-:Y:S01]  /*32300*/  IMAD.MOV.U32 R12, RZ, RZ, 0x5 ;  /* 0x00000005ff0c7424 */ /* 0x000fe200078e00ff */
[----:B------:R-:W-:-:S13]  /*32310*/  IADD3 R2, P4, R14, R5, RZ ;  /* 0x000000050e027210 */ /* 0x000fda0007f9e0ff */
[----:B------:R-:W-:Y:S05]  /*32320*/  WARPSYNC.COLLECTIVE R15, `(.L_x_2143) ;  /* 0x000000000f087348 */ /* 0x000fea0003c00000 */
[----:B------:R0:W1:Y:S02]  /*32330*/  SHFL.IDX P6, R14, R13, R12, R11 ;  /* 0x0000000c0d0e7389 */ /* 0x00006400000c000b */
[----:B01----:R-:W-:Y:S01]  /*32340*/  ENDCOLLECTIVE ;  /* 0x000000000000791b */ /* 0x003fe20003800000 */
.L_x_2143:
        /* <DEDUP_REMOVED lines=14> */
.L_x_2144:
[----:B------:R-:W-:Y:S05]  /*32430*/  BRA `(.L_x_2145) ;  /* 0xffffffa400c87947 */ /* 0x000fea000383ffff */
.L_x_1978:
[----:B------:R-:W-:Y:S01]  /*32440*/  BSSY B0, `(.L_x_2146) ;  /* 0x0000008000007945 */ /* 0x000fe20003800000 */
[----:B------:R-:W-:Y:S01]  /*32450*/  MOV R13, R24 ;  /* 0x00000018000d7202 */ /* 0x000fe20000000f00 */
[----:B0-----:R-:W-:Y:S02]  /*32460*/  IMAD.MOV.U32 R12, RZ, RZ, RZ ;  /* 0x000000ffff0c7224 */ /* 0x001fe400078e00ff */
[----:B------:R-:W-:Y:S02]  /*32470*/  IMAD.MOV.U32 R11, RZ, RZ, 0x1f ;  /* 0x0000001fff0b7424 */ /* 0x000fe400078e00ff */
[----:B------:R-:W-:-:S07]  /*32480*/  IMAD.MOV.U32 R15, RZ, RZ, -0x1 ;  /* 0xffffffffff0f7424 */ /* 0x000fce00078e00ff */
[----:B-1----:R-:W-:Y:S05]  /*32490*/  WARPSYNC.COLLECTIVE R15, `(.L_x_2147) ;  /* 0x000000000f087348 */ /* 0x002fea0003c00000 */
[----:B------:R0:W2:Y:S02]  /*324a0*/  SHFL.IDX P6, R14, R13, R12, R11 ;  /* 0x0000000c0d0e7389 */ /* 0x0000a400000c000b */
[----:B012---:R-:W-:Y:S01]  /*324b0*/  ENDCOLLECTIVE ;  /* 0x000000000000791b */ /* 0x007fe20003800000 */
.L_x_2147:
[----:B------:R-:W-:Y:S05]  /*324c0*/  BSYNC B0 ;  /* 0x0000000000007941 */ /* 0x000fea0003800000 */
.L_x_2146:
        /* <DEDUP_REMOVED lines=9> */
.L_x_2148:
[----:B------:R-:W-:Y:S02]  /*32560*/  ULDC UR4, c[0x0][0xc3c] ;  /* 0x00030f0000047ab9 */ /* 0x000fe40000000800 */
[----:B------:R-:W-:-:S13]  /*32570*/  ISETP.GE.OR P1, PT, R9, UR4, !P0 ;  /* 0x0000000409007c0c */ /* 0x000fda000c726670 */
[----:B------:R-:W0:Y:S08]  /*32580*/  @!P1 LDC.64 R2, c[0x0][0xc80] ;  /* 0x00032000ff029b82 */ /* 0x000e300000000a00 */
[----:B------:R-:W1:Y:S01]  /*32590*/  @!P1 LDC.64 R4, c[0x0][0xc78] ;  /* 0x00031e00ff049b82 */ /* 0x000e620000000a00 */
[----:B------:R-:W-:Y:S02]  /*325a0*/  IMAD.MOV.U32 R25, RZ, RZ, RZ ;  /* 0x000000ffff197224 */ /* 0x000fe400078e00ff */
[----:B------:R-:W-:-:S02]  /*325b0*/  IMAD.MOV.U32 R11, RZ, RZ, RZ ;  /* 0x000000ffff0b7224 */ /* 0x000fc400078e00ff */
[----:B------:R-:W-:Y:S02]  /*325c0*/  IMAD.MOV.U32 R7, RZ, RZ, R14 ;  /* 0x000000ffff077224 */ /* 0x000fe400078e000e */
[----:B0-----:R-:W-:-:S05]  /*325d0*/  @!P1 IMAD.WIDE R2, R9, 0x4, R2 ;  /* 0x0000000409029825 */ /* 0x001fca00078e0202 */
[----:B------:R1:W2:Y:S02]  /*325e0*/  @!P1 LDG.E R6, desc[UR60][R2.64] ;  /* 0x0000003c02069981 */ /* 0x0002a4000c1e1900 */
[----:B-1----:R-:W-:-:S05]  /*325f0*/  @!P1 IMAD.WIDE R2, R9, 0x4, R4 ;  /* 0x0000000409029825 */ /* 0x002fca00078e0204 */
[----:B------:R-:W3:Y:S01]  /*32600*/  @!P1 LDG.E R5, desc[UR60][R2.64] ;  /* 0x0000003c02059981 */ /* 0x000ee2000c1e1900 */
[----:B------:R-:W-:Y:S01]  /*32610*/  IMAD.MOV.U32 R4, RZ, RZ, RZ ;  /* 0x000000ffff047224 */ /* 0x000fe200078e00ff */
[C---:B------:R-:W-:Y:S02]  /*32620*/  ISETP.GE.U32.AND P2, PT, R8.reuse, 0x2, PT ;  /* 0x000000020800780c */ /* 0x040fe40003f46070 */
[C---:B------:R-:W-:Y:S02]  /*32630*/  ISETP.GE.U32.AND P3, PT, R8.reuse, 0x4, PT ;  /* 0x000000040800780c */ /* 0x040fe40003f66070 */
[C---:B------:R-:W-:Y:S02]  /*32640*/  ISETP.GE.U32.AND P4, PT, R8.reuse, 0x8, PT ;  /* 0x000000080800780c */ /* 0x040fe40003f86070 */
[----:B------:R-:W-:Y:S02]  /*32650*/  ISETP.GE.U32.AND P5, PT, R8, 0x10, PT ;  /* 0x000000100800780c */ /* 0x000fe40003fa6070 */
[----:B--2---:R-:W-:Y:S01]  /*32660*/  @!P1 MOV R25, R6 ;  /* 0x0000000600199202 */ /* 0x004fe20000000f00 */
[----:B------:R-:W-:-:S02]  /*32670*/  IMAD.MOV.U32 R6, RZ, RZ, RZ ;  /* 0x000000ffff067224 */ /* 0x000fc400078e00ff */
[----:B---3--:R-:W-:Y:S01]  /*32680*/  @!P1 IMAD.MOV.U32 R4, RZ, RZ, R5 ;  /* 0x000000ffff049224 */ /* 0x008fe200078e0005 */
[----:B------:R-:W-:-:S03]  /*32690*/  ISETP.NE.AND P1, PT, R8, RZ, PT ;  /* 0x000000ff0800720c */ /* 0x000fc60003f25270 */
[----:B------:R-:W-:-:S10]  /*326a0*/  IMAD R13, R4, R25, RZ ;  /* 0x00000019040d7224 */ /* 0x000fd400078e02ff */
[----:B------:R-:W-:Y:S05]  /*326b0*/  WARPSYNC.COLLECTIVE R15, `(.L_x_2149) ;  /* 0x000000000f087348 */ /* 0x000fea0003c00000 */
[----:B------:R0:W1:Y:S02]  /*326c0*/  SHFL.UP P6, R14, R13, R12, R11 ;  /* 0x0400000c0d0e7389 */ /* 0x00006400000c000b */
[----:B01----:R-:W-:Y:S01]  /*326d0*/  ENDCOLLECTIVE ;  /* 0x000000000000791b */ /* 0x003fe20003800000 */
.L_x_2149:
[----:B------:R-:W-:Y:S02]  /*326e0*/  MOV R12, 0x2 ;  /* 0x00000002000c7802 */ /* 0x000fe40000000f00 */
[----:B------:R-:W-:-:S05]  /*326f0*/  SEL R14, R14, RZ, P1 ;  /* 0x000000ff0e0e7207 */ /* 0x000fca0000800000 */
[----:B------:R-:W-:-:S04]  /*32700*/  IMAD.IADD R5, R13, 0x1, R14 ;  /* 0x000000010d057824 */ /* 0x000fc800078e020e */
[----:B------:R-:W-:-:S07]  /*32710*/  IMAD.MOV.U32 R13, RZ, RZ, R5 ;  /* 0x000000ffff0d7224 */ /* 0x000fce00078e0005 */
[----:B------:R-:W-:Y:S05]  /*32720*/  WARPSYNC.COLLECTIVE R15, `(.L_x_2150) ;  /* 0x000000000f087348 */ /* 0x000fea0003c00000 */
[----:B------:R0:W1:Y:S02]  /*32730*/  SHFL.UP P6, R14, R13, R12, R11 ;  /* 0x0400000c0d0e7389 */ /* 0x00006400000c000b */
[----:B01----:R-:W-:Y:S01]  /*32740*/  ENDCOLLECTIVE ;  /* 0x000000000000791b */ /* 0x003fe20003800000 */
.L_x_2150:
[----:B------:R-:W-:Y:S01]  /*32750*/  IMAD.MOV.U32 R12, RZ, RZ, 0x4 ;  /* 0x00000004ff0c7424 */ /* 0x000fe200078e00ff */
[----:B------:R-:W-:-:S05]  /*32760*/  SEL R2, R14, RZ, P2 ;  /* 0x000000ff0e027207 */ /* 0x000fca0001000000 */
[----:B------:R-:W-:-:S04]  /*32770*/  IMAD.IADD R2, R5, 0x1, R2 ;  /* 0x0000000105027824 */ /* 0x000fc800078e0202 */
[----:B------:R-:W-:-:S07]  /*32780*/  IMAD.MOV.U32 R13, RZ, RZ, R2 ;  /* 0x000000ffff0d7224 */ /* 0x000fce00078e0002 */
[----:B------:R-:W-:Y:S05]  /*32790*/  WARPSYNC.COLLECTIVE R15, `(.L_x_2151) ;  /* 0x000000000f087348 */ /* 0x000fea0003c00000 */
[----:B------:R0:W1:Y:S02]  /*327a0*/  SHFL.UP P6, R14, R13, R12, R11 ;  /* 0x0400000c0d0e7389 */ /* 0x00006400000c000b */
[----:B01----:R-:W-:Y:S01]  /*327b0*/  ENDCOLLECTIVE ;  /* 0x000000000000791b */ /* 0x003fe20003800000 */
.L_x_2151:
[----:B------:R-:W-:Y:S02]  /*327c0*/  MOV R12, 0x8 ;  /* 0x00000008000c7802 */ /* 0x000fe40000000f00 */
[----:B------:R-:W-:-:S05]  /*327d0*/  SEL R3, R14, RZ, P3 ;  /* 0x000000ff0e037207 */ /* 0x000fca0001800000 */
[----:B------:R-:W-:-:S04]  /*327e0*/  IMAD.IADD R3, R2, 0x1, R3 ;  /* 0x0000000102037824 */ /* 0x000fc800078e0203 */
[----:B------:R-:W-:-:S07]  /*327f0*/  IMAD.MOV.U32 R13, RZ, RZ, R3 ;  /* 0x000000ffff0d7224 */ /* 0x000fce00078e0003 */
[----:B------:R-:W-:Y:S05]  /*32800*/  WARPSYNC.COLLECTIVE R15, `(.L_x_2152) ;  /* 0x000000000f087348 */ /* 0x000fea0003c00000 */
[----:B------:R0:W1:Y:S02]  /*32810*/  SHFL.UP P6, R14, R13, R12, R11 ;  /* 0x0400000c0d0e7389 */ /* 0x00006400000c000b */
[----:B01----:R-:W-:Y:S01]  /*32820*/  ENDCOLLECTIVE ;  /* 0x000000000000791b */ /* 0x003fe20003800000 */
.L_x_2152:
[----:B------:R-:W-:Y:S01]  /*32830*/  IMAD.MOV.U32 R12, RZ, RZ, 0x10 ;  /* 0x00000010ff0c7424 */ /* 0x000fe200078e00ff */
[----:B------:R-:W-:-:S05]  /*32840*/  SEL R14, R14, RZ, P4 ;  /* 0x000000ff0e0e7207 */ /* 0x000fca0002000000 */
[----:B------:R-:W-:-:S04]  /*32850*/  IMAD.IADD R5, R3, 0x1, R14 ;  /* 0x0000000103057824 */ /* 0x000fc800078e020e */
[----:B------:R-:W-:-:S07]  /*32860*/  IMAD.MOV.U32 R13, RZ, RZ, R5 ;  /* 0x000000ffff0d7224 */ /* 0x000fce00078e0005 */
[----:B------:R-:W-:Y:S05]  /*32870*/  WARPSYNC.COLLECTIVE R15, `(.L_x_2153) ;  /* 0x000000000f087348 */ /* 0x000fea0003c00000 */
[----:B------:R0:W1:Y:S02]  /*32880*/  SHFL.UP P6, R14, R13, R12, R11 ;  /* 0x0400000c0d0e7389 */ /* 0x00006400000c000b */
[----:B01----:R-:W-:Y:S01]  /*32890*/  ENDCOLLECTIVE ;  /* 0x000000000000791b */ /* 0x003fe20003800000 */
.L_x_2153:
[----:B------:R-:W-:Y:S01]  /*328a0*/  MOV R12, 0x1f ;  /* 0x0000001f000c7802 */ /* 0x000fe20000000f00 */
[----:B------:R-:W-:Y:S01]  /*328b0*/  IMAD.MOV.U32 R11, RZ, RZ, 0x1f ;  /* 0x0000001fff0b7424 */ /* 0x000fe200078e00ff */
[----:B------:R-:W-:-:S05]  /*328c0*/  SEL R2, R14, RZ, P5 ;  /* 0x000000ff0e027207 */ /* 0x000fca0002800000 */
[----:B------:R-:W-:-:S04]  /*328d0*/  IMAD.IADD R2, R5, 0x1, R2 ;  /* 0x0000000105027824 */ /* 0x000fc800078e0202 */
[----:B------:R-:W-:-:S07]  /*328e0*/  IMAD.MOV.U32 R13, RZ, RZ, R2 ;  /* 0x000000ffff0d7224 */ /* 0x000fce00078e0002 */
[----:B------:R-:W-:Y:S05]  /*328f0*/  WARPSYNC.COLLECTIVE R15, `(.L_x_2154) ;  /* 0x000000000f087348 */ /* 0x000fea0003c00000 */
[----:B------:R0:W1:Y:S02]  /*32900*/  SHFL.IDX P6, R14, R13, R12, R11 ;  /* 0x0000000c0d0e7389 */ /* 0x00006400000c000b */
[----:B01----:R-:W-:Y:S01]  /*32910*/  ENDCOLLECTIVE ;  /* 0x000000000000791b */ /* 0x003fe20003800000 */
.L_x_2154:
[----:B------:R-:W-:Y:S05]  /*32920*/  BRA `(.L_x_2155) ;  /* 0xffffffa400dc7947 */ /* 0x000fea000383ffff */
.L_x_1981:
[----:B------:R-:W-:Y:S01]  /*32930*/  BSSY B0, `(.L_x_2156) ;  /* 0x0000007000007945 */ /* 0x000fe20003800000 */
[----:B------:R-:W-:Y:S02]  /*32940*/  IMAD.MOV.U32 R12, RZ, RZ, 0x1 ;  /* 0x00000001ff0c7424 */ /* 0x000fe400078e00ff */
[----:B------:R-:W-:Y:S02]  /*32950*/  IMAD.MOV.U32 R11, RZ, RZ, RZ ;  /* 0x000000ffff0b7224 */ /* 0x000fe400078e00ff */
[----:B------:R-:W-:-:S07]  /*32960*/  IMAD.MOV.U32 R15, RZ, RZ, -0x1 ;  /* 0xffffffffff0f7424 */ /* 0x000fce00078e00ff */
[----:B------:R-:W-:Y:S05]  /*32970*/  WARPSYNC.COLLECTIVE R15, `(.L_x_2157) ;  /* 0x000000000f087348 */ /* 0x000fea0003c00000 */
[----:B------:R0:W1:Y:S02]  /*32980*/  SHFL.UP P6, R14, R13, R12, R11 ;  /* 0x0400000c0d0e7389 */ /* 0x00006400000c000b */
[----:B01----:R-:W-:Y:S01]  /*32990*/  ENDCOLLECTIVE ;  /* 0x000000000000791b */ /* 0x003fe20003800000 */
.L_x_2157:
[----:B------:R-:W-:Y:S05]  /*329a0*/  BSYNC B0 ;  /* 0x0000000000007941 */ /* 0x000fea0003800000 */
.L_x_2156:
[----:B------:R-:W-:Y:S01]  /*329b0*/  SEL R14, R14, RZ, P1 ;  /* 0x000000ff0e0e7207 */ /* 0x000fe20000800000 */
[----:B------:R-:W-:Y:S02]  /*329c0*/  IMAD.MOV.U32 R12, RZ, RZ, 0x2 ;  /* 0x00000002ff0c7424 */ /* 0x000fe400078e00ff */
[----:B------:R-:W-:Y:S01]  /*329d0*/  IMAD.MOV.U32 R11, RZ, RZ, RZ ;  /* 0x000000ffff0b7224 */ /* 0x000fe200078e00ff */
[----:B------:R-:W-:Y:S01]  /*329e0*/  IADD3 R13, R13, R14, RZ ;  /* 0x0000000e0d0d7210 */ /* 0x000fe20007ffe0ff */
[----:B------:R-:W-:-:S07]  /*329f0*/  IMAD.MOV.U32 R15, RZ, RZ, -0x1 ;  /* 0xffffffffff0f7424 */ /* 0x000fce00078e00ff */
[----:B------:R-:W-:Y:S05]  /*32a00*/  WARPSYNC.COLLECTIVE R15, `(.L_x_2158) ;  /* 0x000000000f087348 */ /* 0x000fea0003c00000 */
[----:B------:R0:W1:Y:S02]  /*32a10*/  SHFL.UP P6, R14, R13, R12, R11 ;  /* 0x0400000c0d0e7389 */ /* 0x00006400000c000b */
[----:B01----:R-:W-:Y:S01]  /*32a20*/  ENDCOLLECTIVE ;  /* 0x000000000000791b */ /* 0x003fe20003800000 */
.L_x_2158:
[----:B------:R-:W-:Y:S02]  /*32a30*/  MOV R12, 0x4 ;  /* 0x00000004000c7802 */ /* 0x000fe40000000f00 */
[----:B------:R-:W-:-:S05]  /*32a40*/  SEL R2, R14, RZ, P2 ;  /* 0x000000ff0e027207 */ /* 0x000fca0001000000 */
[----:B------:R-:W-:-:S04]  /*32a50*/  IMAD.IADD R2, R13, 0x1, R2 ;  /* 0x000000010d027824 */ /* 0x000fc800078e0202 */
[----:B------:R-:W-:-:S07]  /*32a60*/  IMAD.MOV.U32 R13, RZ, RZ, R2 ;  /* 0x000000ffff0d7224 */ /* 0x000fce00078e0002 */
[----:B------:R-:W-:Y:S05]  /*32a70*/  WARPSYNC.COLLECTIVE R15, `(.L_x_2159) ;  /* 0x000000000f087348 */ /* 0x000fea0003c00000 */
[----:B------:R0:W1:Y:S02]  /*32a80*/  SHFL.UP P6, R14, R13, R12, R11 ;  /* 0x0400000c0d0e7389 */ /* 0x00006400000c000b */
[----:B01----:R-:W-:Y:S01]  /*32a90*/  ENDCOLLECTIVE ;  /* 0x000000000000791b */ /* 0x003fe20003800000 */
.L_x_2159:
[----:B------:R-:W-:Y:S01]  /*32aa0*/  IMAD.MOV.U32 R12, RZ, RZ, 0x8 ;  /* 0x00000008ff0c7424 */ /* 0x000fe200078e00ff */
[----:B------:R-:W-:-:S05]  /*32ab0*/  SEL R3, R14, RZ, P3 ;  /* 0x000000ff0e037207 */ /* 0x000fca0001800000 */
[----:B------:R-:W-:-:S04]  /*32ac0*/  IMAD.IADD R3, R2, 0x1, R3 ;  /* 0x0000000102037824 */ /* 0x000fc800078e0203 */
[----:B------:R-:W-:-:S07]  /*32ad0*/  IMAD.MOV.U32 R13, RZ, RZ, R3 ;  /* 0x000000ffff0d7224 */ /* 0x000fce00078e0003 */
[----:B------:R-:W-:Y:S05]  /*32ae0*/  WARPSYNC.COLLECTIVE R15, `(.L_x_2160) ;  /* 0x000000000f087348 */ /* 0x000fea0003c00000 */
[----:B------:R0:W1:Y:S02]  /*32af0*/  SHFL.UP P6, R14, R13, R12, R11 ;  /* 0x0400000c0d0e7389 */ /* 0x00006400000c000b */
[----:B01----:R-:W-:Y:S01]  /*32b00*/  ENDCOLLECTIVE ;  /* 0x000000000000791b */ /* 0x003fe20003800000 */
.L_x_2160:
[----:B------:R-:W-:Y:S02]  /*32b10*/  MOV R12, 0x10 ;  /* 0x00000010000c7802 */ /* 0x000fe40000000f00 */
[----:B------:R-:W-:-:S05]  /*32b20*/  SEL R14, R14, RZ, P4 ;  /* 0x000000ff0e0e7207 */ /* 0x000fca0002000000 */
[----:B------:R-:W-:-:S04]  /*32b30*/  IMAD.IADD R5, R3, 0x1, R14 ;  /* 0x0000000103057824 */ /* 0x000fc800078e020e */
[----:B------:R-:W-:-:S07]  /*32b40*/  IMAD.MOV.U32 R13, RZ, RZ, R5 ;  /* 0x000000ffff0d7224 */ /* 0x000fce00078e0005 */
[----:B------:R-:W-:Y:S05]  /*32b50*/  WARPSYNC.COLLECTIVE R15, `(.L_x_2161) ;  /* 0x000000000f087348 */ /* 0x000fea0003c00000 */
[----:B------:R0:W1:Y:S02]  /*32b60*/  SHFL.UP P6, R14, R13, R12, R11 ;  /* 0x0400000c0d0e7389 */ /* 0x00006400000c000b */
[----:B01----:R-:W-:Y:S01]  /*32b70*/  ENDCOLLECTIVE ;  /* 0x000000000000791b */ /* 0x003fe20003800000 */
.L_x_2161:
        /* <DEDUP_REMOVED lines=8> */
.L_x_2162:
[----:B------:R-:W-:Y:S05]  /*32c00*/  BRA `(.L_x_2163) ;  /* 0xffffffa400c87947 */ /* 0x000fea000383ffff */
.L_x_1983:
[----:B------:R-:W-:Y:S01]  /*32c10*/  BSSY B0, `(.L_x_2164) ;  /* 0x0000006000007945 */ /* 0x000fe20003800000 */
[----:B------:R-:W-:Y:S01]  /*32c20*/  PLOP3.LUT P6, PT, P6, PT, PT, 0x8, 0x0 ;  /* 0x000000000000781c */ /* 0x000fe200037ce170 */
[----:B------:R-:W-:-:S12]  /*32c30*/  IMAD.MOV.U32 R15, RZ, RZ, -0x1 ;  /* 0xffffffffff0f7424 */ /* 0x000fd800078e00ff */
[----:B0-----:R-:W-:Y:S05]  /*32c40*/  WARPSYNC.COLLECTIVE R15, `(.L_x_2165) ;  /* 0x000000000f087348 */ /* 0x001fea0003c00000 */
[----:B------:R-:W-:Y:S01]  /*32c50*/  VOTE.ANY R14, PT, P6 ;  /* 0x00000000000e7806 */ /* 0x000fe200030e0100 */
[----:B0-----:R-:W-:Y:S06]  /*32c60*/  ENDCOLLECTIVE ;  /* 0x000000000000791b */ /* 0x001fec0003800000 */
.L_x_2165:
[----:B------:R-:W-:Y:S05]  /*32c70*/  BSYNC B0 ;  /* 0x0000000000007941 */ /* 0x000fea0003800000 */
.L_x_2164:
[----:B------:R-:W-:Y:S01]  /*32c80*/  MOV R3, R14 ;  /* 0x0000000e00037202 */ /* 0x000fe20000000f00 */
[----:B------:R-:W-:Y:S02]  /*32c90*/  IMAD.MOV.U32 R13, RZ, RZ, R25 ;  /* 0x000000ffff0d7224 */ /* 0x000fe400078e0019 */
[----:B------:R-:W-:Y:S01]  /*32ca0*/  IMAD.MOV.U32 R11, RZ, RZ, 0x1f ;  /* 0x0000001fff0b7424 */ /* 0x000fe200078e00ff */
[----:B------:R0:W1:Y:S01]  /*32cb0*/  POPC R12, R3 ;  /* 0x00000003000c7309 */ /* 0x0000620000000000 */
[----:B------:R-:W-:-:S07]  /*32cc0*/  IMAD.MOV.U32 R15, RZ, RZ, -0x1 ;  /* 0xffffffffff0f7424 */ /* 0x000fce00078e00ff */
[----:B01----:R-:W-:Y:S05]  /*32cd0*/  WARPSYNC.COLLECTIVE R15, `(.L_x_2166) ;  /* 0x000000000f087348 */ /* 0x003fea0003c00000 */
[----:B-1----:R1:W2:Y:S02]  /*32ce0*/  SHFL.IDX P6, R14, R13, R12, R11 ;  /* 0x0000000c0d0e7389 */ /* 0x0022a400000c000b */
[----:B012---:R-:W-:Y:S01]  /*32cf0*/  ENDCOLLECTIVE ;  /* 0x000000000000791b */ /* 0x007fe20003800000 */
.L_x_2166:
[----:B------:R-:W-:Y:S02]  /*32d00*/  IMAD.IADD R27, R12, 0x1, R27 ;  /* 0x000000010c1b7824 */ /* 0x000fe400078e021b */
[----:B------:R-:W-:Y:S02]  /*32d10*/  IMAD.MOV.U32 R13, RZ, RZ, R4 ;  /* 0x000000ffff0d7224 */ /* 0x000fe400078e0004 */
[----:B------:R-:W-:-:S07]  /*32d20*/  IMAD.MOV.U32 R25, RZ, RZ, R14 ;  /* 0x000000ffff197224 */ /* 0x000fce00078e000e */
[----:B------:R-:W-:Y:S05]  /*32d30*/  WARPSYNC.COLLECTIVE R15, `(.L_x_2167) ;  /* 0x000000000f087348 */ /* 0x000fea0003c00000 */
[----:B------:R0:W1:Y:S02]  /*32d40*/  SHFL.IDX P6, R14, R13, R12, R11 ;  /* 0x0000000c0d0e7389 */ /* 0x00006400000c000b */
[----:B01----:R-:W-:Y:S01]  /*32d50*/  ENDCOLLECTIVE ;  /* 0x000000000000791b */ /* 0x003fe20003800000 */
.L_x_2167:
[----:B------:R-:W-:Y:S01]  /*32d60*/  MOV R4, R14 ;  /* 0x0000000e00047202 */ /* 0x000fe20000000f00 */
[----:B------:R-:W-:Y:S06]  /*32d70*/  BRA `(.L_x_2168) ;  /* 0xffffffa400ac7947 */ /* 0x000fec000383ffff */
.L_x_1985:
[----:B------:R-:W-:Y:S01]  /*32d80*/  BSSY B0, `(.L_x_2169) ;  /* 0x0000007000007945 */ /* 0x000fe20003800000 */
[----:B------:R-:W-:Y:S02]  /*32d90*/  IMAD.MOV.U32 R13, RZ, RZ, R2 ;  /* 0x000000ffff0d7224 */ /* 0x000fe400078e0002 */
[----:B------:R-:W-:Y:S02]  /*32da0*/  IMAD.MOV.U32 R11, RZ, RZ, 0x1f ;  /* 0x0000001fff0b7424 */ /* 0x000fe400078e00ff */
[----:B------:R-:W-:-:S07]  /*32db0*/  IMAD.MOV.U32 R15, RZ, RZ, -0x1 ;  /* 0xffffffffff0f7424 */ /* 0x000fce00078e00ff */
[----:B0-23--:R-:W-:Y:S05]  /*32dc0*/  WARPSYNC.COLLECTIVE R15, `(.L_x_2170) ;  /* 0x000000000f087348 */ /* 0x00dfea0003c00000 */
[----:B------:R1:W4:Y:S02]  /*32dd0*/  SHFL.IDX P6, R14, R13, R12, R11 ;  /* 0x0000000c0d0e7389 */ /* 0x00032400000c000b */
[----:B01234-:R-:W-:Y:S01]  /*32de0*/  ENDCOLLECTIVE ;  /* 0x000000000000791b */ /* 0x01ffe20003800000 */
.L_x_2170:
[----:B------:R-:W-:Y:S05]  /*32df0*/  BSYNC B0 ;  /* 0x0000000000007941 */ /* 0x000fea0003800000 */
.L_x_2169:
[----:B------:R-:W-:Y:S01]  /*32e00*/  IMAD.MOV.U32 R6, RZ, RZ, R14 ;  /* 0x000000ffff067224 */ /* 0x000fe200078e000e */
[----:B------:R-:W-:Y:S06]  /*32e10*/  BRA `(.L_x_1984) ;  /* 0xffffffa4009c7947 */ /* 0x000fec000383ffff */
.L_x_1991:
[----:B0-----:R0:W1:Y:S02]  /*32e20*/  SYNCS.PHASECHK.TRANS64.TRYWAIT P0, [R5+URZ+0x30820], R0 ;  /* 0x03082000050075a7 */ /* 0x001064000800017f */
[----:B-1----:R-:W-:Y:S05]  /*32e30*/  @!P0 NANOSLEEP.SYNCS 0x989680 ;  /* 0x009896800000895d */ /* 0x002fea0003900000 */
[----:B------:R-:W1:Y:S02]  /*32e40*/  @!P0 SYNCS.PHASECHK.TRANS64 P0, [R5+URZ+0x30820], R0 ;  /* 0x03082000050085a7 */ /* 0x000e64000800007f */
[----:B-1----:R-:W-:Y:S05]  /*32e50*/  @!P0 BRA `(.L_x_1991) ;  /* 0xfffffffc00f08947 */ /* 0x002fea000383ffff */
[----:B------:R-:W-:Y:S05]  /*32e60*/  BRA `(.L_x_2171) ;  /* 0xffffffac00f47947 */ /* 0x000fea000383ffff */
.L_x_1992:
[----:B------:R-:W1:Y:S01]  /*32e70*/  S2R R2, SR_TID.X ;  /* 0x0000000000027919 */ /* 0x000e620000002100 */
[----:B------:R-:W-:Y:S01]  /*32e80*/  BSSY B0, `(.L_x_2172) ;  /* 0x000000a000007945 */ /* 0x000fe20003800000 */
[----:B------:R-:W-:Y:S02]  /*32e90*/  IMAD.MOV.U32 R12, RZ, RZ, RZ ;  /* 0x000000ffff0c7224 */ /* 0x000fe400078e00ff */
[----:B------:R-:W-:Y:S02]  /*32ea0*/  IMAD.MOV.U32 R11, RZ, RZ, 0x1f ;  /* 0x0000001fff0b7424 */ /* 0x000fe400078e00ff */
[----:B------:R-:W-:Y:S01]  /*32eb0*/  IMAD.MOV.U32 R15, RZ, RZ, -0x1 ;  /* 0xffffffffff0f7424 */ /* 0x000fe200078e00ff */
[----:B-1----:R-:W-:-:S04]  /*32ec0*/  SHF.R.U32.HI R2, RZ, 0x5, R2 ;  /* 0x00000005ff027819 */ /* 0x002fc80000011602 */
[----:B------:R-:W-:-:S04]  /*32ed0*/  LOP3.LUT R2, R2, 0x3, RZ, 0xc0, !PT ;  /* 0x0000000302027812 */ /* 0x000fc800078ec0ff */
[----:B------:R-:W-:-:S07]  /*32ee0*/  MOV R13, R2 ;  /* 0x00000002000d7202 */ /* 0x000fce0000000f00 */
[----:B0-2-4-:R-:W-:Y:S05]  /*32ef0*/  WARPSYNC.COLLECTIVE R15, `(.L_x_2173) ;  /* 0x000000000f087348 */ /* 0x015fea0003c00000 */
[----:B------:R1:W3:Y:S02]  /*32f00*/  SHFL.IDX P6, R14, R13, R12, R11 ;  /* 0x0000000c0d0e7389 */ /* 0x0002e400000c000b */
[----:B01234-:R-:W-:Y:S01]  /*32f10*/  ENDCOLLECTIVE ;  /* 0x000000000000791b */ /* 0x01ffe20003800000 */
.L_x_2173:
[----:B------:R-:W-:Y:S05]  /*32f20*/  BSYNC B0 ;  /* 0x0000000000007941 */ /* 0x000fea0003800000 */
.L_x_2172:
[----:B------:R-:W-:Y:S05]  /*32f30*/  BRA `(.L_x_2174) ;  /* 0xffffffac00dc7947 */ /* 0x000fea000383ffff */
.L_x_1993:
[----:B------:R-:W-:Y:S01]  /*32f40*/  BSSY B0, `(.L_x_2175) ;  /* 0x0000006000007945 */ /* 0x000fe20003800000 */
[----:B------:R-:W-:-:S07]  /*32f50*/  IMAD.MOV.U32 R15, RZ, RZ, -0x1 ;  /* 0xffffffffff0f7424 */ /* 0x000fce00078e00ff */
[----:B0-2-4-:R-:W-:Y:S05]  /*32f60*/  WARPSYNC.COLLECTIVE R15, `(.L_x_2176) ;  /* 0x000000000f0c7348 */ /* 0x015fea0003c00000 */
[----:B------:R-:W-:Y:S02]  /*32f70*/  ELECT P6, UR62, PT ;  /* 0x00000000003e782f */ /* 0x000fe400038c0000 */
[----:B------:R-:W-:Y:S01]  /*32f80*/  MOV R14, UR62 ;  /* 0x0000003e000e7c02 */ /* 0x000fe20008000f00 */
[----:B0-2-4-:R-:W-:Y:S10]  /*32f90*/  ENDCOLLECTIVE ;  /* 0x000000000000791b */ /* 0x015ff40003800000 */
.L_x_2176:
[----:B------:R-:W-:Y:S05]  /*32fa0*/  BSYNC B0 ;  /* 0x0000000000007941 */ /* 0x000fea0003800000 */
.L_x_2175:
[----:B------:R-:W-:Y:S05]  /*32fb0*/  BRA `(.L_x_2177) ;  /* 0xffffffac00d07947 */ /* 0x000fea000383ffff */
.L_x_1995:
[----:B0-----:R0:W1:Y:S02]  /*32fc0*/  SYNCS.PHASECHK.TRANS64.TRYWAIT P1, [R3+URZ+0x30840], R2 ;  /* 0x03084002030075a7 */ /* 0x001064000802017f */
[----:B-1----:R-:W-:Y:S05]  /*32fd0*/  @!P1 NANOSLEEP.SYNCS 0x989680 ;  /* 0x009896800000995d */ /* 0x002fea0003900000 */
[----:B------:R-:W1:Y:S02]  /*32fe0*/  @!P1 SYNCS.PHASECHK.TRANS64 P1, [R3+URZ+0x30840], R2 ;  /* 0x03084002030095a7 */ /* 0x000e64000802007f */
[----:B-1----:R-:W-:Y:S05]  /*32ff0*/  @!P1 BRA `(.L_x_1995) ;  /* 0xfffffffc00f09947 */ /* 0x002fea000383ffff */
[----:B------:R-:W-:Y:S05]  /*33000*/  BRA `(.L_x_2178) ;  /* 0xffffffac00f87947 */ /* 0x000fea000383ffff */
.L_x_1997:
[----:B-1----:R1:W3:Y:S02]  /*33010*/  SYNCS.PHASECHK.TRANS64.TRYWAIT P1, [R23+URZ+0x30840], R0 ;  /* 0x03084000170075a7 */ /* 0x0022e4000802017f */
[----:B---3--:R-:W-:Y:S05]  /*33020*/  @!P1 NANOSLEEP.SYNCS 0x989680 ;  /* 0x009896800000995d */ /* 0x008fea0003900000 */
[----:B------:R-:W3:Y:S02]  /*33030*/  @!P1 SYNCS.PHASECHK.TRANS64 P1, [R23+URZ+0x30840], R0 ;  /* 0x03084000170095a7 */ /* 0x000ee4000802007f */
[----:B---3--:R-:W-:Y:S05]  /*33040*/  @!P1 BRA `(.L_x_1997) ;  /* 0xfffffffc00f09947 */ /* 0x008fea000383ffff */
[----:B------:R-:W-:Y:S05]  /*33050*/  BRA `(.L_x_2179) ;  /* 0xffffffb000047947 */ /* 0x000fea000383ffff */
.L_x_1999:
[----:B---3--:R3:W0:Y:S02]  /*33060*/  SYNCS.PHASECHK.TRANS64.TRYWAIT P1, [R3+URZ+0x30860], R2 ;  /* 0x03086002030075a7 */ /* 0x008624000802017f */
[----:B0-----:R-:W-:Y:S05]  /*33070*/  @!P1 NANOSLEEP.SYNCS 0x989680 ;  /* 0x009896800000995d */ /* 0x001fea0003900000 */
[----:B------:R-:W0:Y:S02]  /*33080*/  @!P1 SYNCS.PHASECHK.TRANS64 P1, [R3+URZ+0x30860], R2 ;  /* 0x03086002030095a7 */ /* 0x000e24000802007f */
[----:B0-----:R-:W-:Y:S05]  /*33090*/  @!P1 BRA `(.L_x_1999) ;  /* 0xfffffffc00f09947 */ /* 0x001fea000383ffff */
[----:B------:R-:W-:Y:S05]  /*330a0*/  BRA `(.L_x_2180) ;  /* 0xffffffb000007947 */ /* 0x000fea000383ffff */
.L_x_2181:
        /* <DEDUP_REMOVED lines=13> */
.L_x_3216:


//--------------------- .text._ZN7cutlass13device_kernelIN5flash11enable_sm90INS1_16FlashAttnFwdSm90INS1_25CollectiveMainloopFwdSm90ILi2EN4cute5tupleIJNS5_1CILi1EEES8_S8_EEENS6_IJNS7_ILi128EEENS7_ILi96EEENS7_ILi192EEEEEELi192ENS_6half_tEfNS_4arch4Sm90ELb1ELb0ELb1ELb0ELb1ELb0ELb0ELb1ELb1ELb1ELb1ELb0EEENS1_21CollectiveEpilogueFwdINS6_IJSA_SC_SB_EEES9_SE_SG_Li256ELb0ELb1ELb1ELb0EEENS1_19SingleTileSchedulerILb0ELb1ELb1ELi128EEEEEEEEEvNT_6ParamsE --------------------------
	.section	.text._ZN7cutlass13device_kernelIN5flash11enable_sm90INS1_16FlashAttnFwdSm90INS1_25CollectiveMainloopFwdSm90ILi2EN4cute5tupleIJNS5_1CILi1EEES8_S8_EEENS6_IJNS7_ILi128EEENS7_ILi96EEENS7_ILi192EEEEEELi192ENS_6half_tEfNS_4arch4Sm90ELb1ELb0ELb1ELb0ELb1ELb0ELb0ELb1ELb1ELb1ELb1ELb0EEENS1_21CollectiveEpilogueFwdINS6_IJSA_SC_SB_EEES9_SE_SG_Li256ELb0ELb1ELb1ELb0EEENS1_19SingleTileSchedulerILb0ELb1ELb1ELi128EEEEEEEEEvNT_6ParamsE,"ax",@progbits
	.align	128
.text._ZN7cutlass13device_kernelIN5flash11enable_sm90INS1_16FlashAttnFwdSm90INS1_25CollectiveMainloopFwdSm90ILi2EN4cute5tupleIJNS5_1CILi1EEES8_S8_EEENS6_IJNS7_ILi128EEENS7_ILi96EEENS7_ILi192EEEEEELi192ENS_6half_tEfNS_4arch4Sm90ELb1ELb0ELb1ELb0ELb1ELb0ELb0ELb1ELb1ELb1ELb1ELb0EEENS1_21CollectiveEpilogueFwdINS6_IJSA_SC_SB_EEES9_SE_SG_Li256ELb0ELb1ELb1ELb0EEENS1_19SingleTileSchedulerILb0ELb1ELb1ELi128EEEEEEEEEvNT_6ParamsE:
        .type           _ZN7cutlass13device_kernelIN5flash11enable_sm90INS1_16FlashAttnFwdSm90INS1_25CollectiveMainloopFwdSm90ILi2EN4cute5tupleIJNS5_1CILi1EEES8_S8_EEENS6_IJNS7_ILi128EEENS7_ILi96EEENS7_ILi192EEEEEELi192ENS_6half_tEfNS_4arch4Sm90ELb1ELb0ELb1ELb0ELb1ELb0ELb0ELb1ELb1ELb1ELb1ELb0EEENS1_21CollectiveEpilogueFwdINS6_IJSA_SC_SB_EEES9_SE_SG_Li256ELb0ELb1ELb1ELb0EEENS1_19SingleTileSchedulerILb0ELb1ELb1ELi128EEEEEEEEEvNT_6ParamsE,@function
        .size           _ZN7cutlass13device_kernelIN5flash11enable_sm90INS1_16FlashAttnFwdSm90INS1_25CollectiveMainloopFwdSm90ILi2EN4cute5tupleIJNS5_1CILi1EEES8_S8_EEENS6_IJNS7_ILi128EEENS7_ILi96EEENS7_ILi192EEEEEELi192ENS_6half_tEfNS_4arch4Sm90ELb1ELb0ELb1ELb0ELb1ELb0ELb0ELb1ELb1ELb1ELb1ELb0EEENS1_21CollectiveEpilogueFwdINS6_IJSA_SC_SB_EEES9_SE_SG_Li256ELb0ELb1ELb1ELb0EEENS1_19SingleTileSchedulerILb0ELb1ELb1ELi128EEEEEEEEEvNT_6ParamsE,(.L_x_3217 - _ZN7cutlass13device_kernelIN5flash11enable_sm90INS1_16FlashAttnFwdSm90INS1_25CollectiveMainloopFwdSm90ILi2EN4cute5tupleIJNS5_1CILi1EEES8_S8_EEENS6_IJNS7_ILi128EEENS7_ILi96EEENS7_ILi192EEEEEELi192ENS_6half_tEfNS_4arch4Sm90ELb1ELb0ELb1ELb0ELb1ELb0ELb0ELb1ELb1ELb1ELb1ELb0EEENS1_21CollectiveEpilogueFwdINS6_IJSA_SC_SB_EEES9_SE_SG_Li256ELb0ELb1ELb1ELb0EEENS1_19SingleTileSchedulerILb0ELb1ELb1ELi128EEEEEEEEEvNT_6ParamsE)
        .other          _ZN7cutlass13device_kernelIN5flash11enable_sm90INS1_16FlashAttnFwdSm90INS1_25CollectiveMainloopFwdSm90ILi2EN4cute5tupleIJNS5_1CILi1EEES8_S8_EEENS6_IJNS7_ILi128EEENS7_ILi96EEENS7_ILi192EEEEEELi192ENS_6half_tEfNS_4arch4Sm90ELb1ELb0ELb1ELb0ELb1ELb0ELb0ELb1ELb1ELb1ELb1ELb0EEENS1_21CollectiveEpilogueFwdINS6_IJSA_SC_SB_EEES9_SE_SG_Li256ELb0ELb1ELb1ELb0EEENS1_19SingleTileSchedulerILb0ELb1ELb1ELi128EEEEEEEEEvNT_6ParamsE,@"STO_CUDA_ENTRY STV_DEFAULT"
_ZN7cutlass13device_kernelIN5flash11enable_sm90INS1_16FlashAttnFwdSm90INS1_25CollectiveMainloopFwdSm90ILi2EN4cute5tupleIJNS5_1CILi1EEES8_S8_EEENS6_IJNS7_ILi128EEENS7_ILi96EEENS7_ILi192EEEEEELi192ENS_6half_tEfNS_4arch4Sm90ELb1ELb0ELb1ELb0ELb1ELb0ELb0ELb1ELb1ELb1ELb1ELb0EEENS1_21CollectiveEpilogueFwdINS6_IJSA_SC_SB_EEES9_SE_SG_Li256ELb0ELb1ELb1ELb0EEENS1_19SingleTileSchedulerILb0ELb1ELb1ELi128EEEEEEEEEvNT_6ParamsE:
        /* <DEDUP_REMOVED lines=45> */
.L_x_2182:
        /* <DEDUP_REMOVED lines=22> */
.L_x_2183:
        /* <DEDUP_REMOVED lines=18> */
.L_x_2184:
        /* <DEDUP_REMOVED lines=22> */
.L_x_2185:
        /* <DEDUP_REMOVED lines=23> */
.L_x_2186:
        /* <DEDUP_REMOVED lines=11> */
.L_x_2189:
        /* <DEDUP_REMOVED lines=19> */
[----:B------:R-:W1:Y:S01]  /*0a00*/  S2UR UR38, SR_CTAID.X ;  /* 0x00000000002679c3 */ /* 0x000e620000002500 */
[----:B------:R-:W-:Y:S01]  /*0a10*/  ULDC UR4, c[0x0][0x448] ;  /* 0x0001120000047ab9 */ /* 0x000fe20000000800 */
[----:B------:R-:W-:Y:S01]  /*0a20*/  ULDC UR6, c[0x0][0x424] ;  /* 0x0001090000067ab9 */ /* 0x000fe20000000800 */
[----:B------:R-:W-:Y:S01]  /*0a30*/  UISETP.NE.AND UP1, UPT, UR4, 0x1, UPT ;  /* 0x000000010400788c */ /* 0x000fe2000bf25270 */
[----:B------:R-:W-:Y:S02]  /*0a40*/  ULDC UR7, c[0x0][0x288] ;  /* 0x0000a20000077ab9 */ /* 0x000fe40000000800 */
[----:B------:R-:W-:Y:S01]  /*0a50*/  ULDC.64 UR4, c[0x0][0x418] ;  /* 0x0001060000047ab9 */ /* 0x000fe20000000a00 */
[----:B------:R-:W-:Y:S02]  /*0a60*/  UIADD3 UR7, -UR7, 0x60, URZ ;  /* 0x0000006007077890 */ /* 0x000fe4000fffe13f */
[----:B------:R-:W-:Y:S02]  /*0a70*/  UISETP.NE.U32.AND UP0, UPT, UR4, URZ, UPT ;  /* 0x0000003f0400728c */ /* 0x000fe4000bf05070 */
[----:B------:R-:W-:-:S02]  /*0a80*/  UP2UR UR4, UPR, URZ, 0x2 ;  /* 0x000000023f047883 */ /* 0x000fc40008000000 */
[----:B------:R-:W-:Y:S01]  /*0a90*/  UISETP.NE.AND.EX UP0, UPT, UR5, URZ, UPT, UP0 ;  /* 0x0000003f0500728c */ /* 0x000fe2000bf05300 */
[----:B------:R-:W-:Y:S02]  /*0aa0*/  ULDC UR39, c[0x0][0x2f0] ;  /* 0x0000bc0000277ab9 */ /* 0x000fe40000000800 */
[----:B------:R-:W-:Y:S01]  /*0ab0*/  @UP1 ULDC UR5, c[0x0][0x44c] ;  /* 0x0001130000051ab9 */ /* 0x000fe20000000800 */
[----:B------:R-:W-:Y:S01]  /*0ac0*/  IMAD.U32 R17, RZ, RZ, UR4 ;  /* 0x00000004ff117e24 */ /* 0x000fe2000f8e00ff */
[----:B------:R-:W-:Y:S01]  /*0ad0*/  USEL UR10, UR6, 0x1, UP0 ;  /* 0x00000001060a7887 */ /* 0x000fe20008000000 */
[----:B------:R-:W-:Y:S01]  /*0ae0*/  @UP1 ULDC UR9, c[0x0][0x450] ;  /* 0x0001140000091ab9 */ /* 0x000fe20000000800 */
[----:B------:R-:W-:Y:S02]  /*0af0*/  USHF.R.U32.HI UR11, URZ, 0x10, UR8 ;  /* 0x000000103f0b7899 */ /* 0x000fe40008011608 */
[----:B------:R-:W-:Y:S02]  /*0b00*/  UIMAD UR7, UR10, UR39, UR7 ;  /* 0x000000270a0772a4 */ /* 0x000fe4000f8e0207 */
[----:B------:R-:W-:Y:S01]  /*0b10*/  IMAD.U32 R16, RZ, RZ, UR10 ;  /* 0x0000000aff107e24 */ /* 0x000fe2000f8e00ff */
[----:B-1----:R-:W-:-:S04]  /*0b20*/  USHF.L.U32 UR38, UR38, 0x7, URZ ;  /* 0x0000000726267899 */ /* 0x002fc8000800063f */
[----:B------:R-:W-:Y:S02]  /*0b30*/  @UP1 UIADD3 UR4, UR38, 0x7f, URZ ;  /* 0x0000007f26041890 */ /* 0x000fe4000fffe03f */
[----:B------:R-:W-:Y:S02]  /*0b40*/  UIADD3 UR6, UR38, 0x7f, URZ ;  /* 0x0000007f26067890 */ /* 0x000fe4000fffe03f */
[----:B------:R-:W-:Y:S02]  /*0b50*/  UIMAD.WIDE.U32 UR4, UR4, UR5, URZ ;  /* 0x00000005040472a5 */ /* 0x000fe4000f8e003f */
[----:B------:R-:W-:Y:S02]  /*0b60*/  UIMAD UR4, UR10, UR39, 0x5f ;  /* 0x0000005f0a0474a4 */ /* 0x000fe4000f8e0227 */
[----:B------:R-:W-:Y:S02]  /*0b70*/  @UP1 USHF.R.U32.HI UR6, URZ, UR9, UR5 ;  /* 0x000000093f061299 */ /* 0x000fe40008011605 */
[----:B------:R-:W-:-:S02]  /*0b80*/  UIMAD.WIDE UR4, UR4, 0x2aaaaaab, URZ ;  /* 0x2aaaaaab040478a5 */ /* 0x000fc4000f8e023f */
[----:B------:R-:W-:Y:S02]  /*0b90*/  UIADD3 UR6, UR7, UR6, URZ ;  /* 0x0000000607067290 */ /* 0x000fe4000fffe03f */
[----:B------:R-:W-:Y:S02]  /*0ba0*/  USHF.R.U32.HI UR4, URZ, 0x1f, UR5 ;  /* 0x0000001f3f047899 */ /* 0x000fe40008011605 */
[----:B------:R-:W-:Y:S02]  /*0bb0*/  UIMAD.WIDE UR6, UR6, 0x2aaaaaab, URZ ;  /* 0x2aaaaaab060678a5 */ /* 0x000fe4000f8e023f */
[----:B------:R-:W-:Y:S02]  /*0bc0*/  ULEA.HI.SX32 UR4, UR5, UR4, 0x1c ;  /* 0x0000000405047291 */ /* 0x000fe4000f8fe23f */
[----:B------:R-:W-:-:S04]  /*0bd0*/  USHF.R.U32.HI UR6, URZ, 0x1f, UR7 ;  /* 0x0000001f3f067899 */ /* 0x000fc80008011607 */
[----:B------:R-:W-:Y:S02]  /*0be0*/  ULEA.HI.SX32 UR6, UR7, UR6, 0x1c ;  /* 0x0000000607067291 */ /* 0x000fe4000f8fe23f */
[----:B------:R-:W-:Y:S02]  /*0bf0*/  ULOP3.LUT UR7, UR8, 0xffff, URZ, 0xc0, !UPT ;  /* 0x0000ffff08077892 */ /* 0x000fe4000f8ec03f */
[----:B------:R-:W-:-:S04]  /*0c00*/  UISETP.LT.AND UP0, UPT, UR4, UR6, UPT ;  /* 0x000000060400728c */ /* 0x000fc8000bf01270 */
[----:B------:R-:W-:Y:S02]  /*0c10*/  USEL UR10, UR4, UR6, UP0 ;  /* 0x00000006040a7287 */ /* 0x000fe40008000000 */
[----:B------:R-:W-:Y:S02]  /*0c20*/  UISETP.NE.AND UP0, UPT, UR11, URZ, UPT ;  /* 0x0000003f0b00728c */ /* 0x000fe4000bf05270 */
[----:B------:R-:W-:Y:S01]  /*0c30*/  UISETP.GE.AND UP1, UPT, UR10, 0x1, UPT ;  /* 0x000000010a00788c */ /* 0x000fe2000bf26270 */
[----:B------:R-:W-:-:S05]  /*0c40*/  UMOV UR4, URZ ;  /* 0x0000003f00047c82 */ /* 0x000fca0008000000 */
[----:B------:R-:W-:-:S03]  /*0c50*/  PLOP3.LUT P0, PT, PT, PT, UP1, 0x80, 0x0 ;  /* 0x000000000000781c */ /* 0x000fc60003f0f018 */
[----:B------:R-:W-:-:S10]  /*0c60*/  @!UP0 ULDC UR11, c[0x0][0x9f0] ;  /* 0x00027c00000b8ab9 */ /* 0x000fd40000000800 */
[----:B------:R-:W-:Y:S05]  /*0c70*/  @!P0 BRA `(.L_x_2191) ;  /* 0x0000000000848947 */ /* 0x000fea0003800000 */
[----:B------:R-:W-:Y:S01]  /*0c80*/  MOV R3, UR11 ;  /* 0x0000000b00037c02 */ /* 0x000fe20008000f00 */
[----:B------:R-:W-:Y:S01]  /*0c90*/  UIADD3 UR6, UR11, -0x1, UR10 ;  /* 0xffffffff0b067890 */ /* 0x000fe2000fffe00a */
[----:B------:R-:W-:Y:S02]  /*0ca0*/  UMOV UR4, URZ ;  /* 0x0000003f00047c82 */ /* 0x000fe40008000000 */
[-C--:B------:R-:W-:Y:S02]  /*0cb0*/  IABS R0, R3.reuse ;  /* 0x0000000300007213 */ /* 0x080fe40000000000 */
[----:B------:R-:W-:Y:S01]  /*0cc0*/  IABS R5, R3 ;  /* 0x0000000300057213 */ /* 0x000fe20000000000 */
[----:B------:R-:W-:Y:S01]  /*0cd0*/  IMAD.U32 R4, RZ, RZ, UR6 ;  /* 0x00000006ff047e24 */ /* 0x000fe2000f8e00ff */
[----:B------:R-:W-:Y:S01]  /*0ce0*/  R2UR UR12, R0 ;  /* 0x00000000000c72ca */ /* 0x000fe200000e0000 */
[----:B------:R-:W-:-:S03]  /*0cf0*/  ULOP3.LUT UR6, UR6, UR11, URZ, 0x3c, !UPT ;  /* 0x0000000b06067292 */ /* 0x000fc6000f8e3c3f */
[----:B------:R-:W-:-:S04]  /*0d00*/  IABS R4, R4 ;  /* 0x0000000400047213 */ /* 0x000fc80000000000 */
[----:B------:R-:W-:-:S04]  /*0d10*/  MOV R3, R4 ;  /* 0x0000000400037202 */ /* 0x000fc80000000f00 */
        /* <DEDUP_REMOVED lines=23> */
.L_x_2191:
[----:B------:R-:W-:Y:S01]  /*0e90*/  UIMAD UR6, UR7, UR4, URZ ;  /* 0x00000004070672a4 */ /* 0x000fe2000f8e023f */
[----:B------:R-:W-:Y:S01]  /*0ea0*/  IMAD.U32 R0, RZ, RZ, UR10 ;  /* 0x0000000aff007e24 */ /* 0x000fe2000f8e00ff */
[----:B------:R-:W-:Y:S01]  /*0eb0*/  MOV R3, UR4 ;  /* 0x0000000400037c02 */ /* 0x000fe20008000f00 */
[----:B------:R-:W-:Y:S01]  /*0ec0*/  VIADD R22, R25, 0xffffff80 ;  /* 0xffffff8019167836 */ /* 0x000fe20000000000 */
[----:B------:R-:W-:Y:S01]  /*0ed0*/  R2UR UR5, R16 ;  /* 0x00000000100572ca */ /* 0x000fe200000e0000 */
[----:B0-----:R-:W-:Y:S01]  /*0ee0*/  IMAD.MOV.U32 R2, RZ, RZ, RZ ;  /* 0x000000ffff027224 */ /* 0x001fe200078e00ff */
[----:B------:R-:W-:Y:S01]  /*0ef0*/  VIADDMNMX R0, R3, UR6, R0, PT ;  /* 0x0000000603007c46 */ /* 0x000fe2000b800100 */
[----:B------:R-:W-:Y:S01]  /*0f00*/  IMAD.U32 R18, RZ, RZ, UR6 ;  /* 0x00000006ff127e24 */ /* 0x000fe2000f8e00ff */
[----:B------:R-:W-:Y:S02]  /*0f10*/  PLOP3.LUT P0, PT, PT, PT, PT, 0x80, 0x0 ;  /* 0x000000000000781c */ /* 0x000fe40003f0f070 */
[----:B------:R-:W-:-:S02]  /*0f20*/  CS2R R118, SRZ ;  /* 0x0000000000767805 */ /* 0x000fc4000001ff00 */
[----:B------:R-:W-:Y:S02]  /*0f30*/  R2UR UR61, R0 ;  /* 0x00000000003d72ca */ /* 0x000fe400000e0000 */
[----:B------:R-:W-:Y:S02]  /*0f40*/  CS2R R116, SRZ ;  /* 0x0000000000747805 */ /* 0x000fe4000001ff00 */
[----:B------:R-:W-:Y:S02]  /*0f50*/  MOV R0, RZ ;  /* 0x000000ff00007202 */ /* 0x000fe40000000f00 */
[----:B------:R-:W-:Y:S02]  /*0f60*/  CS2R R114, SRZ ;  /* 0x0000000000727805 */ /* 0x000fe4000001ff00 */
[----:B------:R-:W-:Y:S02]  /*0f70*/  CS2R R112, SRZ ;  /* 0x0000000000707805 */ /* 0x000fe4000001ff00 */
[----:B------:R-:W-:-:S02]  /*0f80*/  CS2R R110, SRZ ;  /* 0x00000000006e7805 */ /* 0x000fc4000001ff00 */
[----:B------:R-:W-:Y:S01]  /*0f90*/  CS2R R108, SRZ ;  /* 0x00000000006c7805 */ /* 0x000fe2000001ff00 */
[----:B------:R-:W-:Y:S01]  /*0fa0*/  UIMAD UR39, UR5, UR39, URZ ;  /* 0x00000027052772a4 */ /* 0x000fe2000f8e023f */
[----:B------:R-:W-:Y:S02]  /*0fb0*/  CS2R R106, SRZ ;  /* 0x00000000006a7805 */ /* 0x000fe4000001ff00 */
[----:B------:R-:W-:Y:S02]  /*0fc0*/  CS2R R104, SRZ ;  /* 0x0000000000687805 */ /* 0x000fe4000001ff00 */
[----:B------:R-:W-:Y:S02]  /*0fd0*/  CS2R R102, SRZ ;  /* 0x0000000000667805 */ /* 0x000fe4000001ff00 */
[----:B------:R-:W-:Y:S02]  /*0fe0*/  CS2R R100, SRZ ;  /* 0x0000000000647805 */ /* 0x000fe4000001ff00 */
[----:B------:R-:W-:Y:S01]  /*0ff0*/  CS2R R98, SRZ ;  /* 0x0000000000627805 */ /* 0x000fe2000001ff00 */
[----:B------:R-:W-:Y:S01]  /*1000*/  UISETP.GT.AND UP0, UPT, UR61, UR6, UPT ;  /* 0x000000063d00728c */ /* 0x000fe2000bf04270 */
[----:B------:R-:W-:-:S02]  /*1010*/  CS2R R96, SRZ ;  /* 0x0000000000607805 */ /* 0x000fc4000001ff00 */
[----:B------:R-:W-:Y:S02]  /*1020*/  CS2R R94, SRZ ;  /* 0x00000000005e7805 */ /* 0x000fe4000001ff00 */
[----:B------:R-:W-:Y:S02]  /*1030*/  CS2R R92, SRZ ;  /* 0x00000000005c7805 */ /* 0x000fe4000001ff00 */
[----:B------:R-:W-:Y:S02]  /*1040*/  CS2R R90, SRZ ;  /* 0x00000000005a7805 */ /* 0x000fe4000001ff00 */
[----:B------:R-:W-:Y:S02]  /*1050*/  CS2R R88, SRZ ;  /* 0x0000000000587805 */ /* 0x000fe4000001ff00 */
[----:B------:R-:W-:Y:S02]  /*1060*/  PLOP3.LUT P1, PT, PT, PT, UP0, 0x80, 0x0 ;  /* 0x000000000000781c */ /* 0x000fe40003f2f008 */
        /* <DEDUP_REMOVED lines=56> */
[----:B------:R-:W-:Y:S01]  /*13f0*/  MOV R5, UR5 ;  /* 0x0000000500057c02 */ /* 0x000fe20008000f00 */
[----:B------:R-:W-:Y:S01]  /*1400*/  ULDC.64 UR4, c[0x4][0x90] ;  /* 0x0100240000047ab9 */ /* 0x000fe20000000a00 */
[----:B------:R-:W-:Y:S01]  /*1410*/  MOV R10, UR6 ;  /* 0x00000006000a7c02 */ /* 0x000fe20008000f00 */
[----:B------:R-:W-:Y:S01]  /*1420*/  IMAD.U32 R6, RZ, RZ, UR4 ;  /* 0x00000004ff067e24 */ /* 0x000fe2000f8e00ff */
[----:B------:R-:W-:Y:S01]  /*1430*/  MOV R12, 0x1 ;  /* 0x00000001000c7802 */ /* 0x000fe20000000f00 */
[----:B------:R-:W-:-:S02]  /*1440*/  IMAD.U32 R7, RZ, RZ, UR5 ;  /* 0x00000005ff077e24 */ /* 0x000fc4000f8e00ff */
[----:B------:R-:W-:Y:S02]  /*1450*/  IMAD.U32 R11, RZ, RZ, UR7 ;  /* 0x00000007ff0b7e24 */ /* 0x000fe4000f8e00ff */
[----:B------:R-:W-:Y:S02]  /*1460*/  IMAD.MOV.U32 R8, RZ, RZ, 0x70 ;  /* 0x00000070ff087424 */ /* 0x000fe400078e00ff */
[----:B0-----:R-:W-:-:S07]  /*1470*/  IMAD.MOV.U32 R13, RZ, RZ, RZ ;  /* 0x000000ffff0d7224 */ /* 0x001fce00078e00ff */
[----:B------:R-:W-:-:S07]  /*1480*/  LEPC R20, `(.L_x_2193) ;  /* 0x000000001014794e */ /* 0x000fce0000000000 */
[----:B-1----:R-:W-:Y:S05]  /*1490*/  CALL.ABS.NOINC R2 ;  /* 0x0000000002007343 */ /* 0x002fea0003c00000 */
.L_x_2193:
[----:B------:R-:W-:-:S04]  /*14a0*/  SHF.L.U32 R0, RZ, 0x1f, RZ ;  /* 0x0000001fff007819 */ /* 0x000fc800000006ff */
[----:B------:R-:W0:Y:S02]  /*14b0*/  SYNCS.PHASECHK.TRANS64.TRYWAIT P0, [UR60+0x30800], R0 ;  /* 0x03080000ff0075a7 */ /* 0x000e24000800017c */
[----:B0-----:R-:W-:Y:S05]  /*14c0*/  @!P0 BRA `(.L_x_2194) ;  /* 0x000000e400c48947 */ /* 0x001fea0003800000 */
.L_x_2279:
[----:B------:R-:W2:Y:S02]  /*14d0*/  LDL R2, [R1+0x4] ;  /* 0x0000040001027983 */ /* 0x000ea40000100800 */
[----:B--2---:R-:W-:-:S13]  /*14e0*/  R2UR UR4, R2 ;  /* 0x00000000020472ca */ /* 0x004fda00000e0000 */
[----:B------:R-:W-:-:S06]  /*14f0*/  ULOP3.LUT UR4, UR4, 0x1, URZ, 0xfc, !UPT ;  /* 0x0000000104047892 */ /* 0x000fcc000f8efc3f */
[----:B------:R-:W-:-:S05]  /*1500*/  IMAD.U32 R2, RZ, RZ, UR4 ;  /* 0x00000004ff027e24 */ /* 0x000fca000f8e00ff */
[----:B------:R-:W-:-:S13]  /*1510*/  ISETP.NE.AND P0, PT, R2, 0x3, PT ;  /* 0x000000030200780c */ /* 0x000fda0003f05270 */
[----:B------:R-:W-:Y:S05]  /*1520*/  @!P0 BRA `(.L_x_2195) ;  /* 0x0000000000048947 */ /* 0x000fea0003800000 */
[----:B------:R-:W-:Y:S01]  /*1530*/  BPT.TRAP 0x1 ;  /* 0x000000040000795c */ /* 0x000fe20000300000 */
.L_x_2195:
[----:B------:R1:W2:Y:S01]  /*1540*/  SYNCS.PHASECHK.TRANS64.TRYWAIT P1, [UR60+0x30830], R0 ;  /* 0x03083000ff0075a7 */ /* 0x0002a2000802017c */
[----:B------:R-:W-:Y:S05]  /*1550*/  @!P0 BRA `(.L_x_2196) ;  /* 0x0000000000048947 */ /* 0x000fea0003800000 */
[----:B------:R-:W-:Y:S01]  /*1560*/  BPT.TRAP 0x1 ;  /* 0x000000040000795c */ /* 0x000fe20000300000 */
.L_x_2196:
[----:B------:R-:W-:-:S04]  /*1570*/  MOV R4, UR40 ;  /* 0x0000002800047c02 */ /* 0x000fc80008000f00 */
[----:B------:R-:W-:Y:S01]  /*1580*/  LOP3.LUT R4, R4, 0x10000, RZ, 0xfc, !PT ;  /* 0x0001000004047812 */ /* 0x000fe200078efcff */
[----:B--2---:R-:W-:Y:S06]  /*1590*/  @P1 BRA `(.L_x_2197) ;  /* 0x0000000000081947 */ /* 0x004fec0003800000 */
[----:B------:R-:W2:Y:S02]  /*15a0*/  SYNCS.PHASECHK.TRANS64.TRYWAIT P1, [UR60+0x30830], R0 ;  /* 0x03083000ff0075a7 */ /* 0x000ea4000802017c */
[----:B--2---:R-:W-:Y:S05]  /*15b0*/  @!P1 BRA `(.L_x_2198) ;  /* 0x000000e400a09947 */ /* 0x004fea0003800000 */
.L_x_2197:
        /* <DEDUP_REMOVED lines=19> */
[----:B------:R-:W-:Y:S01]  /*16f0*/  UMOV UR25, 0x40000040 ;  /* 0x4000004000197882 */ /* 0x000fe20000000000 */
[----:B------:R-:W-:Y:S01]  /*1700*/  HGMMA.64x96x16.F32 R24, gdesc[UR8], RZ, !UPT, gsb0 ;  /* 0x01600000081879f0 */ /* 0x000fe2000c0008ff */
[----:B------:R-:W-:Y:S01]  /*1710*/  R2UR UR10, R4 ;  /* 0x00000000040a72ca */ /* 0x000fe200000e0000 */
[----:B------:R-:W-:Y:S01]  /*1720*/  UMOV UR9, 0x40000040 ;  /* 0x4000004000097882 */ /* 0x000fe20000000000 */
[----:B------:R-:W-:Y:S01]  /*1730*/  UMOV UR29, 0x40000040 ;  /* 0x40000040001d7882 */ /* 0x000fe20000000000 */
[----:B------:R-:W-:Y:S01]  /*1740*/  UMOV UR5, UR9 ;  /* 0x0000000900057c82 */ /* 0x000fe20008000000 */
[----:B------:R-:W-:Y:S01]  /*1750*/  UMOV UR33, 0x40000040 ;  /* 0x4000004000217882 */ /* 0x000fe20000000000 */
[----:B------:R-:W-:Y:S01]  /*1760*/  UMOV UR41, 0x40000040 ;  /* 0x4000004000297882 */ /* 0x000fe20000000000 */
[----:B------:R-:W-:Y:S01]  /*1770*/  UMOV UR45, 0x40000040 ;  /* 0x40000040002d7882 */ /* 0x000fe20000000000 */
[----:B------:R-:W-:Y:S01]  /*1780*/  UMOV UR49, 0x40000040 ;  /* 0x4000004000317882 */ /* 0x000fe20000000000 */
[----:B------:R-:W-:-:S05]  /*1790*/  UMOV UR53, 0x40000040 ;  /* 0x4000004000357882 */ /* 0x000fca0000000000 */
        /* <DEDUP_REMOVED lines=8> */
[----:B------:R-:W-:Y:S02]  /*1820*/  UIADD3 UR40, UR10, 0x800, URZ ;  /* 0x000008000a287890 */ /* 0x000fe4000fffe03f */
[----:B------:R-:W-:Y:S02]  /*1830*/  UIADD3 UR44, UR10, 0x802, URZ ;  /* 0x000008020a2c7890 */ /* 0x000fe4000fffe03f */
[----:B------:R-:W-:Y:S02]  /*1840*/  UIADD3 UR48, UR10, 0x804, URZ ;  /* 0x000008040a307890 */ /* 0x000fe4000fffe03f */
[----:B------:R-:W-:Y:S01]  /*1850*/  UIADD3 UR52, UR10, 0x806, URZ ;  /* 0x000008060a347890 */ /* 0x000fe2000fffe03f */
        /* <DEDUP_REMOVED lines=72> */
.L_x_2199:
[----:B0-----:R-:W-:Y:S01]  /*1ce0*/  LOP3.LUT R3, R72, 0xffffff80, RZ, 0xc0, !PT ;  /* 0xffffff8048037812 */ /* 0x001fe200078ec0ff */
[----:B------:R-:W-:Y:S01]  /*1cf0*/  UMOV UR5, 0xffffffa0 ;  /* 0xffffffa000057882 */ /* 0x000fe20000000000 */
[----:B------:R-:W-:Y:S01]  /*1d00*/  R2UR UR4, R17 ;  /* 0x00000000110472ca */ /* 0x000fe200000e0000 */
[----:B------:R-:W-:Y:S01]  /*1d10*/  UIMAD UR5, UR61, UR5, 0x61 ;  /* 0x000000613d0574a4 */ /* 0x000fe2000f8e0205 */
[----:B------:R-:W-:Y:S01]  /*1d20*/  IADD3 R3, R22, -R3, RZ ;  /* 0x8000000316037210 */ /* 0x000fe20007ffe0ff */
[----:B------:R-:W-:Y:S01]  /*1d30*/  ULDC UR6, c[0x0][0x9d8] ;  /* 0x0002760000067ab9 */ /* 0x000fe20000000800 */
[----:B------:R-:W-:Y:S01]  /*1d40*/  LEA.HI R23, R23, R22, RZ, 0x2 ;  /* 0x0000001617177211 */ /* 0x000fe200078f10ff */
[----:B------:R-:W-:Y:S01]  /*1d50*/  FMUL.FTZ R26, R26, UR6 ;  /* 0x000000061a1a7c20 */ /* 0x000fe20008410000 */
[----:B------:R-:W-:Y:S01]  /*1d60*/  SHF.R.S32.HI R8, RZ, 0x1f, R3 ;  /* 0x0000001fff087819 */ /* 0x000fe20000011403 */
[----:B------:R-:W-:Y:S01]  /*1d70*/  FMUL.FTZ R27, R27, UR6 ;  /* 0x000000061b1b7c20 */ /* 0x000fe20008410000 */
[----:B------:R-:W-:Y:S01]  /*1d80*/  LOP3.LUT R23, R23, 0xfffffffc, RZ, 0xc0, !PT ;  /* 0xfffffffc17177812 */ /* 0x000fe200078ec0ff */
[----:B------:R-:W-:Y:S01]  /*1d90*/  FMUL.FTZ R30, R30, UR6 ;  /* 0x000000061e1e7c20 */ /* 0x000fe20008410000 */
[-C--:B------:R-:W-:Y:S01]  /*1da0*/  LEA.HI R9, R8, R3.reuse, RZ, 0x2 ;  /* 0x0000000308097211 */ /* 0x080fe200078f10ff */
[----:B-1----:R-:W-:Y:S01]  /*1db0*/  FMUL.FTZ R0, R24, UR6 ;  /* 0x0000000618007c20 */ /* 0x002fe20008410000 */
[----:B------:R-:W-:Y:S01]  /*1dc0*/  LEA.HI R11, R8, R3, RZ, 0x5 ;  /* 0x00000003080b7211 */ /* 0x000fe200078f28ff */
[----:B------:R-:W-:Y:S01]  /*1dd0*/  IMAD.IADD R23, R22, 0x1, -R23 ;  /* 0x0000000116177824 */ /* 0x000fe200078e0a17 */
[--C-:B------:R-:W-:Y:S01]  /*1de0*/  SHF.R.S32.HI R8, RZ, 0x2, R9.reuse ;  /* 0x00000002ff087819 */ /* 0x100fe20000011409 */
[----:B------:R-:W-:Y:S01]  /*1df0*/  UISETP.NE.AND UP0, UPT, UR4, URZ, UPT ;  /* 0x0000003f0400728c */ /* 0x000fe2000bf05270 */
[----:B------:R-:W-:Y:S01]  /*1e00*/  SHF.R.S32.HI R21, RZ, 0x1f, R9 ;  /* 0x0000001fff157819 */ /* 0x000fe20000011409 */
[----:B------:R-:W0:Y:S01]  /*1e10*/  MUFU.TANH R26, R26 ;  /* 0x0000001a001a7308 */ /* 0x000e220000002400 */
[----:B------:R-:W-:Y:S01]  /*1e20*/  SHF.R.S32.HI R11, RZ, 0x5, R11 ;  /* 0x00000005ff0b7819 */ /* 0x000fe2000001140b */
[----:B------:R-:W-:Y:S01]  /*1e30*/  ULDC UR7, c[0x0][0x288] ;  /* 0x0000a20000077ab9 */ /* 0x000fe20000000800 */
[-C--:B------:R-:W-:Y:S01]  /*1e40*/  LEA.HI R21, R21, R8.reuse, RZ, 0x3 ;  /* 0x0000000815157211 */ /* 0x080fe200078f18ff */
[----:B------:R-:W-:Y:S01]  /*1e50*/  FMUL.FTZ R31, R31, UR6 ;  /* 0x000000061f1f7c20 */ /* 0x000fe20008410000 */
[----:B------:R-:W-:Y:S01]  /*1e60*/  LEA.HI R12, R73, R73, RZ, 0x1 ;  /* 0x00000049490c7211 */ /* 0x000fe200078f08ff */
[----:B------:R-:W-:Y:S01]  /*1e70*/  FMUL.FTZ R34, R34, UR6 ;  /* 0x0000000622227c20 */ /* 0x000fe20008410000 */
[----:B------:R-:W-:Y:S01]  /*1e80*/  LEA R22, R11, UR38, 0x4 ;  /* 0x000000260b167c11 */ /* 0x000fe2000f8e20ff */
[----:B------:R-:W1:Y:S01]  /*1e90*/  MUFU.TANH R24, R27 ;  /* 0x0000001b00187308 */ /* 0x000e620000002400 */
[----:B------:R-:W-:Y:S01]  /*1ea0*/  LOP3.LUT R21, R21, 0xfffffff8, RZ, 0xc0, !PT ;  /* 0xfffffff815157812 */ /* 0x000fe200078ec0ff */
[----:B------:R-:W-:Y:S01]  /*1eb0*/  @UP0 ULDC UR4, c[0x0][0x44c] ;  /* 0x0001130000040ab9 */ /* 0x000fe20000000800 */
[----:B------:R-:W-:Y:S01]  /*1ec0*/  LOP3.LUT R12, R12, 0x3fffffe, RZ, 0xc0, !PT ;  /* 0x03fffffe0c0c7812 */ /* 0x000fe200078ec0ff */
[----:B------:R-:W-:Y:S01]  /*1ed0*/  FMUL.FTZ R2, R25, UR6 ;  /* 0x0000000619027c20 */ /* 0x000fe20008410000 */
[----:B------:R-:W-:Y:S01]  /*1ee0*/  LEA.HI R11, R23, R23, RZ, 0x1 ;  /* 0x00000017170b7211 */ /* 0x000fe200078f08ff */
[----:B------:R-:W-:Y:S01]  /*1ef0*/  FMUL.FTZ R35, R35, UR6 ;  /* 0x0000000623237c20 */ /* 0x000fe20008410000 */
[----:B------:R-:W-:Y:S01]  /*1f00*/  IADD3 R21, R22, R8, -R21 ;  /* 0x0000000816157210 */ /* 0x000fe20007ffe815 */
[----:B------:R-:W-:Y:S01]  /*1f10*/  IMAD.IADD R12, R73, 0x1, -R12 ;  /* 0x00000001490c7824 */ /* 0x000fe200078e0a0c */
[----:B------:R-:W-:Y:S01]  /*1f20*/  LOP3.LUT R8, R11, 0x1ffffffe, RZ, 0xc0, !PT ;  /* 0x1ffffffe0b087812 */ /* 0x000fe200078ec0ff */
[----:B------:R-:W-:Y:S01]  /*1f30*/  IMAD.U32 R22, RZ, RZ, UR39 ;  /* 0x00000027ff167e24 */ /* 0x000fe2000f8e00ff */
[----:B------:R-:W-:Y:S01]  /*1f40*/  PLOP3.LUT P1, PT, PT, PT, UP0, 0x80, 0x0 ;  /* 0x000000000000781c */ /* 0x000fe20003f2f008 */
[----:B------:R-:W-:Y:S01]  /*1f50*/  IMAD R11, R12, 0x40, R21 ;  /* 0x000000400c0b7824 */ /* 0x000fe200078e0215 */
[----:B------:R-:W-:Y:S01]  /*1f60*/  IADD3 R8, R23, -R8, RZ ;  /* 0x8000000817087210 */ /* 0x000fe20007ffe0ff */
[----:B------:R-:W2:Y:S01]  /*1f70*/  MUFU.TANH R30, R30 ;  /* 0x0000001e001e7308 */ /* 0x000ea20000002400 */
[----:B------:R-:W-:Y:S01]  /*1f80*/  PLOP3.LUT P2, PT, PT, PT, UP0, 0x80, 0x0 ;  /* 0x000000000000781c */ /* 0x000fe20003f4f008 */
[----:B------:R-:W-:Y:S01]  /*1f90*/  FMUL.FTZ R38, R38, UR6 ;  /* 0x0000000626267c20 */ /* 0x000fe20008410000 */
[----:B------:R-:W-:Y:S01]  /*1fa0*/  FMUL.FTZ R39, R39, UR6 ;  /* 0x0000000627277c20 */ /* 0x000fe20008410000 */
[----:B------:R-:W-:-:S02]  /*1fb0*/  IMAD R11, R8, 0x8, R11 ;  /* 0x00000008080b7824 */ /* 0x000fc400078e020b */
[----:B------:R-:W-:Y:S01]  /*1fc0*/  FMUL.FTZ R43, R43, UR6 ;  /* 0x000000062b2b7c20 */ /* 0x000fe20008410000 */
[----:B------:R-:W-:Y:S01]  /*1fd0*/  FMUL.FTZ R42, R42, UR6 ;  /* 0x000000062a2a7c20 */ /* 0x000fe20008410000 */
[----:B------:R-:W-:Y:S01]  /*1fe0*/  FMUL.FTZ R47, R47, UR6 ;  /* 0x000000062f2f7c20 */ /* 0x000fe20008410000 */
[----:B------:R0:W3:Y:S01]  /*1ff0*/  MUFU.TANH R25, R31 ;  /* 0x0000001f00197308 */ /* 0x0000e20000002400 */
[----:B------:R-:W-:Y:S01]  /*2000*/  MOV R8, R11 ;  /* 0x0000000b00087202 */ /* 0x000fe20000000f00 */
[----:B------:R-:W-:Y:S01]  /*2010*/  @P1 IMAD.HI.U32 R12, R11, UR4, RZ ;  /* 0x000000040b0c1c27 */ /* 0x000fe2000f8e00ff */
[----:B------:R-:W-:-:S03]  /*2020*/  @UP0 ULDC UR4, c[0x0][0x450] ;  /* 0x0001140000040ab9 */ /* 0x000fc60000000800 */
[----:B------:R-:W-:Y:S01]  /*2030*/  FMUL.FTZ R51, R51, UR6 ;  /* 0x0000000633337c20 */ /* 0x000fe20008410000 */
[----:B------:R-:W-:Y:S01]  /*2040*/  FMUL.FTZ R46, R46, UR6 ;  /* 0x000000062e2e7c20 */ /* 0x000fe20008410000 */
[----:B------:R-:W-:Y:S01]  /*2050*/  FMUL.FTZ R55, R55, UR6 ;  /* 0x0000000637377c20 */ /* 0x000fe20008410000 */
[----:B------:R-:W-:Y:S01]  /*2060*/  @P2 SHF.R.U32.HI R8, RZ, UR4, R12 ;  /* 0x00000004ff082c19 */ /* 0x000fe2000801160c */
[----:B------:R-:W-:Y:S01]  /*2070*/  UIMAD UR4, UR61, -0x60, UR39 ;  /* 0xffffffa03d0478a4 */ /* 0x000fe2000f8e0227 */
[----:B------:R-:W-:Y:S01]  /*2080*/  LOP3.LUT R12, R9, 0x7ffffffc, RZ, 0xc0, !PT ;  /* 0x7ffffffc090c7812 */ /* 0x000fe200078ec0ff */
[----:B------:R-:W4:Y:S01]  /*2090*/  MUFU.TANH R34, R34 ;  /* 0x0000002200227308 */ /* 0x000f220000002400 */
[----:B------:R-:W-:Y:S01]  /*20a0*/  FMUL.FTZ R50, R50, UR6 ;  /* 0x0000000632327c20 */ /* 0x000fe20008410000 */
[----:B------:R-:W5:Y:S01]  /*20b0*/  SHFL.IDX PT, R21, R8, 0x1, 0x1c1f ;  /* 0x003c1f0008157f89 */ /* 0x000f6200000e0000 */
[----:B------:R-:W-:Y:S01]  /*20c0*/  UIADD3 UR4, UR4, 0x60, URZ ;  /* 0x0000006004047890 */ /* 0x000fe2000fffe03f */
[----:B------:R-:W-:-:S02]  /*20d0*/  IMAD.IADD R12, R3, 0x1, -R12 ;  /* 0x00000001030c7824 */ /* 0x000fc400078e0a0c */
[----:B------:R-:W-:Y:S01]  /*20e0*/  FMUL.FTZ R54, R54, UR6 ;  /* 0x0000000636367c20 */ /* 0x000fe20008410000 */
[----:B------:R-:W-:Y:S02]  /*20f0*/  IMAD.U32 R3, RZ, RZ, UR5 ;  /* 0x00000005ff037e24 */ /* 0x000fe4000f8e00ff */
[----:B------:R-:W-:Y:S01]  /*2100*/  FMUL.FTZ R58, R58, UR6 ;  /* 0x000000063a3a7c20 */ /* 0x000fe20008410000 */
[----:B------:R-:W4:Y:S01]  /*2110*/  MUFU.TANH R35, R35 ;  /* 0x0000002300237308 */ /* 0x000f220000002400 */
[----:B------:R-:W-:Y:S01]  /*2120*/  MOV R9, UR4 ;  /* 0x0000000400097c02 */ /* 0x000fe20008000f00 */
[----:B------:R-:W-:Y:S02]  /*2130*/  IMAD R3, R12, -0x2, R3 ;  /* 0xfffffffe0c037824 */ /* 0x000fe400078e0203 */
[----:B------:R-:W-:Y:S01]  /*2140*/  FMUL.FTZ R59, R59, UR6 ;  /* 0x000000063b3b7c20 */ /* 0x000fe20008410000 */
[----:B------:R-:W-:Y:S01]  /*2150*/  FMUL.FTZ R62, R62, UR6 ;  /* 0x000000063e3e7c20 */ /* 0x000fe20008410000 */
[----:B------:R-:W-:Y:S01]  /*2160*/  FMUL.FTZ R63, R63, UR6 ;  /* 0x000000063f3f7c20 */ /* 0x000fe20008410000 */
[----:B------:R-:W-:Y:S01]  /*2170*/  IMAD R9, R12, -0x2, R9 ;  /* 0xfffffffe0c097824 */ /* 0x000fe200078e0209 */
[----:B------:R-:W-:Y:S01]  /*2180*/  IADD3 R22, R3, -UR7, R22 ;  /* 0x8000000703167c10 */ /* 0x000fe2000fffe016 */
[----:B------:R-:W-:Y:S01]  /*2190*/  MUFU.TANH R38, R38 ;  /* 0x0000002600267308 */ /* 0x000fe20000002400 */
[----:B------:R-:W-:Y:S01]  /*21a0*/  FMUL.FTZ R66, R66, UR6 ;  /* 0x0000000642427c20 */ /* 0x000fe20008410000 */
[----:B------:R-:W-:Y:S01]  /*21b0*/  FMUL.FTZ R67, R67, UR6 ;  /* 0x0000000643437c20 */ /* 0x000fe20008410000 */
[----:B------:R-:W-:Y:S01]  /*21c0*/  FMUL.FTZ R70, R70, UR6 ;  /* 0x0000000646467c20 */ /* 0x000fe20008410000 */
[----:B------:R-:W-:Y:S01]  /*21d0*/  FMUL.FTZ R71, R71, UR6 ;  /* 0x0000000647477c20 */ /* 0x000fe20008410000 */
[----:B------:R-:W4:Y:S01]  /*21e0*/  SHFL.IDX PT, R8, R8, RZ, 0x1c1f ;  /* 0x001c1fff08087589 */ /* 0x000f2200000e0000 */
[----:B------:R-:W-:Y:S01]  /*21f0*/  FMUL.FTZ R6, R28, UR6 ;  /* 0x000000061c067c20 */ /* 0x000fe20008410000 */
[----:B------:R-:W-:Y:S01]  /*2200*/  FMUL.FTZ R10, R29, UR6 ;  /* 0x000000061d0a7c20 */ /* 0x000fe20008410000 */
[----:B------:R2:W4:Y:S01]  /*2210*/  MUFU.TANH R27, R39 ;  /* 0x00000027001b7308 */ /* 0x0005220000002400 */
[----:B------:R-:W-:Y:S01]  /*2220*/  FMUL.FTZ R14, R32, UR6 ;  /* 0x00000006200e7c20 */ /* 0x000fe20008410000 */
[--C-:B-----5:R-:W-:Y:S01]  /*2230*/  VIADDMNMX R21, R21, R22, R9.reuse, PT ;  /* 0x0000001615157246 */ /* 0x120fe20003800109 */
[----:B------:R-:W-:Y:S01]  /*2240*/  FMUL.FTZ R13, R33, UR6 ;  /* 0x00000006210d7c20 */ /* 0x000fe20008410000 */
[----:B------:R-:W-:Y:S01]  /*2250*/  FMUL.FTZ R20, R36, UR6 ;  /* 0x0000000624147c20 */ /* 0x000fe20008410000 */
[----:B------:R-:W-:Y:S01]  /*2260*/  FMUL.FTZ R15, R37, UR6 ;  /* 0x00000006250f7c20 */ /* 0x000fe20008410000 */
[C---:B------:R-:W-:Y:S01]  /*2270*/  ISETP.GT.AND P1, PT, R21.reuse, RZ, PT ;  /* 0x000000ff1500720c */ /* 0x040fe20003f24270 */
[----:B------:R-:W-:Y:S01]  /*2280*/  FMUL.FTZ R40, R40, UR6 ;  /* 0x0000000628287c20 */ /* 0x000fe20008410000 */
[C---:B------:R-:W-:Y:S01]  /*2290*/  ISETP.GT.AND P2, PT, R21.reuse, 0x1, PT ;  /* 0x000000011500780c */ /* 0x040fe20003f44270 */
[----:B------:R3:W5:Y:S01]  /*22a0*/  MUFU.TANH R77, R43 ;  /* 0x0000002b004d7308 */ /* 0x0007620000002400 */
[----:B------:R-:W-:Y:S01]  /*22b0*/  ISETP.GT.AND P3, PT, R21, 0x8, PT ;  /* 0x000000081500780c */ /* 0x000fe20003f64270 */
[----:B------:R-:W-:Y:S01]  /*22c0*/  FMUL.FTZ R41, R41, UR6 ;  /* 0x0000000629297c20 */ /* 0x000fe20008410000 */
[----:B0-----:R-:W-:Y:S01]  /*22d0*/  FSEL R31, R26, -INF , P1 ;  /* 0xff8000001a1f7808 */ /* 0x001fe20000800000 */
[----:B------:R-:W-:Y:S01]  /*22e0*/  ULDC UR4, c[0x0][0x988] ;  /* 0x0002620000047ab9 */ /* 0x000fe20000000800 */
[----:B-1----:R-:W-:Y:S01]  /*22f0*/  FSEL R24, R24, -INF , P2 ;  /* 0xff80000018187808 */ /* 0x002fe20001000000 */
[----:B------:R-:W-:Y:S01]  /*2300*/  FMUL.FTZ R44, R44, UR6 ;  /* 0x000000062c2c7c20 */ /* 0x000fe20008410000 */
[----:B------:R-:W-:Y:S01]  /*2310*/  ISETP.GT.AND P1, PT, R21, 0x9, PT ;  /* 0x000000091500780c */ /* 0x000fe20003f24270 */
[----:B------:R-:W0:Y:S01]  /*2320*/  MUFU.TANH R42, R42 ;  /* 0x0000002a002a7308 */ /* 0x000e220000002400 */
[----:B--2---:R-:W-:Y:S01]  /*2330*/  FSEL R39, R30, -INF , P3 ;  /* 0xff8000001e277808 */ /* 0x004fe20001800000 */
[----:B------:R-:W-:Y:S01]  /*2340*/  FMUL.FTZ R45, R45, UR6 ;  /* 0x000000062d2d7c20 */ /* 0x000fe20008410000 */
[----:B------:R-:W-:Y:S01]  /*2350*/  FMNMX.FTZ R26, R31, R24, !PT ;  /* 0x000000181f1a7209 */ /* 0x000fe20007810000 */
[----:B------:R-:W-:Y:S01]  /*2360*/  FMUL.FTZ R48, R48, UR6 ;  /* 0x0000000630307c20 */ /* 0x000fe20008410000 */
[----:B------:R-:W-:Y:S01]  /*2370*/  ISETP.GT.AND P2, PT, R21, 0x10, PT ;  /* 0x000000101500780c */ /* 0x000fe20003f44270 */
[----:B------:R-:W-:Y:S01]  /*2380*/  FMUL.FTZ R49, R49, UR6 ;  /* 0x0000000631317c20 */ /* 0x000fe20008410000 */
[----:B---3--:R-:W-:Y:S01]  /*2390*/  FSEL R43, R25, -INF , P1 ;  /* 0xff800000192b7808 */ /* 0x008fe20000800000 */
[----:B------:R1:W-:Y:S01]  /*23a0*/  MUFU.TANH R81, R47 ;  /* 0x0000002f00517308 */ /* 0x0003e20000002400 */
[----:B------:R-:W-:Y:S01]  /*23b0*/  FMNMX.FTZ R26, R39, R26, !PT ;  /* 0x0000001a271a7209 */ /* 0x000fe20007810000 */
[----:B------:R-:W-:Y:S01]  /*23c0*/  FMUL.FTZ R52, R52, UR6 ;  /* 0x0000000634347c20 */ /* 0x000fe20008410000 */
[----:B------:R-:W-:Y:S01]  /*23d0*/  ISETP.GT.AND P1, PT, R21, 0x11, PT ;  /* 0x000000111500780c */ /* 0x000fe20003f24270 */
[----:B------:R-:W-:Y:S01]  /*23e0*/  FMUL.FTZ R53, R53, UR6 ;  /* 0x0000000635357c20 */ /* 0x000fe20008410000 */
[----:B------:R-:W-:Y:S01]  /*23f0*/  FMNMX.FTZ R26, R43, R26, !PT ;  /* 0x0000001a2b1a7209 */ /* 0x000fe20007810000 */
[----:B------:R-:W-:Y:S01]  /*2400*/  FMUL.FTZ R56, R56, UR6 ;  /* 0x0000000638387c20 */ /* 0x000fe20008410000 */
[----:B----4-:R-:W-:Y:S01]  /*2410*/  VIADDMNMX R22, R8, R22, R9, PT ;  /* 0x0000001608167246 */ /* 0x010fe20003800109 */
[----:B------:R2:W-:Y:S01]  /*2420*/  MUFU.TANH R85, R51 ;  /* 0x0000003300557308 */ /* 0x0005e20000002400 */
[----:B-1----:R-:W-:Y:S01]  /*2430*/  FSEL R47, R34, -INF , P2 ;  /* 0xff800000222f7808 */ /* 0x002fe20001000000 */
[----:B------:R-:W-:Y:S01]  /*2440*/  IMAD.U32 R8, RZ, RZ, UR4 ;  /* 0x00000004ff087e24 */ /* 0x000fe2000f8e00ff */
[----:B------:R-:W-:Y:S01]  /*2450*/  ISETP.GT.AND P2, PT, R21, 0x18, PT ;  /* 0x000000181500780c */ /* 0x000fe20003f44270 */
[----:B------:R-:W-:Y:S01]  /*2460*/  FMUL.FTZ R57, R57, UR6 ;  /* 0x0000000639397c20 */ /* 0x000fe20008410000 */
[----:B------:R-:W-:Y:S01]  /*2470*/  FMNMX.FTZ R26, R47, R26, !PT ;  /* 0x0000001a2f1a7209 */ /* 0x000fe20007810000 */
[----:B------:R-:W-:Y:S01]  /*2480*/  FMUL.FTZ R60, R60, UR6 ;  /* 0x000000063c3c7c20 */ /* 0x000fe20008410000 */
[----:B------:R-:W-:Y:S01]  /*2490*/  ISETP.GT.AND P3, PT, R22, 0x8, PT ;  /* 0x000000081600780c */ /* 0x000fe20003f64270 */
[----:B------:R-:W1:Y:S01]  /*24a0*/  MUFU.TANH R46, R46 ;  /* 0x0000002e002e7308 */ /* 0x000e620000002400 */
[----:B--2---:R-:W-:Y:S01]  /*24b0*/  FSEL R51, R35, -INF , P1 ;  /* 0xff80000023337808 */ /* 0x004fe20000800000 */
[----:B------:R-:W-:Y:S01]  /*24c0*/  FMUL.FTZ R61, R61, UR6 ;  /* 0x000000063d3d7c20 */ /* 0x000fe20008410000 */
[----:B------:R-:W-:Y:S01]  /*24d0*/  ISETP.GT.AND P1, PT, R21, 0x19, PT ;  /* 0x000000191500780c */ /* 0x000fe20003f24270 */
[----:B------:R-:W-:Y:S01]  /*24e0*/  FMUL.FTZ R64, R64, UR6 ;  /* 0x0000000640407c20 */ /* 0x000fe20008410000 */
[----:B------:R-:W-:Y:S01]  /*24f0*/  FMNMX.FTZ R26, R51, R26, !PT ;  /* 0x0000001a331a7209 */ /* 0x000fe20007810000 */
[----:B------:R-:W-:Y:S01]  /*2500*/  FMUL.FTZ R65, R65, UR6 ;  /* 0x0000000641417c20 */ /* 0x000fe20008410000 */
[----:B------:R-:W-:Y:S01]  /*2510*/  FSEL R73, R27, -INF , P1 ;  /* 0xff8000001b497808 */ /* 0x000fe20000800000 */
[----:B------:R2:W-:Y:S01]  /*2520*/  MUFU.TANH R87, R55 ;  /* 0x0000003700577308 */ /* 0x0005e20000002400 */
[----:B------:R-:W-:Y:S01]  /*2530*/  ISETP.GT.AND P1, PT, R21, 0x21, PT ;  /* 0x000000211500780c */ /* 0x000fe20003f24270 */
[----:B------:R-:W-:Y:S01]  /*2540*/  FMUL.FTZ R68, R68, UR6 ;  /* 0x0000000644447c20 */ /* 0x000fe20008410000 */
[----:B------:R-:W-:Y:S01]  /*2550*/  FMUL.FTZ R69, R69, UR6 ;  /* 0x0000000645457c20 */ /* 0x000fe20008410000 */
[----:B------:R-:W-:Y:S01]  /*2560*/  @UP0 ULDC UR4, c[0x0][0x44c] ;  /* 0x0001130000040ab9 */ /* 0x000fe20000000800 */
[----:B-----5:R-:W-:Y:S01]  /*2570*/  FSEL R77, R77, -INF , P1 ;  /* 0xff8000004d4d7808 */ /* 0x020fe20000800000 */
[----:B------:R-:W-:Y:S01]  /*2580*/  UIMAD.WIDE.U32 UR4, UR38, UR4, URZ ;  /* 0x00000004260472a5 */ /* 0x000fe2000f8e003f */
[C---:B------:R-:W-:Y:S01]  /*2590*/  ISETP.GT.AND P1, PT, R21.reuse, 0x29, PT ;  /* 0x000000291500780c */ /* 0x040fe20003f24270 */
[----:B------:R-:W3:Y:S01]  /*25a0*/  MUFU.TANH R50, R50 ;  /* 0x0000003200327308 */ /* 0x000ee20000002400 */
[----:B--2---:R-:W-:Y:S01]  /*25b0*/  FSEL R55, R38, -INF , P2 ;  /* 0xff80000026377808 */ /* 0x004fe20001000000 */
[----:B------:R-:W-:Y:S01]  /*25c0*/  @UP0 ULDC UR10, c[0x0][0x450] ;  /* 0x00011400000a0ab9 */ /* 0x000fe20000000800 */
[----:B------:R-:W-:Y:S01]  /*25d0*/  ISETP.GT.AND P2, PT, R21, 0x20, PT ;  /* 0x000000201500780c */ /* 0x000fe20003f44270 */
[----:B------:R-:W-:Y:S01]  /*25e0*/  @UP0 USHF.R.U32.HI UR38, URZ, UR10, UR5 ;  /* 0x0000000a3f260299 */ /* 0x000fe20008011605 */
[----:B------:R-:W-:Y:S01]  /*25f0*/  FMNMX.FTZ R26, R55, R26, !PT ;  /* 0x0000001a371a7209 */ /* 0x000fe20007810000 */
[----:B------:R-:W2:Y:S01]  /*2600*/  S2UR UR14, SR_CgaCtaId ;  /* 0x00000000000e79c3 */ /* 0x000ea20000008800 */
[----:B0-----:R-:W-:Y:S01]  /*2610*/  FSEL R75, R42, -INF , P2 ;  /* 0xff8000002a4b7808 */ /* 0x001fe20001000000 */
[----:B------:R-:W-:Y:S01]  /*2620*/  MUFU.TANH R54, R54 ;  /* 0x0000003600367308 */ /* 0x000fe20000002400 */
[----:B------:R-:W-:Y:S01]  /*2630*/  FMNMX.FTZ R26, R73, R26, !PT ;  /* 0x0000001a491a7209 */ /* 0x000fe20007810000 */
[----:B------:R-:W-:Y:S01]  /*2640*/  UIADD3 UR4, UR38, -UR7, UR39 ;  /* 0x8000000726047290 */ /* 0x000fe2000fffe027 */
[----:B------:R-:W-:Y:S01]  /*2650*/  ISETP.GT.AND P2, PT, R21, 0x28, PT ;  /* 0x000000281500780c */ /* 0x000fe20003f44270 */
[----:B------:R-:W-:Y:S01]  /*2660*/  UIADD3 UR61, UR61, -0x2, URZ ;  /* 0xfffffffe3d3d7890 */ /* 0x000fe2000fffe03f */
[----:B------:R-:W-:Y:S01]  /*2670*/  FMNMX.FTZ R26, R75, R26, !PT ;  /* 0x0000001a4b1a7209 */ /* 0x000fe20007810000 */
[----:B------:R-:W-:Y:S01]  /*2680*/  UIMAD.WIDE UR4, UR4, 0x2aaaaaab, URZ ;  /* 0x2aaaaaab040478a5 */ /* 0x000fe2000f8e023f */
[----:B-1----:R-:W-:Y:S01]  /*2690*/  FSEL R79, R46, -INF , P2 ;  /* 0xff8000002e4f7808 */ /* 0x002fe20001000000 */
[----:B------:R-:W-:Y:S01]  /*26a0*/  MUFU.TANH R58, R58 ;  /* 0x0000003a003a7308 */ /* 0x000fe20000002400 */
[----:B------:R-:W-:Y:S01]  /*26b0*/  FMNMX.FTZ R26, R77, R26, !PT ;  /* 0x0000001a4d1a7209 */ /* 0x000fe20007810000 */
[----:B------:R-:W-:Y:S01]  /*26c0*/  USHF.R.U32.HI UR4, URZ, 0x1f, UR5 ;  /* 0x0000001f3f047899 */ /* 0x000fe20008011605 */
[----:B------:R-:W-:Y:S01]  /*26d0*/  ISETP.GT.AND P2, PT, R21, 0x30, PT ;  /* 0x000000301500780c */ /* 0x000fe20003f44270 */
[----:B------:R-:W-:Y:S01]  /*26e0*/  UIADD3 UR6, UR60, 0x30840, URZ ;  /* 0x000308403c067890 */ /* 0x000fe2000fffe03f */
[----:B------:R-:W-:Y:S01]  /*26f0*/  FSEL R81, R81, -INF , P1 ;  /* 0xff80000051517808 */ /* 0x000fe20000800000 */
[----:B------:R-:W-:Y:S01]  /*2700*/  ULEA.HI.SX32 UR4, UR5, UR4, 0x1c ;  /* 0x0000000405047291 */ /* 0x000fe2000f8fe23f */
[----:B------:R-:W-:Y:S01]  /*2710*/  FMNMX.FTZ R26, R79, R26, !PT ;  /* 0x0000001a4f1a7209 */ /* 0x000fe20007810000 */
[----:B------:R-:W0:Y:S01]  /*2720*/  MUFU.TANH R59, R59 ;  /* 0x0000003b003b7308 */ /* 0x000e220000002400 */
[----:B------:R-:W-:Y:S01]  /*2730*/  ISETP.GT.AND P1, PT, R21, 0x31, PT ;  /* 0x000000311500780c */ /* 0x000fe20003f24270 */
[----:B------:R-:W-:Y:S01]  /*2740*/  UMOV UR7, URZ ;  /* 0x0000003f00077c82 */ /* 0x000fe20008000000 */
[----:B---3--:R-:W-:-:S02]  /*2750*/  FSEL R83, R50, -INF , P2 ;  /* 0xff80000032537808 */ /* 0x008fc40001000000 */
[----:B------:R-:W-:Y:S02]  /*2760*/  CS2R R118, SRZ ;  /* 0x0000000000767805 */ /* 0x000fe4000001ff00 */
[----:B------:R-:W-:Y:S01]  /*2770*/  FMNMX.FTZ R26, R81, R26, !PT ;  /* 0x0000001a511a7209 */ /* 0x000fe20007810000 */
[----:B--2---:R-:W-:Y:S01]  /*2780*/  UPRMT UR6, UR14, 0x654, UR6 ;  /* 0x000006540e067896 */ /* 0x004fe20008000006 */
[----:B------:R-:W-:Y:S01]  /*2790*/  ISETP.GT.AND P2, PT, R21, 0x38, PT ;  /* 0x000000381500780c */ /* 0x000fe20003f44270 */
[----:B------:R-:W1:Y:S01]  /*27a0*/  MUFU.TANH R62, R62 ;  /* 0x0000003e003e7308 */ /* 0x000e620000002400 */
[----:B------:R-:W-:Y:S02]  /*27b0*/  FSEL R85, R85, -INF , P1 ;  /* 0xff80000055557808 */ /* 0x000fe40000800000 */
[----:B------:R-:W-:Y:S02]  /*27c0*/  CS2R R116, SRZ ;  /* 0x0000000000747805 */ /* 0x000fe4000001ff00 */
[----:B------:R-:W-:-:S02]  /*27d0*/  FMNMX.FTZ R26, R83, R26, !PT ;  /* 0x0000001a531a7209 */ /* 0x000fc40007810000 */
[----:B------:R-:W-:Y:S02]  /*27e0*/  CS2R R114, SRZ ;  /* 0x0000000000727805 */ /* 0x000fe4000001ff00 */
[----:B------:R-:W-:Y:S02]  /*27f0*/  ISETP.GT.AND P1, PT, R21, 0x39, PT ;  /* 0x000000391500780c */ /* 0x000fe40003f24270 */
[----:B------:R-:W-:Y:S02]  /*2800*/  CS2R R112, SRZ ;  /* 0x0000000000707805 */ /* 0x000fe4000001ff00 */
[----:B------:R-:W-:Y:S01]  /*2810*/  FMNMX.FTZ R26, R85, R26, !PT ;  /* 0x0000001a551a7209 */ /* 0x000fe20007810000 */
[----:B------:R2:W3:Y:S01]  /*2820*/  MUFU.TANH R93, R63 ;  /* 0x0000003f005d7308 */ /* 0x0004e20000002400 */
[----:B------:R-:W-:Y:S01]  /*2830*/  FSEL R87, R87, -INF , P1 ;  /* 0xff80000057577808 */ /* 0x000fe20000800000 */
[----:B------:R-:W-:Y:S01]  /*2840*/  SYNCS.ARRIVE.TRANS64.RED.A1T0 RZ, [UR6], RZ ;  /* 0x000000ffffff79a7 */ /* 0x000fe20008100406 */
[----:B------:R-:W-:-:S02]  /*2850*/  ISETP.GT.AND P1, PT, R21, 0x41, PT ;  /* 0x000000411500780c */ /* 0x000fc40003f24270 */
[----:B------:R-:W-:Y:S02]  /*2860*/  CS2R R110, SRZ ;  /* 0x00000000006e7805 */ /* 0x000fe4000001ff00 */
[----:B------:R-:W-:Y:S02]  /*2870*/  R2UR UR11, R18 ;  /* 0x00000000120b72ca */ /* 0x000fe400000e0000 */
[----:B------:R-:W-:Y:S02]  /*2880*/  CS2R R108, SRZ ;  /* 0x00000000006c7805 */ /* 0x000fe4000001ff00 */
[----:B0-----:R-:W-:Y:S01]  /*2890*/  FSEL R91, R59, -INF , P1 ;  /* 0xff8000003b5b7808 */ /* 0x001fe20000800000 */
[----:B------:R-:W0:Y:S01]  /*28a0*/  MUFU.TANH R66, R66 ;  /* 0x0000004200427308 */ /* 0x000e220000002400 */
[----:B--2---:R-:W-:Y:S02]  /*28b0*/  FSEL R63, R54, -INF , P2 ;  /* 0xff800000363f7808 */ /* 0x004fe40001000000 */
[----:B------:R-:W-:-:S02]  /*28c0*/  CS2R R106, SRZ ;  /* 0x00000000006a7805 */ /* 0x000fc4000001ff00 */
[----:B------:R-:W-:Y:S02]  /*28d0*/  ISETP.GT.AND P2, PT, R21, 0x40, PT ;  /* 0x000000401500780c */ /* 0x000fe40003f44270 */
[----:B------:R-:W-:Y:S02]  /*28e0*/  CS2R R104, SRZ ;  /* 0x0000000000687805 */ /* 0x000fe4000001ff00 */
[----:B------:R-:W-:Y:S02]  /*28f0*/  FMNMX.FTZ R26, R63, R26, !PT ;  /* 0x0000001a3f1a7209 */ /* 0x000fe40007810000 */
[----:B------:R-:W-:Y:S02]  /*2900*/  CS2R R102, SRZ ;  /* 0x0000000000667805 */ /* 0x000fe4000001ff00 */
[----:B------:R-:W-:Y:S01]  /*2910*/  FSEL R89, R58, -INF , P2 ;  /* 0xff8000003a597808 */ /* 0x000fe20001000000 */
[----:B------:R1:W2:Y:S01]  /*2920*/  MUFU.TANH R97, R67 ;  /* 0x0000004300617308 */ /* 0x0002a20000002400 */
[----:B------:R-:W-:Y:S01]  /*2930*/  FMNMX.FTZ R26, R87, R26, !PT ;  /* 0x0000001a571a7209 */ /* 0x000fe20007810000 */
[----:B------:R-:W-:Y:S01]  /*2940*/  UISETP.LT.AND UP0, UPT, UR11, UR4, UPT ;  /* 0x000000040b00728c */ /* 0x000fe2000bf01270 */
[----:B------:R-:W-:-:S02]  /*2950*/  ISETP.GT.AND P2, PT, R21, 0x48, PT ;  /* 0x000000481500780c */ /* 0x000fc40003f44270 */
[----:B------:R-:W-:Y:S02]  /*2960*/  CS2R R100, SRZ ;  /* 0x0000000000647805 */ /* 0x000fe4000001ff00 */
[----:B------:R-:W-:Y:S01]  /*2970*/  FMNMX.FTZ R26, R89, R26, !PT ;  /* 0x0000001a591a7209 */ /* 0x000fe20007810000 */
[----:B------:R-:W-:Y:S01]  /*2980*/  USEL UR5, UR11, UR4, !UP0 ;  /* 0x000000040b057287 */ /* 0x000fe2000c000000 */
[----:B------:R-:W-:Y:S01]  /*2990*/  ISETP.GT.AND P1, PT, R21, 0x49, PT ;  /* 0x000000491500780c */ /* 0x000fe20003f24270 */
[----:B------:R-:W4:Y:S01]  /*29a0*/  MUFU.TANH R70, R70 ;  /* 0x0000004600467308 */ /* 0x000f220000002400 */
[----:B-1----:R-:W-:Y:S01]  /*29b0*/  FSEL R67, R62, -INF , P2 ;  /* 0xff8000003e437808 */ /* 0x002fe20001000000 */
[----:B------:R-:W-:Y:S01]  /*29c0*/  UISETP.GE.AND UP0, UPT, UR61, UR5, UPT ;  /* 0x000000053d00728c */ /* 0x000fe2000bf06270 */
[----:B------:R-:W-:Y:S01]  /*29d0*/  FMNMX.FTZ R26, R91, R26, !PT ;  /* 0x0000001a5b1a7209 */ /* 0x000fe20007810000 */
[----:B------:R-:W-:Y:S01]  /*29e0*/  IMAD.U32 R192, RZ, RZ, UR5 ;  /* 0x00000005ffc07e24 */ /* 0x000fe2000f8e00ff */
[----:B------:R-:W-:Y:S01]  /*29f0*/  ISETP.GT.AND P2, PT, R21, 0x50, PT ;  /* 0x000000501500780c */ /* 0x000fe20003f44270 */
[----:B------:R-:W-:Y:S01]  /*2a00*/  UMOV UR4, URZ ;  /* 0x0000003f00047c82 */ /* 0x000fe20008000000 */
[----:B---3--:R-:W-:Y:S01]  /*2a10*/  FSEL R93, R93, -INF , P1 ;  /* 0xff8000005d5d7808 */ /* 0x008fe20000800000 */
[----:B------:R4:W1:Y:S01]  /*2a20*/  MUFU.TANH R3, R71 ;  /* 0x0000004700037308 */ /* 0x0008620000002400 */
[----:B------:R-:W-:-:S02]  /*2a30*/  FMNMX.FTZ R26, R67, R26, !PT ;  /* 0x0000001a431a7209 */ /* 0x000fc40007810000 */
[----:B------:R-:W-:Y:S02]  /*2a40*/  CS2R R98, SRZ ;  /* 0x0000000000627805 */ /* 0x000fe4000001ff00 */
[----:B------:R-:W-:Y:S02]  /*2a50*/  ISETP.GT.AND P1, PT, R21, 0x51, PT ;  /* 0x000000511500780c */ /* 0x000fe40003f24270 */
[----:B0-----:R-:W-:Y:S02]  /*2a60*/  FSEL R95, R66, -INF , P2 ;  /* 0xff800000425f7808 */ /* 0x001fe40001000000 */
[----:B------:R-:W-:Y:S01]  /*2a70*/  FMNMX.FTZ R26, R93, R26, !PT ;  /* 0x0000001a5d1a7209 */ /* 0x000fe20007810000 */
[----:B------:R-:W-:Y:S01]  /*2a80*/  MUFU.TANH R0, R0 ;  /* 0x0000000000007308 */ /* 0x000fe20000002400 */
[----:B------:R-:W-:Y:S02]  /*2a90*/  ISETP.GT.AND P2, PT, R21, 0x58, PT ;  /* 0x000000581500780c */ /* 0x000fe40003f44270 */
[----:B--2---:R-:W-:-:S02]  /*2aa0*/  FSEL R97, R97, -INF , P1 ;  /* 0xff80000061617808 */ /* 0x004fc40000800000 */
[----:B------:R-:W-:Y:S02]  /*2ab0*/  FMNMX.FTZ R26, R95, R26, !PT ;  /* 0x0000001a5f1a7209 */ /* 0x000fe40007810000 */
[----:B------:R-:W-:Y:S01]  /*2ac0*/  ISETP.GT.AND P1, PT, R21, 0x59, PT ;  /* 0x000000591500780c */ /* 0x000fe20003f24270 */
[----:B------:R-:W0:Y:S01]  /*2ad0*/  MUFU.TANH R2, R2 ;  /* 0x0000000200027308 */ /* 0x000e220000002400 */
[----:B----4-:R-:W-:Y:S02]  /*2ae0*/  FSEL R71, R70, -INF , P2 ;  /* 0xff80000046477808 */ /* 0x010fe40001000000 */
[----:B------:R-:W-:Y:S02]  /*2af0*/  FMNMX.FTZ R26, R97, R26, !PT ;  /* 0x0000001a611a7209 */ /* 0x000fe40007810000 */
[----:B-1----:R-:W-:Y:S02]  /*2b00*/  FSEL R3, R3, -INF , P1 ;  /* 0xff80000003037808 */ /* 0x002fe40000800000 */
[----:B------:R-:W-:Y:S01]  /*2b10*/  FMNMX.FTZ R26, R71, R26, !PT ;  /* 0x0000001a471a7209 */ /* 0x000fe20007810000 */
[----:B------:R-:W1:Y:S01]  /*2b20*/  MUFU.TANH R6, R6 ;  /* 0x0000000600067308 */ /* 0x000e620000002400 */
[----:B------:R-:W-:-:S02]  /*2b30*/  ISETP.GT.AND P1, PT, R22, RZ, PT ;  /* 0x000000ff1600720c */ /* 0x000fc40003f24270 */
[----:B------:R-:W-:Y:S02]  /*2b40*/  FMNMX.FTZ R26, R3, R26, !PT ;  /* 0x0000001a031a7209 */ /* 0x000fe40007810000 */
[----:B------:R-:W-:-:S03]  /*2b50*/  ISETP.GT.AND P2, PT, R22, 0x1, PT ;  /* 0x000000011600780c */ /* 0x000fc60003f44270 */
[----:B------:R-:W2:Y:S01]  /*2b60*/  SHFL.BFLY PT, R21, R26, 0x2, 0x1f ;  /* 0x0c401f001a157f89 */ /* 0x000ea200000e0000 */
[----:B------:R-:W-:Y:S01]  /*2b70*/  MUFU.TANH R10, R10 ;  /* 0x0000000a000a7308 */ /* 0x000fe20000002400 */
[----:B0-----:R-:W-:Y:S02]  /*2b80*/  FSEL R2, R2, -INF , P2 ;  /* 0xff80000002027808 */ /* 0x001fe40001000000 */
[----:B------:R-:W-:-:S05]  /*2b90*/  ISETP.GT.AND P2, PT, R22, 0x10, PT ;  /* 0x000000101600780c */ /* 0x000fca0003f44270 */
[----:B------:R-:W0:Y:S01]  /*2ba0*/  MUFU.TANH R14, R14 ;  /* 0x0000000e000e7308 */ /* 0x000e220000002400 */
[----:B-1----:R-:W-:Y:S02]  /*2bb0*/  FSEL R23, R6, -INF , P3 ;  /* 0xff80000006177808 */ /* 0x002fe40001800000 */
[----:B------:R-:W-:-:S05]  /*2bc0*/  ISETP.GT.AND P3, PT, R22, 0x18, PT ;  /* 0x000000181600780c */ /* 0x000fca0003f64270 */
[----:B------:R-:W-:Y:S01]  /*2bd0*/  MUFU.TANH R13, R13 ;  /* 0x0000000d000d7308 */ /* 0x000fe20000002400 */
[----:B--2---:R-:W-:-:S07]  /*2be0*/  FMNMX.FTZ R21, R26, R21, !PT ;  /* 0x000000151a157209 */ /* 0x004fce0007810000 */
[----:B------:R-:W1:Y:S01]  /*2bf0*/  MUFU.TANH R20, R20 ;  /* 0x0000001400147308 */ /* 0x000e620000002400 */
[----:B0-----:R-:W-:Y:S01]  /*2c00*/  FSEL R27, R14, -INF , P2 ;  /* 0xff8000000e1b7808 */ /* 0x001fe20001000000 */
[----:B------:R-:W0:Y:S06]  /*2c10*/  SHFL.BFLY PT, R26, R21, 0x1, 0x1f ;  /* 0x0c201f00151a7f89 */ /* 0x000e2c00000e0000 */
[----:B------:R-:W2:Y:S08]  /*2c20*/  MUFU.TANH R15, R15 ;  /* 0x0000000f000f7308 */ /* 0x000eb00000002400 */
[----:B------:R-:W3:Y:S01]  /*2c30*/  MUFU.TANH R40, R40 ;  /* 0x0000002800287308 */ /* 0x000ee20000002400 */
[----:B-1----:R-:W-:-:S07]  /*2c40*/  FSEL R29, R20, -INF , P3 ;  /* 0xff800000141d7808 */ /* 0x002fce0001800000 */
[----:B------:R-:W1:Y:S01]  /*2c50*/  MUFU.TANH R33, R41 ;  /* 0x0000002900217308 */ /* 0x000e620000002400 */
[----:B0-----:R-:W-:Y:S02]  /*2c60*/  FMNMX.FTZ R9, R21, R26, !PT ;  /* 0x0000001a15097209 */ /* 0x001fe40007810000 */
[----:B------:R-:W-:Y:S02]  /*2c70*/  FSEL R21, R0, -INF , P1 ;  /* 0xff80000000157808 */ /* 0x000fe40000800000 */
[----:B------:R-:W-:Y:S01]  /*2c80*/  ISETP.GT.AND P1, PT, R22, 0x9, PT ;  /* 0x000000091600780c */ /* 0x000fe20003f24270 */
[----:B------:R-:W-:Y:S01]  /*2c90*/  FMUL.FTZ R6, R9, R8 ;  /* 0x0000000809067220 */ /* 0x000fe20000410000 */
[----:B------:R-:W-:Y:S01]  /*2ca0*/  FMNMX.FTZ R0, R21, R2, !PT ;  /* 0x0000000215007209 */ /* 0x000fe20007810000 */
[----:B------:R-:W0:Y:S01]  /*2cb0*/  MUFU.TANH R35, R44 ;  /* 0x0000002c00237308 */ /* 0x000e220000002400 */
[----:B------:R-:W-:Y:S02]  /*2cc0*/  FSEL R25, R10, -INF , P1 ;  /* 0xff8000000a197808 */ /* 0x000fe40000800000 */
[----:B------:R-:W-:-:S02]  /*2cd0*/  FMNMX.FTZ R0, R23, R0, !PT ;  /* 0x0000000017007209 */ /* 0x000fc40007810000 */
[C---:B------:R-:W-:Y:S02]  /*2ce0*/  ISETP.GT.AND P1, PT, R22.reuse, 0x11, PT ;  /* 0x000000111600780c */ /* 0x040fe40003f24270 */
[----:B------:R-:W-:Y:S01]  /*2cf0*/  FMNMX.FTZ R0, R25, R0, !PT ;  /* 0x0000000019007209 */ /* 0x000fe20007810000 */
[----:B------:R-:W4:Y:S01]  /*2d00*/  MUFU.TANH R37, R45 ;  /* 0x0000002d00257308 */ /* 0x000f220000002400 */
[----:B------:R-:W-:Y:S02]  /*2d10*/  FSEL R13, R13, -INF , P1 ;  /* 0xff8000000d0d7808 */ /* 0x000fe40000800000 */
[----:B------:R-:W-:Y:S02]  /*2d20*/  FMNMX.FTZ R0, R27, R0, !PT ;  /* 0x000000001b007209 */ /* 0x000fe40007810000 */
[----:B------:R-:W-:Y:S02]  /*2d30*/  FSETP.NEU.FTZ.AND P2, PT, R9, -INF , PT ;  /* 0xff8000000900780b */ /* 0x000fe40003f5d000 */
[----:B------:R-:W-:Y:S01]  /*2d40*/  ISETP.GT.AND P1, PT, R22, 0x19, PT ;  /* 0x000000191600780c */ /* 0x000fe20003f24270 */
[----:B------:R-:W-:Y:S01]  /*2d50*/  MUFU.TANH R48, R48 ;  /* 0x0000003000307308 */ /* 0x000fe20000002400 */
[----:B------:R-:W-:-:S02]  /*2d60*/  FMNMX.FTZ R0, R13, R0, !PT ;  /* 0x000000000d007209 */ /* 0x000fc40007810000 */
[----:B------:R-:W-:Y:S02]  /*2d70*/  FSEL R6, R6, RZ, P2 ;  /* 0x000000ff06067208 */ /* 0x000fe40001000000 */
[C---:B------:R-:W-:Y:S02]  /*2d80*/  ISETP.GT.AND P2, PT, R22.reuse, 0x20, PT ;  /* 0x000000201600780c */ /* 0x040fe40003f44270 */
[----:B--2---:R-:W-:Y:S01]  /*2d90*/  FSEL R15, R15, -INF , P1 ;  /* 0xff8000000f0f7808 */ /* 0x004fe20000800000 */
[--C-:B------:R-:W-:Y:S01]  /*2da0*/  FFMA.FTZ R10, R31, R8, -R6.reuse ;  /* 0x000000081f0a7223 */ /* 0x100fe20000010806 */
[----:B------:R-:W-:Y:S01]  /*2db0*/  FMNMX.FTZ R0, R29, R0, !PT ;  /* 0x000000001d007209 */ /* 0x000fe20007810000 */
[----:B------:R-:W2:Y:S01]  /*2dc0*/  MUFU.TANH R41, R49 ;  /* 0x0000003100297308 */ /* 0x000ea20000002400 */
[----:B------:R-:W-:Y:S01]  /*2dd0*/  ISETP.GT.AND P1, PT, R22, 0x21, PT ;  /* 0x000000211600780c */ /* 0x000fe20003f24270 */
[-CC-:B------:R-:W-:Y:S01]  /*2de0*/  FFMA.FTZ R14, R43, R8.reuse, -R6.reuse ;  /* 0x000000082b0e7223 */ /* 0x180fe20000010806 */
[----:B---3--:R-:W-:Y:S01]  /*2df0*/  FSEL R31, R40, -INF , P2 ;  /* 0xff800000281f7808 */ /* 0x008fe20001000000 */
[--C-:B------:R-:W-:Y:S01]  /*2e00*/  FFMA.FTZ R20, R51, R8, -R6.reuse ;  /* 0x0000000833147223 */ /* 0x100fe20000010806 */
[----:B------:R-:W-:Y:S01]  /*2e10*/  FMNMX.FTZ R0, R15, R0, !PT ;  /* 0x000000000f007209 */ /* 0x000fe20007810000 */
[-CC-:B------:R-:W-:Y:S01]  /*2e20*/  FFMA.FTZ R24, R24, R8.reuse, -R6.reuse ;  /* 0x0000000818187223 */ /* 0x180fe20000010806 */
[C---:B------:R-:W-:Y:S01]  /*2e30*/  ISETP.GT.AND P2, PT, R22.reuse, 0x28, PT ;  /* 0x000000281600780c */ /* 0x040fe20003f44270 */
[----:B------:R-:W3:Y:S01]  /*2e40*/  MUFU.TANH R52, R52 ;  /* 0x0000003400347308 */ /* 0x000ee20000002400 */
[----:B-1----:R-:W-:Y:S01]  /*2e50*/  FSEL R33, R33, -INF , P1 ;  /* 0xff80000021217808 */ /* 0x002fe20000800000 */
[--C-:B------:R-:W-:Y:S01]  /*2e60*/  FFMA.FTZ R73, R73, R8, -R6.reuse ;  /* 0x0000000849497223 */ /* 0x100fe20000010806 */
[----:B------:R-:W-:Y:S01]  /*2e70*/  FMNMX.FTZ R0, R31, R0, !PT ;  /* 0x000000001f007209 */ /* 0x000fe20007810000 */
[-CC-:B------:R-:W-:Y:S01]  /*2e80*/  FFMA.FTZ R75, R75, R8.reuse, -R6.reuse ;  /* 0x000000084b4b7223 */ /* 0x180fe20000010806 */
[C---:B------:R-:W-:Y:S01]  /*2e90*/  ISETP.GT.AND P1, PT, R22.reuse, 0x29, PT ;  /* 0x000000291600780c */ /* 0x040fe20003f24270 */
[--C-:B------:R-:W-:Y:S01]  /*2ea0*/  FFMA.FTZ R77, R77, R8, -R6.reuse ;  /* 0x000000084d4d7223 */ /* 0x100fe20000010806 */
[----:B0-----:R-:W-:Y:S01]  /*2eb0*/  FSEL R35, R35, -INF , P2 ;  /* 0xff80000023237808 */ /* 0x001fe20001000000 */
[----:B------:R-:W0:Y:S01]  /*2ec0*/  MUFU.TANH R45, R53 ;  /* 0x00000035002d7308 */ /* 0x000e220000002400 */
[----:B------:R-:W-:Y:S01]  /*2ed0*/  FMNMX.FTZ R0, R33, R0, !PT ;  /* 0x0000000021007209 */ /* 0x000fe20007810000 */
[-CC-:B------:R-:W-:Y:S01]  /*2ee0*/  FFMA.FTZ R79, R79, R8.reuse, -R6.reuse ;  /* 0x000000084f4f7223 */ /* 0x180fe20000010806 */
[C---:B------:R-:W-:Y:S01]  /*2ef0*/  ISETP.GT.AND P2, PT, R22.reuse, 0x30, PT ;  /* 0x000000301600780c */ /* 0x040fe20003f44270 */
[-CC-:B------:R-:W-:Y:S01]  /*2f00*/  FFMA.FTZ R81, R81, R8.reuse, -R6.reuse ;  /* 0x0000000851517223 */ /* 0x180fe20000010806 */
[----:B----4-:R-:W-:Y:S01]  /*2f10*/  FSEL R37, R37, -INF , P1 ;  /* 0xff80000025257808 */ /* 0x010fe20000800000 */
[--C-:B------:R-:W-:Y:S01]  /*2f20*/  FFMA.FTZ R83, R83, R8, -R6.reuse ;  /* 0x0000000853537223 */ /* 0x100fe20000010806 */
[----:B------:R-:W-:Y:S01]  /*2f30*/  FMNMX.FTZ R0, R35, R0, !PT ;  /* 0x0000000023007209 */ /* 0x000fe20007810000 */
[----:B------:R1:W-:Y:S01]  /*2f40*/  MUFU.EX2 R189, R10 ;  /* 0x0000000a00bd7308 */ /* 0x0003e20000000800 */
[C---:B------:R-:W-:Y:S01]  /*2f50*/  ISETP.GT.AND P1, PT, R22.reuse, 0x31, PT ;  /* 0x000000311600780c */ /* 0x040fe20003f24270 */
[--C-:B------:R-:W-:Y:S01]  /*2f60*/  FFMA.FTZ R85, R85, R8, -R6.reuse ;  /* 0x0000000855557223 */ /* 0x100fe20000010806 */
[----:B------:R-:W-:Y:S01]  /*2f70*/  FMNMX.FTZ R0, R37, R0, !PT ;  /* 0x0000000025007209 */ /* 0x000fe20007810000 */
[-CC-:B------:R-:W-:Y:S01]  /*2f80*/  FFMA.FTZ R63, R63, R8.reuse, -R6.reuse ;  /* 0x000000083f3f7223 */ /* 0x180fe20000010806 */
[----:B--2---:R-:W-:Y:S01]  /*2f90*/  FSEL R41, R41, -INF , P1 ;  /* 0xff80000029297808 */ /* 0x004fe20000800000 */
[-CC-:B------:R-:W-:Y:S01]  /*2fa0*/  FFMA.FTZ R87, R87, R8.reuse, -R6.reuse ;  /* 0x0000000857577223 */ /* 0x180fe20000010806 */
[----:B------:R-:W-:Y:S01]  /*2fb0*/  ISETP.GT.AND P1, PT, R22, 0x39, PT ;  /* 0x000000391600780c */ /* 0x000fe20003f24270 */
[----:B------:R-:W-:Y:S01]  /*2fc0*/  MUFU.TANH R56, R56 ;  /* 0x0000003800387308 */ /* 0x000fe20000002400 */
[-CC-:B-1----:R-:W-:Y:S01]  /*2fd0*/  FFMA.FTZ R10, R39, R8.reuse, -R6.reuse ;  /* 0x00000008270a7223 */ /* 0x182fe20000010806 */
[----:B------:R-:W-:Y:S01]  /*2fe0*/  FSEL R39, R48, -INF , P2 ;  /* 0xff80000030277808 */ /* 0x000fe20001000000 */
[-CC-:B------:R-:W-:Y:S01]  /*2ff0*/  FFMA.FTZ R89, R89, R8.reuse, -R6.reuse ;  /* 0x0000000859597223 */ /* 0x180fe20000010806 */
[----:B------:R-:W-:Y:S01]  /*3000*/  ISETP.GT.AND P2, PT, R22, 0x38, PT ;  /* 0x000000381600780c */ /* 0x000fe20003f44270 */
[--C-:B------:R-:W-:Y:S01]  /*3010*/  FFMA.FTZ R91, R91, R8, -R6.reuse ;  /* 0x000000085b5b7223 */ /* 0x100fe20000010806 */
[----:B------:R-:W-:Y:S01]  /*3020*/  FMNMX.FTZ R0, R39, R0, !PT ;  /* 0x0000000027007209 */ /* 0x000fe20007810000 */
[-CC-:B------:R-:W-:Y:S01]  /*3030*/  FFMA.FTZ R67, R67, R8.reuse, -R6.reuse ;  /* 0x0000000843437223 */ /* 0x180fe20000010806 */
[----:B------:R-:W1:Y:S01]  /*3040*/  MUFU.TANH R57, R57 ;  /* 0x0000003900397308 */ /* 0x000e620000002400 */
[----:B---3--:R-:W-:Y:S01]  /*3050*/  FSEL R43, R52, -INF , P2 ;  /* 0xff800000342b7808 */ /* 0x008fe20001000000 */
        /* <DEDUP_REMOVED lines=9> */
[----:B------:R-:W-:Y:S01]  /*30f0*/  ISETP.GT.AND P1, PT, R22, 0x41, PT ;  /* 0x000000411600780c */ /* 0x000fe20003f24270 */
[----:B------:R-:W-:Y:S01]  /*3100*/  FFMA.FTZ R3, R3, R8, -R6 ;  /* 0x0000000803037223 */ /* 0x000fe20000010806 */
[----:B------:R-:W-:-:S03]  /*3110*/  FMNMX.FTZ R0, R45, R0, !PT ;  /* 0x000000002d007209 */ /* 0x000fc60007810000 */
[----:B------:R-:W2:Y:S01]  /*3120*/  MUFU.TANH R53, R61 ;  /* 0x0000003d00357308 */ /* 0x000ea20000002400 */
[----:B-1----:R-:W-:Y:S02]  /*3130*/  FSEL R49, R57, -INF , P1 ;  /* 0xff80000039317808 */ /* 0x002fe40000800000 */
[----:B------:R-:W-:-:S05]  /*3140*/  ISETP.GT.AND P1, PT, R22, 0x49, PT ;  /* 0x000000491600780c */ /* 0x000fca0003f24270 */
[----:B------:R1:W-:Y:S08]  /*3150*/  MUFU.EX2 R191, R10 ;  /* 0x0000000a00bf7308 */ /* 0x0003f00000000800 */
[----:B------:R-:W-:Y:S01]  /*3160*/  MUFU.TANH R64, R64 ;  /* 0x0000004000407308 */ /* 0x000fe20000002400 */
[----:B-1----:R-:W-:Y:S01]  /*3170*/  FFMA.FTZ R10, R47, R8, -R6 ;  /* 0x000000082f0a7223 */ /* 0x002fe20000010806 */
[----:B------:R-:W-:-:S02]  /*3180*/  FSEL R47, R56, -INF , P2 ;  /* 0xff800000382f7808 */ /* 0x000fc40001000000 */
[----:B------:R-:W-:Y:S02]  /*3190*/  ISETP.GT.AND P2, PT, R22, 0x48, PT ;  /* 0x000000481600780c */ /* 0x000fe40003f44270 */
[----:B------:R-:W-:Y:S02]  /*31a0*/  FMNMX.FTZ R0, R47, R0, !PT ;  /* 0x000000002f007209 */ /* 0x000fe40007810000 */
[----:B------:R-:W1:Y:S01]  /*31b0*/  MUFU.TANH R65, R65 ;  /* 0x0000004100417308 */ /* 0x000e620000002400 */
[----:B0-----:R-:W-:Y:S02]  /*31c0*/  FSEL R51, R60, -INF , P2 ;  /* 0xff8000003c337808 */ /* 0x001fe40001000000 */
[----:B------:R-:W-:Y:S02]  /*31d0*/  FMNMX.FTZ R0, R49, R0, !PT ;  /* 0x0000000031007209 */ /* 0x000fe40007810000 */
[----:B------:R-:W-:Y:S02]  /*31e0*/  ISETP.GT.AND P2, PT, R22, 0x50, PT ;  /* 0x000000501600780c */ /* 0x000fe40003f44270 */
[----:B--2---:R-:W-:Y:S01]  /*31f0*/  FSEL R53, R53, -INF , P1 ;  /* 0xff80000035357808 */ /* 0x004fe20000800000 */
[----:B------:R-:W0:Y:S01]  /*3200*/  MUFU.TANH R59, R68 ;  /* 0x00000044003b7308 */ /* 0x000e220000002400 */
[----:B------:R-:W-:-:S02]  /*3210*/  FMNMX.FTZ R0, R51, R0, !PT ;  /* 0x0000000033007209 */ /* 0x000fc40007810000 */
[----:B------:R-:W-:Y:S02]  /*3220*/  ISETP.GT.AND P1, PT, R22, 0x51, PT ;  /* 0x000000511600780c */ /* 0x000fe40003f24270 */
[----:B------:R-:W-:-:S03]  /*3230*/  FMNMX.FTZ R0, R53, R0, !PT ;  /* 0x0000000035007209 */ /* 0x000fc60007810000 */
[----:B------:R2:W3:Y:S01]  /*3240*/  MUFU.TANH R61, R69 ;  /* 0x00000045003d7308 */ /* 0x0004e20000002400 */
[----:B-1----:R-:W-:Y:S02]  /*3250*/  FSEL R57, R65, -INF , P1 ;  /* 0xff80000041397808 */ /* 0x002fe40000800000 */
[----:B------:R-:W-:-:S05]  /*3260*/  ISETP.GT.AND P1, PT, R22, 0x59, PT ;  /* 0x000000591600780c */ /* 0x000fca0003f24270 */
[----:B------:R1:W-:Y:S01]  /*3270*/  MUFU.EX2 R185, R10 ;  /* 0x0000000a00b97308 */ /* 0x0003e20000000800 */
[----:B--2---:R-:W-:-:S07]  /*3280*/  CS2R R68, SRZ ;  /* 0x0000000000447805 */ /* 0x004fce000001ff00 */
[----:B------:R-:W-:Y:S01]  /*3290*/  MUFU.EX2 R24, R24 ;  /* 0x0000001800187308 */ /* 0x000fe20000000800 */
[----:B-1----:R-:W-:Y:S01]  /*32a0*/  FFMA.FTZ R10, R55, R8, -R6 ;  /* 0x00000008370a7223 */ /* 0x002fe20000010806 */
[----:B------:R-:W-:Y:S02]  /*32b0*/  FSEL R55, R64, -INF , P2 ;  /* 0xff80000040377808 */ /* 0x000fe40001000000 */
[----:B------:R-:W-:Y:S02]  /*32c0*/  ISETP.GT.AND P2, PT, R22, 0x58, PT ;  /* 0x000000581600780c */ /* 0x000fe40003f44270 */
[----:B------:R-:W-:Y:S02]  /*32d0*/  FMNMX.FTZ R0, R55, R0, !PT ;  /* 0x0000000037007209 */ /* 0x000fe40007810000 */
[----:B0-----:R-:W-:Y:S01]  /*32e0*/  FSEL R59, R59, -INF , P2 ;  /* 0xff8000003b3b7808 */ /* 0x001fe20001000000 */
[----:B------:R-:W-:Y:S01]  /*32f0*/  MUFU.EX2 R187, R10 ;  /* 0x0000000a00bb7308 */ /* 0x000fe20000000800 */
[----:B------:R-:W-:-:S02]  /*3300*/  FMNMX.FTZ R0, R57, R0, !PT ;  /* 0x0000000039007209 */ /* 0x000fc40007810000 */
[----:B---3--:R-:W-:Y:S02]  /*3310*/  FSEL R61, R61, -INF , P1 ;  /* 0xff8000003d3d7808 */ /* 0x008fe40000800000 */
[----:B------:R-:W-:-:S03]  /*3320*/  FMNMX.FTZ R0, R59, R0, !PT ;  /* 0x000000003b007209 */ /* 0x000fc60007810000 */
[----:B------:R-:W-:Y:S01]  /*3330*/  MUFU.EX2 R14, R14 ;  /* 0x0000000e000e7308 */ /* 0x000fe20000000800 */
[----:B------:R-:W-:-:S05]  /*3340*/  FMNMX.FTZ R0, R61, R0, !PT ;  /* 0x000000003d007209 */ /* 0x000fca0007810000 */
[----:B------:R-:W0:Y:S02]  /*3350*/  SHFL.BFLY PT, R65, R0, 0x2, 0x1f ;  /* 0x0c401f0000417f89 */ /* 0x000e2400000e0000 */
[----:B------:R-:W-:Y:S08]  /*3360*/  MUFU.EX2 R20, R20 ;  /* 0x0000001400147308 */ /* 0x000ff00000000800 */
[----:B------:R1:W-:Y:S08]  /*3370*/  MUFU.EX2 R22, R73 ;  /* 0x0000004900167308 */ /* 0x0003f00000000800 */
[----:B------:R-:W-:Y:S01]  /*3380*/  MUFU.EX2 R75, R75 ;  /* 0x0000004b004b7308 */ /* 0x000fe20000000800 */
[----:B-1----:R-:W-:-:S02]  /*3390*/  CS2R R72, SRZ ;  /* 0x0000000000487805 */ /* 0x002fc4000001ff00 */
[----:B0-----:R-:W-:-:S05]  /*33a0*/  FMNMX.FTZ R65, R0, R65, !PT ;  /* 0x0000004100417209 */ /* 0x001fca0007810000 */
[----:B------:R0:W1:Y:S01]  /*33b0*/  MUFU.EX2 R26, R77 ;  /* 0x0000004d001a7308 */ /* 0x0000620000000800 */
[----:B------:R-:W2:Y:S07]  /*33c0*/  SHFL.BFLY PT, R10, R65, 0x1, 0x1f ;  /* 0x0c201f00410a7f89 */ /* 0x000eae00000e0000 */
[----:B------:R-:W-:Y:S01]  /*33d0*/  MUFU.EX2 R79, R79 ;  /* 0x0000004f004f7308 */ /* 0x000fe20000000800 */
[----:B0-----:R-:W-:-:S07]  /*33e0*/  CS2R R76, SRZ ;  /* 0x00000000004c7805 */ /* 0x001fce000001ff00 */
[----:B------:R0:W3:Y:S01]  /*33f0*/  MUFU.EX2 R28, R81 ;  /* 0x00000051001c7308 */ /* 0x0000e20000000800 */
[----:B-1----:R-:W-:-:S07]  /*3400*/  F2FP.F16.F32.PACK_AB R181, R26, R75 ;  /* 0x0000004b1ab5723e */ /* 0x002fce00000000ff */
[----:B------:R-:W-:Y:S01]  /*3410*/  MUFU.EX2 R83, R83 ;  /* 0x0000005300537308 */ /* 0x000fe20000000800 */
[----:B0-----:R-:W-:Y:S02]  /*3420*/  CS2R R80, SRZ ;  /* 0x0000000000507805 */ /* 0x001fe4000001ff00 */
[----:B--2---:R-:W-:Y:S02]  /*3430*/  FMNMX.FTZ R10, R65, R10, !PT ;  /* 0x0000000a410a7209 */ /* 0x004fe40007810000 */
[----:B------:R-:W-:Y:S02]  /*3440*/  CS2R R64, SRZ ;  /* 0x0000000000407805 */ /* 0x000fe4000001ff00 */
        /* <DEDUP_REMOVED lines=29> */
[-CC-:B------:R-:W-:Y:S01]  /*3620*/  FFMA.FTZ R55, R55, R8.reuse, -R0.reuse ;  /* 0x0000000837377223 */ /* 0x180fe20000010800 */
[----:B------:R-:W2:Y:S01]  /*3630*/  MUFU.EX2 R23, R23 ;  /* 0x0000001700177308 */ /* 0x000ea20000000800 */
[-CC-:B------:R-:W-:Y:S01]  /*3640*/  FFMA.FTZ R57, R57, R8.reuse, -R0.reuse ;  /* 0x0000000839397223 */ /* 0x180fe20000010800 */
[-CC-:B------:R-:W-:Y:S01]  /*3650*/  FFMA.FTZ R59, R59, R8.reuse, -R0.reuse ;  /* 0x000000083b3b7223 */ /* 0x180fe20000010800 */
[----:B------:R-:W-:Y:S01]  /*3660*/  FFMA.FTZ R0, R61, R8, -R0 ;  /* 0x000000083d007223 */ /* 0x000fe20000010800 */
[----:B0-----:R-:W-:-:S02]  /*3670*/  F2FP.F16.F32.PACK_AB R177, R30, R83 ;  /* 0x000000531eb1723e */ /* 0x001fc400000000ff */
[----:B------:R-:W-:Y:S02]  /*3680*/  CS2R R84, SRZ ;  /* 0x0000000000547805 */ /* 0x000fe4000001ff00 */
[----:B------:R-:W-:Y:S01]  /*3690*/  CS2R R60, SRZ ;  /* 0x00000000003c7805 */ /* 0x000fe2000001ff00 */
[----:B------:R-:W0:Y:S01]  /*36a0*/  MUFU.EX2 R190, R25 ;  /* 0x0000001900be7308 */ /* 0x000e220000000800 */
[----:B-1----:R-:W-:Y:S01]  /*36b0*/  FADD.FTZ R40, R21, R2 ;  /* 0x0000000215287221 */ /* 0x002fe20000010000 */
[----:B------:R-:W-:-:S06]  /*36c0*/  F2FP.F16.F32.PACK_AB R188, R2, R21 ;  /* 0x0000001502bc723e */ /* 0x000fcc00000000ff */
[----:B------:R-:W1:Y:S08]  /*36d0*/  MUFU.EX2 R27, R27 ;  /* 0x0000001b001b7308 */ /* 0x000e700000000800 */
[----:B------:R2:W3:Y:S08]  /*36e0*/  MUFU.EX2 R184, R13 ;  /* 0x0000000d00b87308 */ /* 0x0004f00000000800 */
[----:B------:R-:W4:Y:S01]  /*36f0*/  MUFU.EX2 R29, R29 ;  /* 0x0000001d001d7308 */ /* 0x000f220000000800 */
[----:B--2---:R-:W-:Y:S01]  /*3700*/  FADD.FTZ R13, R23, R40 ;  /* 0x00000028170d7221 */ /* 0x004fe20000010000 */
[----:B------:R-:W-:Y:S01]  /*3710*/  FADD.FTZ R40, R189, R24 ;  /* 0x00000018bd287221 */ /* 0x000fe20000010000 */
[----:B------:R-:W-:-:S02]  /*3720*/  F2FP.F16.F32.PACK_AB R189, R24, R189 ;  /* 0x000000bd18bd723e */ /* 0x000fc400000000ff */
[----:B------:R-:W-:Y:S01]  /*3730*/  CS2R R24, SRZ ;  /* 0x0000000000187805 */ /* 0x000fe2000001ff00 */
[----:B0-----:R-:W-:Y:S01]  /*3740*/  FADD.FTZ R42, R190, R13 ;  /* 0x0000000dbe2a7221 */ /* 0x001fe20000010000 */
[----:B------:R-:W-:Y:S01]  /*3750*/  FADD.FTZ R13, R191, R40 ;  /* 0x00000028bf0d7221 */ /* 0x000fe20000010000 */
[----:B------:R-:W-:Y:S01]  /*3760*/  F2FP.F16.F32.PACK_AB R191, R14, R191 ;  /* 0x000000bf0ebf723e */ /* 0x000fe200000000ff */
[----:B------:R1:W0:Y:S01]  /*3770*/  MUFU.EX2 R186, R15 ;  /* 0x0000000f00ba7308 */ /* 0x0002220000000800 */
[----:B------:R-:W-:Y:S01]  /*3780*/  F2FP.F16.F32.PACK_AB R190, R190, R23 ;  /* 0x00000017bebe723e */ /* 0x000fe200000000ff */
[----:B------:R-:W-:-:S04]  /*3790*/  FADD.FTZ R6, R14, R13 ;  /* 0x0000000d0e067221 */ /* 0x000fc80000010000 */
[----:B------:R-:W-:Y:S01]  /*37a0*/  FADD.FTZ R13, R185, R6 ;  /* 0x00000006b90d7221 */ /* 0x000fe20000010000 */
[C---:B------:R-:W-:Y:S01]  /*37b0*/  F2FP.F16.F32.PACK_AB R185, R20.reuse, R185 ;  /* 0x000000b914b9723e */ /* 0x040fe200000000ff */
[----:B------:R-:W2:Y:S01]  /*37c0*/  MUFU.EX2 R31, R31 ;  /* 0x0000001f001f7308 */ /* 0x000ea20000000800 */
[----:B-1----:R-:W-:Y:S01]  /*37d0*/  FADD.FTZ R15, R27, R42 ;  /* 0x0000002a1b0f7221 */ /* 0x002fe20000010000 */
[----:B------:R-:W-:-:S03]  /*37e0*/  FADD.FTZ R6, R20, R13 ;  /* 0x0000000d14067221 */ /* 0x000fc60000010000 */
[C---:B---3--:R-:W-:Y:S01]  /*37f0*/  FADD.FTZ R40, R184.reuse, R15 ;  /* 0x0000000fb8287221 */ /* 0x048fe20000010000 */
[----:B------:R-:W-:Y:S01]  /*3800*/  FADD.FTZ R13, R187, R6 ;  /* 0x00000006bb0d7221 */ /* 0x000fe20000010000 */
[----:B------:R-:W-:Y:S01]  /*3810*/  F2FP.F16.F32.PACK_AB R184, R184, R27 ;  /* 0x0000001bb8b8723e */ /* 0x000fe200000000ff */
[----:B------:R-:W1:Y:S01]  /*3820*/  MUFU.EX2 R180, R33 ;  /* 0x0000002100b47308 */ /* 0x000e620000000800 */
[----:B----4-:R-:W-:Y:S01]  /*3830*/  FADD.FTZ R15, R29, R40 ;  /* 0x000000281d0f7221 */ /* 0x010fe20000010000 */
[C---:B------:R-:W-:Y:S01]  /*3840*/  FADD.FTZ R6, R22.reuse, R13 ;  /* 0x0000000d16067221 */ /* 0x040fe20000010000 */
[----:B------:R-:W-:Y:S02]  /*3850*/  F2FP.F16.F32.PACK_AB R187, R22, R187 ;  /* 0x000000bb16bb723e */ /* 0x000fe400000000ff */
[C---:B0-----:R-:W-:Y:S01]  /*3860*/  FADD.FTZ R40, R186.reuse, R15 ;  /* 0x0000000fba287221 */ /* 0x041fe20000010000 */
[----:B------:R-:W-:Y:S01]  /*3870*/  FADD.FTZ R13, R75, R6 ;  /* 0x000000064b0d7221 */ /* 0x000fe20000010000 */
[----:B------:R-:W-:Y:S01]  /*3880*/  F2FP.F16.F32.PACK_AB R186, R186, R29 ;  /* 0x0000001dbaba723e */ /* 0x000fe200000000ff */
[----:B------:R-:W0:Y:S01]  /*3890*/  MUFU.EX2 R35, R35 ;  /* 0x0000002300237308 */ /* 0x000e220000000800 */
[----:B--2---:R-:W-:Y:S01]  /*38a0*/  FADD.FTZ R15, R31, R40 ;  /* 0x000000281f0f7221 */ /* 0x004fe20000010000 */
[----:B------:R-:W-:Y:S01]  /*38b0*/  FADD.FTZ R6, R26, R13 ;  /* 0x0000000d1a067221 */ /* 0x000fe20000010000 */
[----:B------:R-:W-:-:S02]  /*38c0*/  CS2R R74, SRZ ;  /* 0x00000000004a7805 */ /* 0x000fc4000001ff00 */
[----:B------:R-:W-:Y:S01]  /*38d0*/  CS2R R26, SRZ ;  /* 0x00000000001a7805 */ /* 0x000fe2000001ff00 */
[----:B------:R-:W-:Y:S01]  /*38e0*/  FADD.FTZ R13, R79, R6 ;  /* 0x000000064f0d7221 */ /* 0x000fe20000010000 */
[----:B------:R-:W-:Y:S01]  /*38f0*/  CS2R R78, SRZ ;  /* 0x00000000004e7805 */ /* 0x000fe2000001ff00 */
[----:B------:R-:W2:Y:S01]  /*3900*/  MUFU.EX2 R182, R37 ;  /* 0x0000002500b67308 */ /* 0x000ea20000000800 */
[----:B-1----:R-:W-:Y:S01]  /*3910*/  FADD.FTZ R40, R180, R15 ;  /* 0x0000000fb4287221 */ /* 0x002fe20000010000 */
[----:B------:R-:W-:Y:S01]  /*3920*/  FADD.FTZ R6, R28, R13 ;  /* 0x0000000d1c067221 */ /* 0x000fe20000010000 */
[----:B------:R-:W-:Y:S02]  /*3930*/  F2FP.F16.F32.PACK_AB R180, R180, R31 ;  /* 0x0000001fb4b4723e */ /* 0x000fe400000000ff */
[----:B------:R-:W-:Y:S01]  /*3940*/  CS2R R28, SRZ ;  /* 0x00000000001c7805 */ /* 0x000fe2000001ff00 */
[----:B------:R-:W-:Y:S01]  /*3950*/  FADD.FTZ R13, R83, R6 ;  /* 0x00000006530d7221 */ /* 0x000fe20000010000 */
[----:B------:R-:W-:Y:S01]  /*3960*/  CS2R R82, SRZ ;  /* 0x0000000000527805 */ /* 0x000fe2000001ff00 */
[----:B------:R-:W1:Y:S01]  /*3970*/  MUFU.EX2 R39, R39 ;  /* 0x0000002700277308 */ /* 0x000e620000000800 */
[----:B0-----:R-:W-:-:S07]  /*3980*/  FADD.FTZ R15, R35, R40 ;  /* 0x00000028230f7221 */ /* 0x001fce0000010000 */
[----:B------:R0:W3:Y:S01]  /*3990*/  MUFU.EX2 R176, R41 ;  /* 0x0000002900b07308 */ /* 0x0000e20000000800 */
[C---:B--2---:R-:W-:Y:S01]  /*39a0*/  FADD.FTZ R14, R182.reuse, R15 ;  /* 0x0000000fb60e7221 */ /* 0x044fe20000010000 */
[----:B------:R-:W-:-:S06]  /*39b0*/  F2FP.F16.F32.PACK_AB R182, R182, R35 ;  /* 0x00000023b6b6723e */ /* 0x000fcc00000000ff */
[----:B------:R-:W2:Y:S01]  /*39c0*/  MUFU.EX2 R43, R43 ;  /* 0x0000002b002b7308 */ /* 0x000ea20000000800 */
[----:B-1----:R-:W-:Y:S01]  /*39d0*/  FADD.FTZ R15, R39, R14 ;  /* 0x0000000e270f7221 */ /* 0x002fe20000010000 */
[----:B0-----:R-:W-:-:S06]  /*39e0*/  CS2R R40, SRZ ;  /* 0x0000000000287805 */ /* 0x001fcc000001ff00 */
[----:B------:R0:W1:Y:S01]  /*39f0*/  MUFU.EX2 R178, R45 ;  /* 0x0000002d00b27308 */ /* 0x0000620000000800 */
[C---:B---3--:R-:W-:Y:S01]  /*3a00*/  FADD.FTZ R2, R176.reuse, R15 ;  /* 0x0000000fb0027221 */ /* 0x048fe20000010000 */
[----:B------:R-:W-:-:S06]  /*3a10*/  F2FP.F16.F32.PACK_AB R176, R176, R39 ;  /* 0x00000027b0b0723e */ /* 0x000fcc00000000ff */
[----:B------:R-:W3:Y:S01]  /*3a20*/  MUFU.EX2 R47, R47 ;  /* 0x0000002f002f7308 */ /* 0x000ee20000000800 */
[----:B--2---:R-:W-:Y:S01]  /*3a30*/  FADD.FTZ R15, R43, R2 ;  /* 0x000000022b0f7221 */ /* 0x004fe20000010000 */
[----:B------:R-:W-:Y:S01]  /*3a40*/  FADD.FTZ R2, R30, R13 ;  /* 0x0000000d1e027221 */ /* 0x000fe20000010000 */
[----:B0-----:R-:W-:Y:S02]  /*3a50*/  CS2R R44, SRZ ;  /* 0x00000000002c7805 */ /* 0x001fe4000001ff00 */
[----:B------:R-:W-:Y:S01]  /*3a60*/  CS2R R30, SRZ ;  /* 0x00000000001e7805 */ /* 0x000fe2000001ff00 */
[----:B------:R-:W-:Y:S02]  /*3a70*/  FADD.FTZ R13, R63, R2 ;  /* 0x000000023f0d7221 */ /* 0x000fe40000010000 */
[----:B------:R0:W2:Y:S01]  /*3a80*/  MUFU.EX2 R32, R87 ;  /* 0x0000005700207308 */ /* 0x0000a20000000800 */
[C---:B-1----:R-:W-:Y:S01]  /*3a90*/  FADD.FTZ R6, R178.reuse, R15 ;  /* 0x0000000fb2067221 */ /* 0x042fe20000010000 */
[----:B------:R-:W-:-:S02]  /*3aa0*/  F2FP.F16.F32.PACK_AB R178, R178, R43 ;  /* 0x0000002bb2b2723e */ /* 0x000fc400000000ff */
[----:B------:R-:W-:-:S04]  /*3ab0*/  CS2R R42, SRZ ;  /* 0x00000000002a7805 */ /* 0x000fc8000001ff00 */
[----:B------:R1:W4:Y:S01]  /*3ac0*/  MUFU.EX2 R172, R49 ;  /* 0x0000003100ac7308 */ /* 0x0003220000000800 */
[----:B---3--:R-:W-:Y:S01]  /*3ad0*/  FADD.FTZ R15, R47, R6 ;  /* 0x000000062f0f7221 */ /* 0x008fe20000010000 */
[----:B0-----:R-:W-:-:S06]  /*3ae0*/  CS2R R86, SRZ ;  /* 0x0000000000567805 */ /* 0x001fcc000001ff00 */
[----:B------:R-:W0:Y:S01]  /*3af0*/  MUFU.EX2 R89, R89 ;  /* 0x0000005900597308 */ /* 0x000e220000000800 */
[C---:B--2---:R-:W-:Y:S01]  /*3b00*/  FADD.FTZ R2, R32.reuse, R13 ;  /* 0x0000000d20027221 */ /* 0x044fe20000010000 */
[----:B------:R-:W-:Y:S02]  /*3b10*/  F2FP.F16.F32.PACK_AB R179, R32, R63 ;  /* 0x0000003f20b3723e */ /* 0x000fe400000000ff */
[----:B------:R-:W-:Y:S02]  /*3b20*/  CS2R R62, SRZ ;  /* 0x00000000003e7805 */ /* 0x000fe4000001ff00 */
[----:B-1----:R-:W-:Y:S02]  /*3b30*/  CS2R R48, SRZ ;  /* 0x0000000000307805 */ /* 0x002fe4000001ff00 */
[----:B------:R-:W-:Y:S01]  /*3b40*/  CS2R R32, SRZ ;  /* 0x0000000000207805 */ /* 0x000fe2000001ff00 */
[----:B------:R-:W1:Y:S01]  /*3b50*/  MUFU.EX2 R51, R51 ;  /* 0x0000003300337308 */ /* 0x000e620000000800 */
[C---:B----4-:R-:W-:Y:S01]  /*3b60*/  FADD.FTZ R6, R172.reuse, R15 ;  /* 0x0000000fac067221 */ /* 0x050fe20000010000 */
[----:B------:R-:W-:-:S02]  /*3b70*/  F2FP.F16.F32.PACK_AB R172, R172, R47 ;  /* 0x0000002facac723e */ /* 0x000fc400000000ff */
[----:B------:R-:W-:-:S04]  /*3b80*/  CS2R R46, SRZ ;  /* 0x00000000002e7805 */ /* 0x000fc8000001ff00 */
[----:B------:R2:W3:Y:S01]  /*3b90*/  MUFU.EX2 R34, R91 ;  /* 0x0000005b00227308 */ /* 0x0004e20000000800 */
[----:B0-----:R-:W-:-:S07]  /*3ba0*/  FADD.FTZ R13, R89, R2 ;  /* 0x00000002590d7221 */ /* 0x001fce0000010000 */
[----:B------:R0:W4:Y:S01]  /*3bb0*/  MUFU.EX2 R174, R53 ;  /* 0x0000003500ae7308 */ /* 0x0001220000000800 */
[----:B-1----:R-:W-:Y:S01]  /*3bc0*/  FADD.FTZ R15, R51, R6 ;  /* 0x00000006330f7221 */ /* 0x002fe20000010000 */
[----:B--2---:R-:W-:-:S06]  /*3bd0*/  CS2R R90, SRZ ;  /* 0x00000000005a7805 */ /* 0x004fcc000001ff00 */
[----:B------:R-:W1:Y:S01]  /*3be0*/  MUFU.EX2 R67, R67 ;  /* 0x0000004300437308 */ /* 0x000e620000000800 */
[C---:B---3--:R-:W-:Y:S01]  /*3bf0*/  FADD.FTZ R2, R34.reuse, R13 ;  /* 0x0000000d22027221 */ /* 0x048fe20000010000 */
[----:B------:R-:W-:Y:S02]  /*3c00*/  F2FP.F16.F32.PACK_AB R173, R34, R89 ;  /* 0x0000005922ad723e */ /* 0x000fe400000000ff */
[----:B------:R-:W-:Y:S02]  /*3c10*/  CS2R R88, SRZ ;  /* 0x0000000000587805 */ /* 0x000fe4000001ff00 */
[----:B0-----:R-:W-:Y:S02]  /*3c20*/  CS2R R52, SRZ ;  /* 0x0000000000347805 */ /* 0x001fe4000001ff00 */
[----:B------:R-:W-:Y:S01]  /*3c30*/  CS2R R34, SRZ ;  /* 0x0000000000227805 */ /* 0x000fe2000001ff00 */
[----:B------:R-:W0:Y:S01]  /*3c40*/  MUFU.EX2 R55, R55 ;  /* 0x0000003700377308 */ /* 0x000e220000000800 */
[C---:B----4-:R-:W-:Y:S01]  /*3c50*/  FADD.FTZ R6, R174.reuse, R15 ;  /* 0x0000000fae067221 */ /* 0x050fe20000010000 */
[----:B------:R-:W-:-:S02]  /*3c60*/  F2FP.F16.F32.PACK_AB R174, R174, R51 ;  /* 0x00000033aeae723e */ /* 0x000fc400000000ff */
[----:B------:R-:W-:-:S04]  /*3c70*/  CS2R R50, SRZ ;  /* 0x0000000000327805 */ /* 0x000fc8000001ff00 */
[----:B------:R2:W3:Y:S01]  /*3c80*/  MUFU.EX2 R36, R93 ;  /* 0x0000005d00247308 */ /* 0x0004e20000000800 */
[----:B-1----:R-:W-:-:S07]  /*3c90*/  FADD.FTZ R13, R67, R2 ;  /* 0x00000002430d7221 */ /* 0x002fce0000010000 */
[----:B------:R1:W4:Y:S01]  /*3ca0*/  MUFU.EX2 R168, R57 ;  /* 0x0000003900a87308 */ /* 0x0003220000000800 */
[----:B0-----:R-:W-:Y:S01]  /*3cb0*/  FADD.FTZ R15, R55, R6 ;  /* 0x00000006370f7221 */ /* 0x001fe20000010000 */
[----:B--2---:R-:W-:-:S06]  /*3cc0*/  CS2R R92, SRZ ;  /* 0x00000000005c7805 */ /* 0x004fcc000001ff00 */
[----:B------:R-:W0:Y:S01]  /*3cd0*/  MUFU.EX2 R95, R95 ;  /* 0x0000005f005f7308 */ /* 0x000e220000000800 */
[C---:B---3--:R-:W-:Y:S01]  /*3ce0*/  FADD.FTZ R6, R36.reuse, R13 ;  /* 0x0000000d24067221 */ /* 0x048fe20000010000 */
        /* <DEDUP_REMOVED lines=10> */
[----:B------:R-:W0:Y:S01]  /*3d90*/  MUFU.EX2 R71, R71 ;  /* 0x0000004700477308 */ /* 0x000e220000000800 */
[----:B-1----:R-:W-:Y:S01]  /*3da0*/  FADD.FTZ R15, R59, R14 ;  /* 0x0000000e3b0f7221 */ /* 0x002fe20000010000 */
[----:B--2---:R-:W-:-:S06]  /*3db0*/  CS2R R96, SRZ ;  /* 0x0000000000607805 */ /* 0x004fcc000001ff00 */
[----:B------:R-:W1:Y:S01]  /*3dc0*/  MUFU.EX2 R0, R0 ;  /* 0x0000000000007308 */ /* 0x000e620000000800 */
[C---:B---3--:R-:W-:Y:S01]  /*3dd0*/  FADD.FTZ R14, R38.reuse, R13 ;  /* 0x0000000d260e7221 */ /* 0x048fe20000010000 */
[----:B------:R-:W-:Y:S02]  /*3de0*/  F2FP.F16.F32.PACK_AB R169, R38, R95 ;  /* 0x0000005f26a9723e */ /* 0x000fe400000000ff */
[----:B------:R-:W-:Y:S02]  /*3df0*/  CS2R R94, SRZ ;  /* 0x00000000005e7805 */ /* 0x000fe4000001ff00 */
[----:B------:R-:W-:Y:S02]  /*3e00*/  CS2R R38, SRZ ;  /* 0x0000000000267805 */ /* 0x000fe4000001ff00 */
[----:B------:R0:W2:Y:S02]  /*3e10*/  MUFU.EX2 R2, R3 ;  /* 0x0000000300027308 */ /* 0x0000a40000000800 */
[----:B0-----:R-:W-:Y:S01]  /*3e20*/  FADD.FTZ R3, R71, R14 ;  /* 0x0000000e47037221 */ /* 0x001fe20000010000 */
[C---:B-1----:R-:W-:Y:S01]  /*3e30*/  FADD.FTZ R6, R0.reuse, R15 ;  /* 0x0000000f00067221 */ /* 0x042fe20000010000 */
[----:B------:R-:W-:Y:S01]  /*3e40*/  F2FP.F16.F32.PACK_AB R170, R0, R59 ;  /* 0x0000003b00aa723e */ /* 0x000fe200000000ff */
[----:B------:R-:W-:Y:S01]  /*3e50*/  IMAD.MOV.U32 R0, RZ, RZ, 0x3f800000 ;  /* 0x3f800000ff007424 */ /* 0x000fe200078e00ff */
[----:B------:R-:W-:Y:S01]  /*3e60*/  CS2R R58, SRZ ;  /* 0x00000000003a7805 */ /* 0x000fe2000001ff00 */
[C---:B--2---:R-:W-:Y:S01]  /*3e70*/  FADD.FTZ R3, R2.reuse, R3 ;  /* 0x0000000302037221 */ /* 0x044fe20000010000 */
[----:B------:R-:W-:-:S02]  /*3e80*/  F2FP.F16.F32.PACK_AB R171, R2, R71 ;  /* 0x0000004702ab723e */ /* 0x000fc400000000ff */
[----:B------:R-:W-:Y:S02]  /*3e90*/  CS2R R70, SRZ ;  /* 0x0000000000467805 */ /* 0x000fe4000001ff00 */
[----:B------:R-:W-:Y:S01]  /*3ea0*/  MOV R2, 0x3f800000 ;  /* 0x3f80000000027802 */ /* 0x000fe20000000f00 */
[----:B------:R-:W-:Y:S06]  /*3eb0*/  @!P1 BRA `(.L_x_2200) ;  /* 0x0000002c00009947 */ /* 0x000fec0003800000 */
[----:B------:R-:W-:Y:S01]  /*3ec0*/  MOV R13, R9 ;  /* 0x00000009000d7202 */ /* 0x000fe20000000f00 */
[----:B------:R-:W-:Y:S01]  /*3ed0*/  IMAD.MOV.U32 R14, RZ, RZ, R10 ;  /* 0x000000ffff0e7224 */ /* 0x000fe200078e000a */
[----:B------:R-:W-:Y:S01]  /*3ee0*/  MOV R119, RZ ;  /* 0x000000ff00777202 */ /* 0x000fe20000000f00 */
[----:B------:R-:W-:Y:S01]  /*3ef0*/  IMAD.MOV.U32 R2, RZ, RZ, 0x3f800000 ;  /* 0x3f800000ff027424 */ /* 0x000fe200078e00ff */
[----:B------:R-:W-:Y:S01]  /*3f00*/  UMOV UR5, URZ ;  /* 0x0000003f00057c82 */ /* 0x000fe20008000000 */
[----:B------:R-:W-:Y:S01]  /*3f10*/  UMOV UR6, URZ ;  /* 0x0000003f00067c82 */ /* 0x000fe20008000000 */
[----:B------:R-:W-:-:S05]  /*3f20*/  ULDC UR38, c[0x0][0x9d8] ;  /* 0x0002760000267ab9 */ /* 0x000fca0000000800 */
.L_x_2211:
[----:B------:R-:W-:-:S04]  /*3f30*/  UISETP.NE.AND UP0, UPT, UR6, 0x1, UPT ;  /* 0x000000010600788c */ /* 0x000fc8000bf05270 */
[----:B------:R-:W-:-:S04]  /*3f40*/  USEL UR7, URZ, 0x1, UP0 ;  /* 0x000000013f077887 */ /* 0x000fc80008000000 */
[----:B------:R-:W-:Y:S01]  /*3f50*/  ULOP3.LUT UR7, UR5, UR7, URZ, 0x3c, !UPT ;  /* 0x0000000705077292 */ /* 0x000fe2000f8e3c3f */
[----:B------:R-:W-:Y:S11]  /*3f60*/  @!P0 BRA `(.L_x_2201) ;  /* 0x0000000000048947 */ /* 0x000ff60003800000 */
[----:B------:R-:W-:Y:S01]  /*3f70*/  BPT.TRAP 0x1 ;  /* 0x000000040000795c */ /* 0x000fe20000300000 */
.L_x_2201:
        /* <DEDUP_REMOVED lines=9> */
.L_x_2202:
[----:B-1----:R-:W-:Y:S05]  /*4010*/  @P1 BRA `(.L_x_2203) ;  /* 0x0000000000081947 */ /* 0x002fea0003800000 */
[----:B------:R-:W1:Y:S02]  /*4020*/  SYNCS.PHASECHK.TRANS64.TRYWAIT P1, [UR39+0x30830], R8 ;  /* 0x03083008ff0075a7 */ /* 0x000e640008020167 */
[----:B-1----:R-:W-:Y:S05]  /*4030*/  @!P1 BRA `(.L_x_2204) ;  /* 0x000000bc00189947 */ /* 0x002fea0003800000 */
.L_x_2203:
        /* <DEDUP_REMOVED lines=162> */
.L_x_2205:
[----:B------:R-:W-:Y:S01]  /*4a60*/  ULEA UR14, UR6, UR60, 0x3 ;  /* 0x0000003c060e7291 */ /* 0x000fe2000f8e183f */
[----:B------:R-:W-:-:S05]  /*4a70*/  IMAD.U32 R0, RZ, RZ, UR5 ;  /* 0x00000005ff007e24 */ /* 0x000fca000f8e00ff */
[----:B------:R-:W-:-:S04]  /*4a80*/  SHF.L.U32 R0, R0, 0x1f, RZ ;  /* 0x0000001f00007819 */ /* 0x000fc800000006ff */
[----:B------:R2:W3:Y:S01]  /*4a90*/  SYNCS.PHASECHK.TRANS64.TRYWAIT P1, [UR14+0x30850], R0 ;  /* 0x03085000ff0075a7 */ /* 0x0004e2000802014e */
[----:B------:R-:W-:Y:S05]  /*4aa0*/  @!P0 BRA `(.L_x_2206) ;  /* 0x0000000000048947 */ /* 0x000fea0003800000 */
[----:B------:R-:W-:Y:S01]  /*4ab0*/  BPT.TRAP 0x1 ;  /* 0x000000040000795c */ /* 0x000fe20000300000 */
.L_x_2206:
[----:B---3--:R-:W-:Y:S05]  /*4ac0*/  @P1 BRA `(.L_x_2207) ;  /* 0x0000000000081947 */ /* 0x008fea0003800000 */
[----:B------:R-:W3:Y:S02]  /*4ad0*/  SYNCS.PHASECHK.TRANS64.TRYWAIT P1, [UR14+0x30850], R0 ;  /* 0x03085000ff0075a7 */ /* 0x000ee4000802014e */
[----:B---3--:R-:W-:Y:S05]  /*4ae0*/  @!P1 BRA `(.L_x_2208) ;  /* 0x000000b000849947 */ /* 0x008fea0003800000 */
.L_x_2207:
        /* <DEDUP_REMOVED lines=37> */
.L_x_2209:
[----:B------:R-:W-:Y:S01]  /*4d40*/  R2UR UR5, R17 ;  /* 0x00000000110572ca */ /* 0x000fe200000e0000 */
[----:B------:R-:W-:Y:S01]  /*4d50*/  FMUL.FTZ R125, R125, UR38 ;  /* 0x000000267d7d7c20 */ /* 0x000fe20008410000 */
[----:B------:R-:W-:Y:S01]  /*4d60*/  MOV R10, R11 ;  /* 0x0000000b000a7202 */ /* 0x000fe20000000f00 */
[----:B------:R-:W-:Y:S01]  /*4d70*/  FMUL.FTZ R124, R124, UR38 ;  /* 0x000000267c7c7c20 */ /* 0x000fe20008410000 */
[----:B------:R-:W-:Y:S01]  /*4d80*/  R2UR UR10, R16 ;  /* 0x00000000100a72ca */ /* 0x000fe200000e0000 */
[----:B------:R-:W-:Y:S01]  /*4d90*/  MUFU.TANH R181, R125 ;  /* 0x0000007d00b57308 */ /* 0x000fe20000002400 */
[----:B-1----:R-:W-:Y:S01]  /*4da0*/  FMUL.FTZ R9, R127, UR38 ;  /* 0x000000267f097c20 */ /* 0x002fe20008410000 */
[----:B------:R-:W-:Y:S01]  /*4db0*/  FMUL.FTZ R120, R120, UR38 ;  /* 0x0000002678787c20 */ /* 0x000fe20008410000 */
[----:B------:R-:W-:Y:S01]  /*4dc0*/  ULDC UR6, c[0x0][0x2f0] ;  /* 0x0000bc0000067ab9 */ /* 0x000fe20000000800 */
[----:B------:R-:W-:Y:S01]  /*4dd0*/  FMUL.FTZ R21, R131, UR38 ;  /* 0x0000002683157c20 */ /* 0x000fe20008410000 */
[----:B------:R-:W-:Y:S01]  /*4de0*/  FMUL.FTZ R121, R121, UR38 ;  /* 0x0000002679797c20 */ /* 0x000fe20008410000 */
[----:B------:R-:W-:Y:S01]  /*4df0*/  IMAD.U32 R131, RZ, RZ, UR6 ;  /* 0x00000006ff837e24 */ /* 0x000fe2000f8e00ff */
[----:B------:R-:W-:Y:S01]  /*4e00*/  ULDC UR6, c[0x0][0x288] ;  /* 0x0000a20000067ab9 */ /* 0x000fe20000000800 */
[----:B------:R-:W-:Y:S01]  /*4e10*/  UISETP.NE.AND UP0, UPT, UR5, URZ, UPT ;  /* 0x0000003f0500728c */ /* 0x000fe2000bf05270 */
[----:B------:R-:W-:Y:S01]  /*4e20*/  MUFU.TANH R183, R124 ;  /* 0x0000007c00b77308 */ /* 0x000fe20000002400 */
[----:B------:R-:W-:Y:S01]  /*4e30*/  FMUL.FTZ R128, R128, UR38 ;  /* 0x0000002680807c20 */ /* 0x000fe20008410000 */
[----:B------:R-:W-:Y:S01]  /*4e40*/  FMUL.FTZ R129, R129, UR38 ;  /* 0x0000002681817c20 */ /* 0x000fe20008410000 */
[----:B------:R-:W-:Y:S01]  /*4e50*/  FMUL.FTZ R132, R132, UR38 ;  /* 0x0000002684847c20 */ /* 0x000fe20008410000 */
[----:B------:R-:W-:Y:S01]  /*4e60*/  FMUL.FTZ R15, R126, UR38 ;  /* 0x000000267e0f7c20 */ /* 0x000fe20008410000 */
[----:B------:R-:W-:Y:S01]  /*4e70*/  PLOP3.LUT P1, PT, PT, PT, UP0, 0x80, 0x0 ;  /* 0x000000000000781c */ /* 0x000fe20003f2f008 */
[----:B------:R-:W-:Y:S01]  /*4e80*/  FMUL.FTZ R133, R133, UR38 ;  /* 0x0000002685857c20 */ /* 0x000fe20008410000 */
[----:B------:R-:W-:Y:S01]  /*4e90*/  PLOP3.LUT P2, PT, PT, PT, UP0, 0x80, 0x0 ;  /* 0x000000000000781c */ /* 0x000fe20003f4f008 */
[----:B------:R-:W1:Y:S01]  /*4ea0*/  MUFU.TANH R187, R120 ;  /* 0x0000007800bb7308 */ /* 0x000e620000002400 */
[----:B------:R-:W-:Y:S01]  /*4eb0*/  FMUL.FTZ R136, R136, UR38 ;  /* 0x0000002688887c20 */ /* 0x000fe20008410000 */
[----:B------:R-:W-:Y:S01]  /*4ec0*/  @UP0 ULDC UR5, c[0x0][0x44c] ;  /* 0x0001130000050ab9 */ /* 0x000fe20000000800 */
[----:B------:R-:W-:Y:S01]  /*4ed0*/  FMUL.FTZ R137, R137, UR38 ;  /* 0x0000002689897c20 */ /* 0x000fe20008410000 */
[----:B------:R-:W-:Y:S01]  /*4ee0*/  FMUL.FTZ R140, R140, UR38 ;  /* 0x000000268c8c7c20 */ /* 0x000fe20008410000 */
[----:B------:R-:W-:Y:S01]  /*4ef0*/  FMUL.FTZ R141, R141, UR38 ;  /* 0x000000268d8d7c20 */ /* 0x000fe20008410000 */
[----:B------:R-:W-:Y:S01]  /*4f00*/  FMUL.FTZ R144, R144, UR38 ;  /* 0x0000002690907c20 */ /* 0x000fe20008410000 */
[----:B------:R-:W-:Y:S01]  /*4f10*/  FMUL.FTZ R145, R145, UR38 ;  /* 0x0000002691917c20 */ /* 0x000fe20008410000 */
[----:B------:R3:W4:Y:S01]  /*4f20*/  MUFU.TANH R185, R121 ;  /* 0x0000007900b97308 */ /* 0x0007220000002400 */
[----:B------:R-:W-:Y:S01]  /*4f30*/  FMUL.FTZ R148, R148, UR38 ;  /* 0x0000002694947c20 */ /* 0x000fe20008410000 */
[----:B0-----:R-:W-:Y:S01]  /*4f40*/  @P1 IMAD.HI.U32 R8, R11, UR5, RZ ;  /* 0x000000050b081c27 */ /* 0x001fe2000f8e00ff */
[----:B------:R-:W-:-:S03]  /*4f50*/  @UP0 ULDC UR5, c[0x0][0x450] ;  /* 0x0001140000050ab9 */ /* 0x000fc60000000800 */
[----:B------:R-:W-:Y:S01]  /*4f60*/  FMUL.FTZ R149, R149, UR38 ;  /* 0x0000002695957c20 */ /* 0x000fe20008410000 */
[----:B------:R-:W-:Y:S01]  /*4f70*/  FMUL.FTZ R23, R135, UR38 ;  /* 0x0000002687177c20 */ /* 0x000fe20008410000 */
[----:B------:R-:W-:Y:S01]  /*4f80*/  FMUL.FTZ R152, R152, UR38 ;  /* 0x0000002698987c20 */ /* 0x000fe20008410000 */
[----:B------:R-:W-:Y:S01]  /*4f90*/  @P2 SHF.R.U32.HI R10, RZ, UR5, R8 ;  /* 0x00000005ff0a2c19 */ /* 0x000fe20008011608 */
[----:B------:R-:W-:Y:S01]  /*4fa0*/  UMOV UR5, 0x1 ;  /* 0x0000000100057882 */ /* 0x000fe20000000000 */
[----:B------:R-:W0:Y:S01]  /*4fb0*/  MUFU.TANH R128, R128 ;  /* 0x0000008000807308 */ /* 0x000e220000002400 */
[----:B------:R-:W-:Y:S01]  /*4fc0*/  UIMAD UR5, UR61, -0x60, UR5 ;  /* 0xffffffa03d0578a4 */ /* 0x000fe2000f8e0205 */
[----:B---3--:R-:W-:Y:S01]  /*4fd0*/  FMUL.FTZ R121, R139, UR38 ;  /* 0x000000268b797c20 */ /* 0x008fe20008410000 */
[----:B------:R-:W3:Y:S01]  /*4fe0*/  SHFL.IDX PT, R125, R10, RZ, 0x1c1f ;  /* 0x001c1fff0a7d7589 */ /* 0x000ee200000e0000 */
[----:B------:R-:W-:Y:S01]  /*4ff0*/  FMUL.FTZ R153, R153, UR38 ;  /* 0x0000002699997c20 */ /* 0x000fe20008410000 */
[----:B------:R-:W-:Y:S01]  /*5000*/  FMUL.FTZ R156, R156, UR38 ;  /* 0x000000269c9c7c20 */ /* 0x000fe20008410000 */
[----:B------:R-:W-:Y:S01]  /*5010*/  FMUL.FTZ R2, R123, UR38 ;  /* 0x000000267b027c20 */ /* 0x000fe20008410000 */
[----:B------:R-:W-:Y:S01]  /*5020*/  IMAD.U32 R127, RZ, RZ, UR5 ;  /* 0x00000005ff7f7e24 */ /* 0x000fe2000f8e00ff */
[----:B------:R-:W5:Y:S01]  /*5030*/  MUFU.TANH R129, R129 ;  /* 0x0000008100817308 */ /* 0x000f620000002400 */
[----:B------:R-:W-:Y:S01]  /*5040*/  FMUL.FTZ R157, R157, UR38 ;  /* 0x000000269d9d7c20 */ /* 0x000fe20008410000 */
[----:B------:R-:W-:Y:S01]  /*5050*/  FMUL.FTZ R123, R143, UR38 ;  /* 0x000000268f7b7c20 */ /* 0x000fe20008410000 */
[----:B------:R-:W-:-:S02]  /*5060*/  IMAD R124, R12, -0x2, R127 ;  /* 0xfffffffe0c7c7824 */ /* 0x000fc400078e027f */
[----:B------:R-:W-:Y:S01]  /*5070*/  FMUL.FTZ R160, R160, UR38 ;  /* 0x00000026a0a07c20 */ /* 0x000fe20008410000 */
[----:B------:R-:W-:Y:S01]  /*5080*/  FMUL.FTZ R161, R161, UR38 ;  /* 0x00000026a1a17c20 */ /* 0x000fe20008410000 */
[----:B------:R-:W-:Y:S01]  /*5090*/  FMUL.FTZ R164, R164, UR38 ;  /* 0x00000026a4a47c20 */ /* 0x000fe20008410000 */
[----:B------:R-:W-:Y:S01]  /*50a0*/  IMAD R124, R131, UR10, R124 ;  /* 0x0000000a837c7c24 */ /* 0x000fe2000f8e027c */
[----:B------:R-:W5:Y:S01]  /*50b0*/  MUFU.TANH R132, R132 ;  /* 0x0000008400847308 */ /* 0x000f620000002400 */
[----:B------:R-:W-:Y:S01]  /*50c0*/  FMUL.FTZ R165, R165, UR38 ;  /* 0x00000026a5a57c20 */ /* 0x000fe20008410000 */
[----:B------:R-:W-:Y:S01]  /*50d0*/  FMUL.FTZ R20, R130, UR38 ;  /* 0x0000002682147c20 */ /* 0x000fe20008410000 */
[----:B------:R-:W-:Y:S01]  /*50e0*/  FMUL.FTZ R151, R151, UR38 ;  /* 0x0000002697977c20 */ /* 0x000fe20008410000 */
[----:B--2---:R-:W-:Y:S01]  /*50f0*/  FMUL.FTZ R0, R122, UR38 ;  /* 0x000000267a007c20 */ /* 0x004fe20008410000 */
[----:B------:R-:W-:Y:S01]  /*5100*/  FMUL.FTZ R22, R134, UR38 ;  /* 0x0000002686167c20 */ /* 0x000fe20008410000 */
[----:B------:R-:W-:Y:S01]  /*5110*/  FMUL.FTZ R155, R155, UR38 ;  /* 0x000000269b9b7c20 */ /* 0x000fe20008410000 */
[----:B------:R-:W-:Y:S01]  /*5120*/  FMUL.FTZ R120, R138, UR38 ;  /* 0x000000268a787c20 */ /* 0x000fe20008410000 */
[----:B------:R-:W2:Y:S01]  /*5130*/  MUFU.TANH R133, R133 ;  /* 0x0000008500857308 */ /* 0x000ea20000002400 */
[----:B------:R-:W-:Y:S01]  /*5140*/  FMUL.FTZ R159, R159, UR38 ;  /* 0x000000269f9f7c20 */ /* 0x000fe20008410000 */
[----:B------:R-:W-:Y:S01]  /*5150*/  FMUL.FTZ R122, R142, UR38 ;  /* 0x000000268e7a7c20 */ /* 0x000fe20008410000 */
[----:B---3--:R-:W-:Y:S01]  /*5160*/  IADD3 R8, R125, -UR6, R124 ;  /* 0x800000067d087c10 */ /* 0x008fe2000fffe07c */
[----:B------:R-:W-:Y:S01]  /*5170*/  FMUL.FTZ R167, R167, UR38 ;  /* 0x00000026a7a77c20 */ /* 0x000fe20008410000 */
[----:B------:R-:W-:Y:S01]  /*5180*/  FMUL.FTZ R150, R150, UR38 ;  /* 0x0000002696967c20 */ /* 0x000fe20008410000 */
[----:B------:R-:W-:Y:S01]  /*5190*/  FMUL.FTZ R154, R154, UR38 ;  /* 0x000000269a9a7c20 */ /* 0x000fe20008410000 */
[C---:B------:R-:W-:Y:S01]  /*51a0*/  ISETP.GT.AND P1, PT, R8.reuse, RZ, PT ;  /* 0x000000ff0800720c */ /* 0x040fe20003f24270 */
[----:B------:R-:W3:Y:S01]  /*51b0*/  MUFU.TANH R136, R136 ;  /* 0x0000008800887308 */ /* 0x000ee20000002400 */
[----:B------:R-:W-:Y:S01]  /*51c0*/  ISETP.GT.AND P2, PT, R8, 0x1, PT ;  /* 0x000000010800780c */ /* 0x000fe20003f44270 */
[----:B------:R-:W-:Y:S01]  /*51d0*/  FMUL.FTZ R189, R158, UR38 ;  /* 0x000000269ebd7c20 */ /* 0x000fe20008410000 */
[----:B-1----:R-:W-:Y:S01]  /*51e0*/  FSEL R187, R187, -INF , P1 ;  /* 0xff800000bbbb7808 */ /* 0x002fe20000800000 */
[----:B------:R-:W-:Y:S01]  /*51f0*/  FMUL.FTZ R162, R162, UR38 ;  /* 0x00000026a2a27c20 */ /* 0x000fe20008410000 */
[----:B------:R-:W-:Y:S01]  /*5200*/  ISETP.GT.AND P1, PT, R8, 0x8, PT ;  /* 0x000000080800780c */ /* 0x000fe20003f24270 */
[----:B------:R-:W-:Y:S01]  /*5210*/  FMUL.FTZ R195, R166, UR38 ;  /* 0x00000026a6c37c20 */ /* 0x000fe20008410000 */
[----:B----4-:R-:W-:Y:S01]  /*5220*/  FSEL R185, R185, -INF , P2 ;  /* 0xff800000b9b97808 */ /* 0x010fe20001000000 */
[----:B------:R-:W1:Y:S01]  /*5230*/  MUFU.TANH R137, R137 ;  /* 0x0000008900897308 */ /* 0x000e620000002400 */
[----:B------:R-:W-:Y:S01]  /*5240*/  FMNMX.FTZ R126, R187, R14, !PT ;  /* 0x0000000ebb7e7209 */ /* 0x000fe20007810000 */
[----:B------:R-:W4:Y:S01]  /*5250*/  S2UR UR5, SR_CgaCtaId ;  /* 0x00000000000579c3 */ /* 0x000f220000008800 */
[----:B------:R-:W-:Y:S01]  /*5260*/  ISETP.GT.AND P2, PT, R8, 0x9, PT ;  /* 0x000000090800780c */ /* 0x000fe20003f44270 */
[----:B------:R-:W-:Y:S01]  /*5270*/  UIADD3 UR39, UR39, 0x30840, URZ ;  /* 0x0003084027277890 */ /* 0x000fe2000fffe03f */
[----:B------:R-:W-:-:S02]  /*5280*/  FSEL R183, R183, -INF , P1 ;  /* 0xff800000b7b77808 */ /* 0x000fc40000800000 */
[----:B------:R-:W-:Y:S01]  /*5290*/  FMNMX.FTZ R126, R185, R126, !PT ;  /* 0x0000007eb97e7209 */ /* 0x000fe20007810000 */
[----:B------:R-:W1:Y:S01]  /*52a0*/  MUFU.TANH R139, R140 ;  /* 0x0000008c008b7308 */ /* 0x000e620000002400 */
[C---:B------:R-:W-:Y:S02]  /*52b0*/  ISETP.GT.AND P1, PT, R8.reuse, 0x10, PT ;  /* 0x000000100800780c */ /* 0x040fe40003f24270 */
[----:B------:R-:W-:Y:S02]  /*52c0*/  FSEL R181, R181, -INF , P2 ;  /* 0xff800000b5b57808 */ /* 0x000fe40001000000 */
[----:B------:R-:W-:Y:S02]  /*52d0*/  FMNMX.FTZ R126, R183, R126, !PT ;  /* 0x0000007eb77e7209 */ /* 0x000fe40007810000 */
[----:B------:R-:W-:Y:S01]  /*52e0*/  ISETP.GT.AND P2, PT, R8, 0x11, PT ;  /* 0x000000110800780c */ /* 0x000fe20003f44270 */
[----:B------:R-:W1:Y:S01]  /*52f0*/  MUFU.TANH R141, R141 ;  /* 0x0000008d008d7308 */ /* 0x000e620000002400 */
[----:B0-----:R-:W-:-:S02]  /*5300*/  FSEL R179, R128, -INF , P1 ;  /* 0xff80000080b37808 */ /* 0x001fc40000800000 */
[----:B------:R-:W-:Y:S02]  /*5310*/  FMNMX.FTZ R126, R181, R126, !PT ;  /* 0x0000007eb57e7209 */ /* 0x000fe40007810000 */
[C---:B------:R-:W-:Y:S02]  /*5320*/  ISETP.GT.AND P1, PT, R8.reuse, 0x18, PT ;  /* 0x000000180800780c */ /* 0x040fe40003f24270 */
[----:B-----5:R-:W-:Y:S01]  /*5330*/  FSEL R177, R129, -INF , P2 ;  /* 0xff80000081b17808 */ /* 0x020fe20001000000 */
[----:B------:R-:W0:Y:S01]  /*5340*/  MUFU.TANH R131, R144 ;  /* 0x0000009000837308 */ /* 0x000e220000002400 */
[----:B------:R-:W-:Y:S01]  /*5350*/  FMNMX.FTZ R126, R179, R126, !PT ;  /* 0x0000007eb37e7209 */ /* 0x000fe20007810000 */
[----:B----4-:R-:W-:Y:S01]  /*5360*/  UPRMT UR39, UR5, 0x654, UR39 ;  /* 0x0000065405277896 */ /* 0x010fe20008000027 */
[----:B------:R-:W-:Y:S02]  /*5370*/  ISETP.GT.AND P2, PT, R8, 0x19, PT ;  /* 0x000000190800780c */ /* 0x000fe40003f44270 */
[----:B------:R-:W-:-:S02]  /*5380*/  FSEL R175, R132, -INF , P1 ;  /* 0xff80000084af7808 */ /* 0x000fc40000800000 */
[----:B------:R-:W-:Y:S01]  /*5390*/  FMNMX.FTZ R126, R177, R126, !PT ;  /* 0x0000007eb17e7209 */ /* 0x000fe20007810000 */
[----:B------:R-:W4:Y:S01]  /*53a0*/  MUFU.TANH R145, R145 ;  /* 0x0000009100917308 */ /* 0x000f220000002400 */
[C---:B------:R-:W-:Y:S02]  /*53b0*/  ISETP.GT.AND P1, PT, R8.reuse, 0x20, PT ;  /* 0x000000200800780c */ /* 0x040fe40003f24270 */
[----:B--2---:R-:W-:Y:S01]  /*53c0*/  FSEL R173, R133, -INF , P2 ;  /* 0xff80000085ad7808 */ /* 0x004fe20001000000 */
[----:B------:R-:W-:Y:S01]  /*53d0*/  SYNCS.ARRIVE.TRANS64.RED.A1T0 RZ, [UR39], RZ ;  /* 0x000000ffffff79a7 */ /* 0x000fe20008100427 */
[----:B------:R-:W-:Y:S02]  /*53e0*/  FMNMX.FTZ R126, R175, R126, !PT ;  /* 0x0000007eaf7e7209 */ /* 0x000fe40007810000 */
[----:B------:R-:W-:Y:S01]  /*53f0*/  ISETP.GT.AND P2, PT, R8, 0x21, PT ;  /* 0x000000210800780c */ /* 0x000fe20003f44270 */
[----:B------:R-:W2:Y:S01]  /*5400*/  MUFU.TANH R135, R148 ;  /* 0x0000009400877308 */ /* 0x000ea20000002400 */
[----:B---3--:R-:W-:-:S02]  /*5410*/  FSEL R171, R136, -INF , P1 ;  /* 0xff80000088ab7808 */ /* 0x008fc40000800000 */
[----:B------:R-:W-:Y:S02]  /*5420*/  FMNMX.FTZ R126, R173, R126, !PT ;  /* 0x0000007ead7e7209 */ /* 0x000fe40007810000 */
[C---:B------:R-:W-:Y:S02]  /*5430*/  ISETP.GT.AND P1, PT, R8.reuse, 0x28, PT ;  /* 0x000000280800780c */ /* 0x040fe40003f24270 */
[----:B-1----:R-:W-:Y:S01]  /*5440*/  FSEL R169, R137, -INF , P2 ;  /* 0xff80000089a97808 */ /* 0x002fe20001000000 */
[----:B------:R-:W1:Y:S01]  /*5450*/  MUFU.TANH R149, R149 ;  /* 0x0000009500957308 */ /* 0x000e620000002400 */
[----:B------:R-:W-:Y:S02]  /*5460*/  FMNMX.FTZ R126, R171, R126, !PT ;  /* 0x0000007eab7e7209 */ /* 0x000fe40007810000 */
[----:B------:R-:W-:Y:S02]  /*5470*/  ISETP.GT.AND P2, PT, R8, 0x29, PT ;  /* 0x000000290800780c */ /* 0x000fe40003f44270 */
[----:B------:R-:W-:-:S02]  /*5480*/  FSEL R139, R139, -INF , P1 ;  /* 0xff8000008b8b7808 */ /* 0x000fc40000800000 */
[----:B------:R-:W-:Y:S01]  /*5490*/  FMNMX.FTZ R126, R169, R126, !PT ;  /* 0x0000007ea97e7209 */ /* 0x000fe20007810000 */
[----:B------:R-:W3:Y:S01]  /*54a0*/  MUFU.TANH R152, R152 ;  /* 0x0000009800987308 */ /* 0x000ee20000002400 */
[C---:B------:R-:W-:Y:S02]  /*54b0*/  ISETP.GT.AND P1, PT, R8.reuse, 0x30, PT ;  /* 0x000000300800780c */ /* 0x040fe40003f24270 */
[----:B------:R-:W-:Y:S02]  /*54c0*/  FSEL R129, R141, -INF , P2 ;  /* 0xff8000008d817808 */ /* 0x000fe40001000000 */
[----:B------:R-:W-:Y:S02]  /*54d0*/  FMNMX.FTZ R126, R139, R126, !PT ;  /* 0x0000007e8b7e7209 */ /* 0x000fe40007810000 */
[----:B------:R-:W-:Y:S01]  /*54e0*/  ISETP.GT.AND P2, PT, R8, 0x31, PT ;  /* 0x000000310800780c */ /* 0x000fe20003f44270 */
[----:B------:R-:W5:Y:S01]  /*54f0*/  MUFU.TANH R125, R153 ;  /* 0x00000099007d7308 */ /* 0x000f620000002400 */
[----:B0-----:R-:W-:-:S02]  /*5500*/  FSEL R131, R131, -INF , P1 ;  /* 0xff80000083837808 */ /* 0x001fc40000800000 */
[----:B------:R-:W-:Y:S02]  /*5510*/  FMNMX.FTZ R126, R129, R126, !PT ;  /* 0x0000007e817e7209 */ /* 0x000fe40007810000 */
[C---:B------:R-:W-:Y:S02]  /*5520*/  ISETP.GT.AND P1, PT, R8.reuse, 0x38, PT ;  /* 0x000000380800780c */ /* 0x040fe40003f24270 */
[----:B----4-:R-:W-:Y:S01]  /*5530*/  FSEL R133, R145, -INF , P2 ;  /* 0xff80000091857808 */ /* 0x010fe20001000000 */
[----:B------:R-:W0:Y:S01]  /*5540*/  MUFU.TANH R143, R156 ;  /* 0x0000009c008f7308 */ /* 0x000e220000002400 */
[----:B------:R-:W-:Y:S02]  /*5550*/  FMNMX.FTZ R126, R131, R126, !PT ;  /* 0x0000007e837e7209 */ /* 0x000fe40007810000 */
[----:B------:R-:W-:Y:S02]  /*5560*/  ISETP.GT.AND P2, PT, R8, 0x39, PT ;  /* 0x000000390800780c */ /* 0x000fe40003f44270 */
[----:B--2---:R-:W-:-:S02]  /*5570*/  FSEL R135, R135, -INF , P1 ;  /* 0xff80000087877808 */ /* 0x004fc40000800000 */
[----:B------:R-:W-:Y:S01]  /*5580*/  FMNMX.FTZ R126, R133, R126, !PT ;  /* 0x0000007e857e7209 */ /* 0x000fe20007810000 */
[----:B------:R-:W2:Y:S01]  /*5590*/  MUFU.TANH R157, R157 ;  /* 0x0000009d009d7308 */ /* 0x000ea20000002400 */
[C---:B------:R-:W-:Y:S02]  /*55a0*/  ISETP.GT.AND P1, PT, R8.reuse, 0x40, PT ;  /* 0x000000400800780c */ /* 0x040fe40003f24270 */
[----:B-1----:R-:W-:Y:S02]  /*55b0*/  FSEL R137, R149, -INF , P2 ;  /* 0xff80000095897808 */ /* 0x002fe40001000000 */
[----:B------:R-:W-:Y:S02]  /*55c0*/  FMNMX.FTZ R126, R135, R126, !PT ;  /* 0x0000007e877e7209 */ /* 0x000fe40007810000 */
[----:B------:R-:W-:Y:S01]  /*55d0*/  ISETP.GT.AND P2, PT, R8, 0x41, PT ;  /* 0x000000410800780c */ /* 0x000fe20003f44270 */
[----:B------:R-:W1:Y:S01]  /*55e0*/  MUFU.TANH R160, R160 ;  /* 0x000000a000a07308 */ /* 0x000e620000002400 */
[----:B---3--:R-:W-:-:S02]  /*55f0*/  FSEL R141, R152, -INF , P1 ;  /* 0xff800000988d7808 */ /* 0x008fc40000800000 */
[----:B------:R-:W-:Y:S02]  /*5600*/  FMNMX.FTZ R126, R137, R126, !PT ;  /* 0x0000007e897e7209 */ /* 0x000fe40007810000 */
[C---:B------:R-:W-:Y:S02]  /*5610*/  ISETP.GT.AND P1, PT, R8.reuse, 0x48, PT ;  /* 0x000000480800780c */ /* 0x040fe40003f24270 */
[----:B-----5:R-:W-:Y:S01]  /*5620*/  FSEL R125, R125, -INF , P2 ;  /* 0xff8000007d7d7808 */ /* 0x020fe20001000000 */
[----:B------:R-:W3:Y:S01]  /*5630*/  MUFU.TANH R153, R161 ;  /* 0x000000a100997308 */ /* 0x000ee20000002400 */
[----:B------:R-:W-:Y:S02]  /*5640*/  FMNMX.FTZ R126, R141, R126, !PT ;  /* 0x0000007e8d7e7209 */ /* 0x000fe40007810000 */
[----:B------:R-:W-:Y:S02]  /*5650*/  ISETP.GT.AND P2, PT, R8, 0x49, PT ;  /* 0x000000490800780c */ /* 0x000fe40003f44270 */
[----:B0-----:R-:W-:-:S02]  /*5660*/  FSEL R143, R143, -INF , P1 ;  /* 0xff8000008f8f7808 */ /* 0x001fc40000800000 */
[----:B------:R-:W-:Y:S01]  /*5670*/  FMNMX.FTZ R126, R125, R126, !PT ;  /* 0x0000007e7d7e7209 */ /* 0x000fe20007810000 */
[----:B------:R-:W0:Y:S01]  /*5680*/  MUFU.TANH R164, R164 ;  /* 0x000000a400a47308 */ /* 0x000e220000002400 */
[----:B------:R-:W-:Y:S02]  /*5690*/  ISETP.GT.AND P1, PT, R8, 0x50, PT ;  /* 0x000000500800780c */ /* 0x000fe40003f24270 */
[----:B--2---:R-:W-:Y:S02]  /*56a0*/  FSEL R145, R157, -INF , P2 ;  /* 0xff8000009d917808 */ /* 0x004fe40001000000 */
[----:B------:R-:W-:Y:S01]  /*56b0*/  FMNMX.FTZ R128, R143, R126, !PT ;  /* 0x0000007e8f807209 */ /* 0x000fe20007810000 */
[----:B------:R-:W-:Y:S01]  /*56c0*/  FMUL.FTZ R126, R146, UR38 ;  /* 0x00000026927e7c20 */ /* 0x000fe20008410000 */
[----:B------:R-:W-:Y:S01]  /*56d0*/  ISETP.GT.AND P2, PT, R8, 0x51, PT ;  /* 0x000000510800780c */ /* 0x000fe20003f44270 */
[----:B------:R-:W2:Y:S01]  /*56e0*/  MUFU.TANH R127, R165 ;  /* 0x000000a5007f7308 */ /* 0x000ea20000002400 */
[----:B-1----:R-:W-:-:S02]  /*56f0*/  FSEL R149, R160, -INF , P1 ;  /* 0xff800000a0957808 */ /* 0x002fc40000800000 */
[----:B------:R-:W-:Y:S02]  /*5700*/  FMNMX.FTZ R128, R145, R128, !PT ;  /* 0x0000008091807209 */ /* 0x000fe40007810000 */
[C---:B------:R-:W-:Y:S02]  /*5710*/  ISETP.GT.AND P1, PT, R8.reuse, 0x58, PT ;  /* 0x000000580800780c */ /* 0x040fe40003f24270 */
[----:B---3--:R-:W-:Y:S01]  /*5720*/  FSEL R153, R153, -INF , P2 ;  /* 0xff80000099997808 */ /* 0x008fe20001000000 */
[----:B------:R1:W-:Y:S01]  /*5730*/  MUFU.TANH R136, R151 ;  /* 0x0000009700887308 */ /* 0x0003e20000002400 */
[----:B------:R-:W-:Y:S02]  /*5740*/  FMNMX.FTZ R128, R149, R128, !PT ;  /* 0x0000008095807209 */ /* 0x000fe40007810000 */
[----:B------:R-:W-:Y:S01]  /*5750*/  ISETP.GT.AND P2, PT, R8, 0x59, PT ;  /* 0x000000590800780c */ /* 0x000fe20003f44270 */
[----:B------:R-:W-:Y:S01]  /*5760*/  FMUL.FTZ R8, R147, UR38 ;  /* 0x0000002693087c20 */ /* 0x000fe20008410000 */
[----:B0-----:R-:W-:-:S02]  /*5770*/  FSEL R147, R164, -INF , P1 ;  /* 0xff800000a4937808 */ /* 0x001fc40000800000 */
[----:B------:R-:W-:Y:S01]  /*5780*/  FMNMX.FTZ R128, R153, R128, !PT ;  /* 0x0000008099807209 */ /* 0x000fe20007810000 */
[----:B------:R-:W0:Y:S01]  /*5790*/  MUFU.TANH R0, R0 ;  /* 0x0000000000007308 */ /* 0x000e220000002400 */
[----:B--2---:R-:W-:Y:S02]  /*57a0*/  FSEL R127, R127, -INF , P2 ;  /* 0xff8000007f7f7808 */ /* 0x004fe40001000000 */
[----:B------:R-:W-:-:S04]  /*57b0*/  FMNMX.FTZ R128, R147, R128, !PT ;  /* 0x0000008093807209 */ /* 0x000fc80007810000 */
[----:B------:R-:W-:Y:S01]  /*57c0*/  FMNMX.FTZ R128, R127, R128, !PT ;  /* 0x000000807f807209 */ /* 0x000fe20007810000 */
[----:B------:R-:W2:Y:S04]  /*57d0*/  MUFU.TANH R2, R2 ;  /* 0x0000000200027308 */ /* 0x000ea80000002400 */
[----:B------:R-:W3:Y:S04]  /*57e0*/  SHFL.BFLY PT, R157, R128, 0x2, 0x1f ;  /* 0x0c401f00809d7f89 */ /* 0x000ee800000e0000 */
[----:B------:R-:W4:Y:S08]  /*57f0*/  MUFU.TANH R15, R15 ;  /* 0x0000000f000f7308 */ /* 0x000f300000002400 */
[----:B------:R-:W5:Y:S08]  /*5800*/  MUFU.TANH R9, R9 ;  /* 0x0000000900097308 */ /* 0x000f700000002400 */
[----:B------:R-:W-:Y:S01]  /*5810*/  MUFU.TANH R20, R20 ;  /* 0x0000001400147308 */ /* 0x000fe20000002400 */
[----:B---3--:R-:W-:Y:S01]  /*5820*/  FMNMX.FTZ R130, R128, R157, !PT ;  /* 0x0000009d80827209 */ /* 0x008fe20007810000 */
[----:B------:R-:W-:Y:S01]  /*5830*/  FMUL.FTZ R128, R163, UR38 ;  /* 0x00000026a3807c20 */ /* 0x000fe20008410000 */
[----:B------:R-:W3:Y:S05]  /*5840*/  SHFL.IDX PT, R157, R10, 0x1, 0x1c1f ;  /* 0x003c1f000a9d7f89 */ /* 0x000eea00000e0000 */
[----:B------:R0:W-:Y:S01]  /*5850*/  MUFU.TANH R134, R8 ;  /* 0x0000000800867308 */ /* 0x0001e20000002400 */
[----:B-1----:R-:W1:Y:S07]  /*5860*/  SHFL.BFLY PT, R151, R130, 0x1, 0x1f ;  /* 0x0c201f0082977f89 */ /* 0x002e6e00000e0000 */
[----:B------:R-:W5:Y:S01]  /*5870*/  MUFU.TANH R21, R21 ;  /* 0x0000001500157308 */ /* 0x000f620000002400 */
[----:B0-----:R-:W0:Y:S07]  /*5880*/  LDC R8, c[0x0][0x988] ;  /* 0x00026200ff087b82 */ /* 0x001e2e0000000800 */
[----:B------:R-:W5:Y:S01]  /*5890*/  MUFU.TANH R22, R22 ;  /* 0x0000001600167308 */ /* 0x000f620000002400 */
[----:B---3--:R-:W-:-:S07]  /*58a0*/  IADD3 R124, R157, -UR6, R124 ;  /* 0x800000069d7c7c10 */ /* 0x008fce000fffe07c */
[----:B------:R4:W-:Y:S01]  /*58b0*/  MUFU.TANH R138, R155 ;  /* 0x0000009b008a7308 */ /* 0x0009e20000002400 */
[C---:B------:R-:W-:Y:S02]  /*58c0*/  ISETP.GT.AND P1, PT, R124.reuse, RZ, PT ;  /* 0x000000ff7c00720c */ /* 0x040fe40003f24270 */
[----:B------:R-:W-:Y:S02]  /*58d0*/  ISETP.GT.AND P2, PT, R124, 0x1, PT ;  /* 0x000000017c00780c */ /* 0x000fe40003f44270 */
[----:B------:R-:W-:Y:S02]  /*58e0*/  FSEL R0, R0, -INF , P1 ;  /* 0xff80000000007808 */ /* 0x000fe40000800000 */
[----:B-1----:R-:W-:Y:S01]  /*58f0*/  FMNMX.FTZ R10, R130, R151, !PT ;  /* 0x00000097820a7209 */ /* 0x002fe20007810000 */
[----:B------:R-:W1:Y:S01]  /*5900*/  MUFU.TANH R23, R23 ;  /* 0x0000001700177308 */ /* 0x000e620000002400 */
[----:B--2---:R-:W-:Y:S02]  /*5910*/  FSEL R151, R2, -INF , P2 ;  /* 0xff80000002977808 */ /* 0x004fe40001000000 */
[----:B------:R-:W-:Y:S01]  /*5920*/  ISETP.GT.AND P3, PT, R124, 0x8, PT ;  /* 0x000000087c00780c */ /* 0x000fe20003f64270 */
[----:B0-----:R-:W-:Y:S01]  /*5930*/  FMUL.FTZ R132, R10, R8 ;  /* 0x000000080a847220 */ /* 0x001fe20000410000 */
[----:B------:R-:W-:-:S02]  /*5940*/  FMNMX.FTZ R2, R0, R13, !PT ;  /* 0x0000000d00027209 */ /* 0x000fc40007810000 */
[C---:B------:R-:W-:Y:S01]  /*5950*/  ISETP.GT.AND P4, PT, R124.reuse, 0x9, PT ;  /* 0x000000097c00780c */ /* 0x040fe20003f84270 */
[----:B------:R-:W-:Y:S01]  /*5960*/  MUFU.TANH R120, R120 ;  /* 0x0000007800787308 */ /* 0x000fe20000002400 */
[----:B----4-:R-:W-:Y:S02]  /*5970*/  FSEL R155, R15, -INF , P3 ;  /* 0xff8000000f9b7808 */ /* 0x010fe40001800000 */
[----:B------:R-:W-:Y:S02]  /*5980*/  FMNMX.FTZ R130, R151, R2, !PT ;  /* 0x0000000297827209 */ /* 0x000fe40007810000 */
[----:B------:R-:W-:Y:S02]  /*5990*/  ISETP.GT.AND P2, PT, R124, 0x10, PT ;  /* 0x000000107c00780c */ /* 0x000fe40003f44270 */
[----:B-----5:R-:W-:Y:S01]  /*59a0*/  FSEL R157, R9, -INF , P4 ;  /* 0xff800000099d7808 */ /* 0x020fe20002000000 */
[----:B------:R0:W-:Y:S01]  /*59b0*/  MUFU.TANH R191, R159 ;  /* 0x0000009f00bf7308 */ /* 0x0001e20000002400 */
[----:B------:R-:W-:-:S02]  /*59c0*/  FMNMX.FTZ R130, R155, R130, !PT ;  /* 0x000000829b827209 */ /* 0x000fc40007810000 */
[----:B------:R-:W-:Y:S02]  /*59d0*/  ISETP.GT.AND P3, PT, R124, 0x11, PT ;  /* 0x000000117c00780c */ /* 0x000fe40003f64270 */
[----:B------:R-:W-:Y:S02]  /*59e0*/  FMNMX.FTZ R130, R157, R130, !PT ;  /* 0x000000829d827209 */ /* 0x000fe40007810000 */
[----:B------:R-:W-:Y:S01]  /*59f0*/  FSEL R161, R21, -INF , P3 ;  /* 0xff80000015a17808 */ /* 0x000fe20001800000 */
[----:B------:R-:W2:Y:S01]  /*5a00*/  MUFU.TANH R121, R121 ;  /* 0x0000007900797308 */ /* 0x000ea20000002400 */
[----:B0-----:R-:W-:Y:S02]  /*5a10*/  FSEL R159, R20, -INF , P2 ;  /* 0xff800000149f7808 */ /* 0x001fe40001000000 */
[----:B------:R-:W-:Y:S02]  /*5a20*/  ISETP.GT.AND P2, PT, R124, 0x18, PT ;  /* 0x000000187c00780c */ /* 0x000fe40003f44270 */
[----:B------:R-:W-:-:S02]  /*5a30*/  FMNMX.FTZ R130, R159, R130, !PT ;  /* 0x000000829f827209 */ /* 0x000fc40007810000 */
[----:B------:R-:W-:Y:S01]  /*5a40*/  ISETP.GT.AND P3, PT, R124, 0x19, PT ;  /* 0x000000197c00780c */ /* 0x000fe20003f64270 */
[----:B------:R-:W-:Y:S01]  /*5a50*/  MUFU.TANH R122, R122 ;  /* 0x0000007a007a7308 */ /* 0x000fe20000002400 */
[----:B------:R-:W-:Y:S02]  /*5a60*/  FSEL R163, R22, -INF , P2 ;  /* 0xff80000016a37808 */ /* 0x000fe40001000000 */
[----:B------:R-:W-:Y:S02]  /*5a70*/  FMNMX.FTZ R130, R161, R130, !PT ;  /* 0x00000082a1827209 */ /* 0x000fe40007810000 */
[----:B------:R-:W-:Y:S02]  /*5a80*/  FSETP.NEU.FTZ.AND P1, PT, R10, -INF , PT ;  /* 0xff8000000a00780b */ /* 0x000fe40003f3d000 */
[----:B------:R-:W-:Y:S01]  /*5a90*/  ISETP.GT.AND P2, PT, R124, 0x20, PT ;  /* 0x000000207c00780c */ /* 0x000fe20003f44270 */
[----:B------:R-:W0:Y:S01]  /*5aa0*/  MUFU.TANH R123, R123 ;  /* 0x0000007b007b7308 */ /* 0x000e220000002400 */
[----:B-1----:R-:W-:-:S02]  /*5ab0*/  FSEL R165, R23, -INF , P3 ;  /* 0xff80000017a57808 */ /* 0x002fc40001800000 */
[----:B------:R-:W-:Y:S02]  /*5ac0*/  FMNMX.FTZ R130, R163, R130, !PT ;  /* 0x00000082a3827209 */ /* 0x000fe40007810000 */
[----:B------:R-:W-:Y:S02]  /*5ad0*/  FSEL R2, R132, RZ, P1 ;  /* 0x000000ff84027208 */ /* 0x000fe40000800000 */
[C---:B------:R-:W-:Y:S01]  /*5ae0*/  ISETP.GT.AND P3, PT, R124.reuse, 0x21, PT ;  /* 0x000000217c00780c */ /* 0x040fe20003f64270 */
[----:B------:R-:W1:Y:S01]  /*5af0*/  MUFU.TANH R126, R126 ;  /* 0x0000007e007e7308 */ /* 0x000e620000002400 */
[----:B------:R-:W-:Y:S01]  /*5b00*/  FMNMX.FTZ R130, R165, R130, !PT ;  /* 0x00000082a5827209 */ /* 0x000fe20007810000 */
[-CC-:B------:R-:W-:Y:S01]  /*5b10*/  FFMA.FTZ R190, R183, R8.reuse, -R2.reuse ;  /* 0x00000008b7be7223 */ /* 0x180fe20000010802 */
[----:B--2---:R-:W-:Y:S01]  /*5b20*/  FSEL R183, R121, -INF , P3 ;  /* 0xff80000079b77808 */ /* 0x004fe20001800000 */
[-CC-:B------:R-:W-:Y:S01]  /*5b30*/  FFMA.FTZ R188, R185, R8.reuse, -R2.reuse ;  /* 0x00000008b9bc7223 */ /* 0x180fe20000010802 */
[C---:B------:R-:W-:Y:S01]  /*5b40*/  ISETP.GT.AND P3, PT, R124.reuse, 0x29, PT ;  /* 0x000000297c00780c */ /* 0x040fe20003f64270 */
[-CC-:B------:R-:W-:Y:S01]  /*5b50*/  FFMA.FTZ R184, R179, R8.reuse, -R2.reuse ;  /* 0x00000008b3b87223 */ /* 0x180fe20000010802 */
[-CC-:B------:R-:W-:Y:S01]  /*5b60*/  FFMA.FTZ R21, R181, R8.reuse, -R2.reuse ;  /* 0x00000008b5157223 */ /* 0x180fe20000010802 */
[----:B------:R2:W-:Y:S01]  /*5b70*/  MUFU.TANH R197, R167 ;  /* 0x000000a700c57308 */ /* 0x0005e20000002400 */
[----:B0-----:R-:W-:Y:S01]  /*5b80*/  FSEL R123, R123, -INF , P3 ;  /* 0xff8000007b7b7808 */ /* 0x001fe20001800000 */
[-CC-:B------:R-:W-:Y:S01]  /*5b90*/  FFMA.FTZ R23, R177, R8.reuse, -R2.reuse ;  /* 0x00000008b1177223 */ /* 0x180fe20000010802 */
[----:B------:R-:W-:Y:S01]  /*5ba0*/  ISETP.GT.AND P3, PT, R124, 0x31, PT ;  /* 0x000000317c00780c */ /* 0x000fe20003f64270 */
[-CC-:B------:R-:W-:Y:S01]  /*5bb0*/  FFMA.FTZ R15, R187, R8.reuse, -R2.reuse ;  /* 0x00000008bb0f7223 */ /* 0x180fe20000010802 */
[-CC-:B------:R-:W-:Y:S01]  /*5bc0*/  FFMA.FTZ R186, R175, R8.reuse, -R2.reuse ;  /* 0x00000008afba7223 */ /* 0x180fe20000010802 */
[-CC-:B------:R-:W-:Y:S01]  /*5bd0*/  FFMA.FTZ R180, R171, R8.reuse, -R2.reuse ;  /* 0x00000008abb47223 */ /* 0x180fe20000010802 */
[----:B------:R-:W-:Y:S01]  /*5be0*/  FSEL R179, R134, -INF , P3 ;  /* 0xff80000086b37808 */ /* 0x000fe20001800000 */
[----:B------:R-:W0:Y:S01]  /*5bf0*/  MUFU.TANH R150, R150 ;  /* 0x0000009600967308 */ /* 0x000e220000002400 */
[----:B--2---:R-:W-:Y:S01]  /*5c00*/  FSEL R167, R120, -INF , P2 ;  /* 0xff80000078a77808 */ /* 0x004fe20001000000 */
[-CC-:B------:R-:W-:Y:S01]  /*5c10*/  FFMA.FTZ R182, R139, R8.reuse, -R2.reuse ;  /* 0x000000088bb67223 */ /* 0x180fe20000010802 */
[----:B------:R-:W-:Y:S01]  /*5c20*/  ISETP.GT.AND P2, PT, R124, 0x28, PT ;  /* 0x000000287c00780c */ /* 0x000fe20003f44270 */
[--C-:B------:R-:W-:Y:S01]  /*5c30*/  FFMA.FTZ R168, R149, R8, -R2.reuse ;  /* 0x0000000895a87223 */ /* 0x100fe20000010802 */
[----:B------:R-:W-:Y:S01]  /*5c40*/  FMNMX.FTZ R130, R167, R130, !PT ;  /* 0x00000082a7827209 */ /* 0x000fe20007810000 */
[--C-:B------:R-:W-:Y:S01]  /*5c50*/  FFMA.FTZ R176, R131, R8, -R2.reuse ;  /* 0x0000000883b07223 */ /* 0x100fe20000010802 */
[----:B------:R-:W-:Y:S01]  /*5c60*/  FSEL R185, R122, -INF , P2 ;  /* 0xff8000007ab97808 */ /* 0x000fe20001000000 */
[----:B------:R-:W2:Y:S01]  /*5c70*/  MUFU.TANH R154, R154 ;  /* 0x0000009a009a7308 */ /* 0x000ea20000002400 */
[----:B------:R-:W-:Y:S01]  /*5c80*/  FMNMX.FTZ R130, R183, R130, !PT ;  /* 0x00000082b7827209 */ /* 0x000fe20007810000 */
[-CC-:B------:R-:W-:Y:S01]  /*5c90*/  FFMA.FTZ R131, R133, R8.reuse, -R2.reuse ;  /* 0x0000000885837223 */ /* 0x180fe20000010802 */
[----:B------:R-:W-:Y:S01]  /*5ca0*/  ISETP.GT.AND P2, PT, R124, 0x30, PT ;  /* 0x000000307c00780c */ /* 0x000fe20003f44270 */
[--C-:B------:R-:W-:Y:S01]  /*5cb0*/  FFMA.FTZ R178, R135, R8, -R2.reuse ;  /* 0x0000000887b27223 */ /* 0x100fe20000010802 */
[----:B------:R-:W-:Y:S01]  /*5cc0*/  FMNMX.FTZ R130, R185, R130, !PT ;  /* 0x00000082b9827209 */ /* 0x000fe20007810000 */
[--C-:B------:R-:W-:Y:S01]  /*5cd0*/  FFMA.FTZ R133, R137, R8, -R2.reuse ;  /* 0x0000000889857223 */ /* 0x100fe20000010802 */
[----:B-1----:R-:W-:Y:S01]  /*5ce0*/  FSEL R121, R126, -INF , P2 ;  /* 0xff8000007e797808 */ /* 0x002fe20001000000 */
[----:B------:R-:W1:Y:S01]  /*5cf0*/  MUFU.TANH R189, R189 ;  /* 0x000000bd00bd7308 */ /* 0x000e620000002400 */
[----:B------:R-:W-:Y:S01]  /*5d00*/  FMNMX.FTZ R130, R123, R130, !PT ;  /* 0x000000827b827209 */ /* 0x000fe20007810000 */
[-CC-:B------:R-:W-:Y:S01]  /*5d10*/  FFMA.FTZ R173, R173, R8.reuse, -R2.reuse ;  /* 0x00000008adad7223 */ /* 0x180fe20000010802 */
[C---:B------:R-:W-:Y:S01]  /*5d20*/  ISETP.GT.AND P2, PT, R124.reuse, 0x38, PT ;  /* 0x000000387c00780c */ /* 0x040fe20003f44270 */
[--C-:B------:R-:W-:Y:S01]  /*5d30*/  FFMA.FTZ R169, R169, R8, -R2.reuse ;  /* 0x00000008a9a97223 */ /* 0x100fe20000010802 */
[----:B------:R-:W-:Y:S01]  /*5d40*/  FMNMX.FTZ R130, R121, R130, !PT ;  /* 0x0000008279827209 */ /* 0x000fe20007810000 */
[-CC-:B------:R-:W-:Y:S01]  /*5d50*/  FFMA.FTZ R129, R129, R8.reuse, -R2.reuse ;  /* 0x0000000881817223 */ /* 0x180fe20000010802 */
[----:B------:R-:W-:Y:S01]  /*5d60*/  ISETP.GT.AND P3, PT, R124, 0x39, PT ;  /* 0x000000397c00780c */ /* 0x000fe20003f64270 */
[----:B------:R-:W3:Y:S01]  /*5d70*/  MUFU.TANH R162, R162 ;  /* 0x000000a200a27308 */ /* 0x000ee20000002400 */
[----:B0-----:R-:W-:Y:S01]  /*5d80*/  FSEL R181, R150, -INF , P2 ;  /* 0xff80000096b57808 */ /* 0x001fe20001000000 */
[--C-:B------:R-:W-:Y:S01]  /*5d90*/  FFMA.FTZ R172, R141, R8, -R2.reuse ;  /* 0x000000088dac7223 */ /* 0x100fe20000010802 */
[----:B------:R-:W-:Y:S01]  /*5da0*/  FMNMX.FTZ R130, R179, R130, !PT ;  /* 0x00000082b3827209 */ /* 0x000fe20007810000 */
[-CC-:B------:R-:W-:Y:S01]  /*5db0*/  FFMA.FTZ R125, R125, R8.reuse, -R2.reuse ;  /* 0x000000087d7d7223 */ /* 0x180fe20000010802 */
[----:B------:R-:W-:Y:S01]  /*5dc0*/  ISETP.GT.AND P2, PT, R124, 0x40, PT ;  /* 0x000000407c00780c */ /* 0x000fe20003f44270 */
[--C-:B------:R-:W-:Y:S01]  /*5dd0*/  FFMA.FTZ R174, R143, R8, -R2.reuse ;  /* 0x000000088fae7223 */ /* 0x100fe20000010802 */
[----:B------:R-:W-:Y:S01]  /*5de0*/  FSEL R177, R136, -INF , P3 ;  /* 0xff80000088b17808 */ /* 0x000fe20001800000 */
[----:B------:R-:W0:Y:S01]  /*5df0*/  MUFU.TANH R128, R128 ;  /* 0x0000008000807308 */ /* 0x000e220000002400 */
[----:B------:R-:W-:Y:S01]  /*5e00*/  FMNMX.FTZ R130, R181, R130, !PT ;  /* 0x00000082b5827209 */ /* 0x000fe20007810000 */
[-CC-:B------:R-:W-:Y:S01]  /*5e10*/  FFMA.FTZ R135, R145, R8.reuse, -R2.reuse ;  /* 0x0000000891877223 */ /* 0x180fe20000010802 */
[----:B------:R-:W-:Y:S01]  /*5e20*/  ISETP.GT.AND P3, PT, R124, 0x41, PT ;  /* 0x000000417c00780c */ /* 0x000fe20003f64270 */
[-CC-:B------:R-:W-:Y:S01]  /*5e30*/  FFMA.FTZ R137, R153, R8.reuse, -R2.reuse ;  /* 0x0000000899897223 */ /* 0x180fe20000010802 */
[----:B--2---:R-:W-:Y:S01]  /*5e40*/  FSEL R187, R154, -INF , P2 ;  /* 0xff8000009abb7808 */ /* 0x004fe20001000000 */
[--C-:B------:R-:W-:Y:S01]  /*5e50*/  FFMA.FTZ R170, R147, R8, -R2.reuse ;  /* 0x0000000893aa7223 */ /* 0x100fe20000010802 */
[----:B------:R-:W-:Y:S01]  /*5e60*/  FMNMX.FTZ R130, R177, R130, !PT ;  /* 0x00000082b1827209 */ /* 0x000fe20007810000 */
[----:B------:R-:W2:Y:S01]  /*5e70*/  MUFU.TANH R195, R195 ;  /* 0x000000c300c37308 */ /* 0x000ea20000002400 */
[----:B------:R-:W-:Y:S01]  /*5e80*/  ISETP.GT.AND P2, PT, R124, 0x48, PT ;  /* 0x000000487c00780c */ /* 0x000fe20003f44270 */
[----:B------:R-:W-:Y:S01]  /*5e90*/  FFMA.FTZ R127, R127, R8, -R2 ;  /* 0x000000087f7f7223 */ /* 0x000fe20000010802 */
[----:B------:R-:W-:-:S02]  /*5ea0*/  FSEL R175, R138, -INF , P3 ;  /* 0xff8000008aaf7808 */ /* 0x000fc40001800000 */
[----:B------:R-:W-:Y:S02]  /*5eb0*/  FMNMX.FTZ R130, R187, R130, !PT ;  /* 0x00000082bb827209 */ /* 0x000fe40007810000 */
[C---:B------:R-:W-:Y:S01]  /*5ec0*/  ISETP.GT.AND P3, PT, R124.reuse, 0x49, PT ;  /* 0x000000497c00780c */ /* 0x040fe20003f64270 */
[----:B------:R-:W-:Y:S01]  /*5ed0*/  MUFU.EX2 R15, R15 ;  /* 0x0000000f000f7308 */ /* 0x000fe20000000800 */
[----:B-1----:R-:W-:Y:S02]  /*5ee0*/  FSEL R189, R189, -INF , P2 ;  /* 0xff800000bdbd7808 */ /* 0x002fe40001000000 */
[----:B------:R-:W-:Y:S02]  /*5ef0*/  FMNMX.FTZ R130, R175, R130, !PT ;  /* 0x00000082af827209 */ /* 0x000fe40007810000 */
[----:B------:R-:W-:Y:S02]  /*5f00*/  ISETP.GT.AND P2, PT, R124, 0x50, PT ;  /* 0x000000507c00780c */ /* 0x000fe40003f44270 */
[----:B------:R-:W-:Y:S01]  /*5f10*/  FSEL R191, R191, -INF , P3 ;  /* 0xff800000bfbf7808 */ /* 0x000fe20001800000 */
[----:B------:R-:W-:Y:S01]  /*5f20*/  MUFU.EX2 R188, R188 ;  /* 0x000000bc00bc7308 */ /* 0x000fe20000000800 */
[----:B------:R-:W-:-:S02]  /*5f30*/  FMNMX.FTZ R130, R189, R130, !PT ;  /* 0x00000082bd827209 */ /* 0x000fc40007810000 */
[----:B------:R-:W-:Y:S02]  /*5f40*/  ISETP.GT.AND P3, PT, R124, 0x51, PT ;  /* 0x000000517c00780c */ /* 0x000fe40003f64270 */
[----:B---3--:R-:W-:Y:S02]  /*5f50*/  FSEL R193, R162, -INF , P2 ;  /* 0xff800000a2c17808 */ /* 0x008fe40001000000 */
[----:B------:R-:W-:Y:S01]  /*5f60*/  FMNMX.FTZ R130, R191, R130, !PT ;  /* 0x00000082bf827209 */ /* 0x000fe20007810000 */
[----:B------:R-:W-:Y:S01]  /*5f70*/  MUFU.EX2 R190, R190 ;  /* 0x000000be00be7308 */ /* 0x000fe20000000800 */
[----:B------:R-:W-:Y:S02]  /*5f80*/  ISETP.GT.AND P2, PT, R124, 0x58, PT ;  /* 0x000000587c00780c */ /* 0x000fe40003f44270 */
[----:B0-----:R-:W-:Y:S02]  /*5f90*/  FSEL R171, R128, -INF , P3 ;  /* 0xff80000080ab7808 */ /* 0x001fe40001800000 */
[----:B------:R-:W-:-:S02]  /*5fa0*/  FMNMX.FTZ R130, R193, R130, !PT ;  /* 0x00000082c1827209 */ /* 0x000fc40007810000 */
[----:B------:R-:W-:Y:S01]  /*5fb0*/  ISETP.GT.AND P3, PT, R124, 0x59, PT ;  /* 0x000000597c00780c */ /* 0x000fe20003f64270 */
[----:B------:R-:W-:Y:S01]  /*5fc0*/  MUFU.EX2 R21, R21 ;  /* 0x0000001500157308 */ /* 0x000fe20000000800 */
[----:B--2---:R-:W-:Y:S02]  /*5fd0*/  FSEL R195, R195, -INF , P2 ;  /* 0xff800000c3c37808 */ /* 0x004fe40001000000 */
[----:B------:R-:W-:Y:S02]  /*5fe0*/  FMNMX.FTZ R130, R171, R130, !PT ;  /* 0x00000082ab827209 */ /* 0x000fe40007810000 */
[----:B------:R-:W-:Y:S02]  /*5ff0*/  FSEL R197, R197, -INF , P3 ;  /* 0xff800000c5c57808 */ /* 0x000fe40001800000 */
[----:B------:R-:W-:Y:S01]  /*6000*/  FMNMX.FTZ R130, R195, R130, !PT ;  /* 0x00000082c3827209 */ /* 0x000fe20007810000 */
[----:B------:R-:W-:Y:S01]  /*6010*/  MUFU.EX2 R184, R184 ;  /* 0x000000b800b87308 */ /* 0x000fe20000000800 */
[----:B------:R-:W-:-:S02]  /*6020*/  FSEL R149, R10, RZ, P1 ;  /* 0x000000ff0a957208 */ /* 0x000fc40000800000 */
[----:B------:R-:W-:-:S03]  /*6030*/  FMNMX.FTZ R130, R197, R130, !PT ;  /* 0x00000082c5827209 */ /* 0x000fc60007810000 */
[----:B------:R-:W-:Y:S02]  /*6040*/  FADD.FTZ R149, -R149, R14 ;  /* 0x0000000e95957221 */ /* 0x000fe40000010100 */
[----:B------:R-:W0:Y:S01]  /*6050*/  SHFL.BFLY PT, R9, R130, 0x2, 0x1f ;  /* 0x0c401f0082097f89 */ /* 0x000e2200000e0000 */
[----:B------:R-:W-:Y:S01]  /*6060*/  MUFU.EX2 R23, R23 ;  /* 0x0000001700177308 */ /* 0x000fe20000000800 */
[----:B------:R-:W-:-:S07]  /*6070*/  FMUL.FTZ R149, R149, R8 ;  /* 0x0000000895957220 */ /* 0x000fce0000410000 */
        /* <DEDUP_REMOVED lines=13> */
[----:B------:R-:W-:Y:S01]  /*6150*/  MUFU.EX2 R131, R131 ;  /* 0x0000008300837308 */ /* 0x000fe20000000800 */
[-CC-:B------:R-:W-:Y:S01]  /*6160*/  FFMA.FTZ R139, R0, R8.reuse, -R20.reuse ;  /* 0x00000008008b7223 */ /* 0x180fe20000010814 */
[----:B------:R-:W-:Y:S01]  /*6170*/  FSEL R0, R9, RZ, P2 ;  /* 0x000000ff09007208 */ /* 0x000fe20001000000 */
[-CC-:B------:R-:W-:Y:S01]  /*6180*/  FFMA.FTZ R22, R151, R8.reuse, -R20.reuse ;  /* 0x0000000897167223 */ /* 0x180fe20000010814 */
[-CC-:B------:R-:W-:Y:S01]  /*6190*/  FFMA.FTZ R120, R155, R8.reuse, -R20.reuse ;  /* 0x000000089b787223 */ /* 0x180fe20000010814 */
[-CC-:B------:R-:W-:Y:S01]  /*61a0*/  FFMA.FTZ R141, R157, R8.reuse, -R20.reuse ;  /* 0x000000089d8d7223 */ /* 0x180fe20000010814 */
[-CC-:B------:R-:W-:Y:S01]  /*61b0*/  FFMA.FTZ R122, R159, R8.reuse, -R20.reuse ;  /* 0x000000089f7a7223 */ /* 0x180fe20000010814 */
[----:B------:R-:W-:Y:S01]  /*61c0*/  FADD.FTZ R13, -R0, R13 ;  /* 0x0000000d000d7221 */ /* 0x000fe20000010100 */
[----:B------:R-:W-:Y:S01]  /*61d0*/  MUFU.EX2 R139, R139 ;  /* 0x0000008b008b7308 */ /* 0x000fe20000000800 */
[-CC-:B------:R-:W-:Y:S01]  /*61e0*/  FFMA.FTZ R143, R161, R8.reuse, -R20.reuse ;  /* 0x00000008a18f7223 */ /* 0x180fe20000010814 */
[-CC-:B------:R-:W-:Y:S01]  /*61f0*/  FFMA.FTZ R124, R163, R8.reuse, -R20.reuse ;  /* 0x00000008a37c7223 */ /* 0x180fe20000010814 */
[-C--:B------:R-:W-:Y:S01]  /*6200*/  FMUL.FTZ R2, R13, R8.reuse ;  /* 0x000000080d027220 */ /* 0x080fe20000410000 */
        /* <DEDUP_REMOVED lines=16> */
[----:B------:R-:W-:-:S04]  /*6310*/  FFMA.FTZ R195, R195, R8, -R20 ;  /* 0x00000008c3c37223 */ /* 0x000fc80000010814 */
[----:B------:R-:W2:Y:S01]  /*6320*/  MUFU.EX2 R22, R22 ;  /* 0x0000001600167308 */ /* 0x000ea20000000800 */
[----:B0-----:R-:W-:-:S04]  /*6330*/  FFMA.FTZ R121, R0, R6, R15 ;  /* 0x0000000600797223 */ /* 0x001fc8000001000f */
[----:B------:R-:W-:-:S03]  /*6340*/  FADD.FTZ R121, R188, R121 ;  /* 0x00000079bc797221 */ /* 0x000fc60000010000 */
[----:B------:R-:W0:Y:S01]  /*6350*/  MUFU.EX2 R120, R120 ;  /* 0x0000007800787308 */ /* 0x000e220000000800 */
[----:B-1----:R-:W-:Y:S01]  /*6360*/  FFMA.FTZ R3, R2, R3, R139 ;  /* 0x0000000302037223 */ /* 0x002fe2000001008b */
[----:B------:R-:W-:Y:S01]  /*6370*/  FADD.FTZ R6, R190, R121 ;  /* 0x00000079be067221 */ /* 0x000fe20000010000 */
[-CC-:B------:R-:W-:Y:S01]  /*6380*/  FFMA.FTZ R121, R187, R8.reuse, -R20.reuse ;  /* 0x00000008bb797223 */ /* 0x180fe20000010814 */
[----:B------:R-:W-:-:S04]  /*6390*/  FFMA.FTZ R20, R197, R8, -R20 ;  /* 0x00000008c5147223 */ /* 0x000fc80000010814 */
[----:B------:R-:W1:Y:S01]  /*63a0*/  MUFU.EX2 R141, R141 ;  /* 0x0000008d008d7308 */ /* 0x000e620000000800 */
[----:B--2---:R-:W-:-:S07]  /*63b0*/  FADD.FTZ R3, R22, R3 ;  /* 0x0000000316037221 */ /* 0x004fce0000010000 */
        /* <DEDUP_REMOVED lines=21> */
[----:B0-----:R-:W-:Y:S01]  /*6510*/  FADD.FTZ R132, R126, R123 ;  /* 0x0000007b7e847221 */ /* 0x001fe20000010000 */
[----:B------:R-:W-:-:S06]  /*6520*/  FADD.FTZ R123, R129, R6 ;  /* 0x00000006817b7221 */ /* 0x000fcc0000010000 */
[----:B------:R-:W0:Y:S01]  /*6530*/  MUFU.EX2 R14, R14 ;  /* 0x0000000e000e7308 */ /* 0x000e220000000800 */
[----:B-1----:R-:W-:-:S07]  /*6540*/  FADD.FTZ R132, R147, R132 ;  /* 0x0000008493847221 */ /* 0x002fce0000010000 */
[----:B------:R-:W1:Y:S01]  /*6550*/  MUFU.EX2 R13, R13 ;  /* 0x0000000d000d7308 */ /* 0x000e620000000800 */
[----:B--2---:R-:W-:Y:S01]  /*6560*/  FADD.FTZ R3, R183, R132 ;  /* 0x00000084b7037221 */ /* 0x004fe20000010000 */
[----:B------:R-:W-:-:S04]  /*6570*/  FADD.FTZ R132, R176, R123 ;  /* 0x0000007bb0847221 */ /* 0x000fc80000010000 */
        /* <DEDUP_REMOVED lines=42> */
[----:B--2---:R-:W-:Y:S01]  /*6820*/  FADD.FTZ R3, R195, R6 ;  /* 0x00000006c3037221 */ /* 0x004fe20000010000 */
[----:B0-----:R-:W-:-:S03]  /*6830*/  FADD.FTZ R6, R127, R132 ;  /* 0x000000847f067221 */ /* 0x001fc60000010000 */
[----:B-1----:R-:W-:Y:S01]  /*6840*/  FADD.FTZ R3, R20, R3 ;  /* 0x0000000314037221 */ /* 0x002fe20000010000 */
[----:B------:R-:W-:Y:S06]  /*6850*/  @!P0 BRA `(.L_x_2210) ;  /* 0x0000000000048947 */ /* 0x000fec0003800000 */
[----:B------:R-:W-:Y:S01]  /*6860*/  BPT.TRAP 0x1 ;  /* 0x000000040000795c */ /* 0x000fe20000300000 */
.L_x_2210:
[----:B------:R-:W0:Y:S01]  /*6870*/  S2UR UR6, SR_CgaCtaId ;  /* 0x00000000000679c3 */ /* 0x000e220000008800 */
[----:B------:R-:W-:Y:S01]  /*6880*/  R2UR UR5, R192 ;  /* 0x00000000c00572ca */ /* 0x000fe200000e0000 */
[----:B------:R-:W-:Y:S01]  /*6890*/  UIADD3 UR14, UR14, 0x30860, URZ ;  /* 0x000308600e0e7890 */ /* 0x000fe2000fffe03f */
[----:B------:R-:W-:Y:S02]  /*68a0*/  F2FP.F16.F32.PACK_AB R186, R173, R186 ;  /* 0x000000baadba723e */ /* 0x000fe400000000ff */
[----:B------:R-:W-:Y:S02]  /*68b0*/  F2FP.F16.F32.PACK_AB R180, R169, R180 ;  /* 0x000000b4a9b4723e */ /* 0x000fe400000000ff */
[----:B------:R-:W-:Y:S01]  /*68c0*/  F2FP.F16.F32.PACK_AB R183, R14, R183 ;  /* 0x000000b70eb7723e */ /* 0x000fe200000000ff */
[----:B------:R-:W-:Y:S01]  /*68d0*/  IMAD.MOV.U32 R14, RZ, RZ, R10 ;  /* 0x000000ffff0e7224 */ /* 0x000fe200078e000a */
[----:B------:R-:W-:Y:S02]  /*68e0*/  F2FP.F16.F32.PACK_AB R177, R128, R13 ;  /* 0x0000000d80b1723e */ /* 0x000fe400000000ff */
[----:B------:R-:W-:-:S02]  /*68f0*/  F2FP.F16.F32.PACK_AB R173, R175, R121 ;  /* 0x00000079afad723e */ /* 0x000fc400000000ff */
[----:B------:R-:W-:Y:S01]  /*6900*/  F2FP.F16.F32.PACK_AB R169, R171, R193 ;  /* 0x000000c1aba9723e */ /* 0x000fe200000000ff */
[----:B------:R-:W-:Y:S01]  /*6910*/  UISETP.GT.AND UP0, UPT, UR61, UR5, UPT ;  /* 0x000000053d00728c */ /* 0x000fe2000bf04270 */
[----:B------:R-:W-:Y:S01]  /*6920*/  F2FP.F16.F32.PACK_AB R188, R188, R15 ;  /* 0x0000000fbcbc723e */ /* 0x000fe200000000ff */
[----:B------:R-:W-:Y:S01]  /*6930*/  UIADD3 UR61, UR61, -0x1, URZ ;  /* 0xffffffff3d3d7890 */ /* 0x000fe2000fffe03f */
[----:B------:R-:W-:Y:S01]  /*6940*/  F2FP.F16.F32.PACK_AB R189, R22, R139 ;  /* 0x0000008b16bd723e */ /* 0x000fe200000000ff */
[----:B------:R-:W-:Y:S01]  /*6950*/  UMOV UR5, UR7 ;  /* 0x0000000700057c82 */ /* 0x000fe20008000000 */
[----:B------:R-:W-:Y:S02]  /*6960*/  F2FP.F16.F32.PACK_AB R190, R21, R190 ;  /* 0x000000be15be723e */ /* 0x000fe400000000ff */
[----:B------:R-:W-:Y:S02]  /*6970*/  PLOP3.LUT P1, PT, PT, PT, UP0, 0x80, 0x0 ;  /* 0x000000000000781c */ /* 0x000fe40003f2f008 */
        /* <DEDUP_REMOVED lines=19> */
[----:B------:R-:W-:Y:S06]  /*6ab0*/  @P1 BRA `(.L_x_2211) ;  /* 0xffffffd4001c1947 */ /* 0x000fec000383ffff */
.L_x_2200:
[----:B------:R-:W-:-:S13]  /*6ac0*/  R2UR UR5, R18 ;  /* 0x00000000120572ca */ /* 0x000fda00000e0000 */
[----:B------:R-:W-:-:S06]  /*6ad0*/  UISETP.GE.AND UP0, UPT, UR61, UR5, UPT ;  /* 0x000000053d00728c */ /* 0x000fcc000bf06270 */
[----:B------:R-:W-:-:S13]  /*6ae0*/  PLOP3.LUT P1, PT, PT, PT, UP0, 0x80, 0x0 ;  /* 0x000000000000781c */ /* 0x000fda0003f2f008 */
[----:B------:R-:W-:Y:S05]  /*6af0*/  @!P1 BRA `(.L_x_2212) ;  /* 0x00000024000c9947 */ /* 0x000fea0003800000 */
[----:B------:R-:W-:Y:S01]  /*6b00*/  IMAD.MOV.U32 R12, RZ, RZ, R9 ;  /* 0x000000ffff0c7224 */ /* 0x000fe200078e0009 */
[----:B------:R-:W-:Y:S01]  /*6b10*/  MOV R11, R10 ;  /* 0x0000000a000b7202 */ /* 0x000fe20000000f00 */
[----:B------:R-:W-:Y:S01]  /*6b20*/  IMAD.U32 R13, RZ, RZ, UR7 ;  /* 0x00000007ff0d7e24 */ /* 0x000fe2000f8e00ff */
[----:B------:R-:W-:Y:S01]  /*6b30*/  UMOV UR38, UR4 ;  /* 0x0000000400267c82 */ /* 0x000fe20008000000 */
[----:B------:R-:W-:-:S05]  /*6b40*/  ULDC UR6, c[0x0][0x9d8] ;  /* 0x0002760000067ab9 */ /* 0x000fca0000000800 */
.L_x_2223:
[----:B------:R-:W-:Y:S01]  /*6b50*/  R2UR UR5, R13 ;  /* 0x000000000d0572ca */ /* 0x000fe200000e0000 */
[----:B------:R-:W-:-:S04]  /*6b60*/  UIADD3 UR4, UR38, 0x1, URZ ;  /* 0x0000000126047890 */ /* 0x000fc8000fffe03f */
[----:B------:R-:W-:-:S04]  /*6b70*/  UISETP.NE.AND UP0, UPT, UR4, 0x2, UPT ;  /* 0x000000020400788c */ /* 0x000fc8000bf05270 */
[----:B------:R-:W-:Y:S02]  /*6b80*/  USEL UR7, URZ, 0x1, UP0 ;  /* 0x000000013f077887 */ /* 0x000fe40008000000 */
[----:B------:R-:W-:Y:S02]  /*6b90*/  USEL UR4, UR4, URZ, UP0 ;  /* 0x0000003f04047287 */ /* 0x000fe40008000000 */
[----:B------:R-:W-:Y:S01]  /*6ba0*/  ULOP3.LUT UR7, UR5, UR7, URZ, 0x3c, !UPT ;  /* 0x0000000705077292 */ /* 0x000fe2000f8e3c3f */
[----:B------:R-:W-:Y:S11]  /*6bb0*/  @!P0 BRA `(.L_x_2213) ;  /* 0x0000000000048947 */ /* 0x000ff60003800000 */
[----:B------:R-:W-:Y:S01]  /*6bc0*/  BPT.TRAP 0x1 ;  /* 0x000000040000795c */ /* 0x000fe20000300000 */
.L_x_2213:
[----:B------:R-:W-:Y:S01]  /*6bd0*/  ULEA UR39, UR4, UR60, 0x3 ;  /* 0x0000003c04277291 */ /* 0x000fe2000f8e183f */
[----:B------:R-:W-:-:S05]  /*6be0*/  IMAD.U32 R8, RZ, RZ, UR7 ;  /* 0x00000007ff087e24 */ /* 0x000fca000f8e00ff */
[----:B------:R-:W-:-:S04]  /*6bf0*/  SHF.L.U32 R8, R8, 0x1f, RZ ;  /* 0x0000001f08087819 */ /* 0x000fc800000006ff */
[----:B------:R0:W1:Y:S01]  /*6c00*/  SYNCS.PHASECHK.TRANS64.TRYWAIT P1, [UR39+0x30830], R8 ;  /* 0x03083008ff0075a7 */ /* 0x0000620008020167 */
[----:B------:R-:W-:Y:S05]  /*6c10*/  @!P0 BRA `(.L_x_2214) ;  /* 0x0000000000048947 */ /* 0x000fea0003800000 */
[----:B------:R-:W-:Y:S01]  /*6c20*/  BPT.TRAP 0x1 ;  /* 0x000000040000795c */ /* 0x000fe20000300000 */
.L_x_2214:
[----:B-1----:R-:W-:Y:S05]  /*6c30*/  @P1 BRA `(.L_x_2215) ;  /* 0x0000000000081947 */ /* 0x002fea0003800000 */
[----:B------:R-:W1:Y:S02]  /*6c40*/  SYNCS.PHASECHK.TRANS64.TRYWAIT P1, [UR39+0x30830], R8 ;  /* 0x03083008ff0075a7 */ /* 0x000e640008020167 */
[----:B-1----:R-:W-:Y:S05]  /*6c50*/  @!P1 BRA `(.L_x_2216) ;  /* 0x0000009000409947 */ /* 0x002fea0003800000 */
.L_x_2215:
        /* <DEDUP_REMOVED lines=162> */
.L_x_2217:
[----:B------:R-:W-:Y:S01]  /*7680*/  R2UR UR10, R13 ;  /* 0x000000000d0a72ca */ /* 0x000fe200000e0000 */
[----:B------:R-:W-:-:S12]  /*7690*/  ULEA UR5, UR38, UR60, 0x3 ;  /* 0x0000003c26057291 */ /* 0x000fd8000f8e183f */
[----:B------:R-:W-:-:S04]  /*76a0*/  MOV R0, UR10 ;  /* 0x0000000a00007c02 */ /* 0x000fc80008000f00 */
[----:B------:R-:W-:-:S04]  /*76b0*/  SHF.L.U32 R0, R0, 0x1f, RZ ;  /* 0x0000001f00007819 */ /* 0x000fc800000006ff */
[----:B------:R2:W3:Y:S01]  /*76c0*/  SYNCS.PHASECHK.TRANS64.TRYWAIT P1, [UR5+0x30850], R0 ;  /* 0x03085000ff0075a7 */ /* 0x0004e20008020145 */
[----:B------:R-:W-:Y:S05]  /*76d0*/  @!P0 BRA `(.L_x_2218) ;  /* 0x0000000000048947 */ /* 0x000fea0003800000 */
[----:B------:R-:W-:Y:S01]  /*76e0*/  BPT.TRAP 0x1 ;  /* 0x000000040000795c */ /* 0x000fe20000300000 */
.L_x_2218:
[----:B---3--:R-:W-:Y:S05]  /*76f0*/  @P1 BRA `(.L_x_2219) ;  /* 0x0000000000081947 */ /* 0x008fea0003800000 */
[----:B------:R-:W3:Y:S02]  /*7700*/  SYNCS.PHASECHK.TRANS64.TRYWAIT P1, [UR5+0x30850], R0 ;  /* 0x03085000ff0075a7 */ /* 0x000ee40008020145 */
[----:B---3--:R-:W-:Y:S05]  /*7710*/  @!P1 BRA `(.L_x_2220) ;  /* 0x0000008400a89947 */ /* 0x008fea0003800000 */
.L_x_2219:
[----:B------:R-:W-:Y:S01]  /*7720*/  UIADD3 UR10, UR60, 0x400, URZ ;  /* 0x000004003c0a7890 */ /* 0x000fe2000fffe03f */
[----:B------:R-:W-:Y:S01]  /*7730*/  WARPGROUP.ARRIVE ;  /* 0x00000000000079c5 */ /* 0x000fe20000000000 */
[----:B------:R-:W-:Y:S01]  /*7740*/  UMOV UR11, 0x40000040 ;  /* 0x40000040000b7882 */ /* 0x000fe20000000000 */
[----:B------:R-:W-:Y:S01]  /*7750*/  UMOV UR15, 0x40000040 ;  /* 0x40000040000f7882 */ /* 0x000fe20000000000 */
        /* <DEDUP_REMOVED lines=33> */
.L_x_2221:
        /* <DEDUP_REMOVED lines=60> */
[----:B0-----:R-:W0:Y:S01]  /*7d30*/  LDC R8, c[0x0][0x988] ;  /* 0x00026200ff087b82 */ /* 0x001e220000000800 */
[----:B------:R-:W-:Y:S01]  /*7d40*/  UIADD3 UR39, UR39, 0x30840, URZ ;  /* 0x0003084027277890 */ /* 0x000fe2000fffe03f */
[----:B------:R-:W2:Y:S01]  /*7d50*/  MUFU.TANH R175, R175 ;  /* 0x000000af00af7308 */ /* 0x000ea20000002400 */
[----:B---3--:R-:W-:-:S05]  /*7d60*/  FMNMX.FTZ R0, R173, R0, !PT ;  /* 0x00000000ad007209 */ /* 0x008fca0007810000 */
[----:B------:R-:W3:Y:S02]  /*7d70*/  S2UR UR10, SR_CgaCtaId ;  /* 0x00000000000a79c3 */ /* 0x000ee40000008800 */
[----:B------:R-:W4:Y:S01]  /*7d80*/  MUFU.TANH R21, R21 ;  /* 0x0000001500157308 */ /* 0x000f220000002400 */
[----:B-1----:R-:W-:-:S07]  /*7d90*/  FMNMX.FTZ R2, R17, R2, !PT ;  /* 0x0000000211027209 */ /* 0x002fce0007810000 */
[----:B------:R-:W1:Y:S01]  /*7da0*/  MUFU.TANH R177, R177 ;  /* 0x000000b100b17308 */ /* 0x000e620000002400 */
[----:B--2---:R-:W-:-:S07]  /*7db0*/  FMNMX.FTZ R0, R175, R0, !PT ;  /* 0x00000000af007209 */ /* 0x004fce0007810000 */
[----:B------:R-:W2:Y:S01]  /*7dc0*/  MUFU.TANH R23, R23 ;  /* 0x0000001700177308 */ /* 0x000ea20000002400 */
[----:B----4-:R-:W-:Y:S01]  /*7dd0*/  FMNMX.FTZ R2, R21, R2, !PT ;  /* 0x0000000215027209 */ /* 0x010fe20007810000 */
[----:B---3--:R-:W-:-:S06]  /*7de0*/  UPRMT UR39, UR10, 0x654, UR39 ;  /* 0x000006540a277896 */ /* 0x008fcc0008000027 */
[----:B------:R-:W3:Y:S01]  /*7df0*/  MUFU.TANH R179, R179 ;  /* 0x000000b300b37308 */ /* 0x000ee20000002400 */
[----:B-1----:R-:W-:Y:S02]  /*7e00*/  FMNMX.FTZ R0, R177, R0, !PT ;  /* 0x00000000b1007209 */ /* 0x002fe40007810000 */
[----:B------:R-:W-:Y:S05]  /*7e10*/  SYNCS.ARRIVE.TRANS64.RED.A1T0 RZ, [UR39], RZ ;  /* 0x000000ffffff79a7 */ /* 0x000fea0008100427 */
[----:B------:R-:W1:Y:S01]  /*7e20*/  MUFU.TANH R121, R121 ;  /* 0x0000007900797308 */ /* 0x000e620000002400 */
[----:B--2---:R-:W-:-:S07]  /*7e30*/  FMNMX.FTZ R2, R23, R2, !PT ;  /* 0x0000000217027209 */ /* 0x004fce0007810000 */
[----:B------:R-:W2:Y:S01]  /*7e40*/  MUFU.TANH R181, R181 ;  /* 0x000000b500b57308 */ /* 0x000ea20000002400 */
[----:B---3--:R-:W-:-:S07]  /*7e50*/  FMNMX.FTZ R0, R179, R0, !PT ;  /* 0x00000000b3007209 */ /* 0x008fce0007810000 */
[----:B------:R-:W3:Y:S01]  /*7e60*/  MUFU.TANH R123, R123 ;  /* 0x0000007b007b7308 */ /* 0x000ee20000002400 */
[----:B-1----:R-:W-:-:S07]  /*7e70*/  FMNMX.FTZ R2, R121, R2, !PT ;  /* 0x0000000279027209 */ /* 0x002fce0007810000 */
        /* <DEDUP_REMOVED lines=65> */
[----:B-1----:R-:W-:-:S05]  /*8290*/  FMNMX.FTZ R0, R205, R0, !PT ;  /* 0x00000000cd007209 */ /* 0x002fca0007810000 */
[----:B------:R-:W1:Y:S01]  /*82a0*/  SHFL.BFLY PT, R9, R0, 0x2, 0x1f ;  /* 0x0c401f0000097f89 */ /* 0x000e6200000e0000 */
[----:B--2---:R-:W-:-:S04]  /*82b0*/  FMNMX.FTZ R2, R163, R2, !PT ;  /* 0x00000002a3027209 */ /* 0x004fc80007810000 */
[----:B---3--:R-:W-:-:S05]  /*82c0*/  FMNMX.FTZ R2, R165, R2, !PT ;  /* 0x00000002a5027209 */ /* 0x008fca0007810000 */
[----:B------:R-:W2:Y:S01]  /*82d0*/  SHFL.BFLY PT, R167, R2, 0x2, 0x1f ;  /* 0x0c401f0002a77f89 */ /* 0x000ea200000e0000 */
[----:B-1----:R-:W-:-:S05]  /*82e0*/  FMNMX.FTZ R16, R0, R9, !PT ;  /* 0x0000000900107209 */ /* 0x002fca0007810000 */
[----:B------:R-:W1:Y:S01]  /*82f0*/  SHFL.BFLY PT, R9, R16, 0x1, 0x1f ;  /* 0x0c201f0010097f89 */ /* 0x000e6200000e0000 */
[----:B--2---:R-:W-:-:S05]  /*8300*/  FMNMX.FTZ R167, R2, R167, !PT ;  /* 0x000000a702a77209 */ /* 0x004fca0007810000 */
[----:B------:R-:W2:Y:S01]  /*8310*/  SHFL.BFLY PT, R20, R167, 0x1, 0x1f ;  /* 0x0c201f00a7147f89 */ /* 0x000ea200000e0000 */
[----:B-1----:R-:W-:-:S05]  /*8320*/  FMNMX.FTZ R10, R16, R9, !PT ;  /* 0x00000009100a7209 */ /* 0x002fca0007810000 */
[----:B------:R-:W-:Y:S01]  /*8330*/  FADD.FTZ R11, -R10, R11 ;  /* 0x0000000b0a0b7221 */ /* 0x000fe20000010100 */
[----:B--2---:R-:W-:-:S03]  /*8340*/  FMNMX.FTZ R9, R167, R20, !PT ;  /* 0x00000014a7097209 */ /* 0x004fc60007810000 */
[-C--:B0-----:R-:W-:Y:S02]  /*8350*/  FMUL.FTZ R20, R11, R8.reuse ;  /* 0x000000080b147220 */ /* 0x081fe40000410000 */
[----:B------:R-:W-:Y:S01]  /*8360*/  FADD.FTZ R11, -R9, R12 ;  /* 0x0000000c090b7221 */ /* 0x000fe20000010100 */
[-C--:B------:R-:W-:Y:S01]  /*8370*/  FMUL.FTZ R12, R10, R8.reuse ;  /* 0x000000080a0c7220 */ /* 0x080fe20000410000 */
[----:B------:R0:W-:Y:S02]  /*8380*/  MUFU.EX2 R0, R20 ;  /* 0x0000001400007308 */ /* 0x0001e40000000800 */
[-C--:B------:R-:W-:Y:S01]  /*8390*/  FMUL.FTZ R2, R11, R8.reuse ;  /* 0x000000080b027220 */ /* 0x080fe20000410000 */
        /* <DEDUP_REMOVED lines=25> */
[----:B------:R-:W-:Y:S03]  /*8530*/  MUFU.EX2 R2, R2 ;  /* 0x0000000200027308 */ /* 0x000fe60000000800 */
[-CC-:B------:R-:W-:Y:S01]  /*8540*/  FFMA.FTZ R189, R13, R8.reuse, -R12.reuse ;  /* 0x000000080dbd7223 */ /* 0x180fe2000001080c */
[-CC-:B------:R-:W-:Y:S01]  /*8550*/  FFMA.FTZ R14, R15, R8.reuse, -R12.reuse ;  /* 0x000000080f0e7223 */ /* 0x180fe2000001080c */
[-CC-:B------:R-:W-:Y:S01]  /*8560*/  FFMA.FTZ R191, R17, R8.reuse, -R12.reuse ;  /* 0x0000000811bf7223 */ /* 0x180fe2000001080c */
[-CC-:B------:R-:W-:Y:S01]  /*8570*/  FFMA.FTZ R16, R21, R8.reuse, -R12.reuse ;  /* 0x0000000815107223 */ /* 0x180fe2000001080c */
[-CC-:B------:R-:W-:Y:S01]  /*8580*/  FFMA.FTZ R185, R23, R8.reuse, -R12.reuse ;  /* 0x0000000817b97223 */ /* 0x180fe2000001080c */
[----:B------:R-:W1:Y:S01]  /*8590*/  MUFU.EX2 R11, R11 ;  /* 0x0000000b000b7308 */ /* 0x000e620000000800 */
[-CC-:B0-----:R-:W-:Y:S01]  /*85a0*/  FFMA.FTZ R20, R121, R8.reuse, -R12.reuse ;  /* 0x0000000879147223 */ /* 0x181fe2000001080c */
        /* <DEDUP_REMOVED lines=15> */
[----:B-1----:R-:W-:Y:S01]  /*86a0*/  FFMA.FTZ R17, R0, R6, R11 ;  /* 0x0000000600117223 */ /* 0x002fe2000001000b */
[-CC-:B------:R-:W-:Y:S01]  /*86b0*/  FFMA.FTZ R149, R149, R8.reuse, -R12.reuse ;  /* 0x0000000895957223 */ /* 0x180fe2000001080c */
[-CC-:B------:R-:W-:Y:S01]  /*86c0*/  FFMA.FTZ R159, R159, R8.reuse, -R12.reuse ;  /* 0x000000089f9f7223 */ /* 0x180fe2000001080c */
[-CC-:B------:R-:W-:Y:S01]  /*86d0*/  FFMA.FTZ R161, R161, R8.reuse, -R12.reuse ;  /* 0x00000008a1a17223 */ /* 0x180fe2000001080c */
[-CC-:B------:R-:W-:Y:S01]  /*86e0*/  FFMA.FTZ R163, R163, R8.reuse, -R12.reuse ;  /* 0x00000008a3a37223 */ /* 0x180fe2000001080c */
[----:B------:R-:W-:-:S02]  /*86f0*/  FFMA.FTZ R12, R165, R8, -R12 ;  /* 0x00000008a50c7223 */ /* 0x000fc4000001080c */
[----:B------:R-:W1:Y:S01]  /*8700*/  MUFU.EX2 R14, R14 ;  /* 0x0000000e000e7308 */ /* 0x000e620000000800 */
[----:B0-----:R-:W-:-:S07]  /*8710*/  FFMA.FTZ R3, R2, R3, R189 ;  /* 0x0000000302037223 */ /* 0x001fce00000100bd */
        /* <DEDUP_REMOVED lines=92> */
.L_x_2222:
[----:B------:R-:W0:Y:S01]  /*8ce0*/  S2UR UR11, SR_CgaCtaId ;  /* 0x00000000000b79c3 */ /* 0x000e220000008800 */
[----:B------:R-:W-:Y:S01]  /*8cf0*/  R2UR UR10, R18 ;  /* 0x00000000120a72ca */ /* 0x000fe200000e0000 */
[----:B------:R-:W-:Y:S01]  /*8d00*/  UIADD3 UR5, UR5, 0x30860, URZ ;  /* 0x0003086005057890 */ /* 0x000fe2000fffe03f */
[----:B------:R-:W-:Y:S01]  /*8d10*/  F2FP.F16.F32.PACK_AB R186, R171, R186 ;  /* 0x000000baabba723e */ /* 0x000fe200000000ff */
        /* <DEDUP_REMOVED lines=9> */
[----:B------:R-:W-:Y:S01]  /*8db0*/  F2FP.F16.F32.PACK_AB R178, R179, R178 ;  /* 0x000000b2b3b2723e */ /* 0x000fe200000000ff */
[----:B------:R-:W-:Y:S01]  /*8dc0*/  IMAD.U32 R13, RZ, RZ, UR7 ;  /* 0x00000007ff0d7e24 */ /* 0x000fe2000f8e00ff */
        /* <DEDUP_REMOVED lines=22> */
.L_x_2212:
        /* <DEDUP_REMOVED lines=99> */
.L_x_2224:
[----:B------:R-:W-:Y:S01]  /*9560*/  ULEA UR5, UR4, UR60, 0x3 ;  /* 0x0000003c04057291 */ /* 0x000fe2000f8e183f */
[----:B------:R-:W-:-:S05]  /*9570*/  IMAD.U32 R0, RZ, RZ, UR7 ;  /* 0x00000007ff007e24 */ /* 0x000fca000f8e00ff */
[----:B------:R-:W-:-:S04]  /*9580*/  SHF.L.U32 R0, R0, 0x1f, RZ ;  /* 0x0000001f00007819 */ /* 0x000fc800000006ff */
[----:B------:R0:W1:Y:S01]  /*9590*/  SYNCS.PHASECHK.TRANS64.TRYWAIT P1, [UR5+0x30850], R0 ;  /* 0x03085000ff0075a7 */ /* 0x0000620008020145 */
[----:B------:R-:W-:Y:S05]  /*95a0*/  @!P0 BRA `(.L_x_2225) ;  /* 0x0000000000048947 */ /* 0x000fea0003800000 */
[----:B------:R-:W-:Y:S01]  /*95b0*/  BPT.TRAP 0x1 ;  /* 0x000000040000795c */ /* 0x000fe20000300000 */
.L_x_2225:
[----:B-1----:R-:W-:Y:S05]  /*95c0*/  @P1 BRA `(.L_x_2226) ;  /* 0x0000000000081947 */ /* 0x002fea0003800000 */
[----:B------:R-:W1:Y:S02]  /*95d0*/  SYNCS.PHASECHK.TRANS64.TRYWAIT P1, [UR5+0x30850], R0 ;  /* 0x03085000ff0075a7 */ /* 0x000e640008020145 */
[----:B-1----:R-:W-:Y:S05]  /*95e0*/  @!P1 BRA `(.L_x_2227) ;  /* 0x00000068000c9947 */ /* 0x002fea0003800000 */
.L_x_2226:
        /* <DEDUP_REMOVED lines=14> */
[----:B------:R-:W-:Y:S01]  /*96d0*/  MOV R6, RZ ;  /* 0x000000ff00067202 */ /* 0x000fe20000000f00 */
        /* <DEDUP_REMOVED lines=47> */
.L_x_2228:
        /* <DEDUP_REMOVED lines=101> */
.L_x_2192:
        /* <DEDUP_REMOVED lines=10> */
[----:B------:R-:W4:Y:S01]  /*a0c0*/  S2UR UR11, SR_CTAID.Y ;  /* 0x00000000000b79c3 */ /* 0x000f220000002600 */
[----:B------:R-:W-:Y:S02]  /*a0d0*/  UIMAD.WIDE.U32 UR4, UR13, UR8, URZ ;  /* 0x000000080d0472a5 */ /* 0x000fe4000f8e003f */
[----:B------:R-:W-:-:S04]  /*a0e0*/  UIMAD UR6, UR7, UR8, URZ ;  /* 0x00000008070672a4 */ /* 0x000fc8000f8e023f */
[----:B------:R-:W-:Y:S01]  /*a0f0*/  UIMAD UR6, UR13, UR9, UR6 ;  /* 0x000000090d0672a4 */ /* 0x000fe2000f8e0206 */
[----:B------:R-:W-:Y:S01]  /*a100*/  BAR.SYNC.DEFER_BLOCKING 0x1, 0x100 ;  /* 0x0044000000007b1d */ /* 0x000fe20000010000 */
[----:B-1----:R-:W-:Y:S02]  /*a110*/  ISETP.NE.AND P0, PT, R17, 0x1, PT ;  /* 0x000000011100780c */ /* 0x002fe40003f05270 */
[----:B------:R-:W-:-:S05]  /*a120*/  UIADD3 UR6, UR5, UR6, URZ ;  /* 0x0000000605067290 */ /* 0x000fca000fffe03f */
[----:B------:R-:W4:Y:S01]  /*a130*/  LDC R21, c[0x0][0xc50] ;  /* 0x00031400ff157b82 */ /* 0x000f220000000800 */
[----:B0-----:R-:W-:Y:S01]  /*a140*/  IADD3 R4, R3, -0x80, RZ ;  /* 0xffffff8003047810 */ /* 0x001fe20007ffe0ff */
[----:B---3--:R-:W-:Y:S01]  /*a150*/  USHF.R.S32.HI UR10, URZ, 0x1f, UR12 ;  /* 0x0000001f3f0a7899 */ /* 0x008fe2000801140c */
[----:B------:R-:W-:Y:S02]  /*a160*/  ULDC.64 UR8, c[0x0][0xb38] ;  /* 0x0002ce0000087ab9 */ /* 0x000fe40000000a00 */
[----:B------:R-:W-:Y:S01]  /*a170*/  SHF.R.S32.HI R3, RZ, 0x1f, R4 ;  /* 0x0000001fff037819 */ /* 0x000fe20000011404 */
[----:B------:R-:W-:Y:S02]  /*a180*/  UIMAD UR7, UR7, UR8, URZ ;  /* 0x00000008070772a4 */ /* 0x000fe4000f8e023f */
[----:B------:R-:W0:Y:S01]  /*a190*/  LDC.64 R14, c[0x0][0xb40] ;  /* 0x0002d000ff0e7b82 */ /* 0x000e220000000a00 */
[CC--:B------:R-:W-:Y:S02]  /*a1a0*/  LEA.HI R5, R3.reuse, R4.reuse, RZ, 0x7 ;  /* 0x0000000403057211 */ /* 0x0c0fe400078f38ff */
[----:B------:R-:W-:-:S02]  /*a1b0*/  LEA.HI R10, R3, R4, RZ, 0x2 ;  /* 0x00000004030a7211 */ /* 0x000fc400078f10ff */
[C---:B------:R-:W-:Y:S02]  /*a1c0*/  LOP3.LUT R7, R5.reuse, 0xffffff80, RZ, 0xc0, !PT ;  /* 0xffffff8005077812 */ /* 0x040fe400078ec0ff */
[----:B------:R-:W-:Y:S01]  /*a1d0*/  SHF.R.S32.HI R6, RZ, 0x7, R5 ;  /* 0x00000007ff067819 */ /* 0x000fe20000011405 */
[----:B------:R-:W1:Y:S02]  /*a1e0*/  @P0 LDC R13, c[0x0][0xbf0] ;  /* 0x0002fc00ff0d0b82 */ /* 0x000e640000000800 */
[----:B------:R-:W-:Y:S01]  /*a1f0*/  IMAD.IADD R20, R4, 0x1, -R7 ;  /* 0x0000000104147824 */ /* 0x000fe200078e0a07 */
[----:B------:R-:W-:Y:S02]  /*a200*/  LEA.HI R3, R5, R6, RZ, 0x1 ;  /* 0x0000000605037211 */ /* 0x000fe400078f08ff */
[----:B------:R-:W-:Y:S02]  /*a210*/  LOP3.LUT R5, R10, 0xfffffffc, RZ, 0xc0, !PT ;  /* 0xfffffffc0a057812 */ /* 0x000fe400078ec0ff */
[----:B------:R-:W-:Y:S01]  /*a220*/  SHF.R.S32.HI R7, RZ, 0x1f, R20 ;  /* 0x0000001fff077819 */ /* 0x000fe20000011414 */
[----:B------:R-:W3:Y:S01]  /*a230*/  LDC.64 R10, c[0x0][0xbd8] ;  /* 0x0002f600ff0a7b82 */ /* 0x000ee20000000a00 */
[----:B------:R-:W-:Y:S01]  /*a240*/  LOP3.LUT R3, R3, 0x3fffffe, RZ, 0xc0, !PT ;  /* 0x03fffffe03037812 */ /* 0x000fe200078ec0ff */
[----:B------:R-:W-:Y:S01]  /*a250*/  IMAD.IADD R5, R4, 0x1, -R5 ;  /* 0x0000000104057824 */ /* 0x000fe200078e0a05 */
[----:B------:R-:W-:Y:S01]  /*a260*/  LEA.HI R22, R7, R20, RZ, 0x2 ;  /* 0x0000001407167211 */ /* 0x000fe200078f10ff */
[----:B----4-:R-:W-:Y:S01]  /*a270*/  IMAD R21, R21, R16, UR11 ;  /* 0x0000000b15157e24 */ /* 0x010fe2000f8e0210 */
[----:B------:R-:W-:-:S02]  /*a280*/  IADD3 R3, R6, -R3, RZ ;  /* 0x8000000306037210 */ /* 0x000fc40007ffe0ff */
[--C-:B------:R-:W-:Y:S01]  /*a290*/  SHF.R.S32.HI R8, RZ, 0x2, R22.reuse ;  /* 0x00000002ff087819 */ /* 0x100fe20000011416 */
[----:B------:R-:W4:Y:S01]  /*a2a0*/  @P0 LDC R23, c[0x0][0xbec] ;  /* 0x0002fb00ff170b82 */ /* 0x000f220000000800 */
[----:B------:R-:W-:Y:S02]  /*a2b0*/  SHF.R.S32.HI R9, RZ, 0x1f, R22 ;  /* 0x0000001fff097819 */ /* 0x000fe40000011416 */
[----:B------:R-:W-:Y:S02]  /*a2c0*/  LEA.HI R6, R5, R5, RZ, 0x1 ;  /* 0x0000000505067211 */ /* 0x000fe400078f08ff */
[----:B------:R-:W-:Y:S02]  /*a2d0*/  LEA.HI R9, R9, R8, RZ, 0x3 ;  /* 0x0000000809097211 */ /* 0x000fe400078f18ff */
[----:B------:R-:W-:Y:S01]  /*a2e0*/  LEA.HI R7, R7, R20, RZ, 0x5 ;  /* 0x0000001407077211 */ /* 0x000fe200078f28ff */
[----:B------:R-:W5:Y:S01]  /*a2f0*/  @P0 LDC R120, c[0x0][0xbf0] ;  /* 0x0002fc00ff780b82 */ /* 0x000f620000000800 */
[----:B------:R-:W-:-:S02]  /*a300*/  LOP3.LUT R9, R9, 0xfffffff8, RZ, 0xc0, !PT ;  /* 0xfffffff809097812 */ /* 0x000fc400078ec0ff */
[----:B------:R-:W-:Y:S02]  /*a310*/  LOP3.LUT R6, R6, 0x1ffffffe, RZ, 0xc0, !PT ;  /* 0x1ffffffe06067812 */ /* 0x000fe400078ec0ff */
[----:B------:R-:W-:Y:S01]  /*a320*/  SHF.R.S32.HI R7, RZ, 0x5, R7 ;  /* 0x00000005ff077819 */ /* 0x000fe20000011407 */
[----:B------:R-:W-:Y:S02]  /*a330*/  IMAD.IADD R4, R8, 0x1, -R9 ;  /* 0x0000000108047824 */ /* 0x000fe400078e0a09 */
[----:B------:R-:W1:Y:S01]  /*a340*/  @P0 LDC R9, c[0x0][0xbec] ;  /* 0x0002fb00ff090b82 */ /* 0x000e620000000800 */
[----:B------:R-:W-:Y:S02]  /*a350*/  IMAD.IADD R12, R5, 0x1, -R6 ;  /* 0x00000001050c7824 */ /* 0x000fe400078e0a06 */
[----:B------:R-:W-:Y:S01]  /*a360*/  LEA R6, R7, R4, 0x4 ;  /* 0x0000000407067211 */ /* 0x000fe200078e20ff */
[----:B------:R-:W-:Y:S01]  /*a370*/  IMAD.U32 R5, RZ, RZ, UR5 ;  /* 0x00000005ff057e24 */ /* 0x000fe2000f8e00ff */
[----:B------:R-:W-:Y:S01]  /*a380*/  MOV R5, UR6 ;  /* 0x0000000600057c02 */ /* 0x000fe20008000f00 */
[----:B---3--:R-:W-:Y:S01]  /*a390*/  IMAD R8, R10, UR10, RZ ;  /* 0x0000000a0a087c24 */ /* 0x008fe2000f8e02ff */
[----:B------:R-:W-:Y:S01]  /*a3a0*/  UIMAD UR6, UR13, UR9, UR7 ;  /* 0x000000090d0672a4 */ /* 0x000fe2000f8e0207 */
[----:B------:R-:W-:-:S02]  /*a3b0*/  IMAD R3, R3, 0x40, R6 ;  /* 0x0000004003037824 */ /* 0x000fc400078e0206 */
[----:B------:R-:W-:Y:S01]  /*a3c0*/  IMAD.U32 R4, RZ, RZ, UR4 ;  /* 0x00000004ff047e24 */ /* 0x000fe2000f8e00ff */
[----:B------:R-:W-:Y:S01]  /*a3d0*/  UIMAD.WIDE.U32 UR4, UR13, UR8, URZ ;  /* 0x000000080d0472a5 */ /* 0x000fe2000f8e003f */
[----:B------:R-:W-:Y:S02]  /*a3e0*/  IMAD R6, R12, 0x8, R3 ;  /* 0x000000080c067824 */ /* 0x000fe400078e0203 */
[----:B------:R-:W-:Y:S01]  /*a3f0*/  IMAD R11, R11, UR12, R8 ;  /* 0x0000000c0b0b7c24 */ /* 0x000fe2000f8e0208 */
[----:B------:R-:W-:Y:S01]  /*a400*/  UIADD3 UR6, UR5, UR6, URZ ;  /* 0x0000000605067290 */ /* 0x000fe2000fffe03f */
[----:B------:R-:W-:Y:S01]  /*a410*/  IMAD.WIDE.U32 R4, R10, UR12, R4 ;  /* 0x0000000c0a047c25 */ /* 0x000fe2000f8e0004 */
[----:B--2---:R-:W-:Y:S01]  /*a420*/  LEA R8, R18, R6, 0x7 ;  /* 0x0000000612087211 */ /* 0x004fe200078e38ff */
[----:B------:R-:W-:Y:S02]  /*a430*/  ULDC.64 UR8, c[0x0][0xb28] ;  /* 0x0002ca0000087ab9 */ /* 0x000fe40000000a00 */
[----:B------:R-:W-:Y:S01]  /*a440*/  IMAD.U32 R7, RZ, RZ, UR5 ;  /* 0x00000005ff077e24 */ /* 0x000fe2000f8e00ff */
[----:B------:R-:W-:Y:S01]  /*a450*/  MOV R7, UR6 ;  /* 0x0000000600077c02 */ /* 0x000fe20008000f00 */
[----:B0-----:R-:W-:Y:S01]  /*a460*/  IMAD R12, R14, UR10, RZ ;  /* 0x0000000a0e0c7c24 */ /* 0x001fe2000f8e02ff */
[----:B------:R-:W-:Y:S01]  /*a470*/  IADD3 R5, R5, R11, RZ ;  /* 0x0000000b05057210 */ /* 0x000fe20007ffe0ff */
[----:B-1----:R-:W-:Y:S01]  /*a480*/  @P0 IMAD.HI.U32 R10, R8, R9, RZ ;  /* 0x00000009080a0227 */ /* 0x002fe200078e00ff */
[----:B------:R-:W-:-:S03]  /*a490*/  ULDC.64 UR6, c[0x0][0xb48] ;  /* 0x0002d20000067ab9 */ /* 0x000fc60000000a00 */
[----:B------:R-:W-:Y:S01]  /*a4a0*/  IMAD.U32 R6, RZ, RZ, UR4 ;  /* 0x00000004ff067e24 */ /* 0x000fe2000f8e00ff */
[----:B------:R-:W-:Y:S01]  /*a4b0*/  ULDC.64 UR4, c[0x0][0xbe0] ;  /* 0x0002f80000047ab9 */ /* 0x000fe20000000a00 */
[----:B------:R-:W-:Y:S01]  /*a4c0*/  IMAD.MOV.U32 R9, RZ, RZ, R8 ;  /* 0x000000ffff097224 */ /* 0x000fe200078e0008 */
[----:B------:R-:W-:Y:S01]  /*a4d0*/  @P0 SHF.R.U32.HI R9, RZ, R13, R10 ;  /* 0x0000000dff090219 */ /* 0x000fe2000001160a */
[----:B------:R-:W-:Y:S01]  /*a4e0*/  IMAD R13, R15, UR12, R12 ;  /* 0x0000000c0f0d7c24 */ /* 0x000fe2000f8e020c */
[----:B------:R-:W-:Y:S01]  /*a4f0*/  SHF.R.S32.HI R12, RZ, 0x1f, R21 ;  /* 0x0000001fff0c7819 */ /* 0x000fe20000011415 */
[----:B------:R-:W-:-:S04]  /*a500*/  IMAD.WIDE.U32 R6, R14, UR12, R6 ;  /* 0x0000000c0e067c25 */ /* 0x000fc8000f8e0006 */
[----:B----4-:R-:W-:-:S04]  /*a510*/  @P0 IMAD.HI.U32 R23, R8, R23, RZ ;  /* 0x0000001708170227 */ /* 0x010fc800078e00ff */
[----:B------:R-:W-:Y:S02]  /*a520*/  IMAD.IADD R7, R7, 0x1, R13 ;  /* 0x0000000107077824 */ /* 0x000fe400078e020d */
[----:B------:R-:W-:Y:S02]  /*a530*/  IMAD R13, R12, UR6, RZ ;  /* 0x000000060c0d7c24 */ /* 0x000fe4000f8e02ff */
[----:B------:R-:W-:-:S04]  /*a540*/  IMAD.WIDE.U32 R4, R21, UR4, R4 ;  /* 0x0000000415047c25 */ /* 0x000fc8000f8e0004 */
[----:B------:R-:W-:Y:S01]  /*a550*/  IMAD.MOV.U32 R11, RZ, RZ, R8 ;  /* 0x000000ffff0b7224 */ /* 0x000fe200078e0008 */
[----:B-----5:R-:W-:Y:S01]  /*a560*/  @P0 SHF.R.U32.HI R11, RZ, R120, R23 ;  /* 0x00000078ff0b0219 */ /* 0x020fe20000011617 */
[----:B------:R-:W-:Y:S01]  /*a570*/  IMAD R15, R21, UR7, R13 ;  /* 0x00000007150f7c24 */ /* 0x000fe2000f8e020d */
[----:B------:R-:W-:Y:S01]  /*a580*/  SHF.R.S32.HI R13, RZ, 0x1f, R9 ;  /* 0x0000001fff0d7819 */ /* 0x000fe20000011409 */
[----:B------:R-:W-:Y:S01]  /*a590*/  IMAD R10, R12, UR4, RZ ;  /* 0x000000040c0a7c24 */ /* 0x000fe2000f8e02ff */
[----:B------:R-:W-:Y:S01]  /*a5a0*/  IADD3 R4, P0, R9, R4, RZ ;  /* 0x0000000409047210 */ /* 0x000fe20007f1e0ff */
[----:B------:R-:W-:Y:S01]  /*a5b0*/  IMAD.WIDE.U32 R6, R21, UR6, R6 ;  /* 0x0000000615067c25 */ /* 0x000fe2000f8e0006 */
[----:B------:R-:W-:Y:S01]  /*a5c0*/  IADD3 R9, -R9, RZ, RZ ;  /* 0x000000ff09097210 */ /* 0x000fe20007ffe1ff */
[----:B------:R-:W-:Y:S02]  /*a5d0*/  ULDC.64 UR6, c[0x0][0xbc8] ;  /* 0x0002f20000067ab9 */ /* 0x000fe40000000a00 */
[----:B------:R-:W-:Y:S01]  /*a5e0*/  IMAD R12, R21, UR5, R10 ;  /* 0x00000005150c7c24 */ /* 0x000fe2000f8e020a */
[--C-:B------:R-:W-:Y:S01]  /*a5f0*/  SHF.R.S32.HI R10, RZ, 0x1f, R11.reuse ;  /* 0x0000001fff0a7819 */ /* 0x100fe2000001140b */
[----:B------:R-:W-:Y:S01]  /*a600*/  IMAD.MOV R14, RZ, RZ, -R11 ;  /* 0x000000ffff0e7224 */ /* 0x000fe200078e0a0b */
[----:B------:R-:W-:Y:S01]  /*a610*/  ULDC.64 UR4, c[0x0][0xb30] ;  /* 0x0002cc0000047ab9 */ /* 0x000fe20000000a00 */
[----:B------:R-:W-:Y:S01]  /*a620*/  IMAD R9, R17, R9, R8 ;  /* 0x0000000911097224 */ /* 0x000fe200078e0208 */
[----:B------:R-:W-:Y:S01]  /*a630*/  IADD3.X R5, R13, R5, R12, P0, !PT ;  /* 0x000000050d057210 */ /* 0x000fe200007fe40c */
[----:B------:R-:W-:-:S02]  /*a640*/  IMAD.IADD R7, R7, 0x1, R15 ;  /* 0x0000000107077824 */ /* 0x000fc400078e020f */
[----:B------:R-:W-:Y:S02]  /*a650*/  IMAD R10, R10, UR4, RZ ;  /* 0x000000040a0a7c24 */ /* 0x000fe4000f8e02ff */
[----:B------:R-:W-:Y:S01]  /*a660*/  IMAD R13, R17, R14, R8 ;  /* 0x0000000e110d7224 */ /* 0x000fe200078e0208 */
[----:B------:R-:W-:Y:S01]  /*a670*/  SHF.R.S32.HI R8, RZ, 0x1f, R9 ;  /* 0x0000001fff087819 */ /* 0x000fe20000011409 */
[C---:B------:R-:W-:Y:S01]  /*a680*/  IMAD R15, R11.reuse, UR5, R10 ;  /* 0x000000050b0f7c24 */ /* 0x040fe2000f8e020a */
[----:B------:R-:W0:Y:S01]  /*a690*/  S2UR UR5, SR_CgaCtaId ;  /* 0x00000000000579c3 */ /* 0x000e220000008800 */
[----:B------:R-:W-:Y:S01]  /*a6a0*/  IMAD.WIDE.U32 R6, R11, UR4, R6 ;  /* 0x000000040b067c25 */ /* 0x000fe2000f8e0006 */
[----:B------:R-:W-:Y:S01]  /*a6b0*/  SHF.R.S32.HI R10, RZ, 0x1f, R13 ;  /* 0x0000001fff0a7819 */ /* 0x000fe2000001140d */
[----:B------:R-:W-:Y:S01]  /*a6c0*/  UMOV UR4, 0x400 ;  /* 0x0000040000047882 */ /* 0x000fe20000000000 */
[----:B------:R-:W-:Y:S01]  /*a6d0*/  LEA R14, R18, R3, 0x7 ;  /* 0x00000003120e7211 */ /* 0x000fe200078e38ff */
[----:B------:R-:W-:Y:S01]  /*a6e0*/  IMAD R8, R8, UR6, RZ ;  /* 0x0000000608087c24 */ /* 0x000fe2000f8e02ff */
[----:B------:R-:W-:Y:S01]  /*a6f0*/  IADD3 R7, R7, R15, RZ ;  /* 0x0000000f07077210 */ /* 0x000fe20007ffe0ff */
[----:B------:R-:W-:Y:S01]  /*a700*/  IMAD R10, R10, UR8, RZ ;  /* 0x000000080a0a7c24 */ /* 0x000fe2000f8e02ff */
[----:B------:R-:W-:Y:S01]  /*a710*/  LOP3.LUT R3, R22, 0x7ffffffc, RZ, 0xc0, !PT ;  /* 0x7ffffffc16037812 */ /* 0x000fe200078ec0ff */
[----:B------:R-:W-:-:S02]  /*a720*/  IMAD R11, R9, UR7, R8 ;  /* 0x00000007090b7c24 */ /* 0x000fc4000f8e0208 */
        /* <DEDUP_REMOVED lines=26> */
[----:B------:R2:W3:Y:S04]  /*a8d0*/  SHFL.IDX PT, R4, R6, RZ, 0x1c1f ;  /* 0x001c1fff06047589 */ /* 0x0004e800000e0000 */
[----:B------:R2:W4:Y:S01]  /*a8e0*/  SHFL.IDX PT, R5, R9, RZ, 0x1c1f ;  /* 0x001c1fff09057589 */ /* 0x00052200000e0000 */
[----:B------:R-:W-:Y:S01]  /*a8f0*/  SHF.L.U32 R3, R3, 0x1, RZ ;  /* 0x0000000103037819 */ /* 0x000fe200000006ff */
        /* <DEDUP_REMOVED lines=13> */
[C---:B------:R-:W-:Y:S01]  /*a9d0*/  IADD3 R16, R3.reuse, 0x18, RZ ;  /* 0x0000001803107810 */ /* 0x040fe20007ffe0ff */
[----:B------:R-:W-:Y:S01]  /*a9e0*/  VIADD R22, R3, 0x50 ;  /* 0x0000005003167836 */ /* 0x000fe20000000000 */
[----:B------:R-:W-:-:S02]  /*a9f0*/  ISETP.GE.AND P6, PT, R17, UR4, PT ;  /* 0x0000000411007c0c */ /* 0x000fc4000bfc6270 */
[----:B------:R-:W-:Y:S02]  /*aa00*/  ISETP.GE.AND P5, PT, R16, UR4, PT ;  /* 0x0000000410007c0c */ /* 0x000fe4000bfa6270 */
[C---:B------:R-:W-:Y:S01]  /*aa10*/  IADD3 R21, R3.reuse, 0x48, RZ ;  /* 0x0000004803157810 */ /* 0x040fe20007ffe0ff */
[C---:B---34-:R-:W-:Y:S01]  /*aa20*/  @!P0 IMAD.WIDE R10, R3.reuse, 0x4, R4 ;  /* 0x00000004030a8825 */ /* 0x058fe200078e0204 */
[----:B------:R-:W-:Y:S02]  /*aa30*/  ISETP.GE.AND P3, PT, R18, UR4, PT ;  /* 0x0000000412007c0c */ /* 0x000fe4000bf66270 */
[----:B------:R-:W-:Y:S02]  /*aa40*/  @!P1 LEA.HI R0, R0, R0, RZ, 0x1 ;  /* 0x0000000000009211 */ /* 0x000fe400078f08ff */
[----:B------:R-:W-:Y:S01]  /*aa50*/  @!P2 LEA.HI R2, R2, R2, RZ, 0x1 ;  /* 0x000000020202a211 */ /* 0x000fe200078f08ff */
[----:B------:R0:W-:Y:S01]  /*aa60*/  @!P0 ST.E.64 desc[UR36][R10.64], R24 ;  /* 0x000000180a008985 */ /* 0x0001e2000c101b24 */
[----:B------:R-:W-:Y:S01]  /*aa70*/  @!P1 LOP3.LUT R13, R0, 0xfffffffe, RZ, 0xc0, !PT ;  /* 0xfffffffe000d9812 */ /* 0x000fe200078ec0ff */
[----:B------:R-:W-:Y:S01]  /*aa80*/  VIADD R0, R3, 0x28 ;  /* 0x0000002803007836 */ /* 0x000fe20000000000 */
[----:B------:R-:W-:-:S02]  /*aa90*/  @!P2 LOP3.LUT R15, R2, 0xfffffffe, RZ, 0xc0, !PT ;  /* 0xfffffffe020fa812 */ /* 0x000fc400078ec0ff */
[----:B------:R-:W-:Y:S01]  /*aaa0*/  IADD3 R2, R3, 0x30, RZ ;  /* 0x0000003003027810 */ /* 0x000fe20007ffe0ff */
[--C-:B------:R-:W-:Y:S01]  /*aab0*/  @!P1 IMAD.WIDE R12, R13, 0x4, R4.reuse ;  /* 0x000000040d0c9825 */ /* 0x100fe200078e0204 */
[----:B------:R-:W-:Y:S02]  /*aac0*/  ISETP.GE.AND P0, PT, R0, UR4, PT ;  /* 0x0000000400007c0c */ /* 0x000fe4000bf06270 */
        /* <DEDUP_REMOVED lines=8> */
[----:B------:R-:W-:-:S02]  /*ab50*/  @!P6 LEA.HI R17, R17, R17, RZ, 0x1 ;  /* 0x000000111111e211 */ /* 0x000fc400078f08ff */
[----:B------:R-:W-:Y:S02]  /*ab60*/  @!P5 LOP3.LUT R11, R16, 0xfffffffe, RZ, 0xc0, !PT ;  /* 0xfffffffe100bd812 */ /* 0x000fe400078ec0ff */
[----:B------:R-:W-:Y:S02]  /*ab70*/  @!P0 LEA.HI R0, R0, R0, RZ, 0x1 ;  /* 0x0000000000008211 */ /* 0x000fe400078f08ff */
[----:B------:R-:W-:Y:S01]  /*ab80*/  @!P4 LEA.HI R2, R2, R2, RZ, 0x1 ;  /* 0x000000020202c211 */ /* 0x000fe200078f08ff */
[--C-:B------:R-:W-:Y:S01]  /*ab90*/  @!P5 IMAD.WIDE R10, R11, 0x4, R4.reuse ;  /* 0x000000040b0ad825 */ /* 0x100fe200078e0204 */
[----:B-1----:R-:W-:Y:S02]  /*aba0*/  @!P6 LOP3.LUT R13, R17, 0xfffffffe, RZ, 0xc0, !PT ;  /* 0xfffffffe110de812 */ /* 0x002fe400078ec0ff */
[----:B------:R-:W-:Y:S02]  /*abb0*/  @!P3 LEA.HI R18, R18, R18, RZ, 0x1 ;  /* 0x000000121212b211 */ /* 0x000fe400078f08ff */
[----:B------:R-:W-:Y:S01]  /*abc0*/  @!P2 LEA.HI R20, R20, R20, RZ, 0x1 ;  /* 0x000000141414a211 */ /* 0x000fe200078f08ff */
[----:B------:R-:W-:Y:S01]  /*abd0*/  @!P6 IMAD.WIDE R12, R13, 0x4, R4 ;  /* 0x000000040d0ce825 */ /* 0x000fe200078e0204 */
[----:B--2---:R-:W-:Y:S01]  /*abe0*/  @!P1 LEA.HI R14, R21, R21, RZ, 0x1 ;  /* 0x00000015150e9211 */ /* 0x004fe200078f08ff */
[----:B------:R0:W-:Y:S01]  /*abf0*/  @!P5 ST.E.64 desc[UR36][R10.64], R36 ;  /* 0x000000240a00d985 */ /* 0x0001e2000c101b24 */
[----:B------:R-:W-:-:S02]  /*ac00*/  @!P0 LOP3.LUT R15, R0, 0xfffffffe, RZ, 0xc0, !PT ;  /* 0xfffffffe000f8812 */ /* 0x000fc400078ec0ff */
[----:B------:R-:W-:Y:S01]  /*ac10*/  @!P4 LOP3.LUT R17, R2, 0xfffffffe, RZ, 0xc0, !PT ;  /* 0xfffffffe0211c812 */ /* 0x000fe200078ec0ff */
[----:B------:R1:W-:Y:S01]  /*ac20*/  @!P6 ST.E.64 desc[UR36][R12.64], R40 ;  /* 0x000000280c00e985 */ /* 0x0003e2000c101b24 */
[----:B------:R-:W-:Y:S01]  /*ac30*/  @!P3 LOP3.LUT R21, R18, 0xfffffffe, RZ, 0xc0, !PT ;  /* 0xfffffffe1215b812 */ /* 0x000fe200078ec0ff */
[C---:B------:R-:W-:Y:S01]  /*ac40*/  VIADD R2, R3.reuse, 0x68 ;  /* 0x0000006803027836 */ /* 0x040fe20000000000 */
[----:B------:R-:W-:Y:S01]  /*ac50*/  @!P2 LOP3.LUT R23, R20, 0xfffffffe, RZ, 0xc0, !PT ;  /* 0xfffffffe1417a812 */ /* 0x000fe200078ec0ff */
[C---:B------:R-:W-:Y:S01]  /*ac60*/  VIADD R18, R3.reuse, 0x70 ;  /* 0x0000007003127836 */ /* 0x040fe20000000000 */
[----:B------:R-:W-:Y:S02]  /*ac70*/  @!P1 LOP3.LUT R25, R14, 0xfffffffe, RZ, 0xc0, !PT ;  /* 0xfffffffe0e199812 */ /* 0x000fe400078ec0ff */
[----:B------:R-:W-:Y:S02]  /*ac80*/  ISETP.GE.AND P5, PT, R22, UR4, PT ;  /* 0x0000000416007c0c */ /* 0x000fe4000bfa6270 */
[----:B------:R-:W-:Y:S01]  /*ac90*/  IADD3 R0, R3, 0x60, RZ ;  /* 0x0000006003007810 */ /* 0x000fe20007ffe0ff */
[----:B0-----:R-:W-:Y:S01]  /*aca0*/  @!P0 IMAD.WIDE R10, R15, 0x4, R4 ;  /* 0x000000040f0a8825 */ /* 0x001fe200078e0204 */
[----:B------:R-:W-:-:S03]  /*acb0*/  ISETP.GE.AND P6, PT, R24, UR4, PT ;  /* 0x0000000418007c0c */ /* 0x000fc6000bfc6270 */
[--C-:B-1----:R-:W-:Y:S01]  /*acc0*/  @!P4 IMAD.WIDE R12, R17, 0x4, R4.reuse ;  /* 0x00000004110cc825 */ /* 0x102fe200078e0204 */
[----:B------:R0:W-:Y:S01]  /*acd0*/  @!P0 ST.E.64 desc[UR36][R10.64], R44 ;  /* 0x0000002c0a008985 */ /* 0x0001e2000c101b24 */
[----:B------:R-:W-:Y:S02]  /*ace0*/  ISETP.GE.AND P0, PT, R0, UR4, PT ;  /* 0x0000000400007c0c */ /* 0x000fe4000bf06270 */
[--C-:B------:R-:W-:Y:S01]  /*acf0*/  @!P3 IMAD.WIDE R14, R21, 0x4, R4.reuse ;  /* 0x00000004150eb825 */ /* 0x100fe200078e0204 */
[----:B------:R1:W-:Y:S01]  /*ad00*/  @!P4 ST.E.64 desc[UR36][R12.64], R48 ;  /* 0x000000300c00c985 */ /* 0x0003e2000c101b24 */
[----:B------:R-:W-:Y:S02]  /*ad10*/  @!P5 LEA.HI R22, R22, R22, RZ, 0x1 ;  /* 0x000000161616d211 */ /* 0x000fe400078f08ff */
[----:B------:R-:W-:Y:S01]  /*ad20*/  @!P2 IMAD.WIDE R16, R23, 0x4, R4 ;  /* 0x000000041710a825 */ /* 0x000fe200078e0204 */
[----:B------:R2:W-:Y:S01]  /*ad30*/  @!P3 ST.E.64 desc[UR36][R14.64], R52 ;  /* 0x000000340e00b985 */ /* 0x0005e2000c101b24 */
[----:B------:R-:W-:-:S02]  /*ad40*/  IADD3 R23, R3, 0x78, RZ ;  /* 0x0000007803177810 */ /* 0x000fc40007ffe0ff */
[----:B------:R-:W-:Y:S01]  /*ad50*/  @!P1 IMAD.WIDE R20, R25, 0x4, R4 ;  /* 0x0000000419149825 */ /* 0x000fe200078e0204 */
[----:B------:R3:W-:Y:S01]  /*ad60*/  @!P2 ST.E.64 desc[UR36][R16.64], R56 ;  /* 0x000000381000a985 */ /* 0x0007e2000c101b24 */
[----:B------:R-:W-:Y:S02]  /*ad70*/  ISETP.GE.AND P2, PT, R18, UR4, PT ;  /* 0x0000000412007c0c */ /* 0x000fe4000bf46270 */
[----:B------:R-:W-:Y:S01]  /*ad80*/  VIADD R25, R3, 0x80 ;  /* 0x0000008003197836 */ /* 0x000fe20000000000 */
[----:B------:R4:W-:Y:S01]  /*ad90*/  @!P1 ST.E.64 desc[UR36][R20.64], R60 ;  /* 0x0000003c14009985 */ /* 0x0009e2000c101b24 */
[----:B------:R-:W-:Y:S02]  /*ada0*/  ISETP.GE.AND P1, PT, R2, UR4, PT ;  /* 0x0000000402007c0c */ /* 0x000fe4000bf26270 */
[----:B------:R-:W-:Y:S02]  /*adb0*/  ISETP.GE.AND P3, PT, R23, UR4, PT ;  /* 0x0000000417007c0c */ /* 0x000fe4000bf66270 */
[----:B------:R-:W-:-:S02]  /*adc0*/  ISETP.GE.AND P4, PT, R25, UR4, PT ;  /* 0x0000000419007c0c */ /* 0x000fc4000bf86270 */
[----:B------:R-:W-:Y:S02]  /*add0*/  @!P6 LEA.HI R24, R24, R24, RZ, 0x1 ;  /* 0x000000181818e211 */ /* 0x000fe400078f08ff */
[----:B0-----:R-:W-:Y:S01]  /*ade0*/  @!P5 LOP3.LUT R11, R22, 0xfffffffe, RZ, 0xc0, !PT ;  /* 0xfffffffe160bd812 */ /* 0x001fe200078ec0ff */
[----:B------:R-:W-:Y:S01]  /*adf0*/  VIADD R22, R3, 0xa0 ;  /* 0x000000a003167836 */ /* 0x000fe20000000000 */
[----:B------:R-:W-:Y:S02]  /*ae00*/  @!P0 LEA.HI R0, R0, R0, RZ, 0x1 ;  /* 0x0000000000008211 */ /* 0x000fe400078f08ff */
[----:B-1----:R-:W-:Y:S01]  /*ae10*/  @!P6 LOP3.LUT R13, R24, 0xfffffffe, RZ, 0xc0, !PT ;  /* 0xfffffffe180de812 */ /* 0x002fe200078ec0ff */
[--C-:B------:R-:W-:Y:S01]  /*ae20*/  @!P5 IMAD.WIDE R10, R11, 0x4, R4.reuse ;  /* 0x000000040b0ad825 */ /* 0x100fe200078e0204 */
[----:B------:R-:W-:Y:S02]  /*ae30*/  @!P1 LEA.HI R2, R2, R2, RZ, 0x1 ;  /* 0x0000000202029211 */ /* 0x000fe400078f08ff */
[----:B--2---:R-:W-:Y:S01]  /*ae40*/  @!P0 LOP3.LUT R15, R0, 0xfffffffe, RZ, 0xc0, !PT ;  /* 0xfffffffe000f8812 */ /* 0x004fe200078ec0ff */
[--C-:B------:R-:W-:Y:S01]  /*ae50*/  @!P6 IMAD.WIDE R12, R13, 0x4, R4.reuse ;  /* 0x000000040d0ce825 */ /* 0x100fe200078e0204 */
[----:B------:R-:W-:Y:S01]  /*ae60*/  @!P2 LEA.HI R18, R18, R18, RZ, 0x1 ;  /* 0x000000121212a211 */ /* 0x000fe200078f08ff */
[----:B------:R0:W-:Y:S01]  /*ae70*/  @!P5 ST.E.64 desc[UR36][R10.64], R64 ;  /* 0x000000400a00d985 */ /* 0x0001e2000c101b24 */
[----:B---3--:R-:W-:Y:S01]  /*ae80*/  @!P1 LOP3.LUT R17, R2, 0xfffffffe, RZ, 0xc0, !PT ;  /* 0xfffffffe02119812 */ /* 0x008fe200078ec0ff */
[----:B------:R-:W-:Y:S01]  /*ae90*/  @!P0 IMAD.WIDE R14, R15, 0x4, R4 ;  /* 0x000000040f0e8825 */ /* 0x000fe200078e0204 */
        /* <DEDUP_REMOVED lines=8> */
[----:B------:R-:W-:-:S02]  /*af20*/  @!P4 LOP3.LUT R25, R25, 0xfffffffe, RZ, 0xc0, !PT ;  /* 0xfffffffe1919c812 */ /* 0x000fc400078ec0ff */
[----:B------:R-:W-:Y:S01]  /*af30*/  IADD3 R2, R3, 0x90, RZ ;  /* 0x0000009003027810 */ /* 0x000fe20007ffe0ff */
[----:B0-----:R-:W-:Y:S01]  /*af40*/  @!P1 IMAD.WIDE R10, R17, 0x4, R4 ;  /* 0x00000004110a9825 */ /* 0x001fe200078e0204 */
[----:B------:R-:W-:-:S03]  /*af50*/  ISETP.GE.AND P0, PT, R0, UR4, PT ;  /* 0x0000000400007c0c */ /* 0x000fc6000bf06270 */
[--C-:B-1----:R-:W-:Y:S01]  /*af60*/  @!P2 IMAD.WIDE R12, R21, 0x4, R4.reuse ;  /* 0x00000004150ca825 */ /* 0x102fe200078e0204 */
[----:B------:R0:W-:Y:S01]  /*af70*/  @!P1 ST.E.64 desc[UR36][R10.64], R76 ;  /* 0x0000004c0a009985 */ /* 0x0001e2000c101b24 */
[----:B------:R-:W-:Y:S02]  /*af80*/  ISETP.GE.AND P1, PT, R2, UR4, PT ;  /* 0x0000000402007c0c */ /* 0x000fe4000bf26270 */
[--C-:B------:R-:W-:Y:S01]  /*af90*/  @!P3 IMAD.WIDE R16, R23, 0x4, R4.reuse ;  /* 0x000000041710b825 */ /* 0x100fe200078e0204 */
[----:B--2---:R-:W-:Y:S01]  /*afa0*/  IADD3 R14, R3, 0xa8, RZ ;  /* 0x000000a8030e7810 */ /* 0x004fe20007ffe0ff */
[----:B------:R1:W-:Y:S01]  /*afb0*/  @!P2 ST.E.64 desc[UR36][R12.64], R80 ;  /* 0x000000500c00a985 */ /* 0x0003e2000c101b24 */
[----:B------:R-:W-:Y:S01]  /*afc0*/  ISETP.GE.AND P2, PT, R18, UR4, PT ;  /* 0x0000000412007c0c */ /* 0x000fe2000bf46270 */
[----:B------:R-:W-:Y:S02]  /*afd0*/  @!P4 IMAD.WIDE R20, R25, 0x4, R4 ;  /* 0x000000041914c825 */ /* 0x000fe400078e0204 */
[----:B------:R2:W-:Y:S01]  /*afe0*/  @!P3 ST.E.64 desc[UR36][R16.64], R84 ;  /* 0x000000541000b985 */ /* 0x0005e2000c101b24 */
[----:B------:R-:W-:Y:S01]  /*aff0*/  ISETP.GE.AND P3, PT, R22, UR4, PT ;  /* 0x0000000416007c0c */ /* 0x000fe2000bf66270 */
[C---:B------:R-:W-:Y:S01]  /*b000*/  VIADD R15, R3.reuse, 0xb0 ;  /* 0x000000b0030f7836 */ /* 0x040fe20000000000 */
[----:B------:R-:W-:Y:S01]  /*b010*/  @!P0 LEA.HI R0, R0, R0, RZ, 0x1 ;  /* 0x0000000000008211 */ /* 0x000fe200078f08ff */
[----:B------:R3:W-:Y:S01]  /*b020*/  @!P4 ST.E.64 desc[UR36][R20.64], R88 ;  /* 0x000000581400c985 */ /* 0x0007e2000c101b24 */
[----:B0-----:R-:W-:Y:S01]  /*b030*/  VIADD R11, R3, 0xb8 ;  /* 0x000000b8030b7836 */ /* 0x001fe20000000000 */
[----:B------:R-:W-:-:S02]  /*b040*/  ISETP.GE.AND P4, PT, R14, UR4, PT ;  /* 0x000000040e007c0c */ /* 0x000fc4000bf86270 */
[----:B------:R-:W-:Y:S02]  /*b050*/  ISETP.GE.AND P5, PT, R15, UR4, PT ;  /* 0x000000040f007c0c */ /* 0x000fe4000bfa6270 */
[----:B------:R-:W-:Y:S02]  /*b060*/  ISETP.GE.AND P6, PT, R11, UR4, PT ;  /* 0x000000040b007c0c */ /* 0x000fe4000bfc6270 */
[----:B------:R-:W-:Y:S02]  /*b070*/  @!P1 LEA.HI R2, R2, R2, RZ, 0x1 ;  /* 0x0000000202029211 */ /* 0x000fe400078f08ff */
[----:B------:R-:W-:Y:S02]  /*b080*/  @!P2 LEA.HI R18, R18, R18, RZ, 0x1 ;  /* 0x000000121212a211 */ /* 0x000fe400078f08ff */
[----:B------:R-:W-:Y:S02]  /*b090*/  @!P3 LEA.HI R22, R22, R22, RZ, 0x1 ;  /* 0x000000161616b211 */ /* 0x000fe400078f08ff */
[----:B-1----:R-:W-:-:S02]  /*b0a0*/  @!P1 LOP3.LUT R13, R2, 0xfffffffe, RZ, 0xc0, !PT ;  /* 0xfffffffe020d9812 */ /* 0x002fc400078ec0ff */
[----:B------:R-:W-:Y:S02]  /*b0b0*/  @!P4 LEA.HI R14, R14, R14, RZ, 0x1 ;  /* 0x0000000e0e0ec211 */ /* 0x000fe400078f08ff */
[----:B------:R-:W-:Y:S02]  /*b0c0*/  @!P5 LEA.HI R10, R15, R15, RZ, 0x1 ;  /* 0x0000000f0f0ad211 */ /* 0x000fe400078f08ff */
[----:B------:R-:W-:Y:S02]  /*b0d0*/  @!P6 LEA.HI R12, R11, R11, RZ, 0x1 ;  /* 0x0000000b0b0ce211 */ /* 0x000fe400078f08ff */
[----:B------:R-:W-:Y:S02]  /*b0e0*/  @!P0 LOP3.LUT R11, R0, 0xfffffffe, RZ, 0xc0, !PT ;  /* 0xfffffffe000b8812 */ /* 0x000fe400078ec0ff */
[----:B------:R-:W-:Y:S02]  /*b0f0*/  @!P2 LOP3.LUT R15, R18, 0xfffffffe, RZ, 0xc0, !PT ;  /* 0xfffffffe120fa812 */ /* 0x000fe400078ec0ff */
[----:B--2---:R-:W-:-:S02]  /*b100*/  @!P3 LOP3.LUT R17, R22, 0xfffffffe, RZ, 0xc0, !PT ;  /* 0xfffffffe1611b812 */ /* 0x004fc400078ec0ff */
        /* <DEDUP_REMOVED lines=17> */
.L_x_2231:
[----:B------:R-:W-:Y:S05]  /*b220*/  BSYNC B0 ;  /* 0x0000000000007941 */ /* 0x000fea0003800000 */
.L_x_2230:
[----:B------:R-:W-:Y:S01]  /*b230*/  ISETP.GE.AND P0, PT, R8, R7, PT ;  /* 0x000000070800720c */ /* 0x000fe20003f06270 */
[----:B0---4-:R4:W0:Y:S04]  /*b240*/  SHFL.IDX PT, R5, R9, 0x1, 0x1c1f ;  /* 0x003c1f0009057f89 */ /* 0x01182800000e0000 */
[----:B---3--:R4:W3:Y:S08]  /*b250*/  SHFL.IDX PT, R4, R6, 0x1, 0x1c1f ;  /* 0x003c1f0006047f89 */ /* 0x0088f000000e0000 */
[----:B----4-:R-:W-:Y:S05]  /*b260*/  @P0 BRA `(.L_x_2190) ;  /* 0x0000004800540947 */ /* 0x010fea0003800000 */
[C---:B--2---:R-:W-:Y:S01]  /*b270*/  IADD3 R0, R3.reuse, 0x8, RZ ;  /* 0x0000000803007810 */ /* 0x044fe20007ffe0ff */
        /* <DEDUP_REMOVED lines=15> */
[----:B0--3--:R-:W-:Y:S01]  /*b370*/  @!P2 IMAD.WIDE R6, R3, 0x4, R4 ;  /* 0x000000040306a825 */ /* 0x009fe200078e0204 */
[----:B------:R-:W-:-:S02]  /*b380*/  ISETP.GE.AND P6, PT, R14, UR4, PT ;  /* 0x000000040e007c0c */ /* 0x000fc4000bfc6270 */
[----:B------:R-:W-:Y:S02]  /*b390*/  @!P3 LEA.HI R0, R0, R0, RZ, 0x1 ;  /* 0x000000000000b211 */ /* 0x000fe400078f08ff */
[----:B------:R0:W-:Y:S01]  /*b3a0*/  @!P2 ST.E.64 desc[UR36][R6.64], R26 ;  /* 0x0000001a0600a985 */ /* 0x0001e2000c101b24 */
[----:B------:R-:W-:Y:S02]  /*b3b0*/  @!P0 LEA.HI R2, R2, R2, RZ, 0x1 ;  /* 0x0000000202028211 */ /* 0x000fe400078f08ff */
[----:B------:R-:W-:Y:S02]  /*b3c0*/  @!P3 LOP3.LUT R9, R0, 0xfffffffe, RZ, 0xc0, !PT ;  /* 0xfffffffe0009b812 */ /* 0x000fe400078ec0ff */
[----:B------:R-:W-:Y:S02]  /*b3d0*/  IADD3 R0, R3, 0x20, RZ ;  /* 0x0000002003007810 */ /* 0x000fe40007ffe0ff */
[----:B------:R-:W-:Y:S01]  /*b3e0*/  @!P1 LEA.HI R10, R10, R10, RZ, 0x1 ;  /* 0x0000000a0a0a9211 */ /* 0x000fe200078f08ff */
[----:B------:R-:W-:Y:S01]  /*b3f0*/  @!P3 IMAD.WIDE R8, R9, 0x4, R4 ;  /* 0x000000040908b825 */ /* 0x000fe200078e0204 */
[----:B------:R-:W-:-:S02]  /*b400*/  ISETP.GE.AND P2, PT, R0, UR4, PT ;  /* 0x0000000400007c0c */ /* 0x000fc4000bf46270 */
[----:B------:R-:W-:Y:S02]  /*b410*/  @!P4 LEA.HI R12, R12, R12, RZ, 0x1 ;  /* 0x0000000c0c0cc211 */ /* 0x000fe400078f08ff */
[----:B------:R1:W-:Y:S01]  /*b420*/  @!P3 ST.E.64 desc[UR36][R8.64], R30 ;  /* 0x0000001e0800b985 */ /* 0x0003e2000c101b24 */
[----:B------:R-:W-:Y:S02]  /*b430*/  ISETP.GE.AND P3, PT, R11, UR4, PT ;  /* 0x000000040b007c0c */ /* 0x000fe4000bf66270 */
[----:B0-----:R-:W-:Y:S02]  /*b440*/  @!P0 LOP3.LUT R7, R2, 0xfffffffe, RZ, 0xc0, !PT ;  /* 0xfffffffe02078812 */ /* 0x001fe400078ec0ff */
[----:B------:R-:W-:Y:S02]  /*b450*/  @!P6 LEA.HI R14, R14, R14, RZ, 0x1 ;  /* 0x0000000e0e0ee211 */ /* 0x000fe400078f08ff */
[----:B------:R-:W-:Y:S01]  /*b460*/  @!P4 LOP3.LUT R15, R12, 0xfffffffe, RZ, 0xc0, !PT ;  /* 0xfffffffe0c0fc812 */ /* 0x000fe200078ec0ff */
[----:B------:R-:W-:Y:S01]  /*b470*/  @!P0 IMAD.WIDE R6, R7, 0x4, R4 ;  /* 0x0000000407068825 */ /* 0x000fe200078e0204 */
[----:B------:R-:W-:-:S02]  /*b480*/  @!P2 LEA.HI R0, R0, R0, RZ, 0x1 ;  /* 0x000000000000a211 */ /* 0x000fc400078f08ff */
[----:B------:R-:W-:Y:S02]  /*b490*/  @!P6 LOP3.LUT R21, R14, 0xfffffffe, RZ, 0xc0, !PT ;  /* 0xfffffffe0e15e812 */ /* 0x000fe400078ec0ff */
[----:B------:R0:W-:Y:S01]  /*b4a0*/  @!P0 ST.E.64 desc[UR36][R6.64], R34 ;  /* 0x0000002206008985 */ /* 0x0001e2000c101b24 */
[----:B-1----:R-:W-:Y:S02]  /*b4b0*/  @!P1 LOP3.LUT R9, R10, 0xfffffffe, RZ, 0xc0, !PT ;  /* 0xfffffffe0a099812 */ /* 0x002fe400078ec0ff */
[----:B------:R-:W-:Y:S02]  /*b4c0*/  @!P3 LEA.HI R2, R11, R11, RZ, 0x1 ;  /* 0x0000000b0b02b211 */ /* 0x000fe400078f08ff */
[----:B------:R-:W-:Y:S01]  /*b4d0*/  @!P5 LEA.HI R10, R13, R13, RZ, 0x1 ;  /* 0x0000000d0d0ad211 */ /* 0x000fe200078f08ff */
[--C-:B------:R-:W-:Y:S01]  /*b4e0*/  @!P1 IMAD.WIDE R8, R9, 0x4, R4.reuse ;  /* 0x0000000409089825 */ /* 0x100fe200078e0204 */
[----:B------:R-:W-:Y:S02]  /*b4f0*/  @!P2 LOP3.LUT R11, R0, 0xfffffffe, RZ, 0xc0, !PT ;  /* 0xfffffffe000ba812 */ /* 0x000fe400078ec0ff */
[----:B------:R-:W-:Y:S01]  /*b500*/  @!P3 LOP3.LUT R13, R2, 0xfffffffe, RZ, 0xc0, !PT ;  /* 0xfffffffe020db812 */ /* 0x000fe200078ec0ff */
[C---:B------:R-:W-:Y:S01]  /*b510*/  VIADD R0, R3.reuse, 0x58 ;  /* 0x0000005803007836 */ /* 0x040fe20000000000 */
[----:B------:R-:W-:Y:S01]  /*b520*/  @!P5 LOP3.LUT R17, R10, 0xfffffffe, RZ, 0xc0, !PT ;  /* 0xfffffffe0a11d812 */ /* 0x000fe200078ec0ff */
[----:B------:R1:W-:Y:S01]  /*b530*/  @!P1 ST.E.64 desc[UR36][R8.64], R38 ;  /* 0x0000002608009985 */ /* 0x0003e2000c101b24 */
[----:B------:R-:W-:Y:S01]  /*b540*/  IADD3 R18, R3, 0x50, RZ ;  /* 0x0000005003127810 */ /* 0x000fe20007ffe0ff */
[----:B0-----:R-:W-:Y:S01]  /*b550*/  @!P2 IMAD.WIDE R6, R11, 0x4, R4 ;  /* 0x000000040b06a825 */ /* 0x001fe200078e0204 */
[----:B------:R-:W-:-:S02]  /*b560*/  ISETP.GE.AND P1, PT, R16, UR4, PT ;  /* 0x0000000410007c0c */ /* 0x000fc4000bf26270 */
[----:B------:R-:W-:Y:S01]  /*b570*/  ISETP.GE.AND P0, PT, R18, UR4, PT ;  /* 0x0000000412007c0c */ /* 0x000fe2000bf06270 */
[--C-:B------:R-:W-:Y:S01]  /*b580*/  @!P4 IMAD.WIDE R10, R15, 0x4, R4.reuse ;  /* 0x000000040f0ac825 */ /* 0x100fe200078e0204 */
[----:B------:R0:W-:Y:S01]  /*b590*/  @!P2 ST.E.64 desc[UR36][R6.64], R42 ;  /* 0x0000002a0600a985 */ /* 0x0001e2000c101b24 */
[----:B------:R-:W-:Y:S02]  /*b5a0*/  ISETP.GE.AND P2, PT, R0, UR4, PT ;  /* 0x0000000400007c0c */ /* 0x000fe4000bf46270 */
[----:B------:R-:W-:-:S04]  /*b5b0*/  @!P6 IMAD.WIDE R14, R21, 0x4, R4 ;  /* 0x00000004150ee825 */ /* 0x000fc800078e0204 */
[--C-:B-1----:R-:W-:Y:S02]  /*b5c0*/  @!P3 IMAD.WIDE R8, R13, 0x4, R4.reuse ;  /* 0x000000040d08b825 */ /* 0x102fe400078e0204 */
[----:B------:R-:W-:Y:S02]  /*b5d0*/  @!P1 LEA.HI R16, R16, R16, RZ, 0x1 ;  /* 0x0000001010109211 */ /* 0x000fe400078f08ff */
[----:B------:R-:W-:Y:S01]  /*b5e0*/  @!P5 IMAD.WIDE R12, R17, 0x4, R4 ;  /* 0x00000004110cd825 */ /* 0x000fe200078e0204 */
[----:B------:R1:W-:Y:S01]  /*b5f0*/  @!P3 ST.E.64 desc[UR36][R8.64], R46 ;  /* 0x0000002e0800b985 */ /* 0x0003e2000c101b24 */
[C---:B------:R-:W-:Y:S02]  /*b600*/  IADD3 R17, R3.reuse, 0x68, RZ ;  /* 0x0000006803117810 */ /* 0x040fe40007ffe0ff */
[C---:B------:R-:W-:Y:S01]  /*b610*/  VIADD R2, R3.reuse, 0x60 ;  /* 0x0000006003027836 */ /* 0x040fe20000000000 */
[----:B------:R2:W-:Y:S01]  /*b620*/  @!P4 ST.E.64 desc[UR36][R10.64], R50 ;  /* 0x000000320a00c985 */ /* 0x0005e2000c101b24 */
[----:B------:R-:W-:Y:S01]  /*b630*/  VIADD R21, R3, 0x78 ;  /* 0x0000007803157836 */ /* 0x000fe20000000000 */
[----:B------:R-:W-:-:S02]  /*b640*/  ISETP.GE.AND P4, PT, R20, UR4, PT ;  /* 0x0000000414007c0c */ /* 0x000fc4000bf86270 */
[----:B------:R3:W-:Y:S01]  /*b650*/  @!P5 ST.E.64 desc[UR36][R12.64], R54 ;  /* 0x000000360c00d985 */ /* 0x0007e2000c101b24 */
[----:B------:R-:W-:Y:S02]  /*b660*/  ISETP.GE.AND P5, PT, R17, UR4, PT ;  /* 0x0000000411007c0c */ /* 0x000fe4000bfa6270 */
[----:B------:R-:W-:Y:S01]  /*b670*/  ISETP.GE.AND P3, PT, R21, UR4, PT ;  /* 0x0000000415007c0c */ /* 0x000fe2000bf66270 */
[----:B------:R4:W-:Y:S01]  /*b680*/  @!P6 ST.E.64 desc[UR36][R14.64], R58 ;  /* 0x0000003a0e00e985 */ /* 0x0009e2000c101b24 */
[----:B------:R-:W-:Y:S02]  /*b690*/  ISETP.GE.AND P6, PT, R2, UR4, PT ;  /* 0x0000000402007c0c */ /* 0x000fe4000bfc6270 */
[----:B------:R-:W-:Y:S02]  /*b6a0*/  @!P0 LEA.HI R18, R18, R18, RZ, 0x1 ;  /* 0x0000001212128211 */ /* 0x000fe400078f08ff */
[----:B0-----:R-:W-:Y:S02]  /*b6b0*/  @!P1 LOP3.LUT R7, R16, 0xfffffffe, RZ, 0xc0, !PT ;  /* 0xfffffffe10079812 */ /* 0x001fe400078ec0ff */
[----:B-1----:R-:W-:Y:S01]  /*b6c0*/  @!P0 LOP3.LUT R9, R18, 0xfffffffe, RZ, 0xc0, !PT ;  /* 0xfffffffe12098812 */ /* 0x002fe200078ec0ff */
[----:B------:R-:W-:Y:S01]  /*b6d0*/  VIADD R18, R3, 0x88 ;  /* 0x0000008803127836 */ /* 0x000fe20000000000 */
[----:B------:R-:W-:Y:S01]  /*b6e0*/  @!P2 LEA.HI R0, R0, R0, RZ, 0x1 ;  /* 0x000000000000a211 */ /* 0x000fe200078f08ff */
[----:B------:R-:W-:Y:S01]  /*b6f0*/  @!P1 IMAD.WIDE R6, R7, 0x4, R4 ;  /* 0x0000000407069825 */ /* 0x000fe200078e0204 */
[----:B------:R-:W-:-:S02]  /*b700*/  @!P5 LEA.HI R17, R17, R17, RZ, 0x1 ;  /* 0x000000111111d211 */ /* 0x000fc400078f08ff */
[----:B------:R-:W-:Y:S01]  /*b710*/  @!P4 LEA.HI R20, R20, R20, RZ, 0x1 ;  /* 0x000000141414c211 */ /* 0x000fe200078f08ff */
[----:B------:R-:W-:Y:S01]  /*b720*/  @!P0 IMAD.WIDE R8, R9, 0x4, R4 ;  /* 0x0000000409088825 */ /* 0x000fe200078e0204 */
[----:B------:R-:W-:Y:S01]  /*b730*/  @!P6 LEA.HI R2, R2, R2, RZ, 0x1 ;  /* 0x000000020202e211 */ /* 0x000fe200078f08ff */
[----:B------:R0:W-:Y:S01]  /*b740*/  @!P1 ST.E.64 desc[UR36][R6.64], R62 ;  /* 0x0000003e06009985 */ /* 0x0001e2000c101b24 */
[----:B------:R-:W-:Y:S02]  /*b750*/  @!P3 LEA.HI R21, R21, R21, RZ, 0x1 ;  /* 0x000000151515b211 */ /* 0x000fe400078f08ff */
[----:B--2---:R-:W-:Y:S01]  /*b760*/  @!P2 LOP3.LUT R11, R0, 0xfffffffe, RZ, 0xc0, !PT ;  /* 0xfffffffe000ba812 */ /* 0x004fe200078ec0ff */
[----:B------:R1:W-:Y:S01]  /*b770*/  @!P0 ST.E.64 desc[UR36][R8.64], R66 ;  /* 0x0000004208008985 */ /* 0x0003e2000c101b24 */
[----:B---3--:R-:W-:Y:S01]  /*b780*/  @!P6 LOP3.LUT R13, R2, 0xfffffffe, RZ, 0xc0, !PT ;  /* 0xfffffffe020de812 */ /* 0x008fe200078ec0ff */
[----:B------:R-:W-:Y:S01]  /*b790*/  VIADD R0, R3, 0x90 ;  /* 0x0000009003007836 */ /* 0x000fe20000000000 */
[----:B------:R-:W-:-:S02]  /*b7a0*/  @!P5 LOP3.LUT R17, R17, 0xfffffffe, RZ, 0xc0, !PT ;  /* 0xfffffffe1111d812 */ /* 0x000fc400078ec0ff */
[----:B----4-:R-:W-:Y:S01]  /*b7b0*/  @!P4 LOP3.LUT R15, R20, 0xfffffffe, RZ, 0xc0, !PT ;  /* 0xfffffffe140fc812 */ /* 0x010fe200078ec0ff */
[C---:B------:R-:W-:Y:S01]  /*b7c0*/  VIADD R20, R3.reuse, 0xa8 ;  /* 0x000000a803147836 */ /* 0x040fe20000000000 */
[----:B------:R-:W-:Y:S02]  /*b7d0*/  IADD3 R16, R3, 0x80, RZ ;  /* 0x0000008003107810 */ /* 0x000fe40007ffe0ff */
[----:B------:R-:W-:Y:S01]  /*b7e0*/  @!P3 LOP3.LUT R21, R21, 0xfffffffe, RZ, 0xc0, !PT ;  /* 0xfffffffe1515b812 */ /* 0x000fe200078ec0ff */
[--C-:B0-----:R-:W-:Y:S01]  /*b7f0*/  @!P2 IMAD.WIDE R6, R11, 0x4, R4.reuse ;  /* 0x000000040b06a825 */ /* 0x101fe200078e0204 */
[----:B------:R-:W-:Y:S02]  /*b800*/  ISETP.GE.AND P0, PT, R16, UR4, PT ;  /* 0x0000000410007c0c */ /* 0x000fe4000bf06270 */
[----:B------:R-:W-:Y:S01]  /*b810*/  ISETP.GE.AND P1, PT, R18, UR4, PT ;  /* 0x0000000412007c0c */ /* 0x000fe2000bf26270 */
[----:B-1----:R-:W-:Y:S01]  /*b820*/  @!P6 IMAD.WIDE R8, R13, 0x4, R4 ;  /* 0x000000040d08e825 */ /* 0x002fe200078e0204 */
[----:B------:R0:W-:Y:S01]  /*b830*/  @!P2 ST.E.64 desc[UR36][R6.64], R70 ;  /* 0x000000460600a985 */ /* 0x0001e2000c101b24 */
[----:B------:R-:W-:-:S02]  /*b840*/  IADD3 R2, R3, 0x98, RZ ;  /* 0x0000009803027810 */ /* 0x000fc40007ffe0ff */
[--C-:B------:R-:W-:Y:S01]  /*b850*/  @!P5 IMAD.WIDE R10, R17, 0x4, R4.reuse ;  /* 0x00000004110ad825 */ /* 0x100fe200078e0204 */
[----:B------:R1:W-:Y:S01]  /*b860*/  @!P6 ST.E.64 desc[UR36][R8.64], R74 ;  /* 0x0000004a0800e985 */ /* 0x0003e2000c101b24 */
[----:B------:R-:W-:Y:S02]  /*b870*/  ISETP.GE.AND P2, PT, R0, UR4, PT ;  /* 0x0000000400007c0c */ /* 0x000fe4000bf46270 */
[--C-:B------:R-:W-:Y:S01]  /*b880*/  @!P4 IMAD.WIDE R12, R15, 0x4, R4.reuse ;  /* 0x000000040f0cc825 */ /* 0x100fe200078e0204 */
[----:B------:R2:W-:Y:S01]  /*b890*/  @!P5 ST.E.64 desc[UR36][R10.64], R78 ;  /* 0x0000004e0a00d985 */ /* 0x0005e2000c101b24 */
[----:B------:R-:W-:Y:S02]  /*b8a0*/  ISETP.GE.AND P5, PT, R20, UR4, PT ;  /* 0x0000000414007c0c */ /* 0x000fe4000bfa6270 */
[----:B------:R-:W-:Y:S01]  /*b8b0*/  @!P3 IMAD.WIDE R14, R21, 0x4, R4 ;  /* 0x00000004150eb825 */ /* 0x000fe200078e0204 */
[----:B------:R3:W-:Y:S01]  /*b8c0*/  @!P4 ST.E.64 desc[UR36][R12.64], R82 ;  /* 0x000000520c00c985 */ /* 0x0007e2000c101b24 */
[----:B------:R-:W-:-:S02]  /*b8d0*/  IADD3 R21, R3, 0xb0, RZ ;  /* 0x000000b003157810 */ /* 0x000fc40007ffe0ff */
[C---:B------:R-:W-:Y:S01]  /*b8e0*/  VIADD R17, R3.reuse, 0xa0 ;  /* 0x000000a003117836 */ /* 0x040fe20000000000 */
[----:B------:R4:W-:Y:S01]  /*b8f0*/  @!P3 ST.E.64 desc[UR36][R14.64], R86 ;  /* 0x000000560e00b985 */ /* 0x0009e2000c101b24 */
        /* <DEDUP_REMOVED lines=39> */
.L_x_2229:
[----:B------:R-:W0:Y:S02]  /*bb70*/  S2R R0, SR_TID.X ;  /* 0x0000000000007919 */ /* 0x000e240000002100 */
[----:B0-----:R-:W-:-:S05]  /*bb80*/  VIADD R2, R0, 0xffffff80 ;  /* 0xffffff8000027836 */ /* 0x001fca0000000000 */
[----:B------:R-:W-:-:S13]  /*bb90*/  ISETP.GT.AND P0, PT, R2, 0x7f, PT ;  /* 0x0000007f0200780c */ /* 0x000fda0003f04270 */
[----:B------:R-:W-:Y:S05]  /*bba0*/  @P0 BRA `(.L_x_2190) ;  /* 0x0000004000040947 */ /* 0x000fea0003800000 */
[----:B------:R-:W0:Y:S01]  /*bbb0*/  S2R R3, SR_CTAID.X ;  /* 0x0000000000037919 */ /* 0x000e220000002500 */
[----:B------:R-:W1:Y:S01]  /*bbc0*/  LDC R6, c[0x0][0xbe8] ;  /* 0x0002fa00ff067b82 */ /* 0x000e620000000800 */
[----:B------:R-:W-:Y:S01]  /*bbd0*/  ULDC UR4, c[0x0][0xa88] ;  /* 0x0002a20000047ab9 */ /* 0x000fe20000000800 */
[----:B0-----:R-:W-:Y:S01]  /*bbe0*/  LEA R0, R3, R0, 0x7 ;  /* 0x0000000003007211 */ /* 0x001fe200078e38ff */
[----:B-1----:R-:W-:-:S04]  /*bbf0*/  IMAD R3, R6, UR4, RZ ;  /* 0x0000000406037c24 */ /* 0x002fc8000f8e02ff */
[----:B------:R-:W-:-:S05]  /*bc00*/  VIADD R0, R0, 0xffffff80 ;  /* 0xffffff8000007836 */ /* 0x000fca0000000000 */
[----:B------:R-:W-:-:S13]  /*bc10*/  ISETP.GE.AND P0, PT, R0, R3, PT ;  /* 0x000000030000720c */ /* 0x000fda0003f06270 */
[----:B------:R-:W-:Y:S05]  /*bc20*/  @P0 BRA `(.L_x_2190) ;  /* 0x0000003c00e40947 */ /* 0x000fea0003800000 */
[----:B------:R-:W-:Y:S01]  /*bc30*/  ISETP.NE.AND P0, PT, R6, 0x1, PT ;  /* 0x000000010600780c */ /* 0x000fe20003f05270 */
[----:B------:R-:W0:Y:S01]  /*bc40*/  S2UR UR7, SR_CTAID.Z ;  /* 0x00000000000779c3 */ /* 0x000e220000002700 */
[----:B------:R-:W-:Y:S01]  /*bc50*/  R2UR UR11, R19 ;  /* 0x00000000130b72ca */ /* 0x000fe200000e0000 */
[----:B------:R-:W-:Y:S01]  /*bc60*/  ULDC.64 UR8, c[0x0][0xbd0] ;  /* 0x0002f40000087ab9 */ /* 0x000fe20000000a00 */
[----:B------:R-:W-:-:S05]  /*bc70*/  IMAD.MOV.U32 R5, RZ, RZ, R0 ;  /* 0x000000ffff057224 */ /* 0x000fca00078e0000 */
        /* <DEDUP_REMOVED lines=8> */
[----:B------:R-:W-:Y:S01]  /*bd00*/  MOV R2, UR4 ;  /* 0x0000000400027c02 */ /* 0x000fe20008000f00 */
[----:B------:R-:W-:Y:S02]  /*bd10*/  UIADD3 UR6, UR5, UR6, URZ ;  /* 0x0000000605067290 */ /* 0x000fe4000fffe03f */
[----:B------:R-:W-:Y:S01]  /*bd20*/  IMAD.U32 R3, RZ, RZ, UR5 ;  /* 0x00000005ff037e24 */ /* 0x000fe2000f8e00ff */
[----:B------:R-:W-:Y:S02]  /*bd30*/  ULDC.64 UR4, c[0x0][0xbe0] ;  /* 0x0002f80000047ab9 */ /* 0x000fe40000000a00 */
[----:B------:R-:W0:Y:S01]  /*bd40*/  S2UR UR10, SR_CTAID.Y ;  /* 0x00000000000a79c3 */ /* 0x000e220000002600 */
[----:B------:R-:W-:-:S02]  /*bd50*/  IMAD.U32 R3, RZ, RZ, UR6 ;  /* 0x00000006ff037e24 */ /* 0x000fc4000f8e00ff */
[C---:B-1----:R-:W-:Y:S02]  /*bd60*/  IMAD R12, R10.reuse, UR8, RZ ;  /* 0x000000080a0c7c24 */ /* 0x042fe4000f8e02ff */
[----:B------:R-:W-:-:S03]  /*bd70*/  IMAD.WIDE.U32 R2, R10, UR7, R2 ;  /* 0x000000070a027c25 */ /* 0x000fc6000f8e0002 */
[----:B------:R-:W0:Y:S01]  /*bd80*/  LDC R8, c[0x0][0xc50] ;  /* 0x00031400ff087b82 */ /* 0x000e220000000800 */
[----:B--2---:R-:W-:Y:S01]  /*bd90*/  @P0 IMAD.HI.U32 R4, R0, R7, RZ ;  /* 0x0000000700040227 */ /* 0x004fe200078e00ff */
[----:B------:R-:W-:-:S03]  /*bda0*/  IADD3 R7, RZ, -UR11, RZ ;  /* 0x8000000bff077c10 */ /* 0x000fc6000fffe0ff */
[----:B------:R-:W-:Y:S01]  /*bdb0*/  IMAD R11, R11, UR7, R12 ;  /* 0x000000070b0b7c24 */ /* 0x000fe2000f8e020c */
[----:B---3--:R-:W-:-:S03]  /*bdc0*/  @P0 SHF.R.U32.HI R5, RZ, R9, R4 ;  /* 0x00000009ff050219 */ /* 0x008fc60000011604 */
[----:B------:R-:W-:Y:S02]  /*bdd0*/  IMAD.IADD R3, R11, 0x1, R3 ;  /* 0x000000010b037824 */ /* 0x000fe400078e0203 */
        /* <DEDUP_REMOVED lines=22> */
.L_x_2188:
        /* <DEDUP_REMOVED lines=18> */
.L_x_2232:
[----:B------:R-:W-:Y:S01]  /*c060*/  ULDC UR44, c[0x0][0xc50] ;  /* 0x00031400002c7ab9 */ /* 0x000fe20000000800 */
[----:B------:R-:W-:Y:S01]  /*c070*/  UMOV UR41, UR6 ;  /* 0x0000000600297c82 */ /* 0x000fe20008000000 */
[----:B------:R-:W-:-:S11]  /*c080*/  UISETP.NE.AND UP0, UPT, UR44, 0x1, UPT ;  /* 0x000000012c00788c */ /* 0x000fd6000bf05270 */
[----:B------:R-:W-:Y:S01]  /*c090*/  @UP0 ULDC UR4, c[0x0][0xc54] ;  /* 0x0003150000040ab9 */ /* 0x000fe20000000800 */
[----:B------:R-:W-:Y:S01]  /*c0a0*/  @UP0 ULDC UR7, c[0x0][0xc58] ;  /* 0x0003160000070ab9 */ /* 0x000fe20000000800 */
[----:B------:R-:W-:-:S04]  /*c0b0*/  UIMAD.WIDE.U32 UR4, UR6, UR4, URZ ;  /* 0x00000004060472a5 */ /* 0x000fc8000f8e003f */
[----:B------:R-:W-:-:S12]  /*c0c0*/  @UP0 USHF.R.U32.HI UR41, URZ, UR7, UR5 ;  /* 0x000000073f290299 */ /* 0x000fd80008011605 */
.L_x_2233:
[----:B------:R-:W-:Y:S01]  /*c0d0*/  ISETP.GE.AND P0, PT, R26, RZ, PT ;  /* 0x000000ff1a00720c */ /* 0x000fe20003f06270 */
[----:B------:R-:W-:Y:S01]  /*c0e0*/  UIADD3 UR4, -UR41, URZ, URZ ;  /* 0x0000003f29047290 */ /* 0x000fe2000fffe13f */
[----:B------:R-:W-:Y:S01]  /*c0f0*/  IMAD.MOV.U32 R28, RZ, RZ, 0x1 ;  /* 0x00000001ff1c7424 */ /* 0x000fe200078e00ff */
[----:B------:R-:W-:Y:S01]  /*c100*/  MOV R0, RZ ;  /* 0x000000ff00007202 */ /* 0x000fe20000000f00 */
[----:B------:R-:W-:Y:S01]  /*c110*/  IMAD.MOV.U32 R6, RZ, RZ, 0x1 ;  /* 0x00000001ff067424 */ /* 0x000fe200078e00ff */
[----:B------:R-:W-:-:S08]  /*c120*/  UIMAD UR44, UR44, UR4, UR6 ;  /* 0x000000042c2c72a4 */ /* 0x000fd0000f8e0206 */
[----:B------:R-:W-:Y:S05]  /*c130*/  @!P0 BRA `(.L_x_2234) ;  /* 0x0000003400d88947 */ /* 0x000fea0003800000 */
[----:B------:R-:W0:Y:S01]  /*c140*/  LDC.64 R2, c[0x0][0xa28] ;  /* 0x00028a00ff027b82 */ /* 0x000e220000000a00 */
[----:B------:R-:W-:Y:S01]  /*c150*/  ULDC UR4, c[0x0][0x448] ;  /* 0x0001120000047ab9 */ /* 0x000fe20000000800 */
[----:B------:R-:W-:Y:S01]  /*c160*/  ULDC UR7, c[0x0][0x2f0] ;  /* 0x0000bc0000077ab9 */ /* 0x000fe20000000800 */
[----:B------:R-:W-:-:S05]  /*c170*/  IMAD.MOV.U32 R22, RZ, RZ, RZ ;  /* 0x000000ffff167224 */ /* 0x000fca00078e00ff */
[----:B------:R-:W1:Y:S01]  /*c180*/  S2UR UR48, SR_CTAID.X ;  /* 0x00000000003079c3 */ /* 0x000e620000002500 */
[----:B------:R-:W-:Y:S01]  /*c190*/  UISETP.NE.AND UP1, UPT, UR4, 0x1, UPT ;  /* 0x000000010400788c */ /* 0x000fe2000bf25270 */
[----:B------:R-:W-:Y:S02]  /*c1a0*/  ULDC UR8, c[0x0][0x288] ;  /* 0x0000a20000087ab9 */ /* 0x000fe40000000800 */
[----:B------:R-:W-:Y:S02]  /*c1b0*/  ULDC.64 UR4, c[0x0][0x418] ;  /* 0x0001060000047ab9 */ /* 0x000fe40000000a00 */
[----:B------:R-:W-:-:S03]  /*c1c0*/  UISETP.NE.U32.AND UP0, UPT, UR4, URZ, UPT ;  /* 0x0000003f0400728c */ /* 0x000fc6000bf05070 */
[----:B------:R-:W-:Y:S01]  /*c1d0*/  ULDC UR4, c[0x0][0x424] ;  /* 0x0001090000047ab9 */ /* 0x000fe20000000800 */
[----:B------:R-:W-:-:S03]  /*c1e0*/  UISETP.NE.AND.EX UP0, UPT, UR5, URZ, UPT, UP0 ;  /* 0x0000003f0500728c */ /* 0x000fc6000bf05300 */
[----:B------:R-:W-:Y:S01]  /*c1f0*/  @UP1 ULDC UR5, c[0x0][0x44c] ;  /* 0x0001130000051ab9 */ /* 0x000fe20000000800 */
[----:B0-----:R-:W-:Y:S01]  /*c200*/  ISETP.NE.U32.AND P0, PT, R2, RZ, PT ;  /* 0x000000ff0200720c */ /* 0x001fe20003f05070 */
[----:B------:R-:W-:-:S03]  /*c210*/  USEL UR42, UR4, 0x1, UP0 ;  /* 0x00000001042a7887 */ /* 0x000fc60008000000 */
[----:B------:R-:W-:Y:S01]  /*c220*/  ISETP.NE.AND.EX P0, PT, R3, RZ, PT, P0 ;  /* 0x000000ff0300720c */ /* 0x000fe20003f05300 */
[----:B-1----:R-:W-:Y:S02]  /*c230*/  ULEA UR6, UR48, 0x7f, 0x7 ;  /* 0x0000007f30067891 */ /* 0x002fe4000f8e383f */
[----:B------:R-:W-:Y:S02]  /*c240*/  UIMAD UR42, UR42, UR7, URZ ;  /* 0x000000072a2a72a4 */ /* 0x000fe4000f8e023f */
[----:B------:R-:W-:Y:S01]  /*c250*/  UIMAD.WIDE.U32 UR4, UR6, UR5, URZ ;  /* 0x00000005060472a5 */ /* 0x000fe2000f8e003f */
[----:B------:R-:W-:-:S03]  /*c260*/  @UP1 ULDC UR7, c[0x0][0x450] ;  /* 0x0001140000071ab9 */ /* 0x000fc60000000800 */
[----:B------:R-:W-:-:S04]  /*c270*/  @UP1 USHF.R.U32.HI UR6, URZ, UR7, UR5 ;  /* 0x000000073f061299 */ /* 0x000fc80008011605 */
[----:B------:R-:W0:Y:S01]  /*c280*/  @P0 LDC.64 R2, c[0x0][0xa28] ;  /* 0x00028a00ff020b82 */ /* 0x000e220000000a00 */
[----:B------:R-:W-:Y:S02]  /*c290*/  UIADD3 UR5, UR42, 0x60, -UR8 ;  /* 0x000000602a057890 */ /* 0x000fe4000fffe808 */
[----:B------:R-:W-:Y:S02]  /*c2a0*/  UIADD3 UR4, UR42, 0x5f, URZ ;  /* 0x0000005f2a047890 */ /* 0x000fe4000fffe03f */
[----:B------:R-:W-:Y:S02]  /*c2b0*/  UIADD3 UR6, UR5, UR6, URZ ;  /* 0x0000000605067290 */ /* 0x000fe4000fffe03f */
[----:B------:R-:W-:Y:S02]  /*c2c0*/  UIMAD.WIDE UR4, UR4, 0x2aaaaaab, URZ ;  /* 0x2aaaaaab040478a5 */ /* 0x000fe4000f8e023f */
[----:B------:R-:W-:Y:S02]  /*c2d0*/  UIMAD.WIDE UR6, UR6, 0x2aaaaaab, URZ ;  /* 0x2aaaaaab060678a5 */ /* 0x000fe4000f8e023f */
[----:B------:R-:W-:-:S02]  /*c2e0*/  USHF.R.U32.HI UR43, URZ, 0x1f, UR5 ;  /* 0x0000001f3f2b7899 */ /* 0x000fc40008011605 */
[----:B------:R-:W-:Y:S02]  /*c2f0*/  USHF.R.U32.HI UR45, URZ, 0x1f, UR7 ;  /* 0x0000001f3f2d7899 */ /* 0x000fe40008011607 */
[----:B------:R-:W-:Y:S02]  /*c300*/  ULEA.HI.SX32 UR43, UR5, UR43, 0x1c ;  /* 0x0000002b052b7291 */ /* 0x000fe4000f8fe23f */
[----:B------:R-:W-:-:S04]  /*c310*/  ULEA.HI.SX32 UR45, UR7, UR45, 0x1c ;  /* 0x0000002d072d7291 */ /* 0x000fc8000f8fe23f */
[----:B------:R-:W-:Y:S02]  /*c320*/  UISETP.LT.AND UP0, UPT, UR43, UR45, UPT ;  /* 0x0000002d2b00728c */ /* 0x000fe4000bf01270 */
[----:B------:R-:W-:Y:S01]  /*c330*/  UP2UR UR49, UPR, URZ, 0x2 ;  /* 0x000000023f317883 */ /* 0x000fe20008000000 */
[----:B0-----:R-:W-:Y:S01]  /*c340*/  @P0 IMAD.WIDE R2, R26, 0x4, R2 ;  /* 0x000000041a020825 */ /* 0x001fe200078e0202 */
[----:B------:R-:W-:-:S04]  /*c350*/  USEL UR11, UR43, UR45, UP0 ;  /* 0x0000002d2b0b7287 */ /* 0x000fc80008000000 */
[----:B------:R-:W-:Y:S01]  /*c360*/  UISETP.GE.AND UP1, UPT, UR11, 0x1, UPT ;  /* 0x000000010b00788c */ /* 0x000fe2000bf26270 */
[----:B------:R0:W5:Y:S01]  /*c370*/  @P0 LDG.E R22, desc[UR36][R2.64] ;  /* 0x0000002402160981 */ /* 0x000162000c1e1900 */
[----:B------:R-:W-:Y:S02]  /*c380*/  USHF.R.U32.HI UR9, URZ, 0x10, UR44 ;  /* 0x000000103f097899 */ /* 0x000fe4000801162c */
[----:B------:R-:W-:Y:S02]  /*c390*/  ULOP3.LUT UR44, UR44, 0xffff, URZ, 0xc0, !UPT ;  /* 0x0000ffff2c2c7892 */ /* 0x000fe4000f8ec03f */
[----:B------:R-:W-:Y:S01]  /*c3a0*/  PLOP3.LUT P0, PT, PT, PT, UP1, 0x80, 0x0 ;  /* 0x000000000000781c */ /* 0x000fe20003f0f018 */
[----:B------:R-:W-:Y:S01]  /*c3b0*/  UISETP.NE.AND UP0, UPT, UR9, URZ, UPT ;  /* 0x0000003f0900728c */ /* 0x000fe2000bf05270 */
[----:B------:R-:W-:-:S10]  /*c3c0*/  UMOV UR40, URZ ;  /* 0x0000003f00287c82 */ /* 0x000fd40008000000 */
[----:B------:R-:W-:Y:S01]  /*c3d0*/  @!UP0 ULDC UR9, c[0x0][0x9f0] ;  /* 0x00027c0000098ab9 */ /* 0x000fe20000000800 */
[----:B0-----:R-:W-:Y:S05]  /*c3e0*/  @!P0 BRA `(.L_x_2235) ;  /* 0x0000000000788947 */ /* 0x001fea0003800000 */
[----:B------:R-:W-:Y:S01]  /*c3f0*/  IABS R0, UR9 ;  /* 0x0000000900007c13 */ /* 0x000fe20008000000 */
[----:B------:R-:W-:Y:S02]  /*c400*/  UIADD3 UR6, UR9, -0x1, UR11 ;  /* 0xffffffff09067890 */ /* 0x000fe4000fffe00b */
[----:B------:R-:W-:Y:S01]  /*c410*/  IABS R4, UR9 ;  /* 0x0000000900047c13 */ /* 0x000fe20008000000 */
[----:B------:R-:W-:Y:S01]  /*c420*/  UMOV UR4, URZ ;  /* 0x0000003f00047c82 */ /* 0x000fe20008000000 */
[----:B------:R-:W-:Y:S02]  /*c430*/  R2UR UR10, R0 ;  /* 0x00000000000a72ca */ /* 0x000fe400000e0000 */
[----:B------:R-:W-:Y:S01]  /*c440*/  IABS R3, UR6 ;  /* 0x0000000600037c13 */ /* 0x000fe20008000000 */
[----:B------:R-:W-:-:S03]  /*c450*/  ULOP3.LUT UR6, UR6, UR9, URZ, 0x3c, !UPT ;  /* 0x0000000906067292 */ /* 0x000fc6000f8e3c3f */
[----:B------:R-:W-:-:S07]  /*c460*/  R2UR UR8, R3 ;  /* 0x00000000030872ca */ /* 0x000fce00000e0000 */
[----:B------:R-:W0:Y:S08]  /*c470*/  I2F.RP R0, UR10 ;  /* 0x0000000a00007d06 */ /* 0x000e300008209400 */
[----:B0-----:R-:W0:Y:S02]  /*c480*/  MUFU.RCP R0, R0 ;  /* 0x0000000000007308 */ /* 0x001e240000001000 */
[----:B0-----:R-:W-:Y:S01]  /*c490*/  IADD3 R2, R0, 0xffffffe, RZ ;  /* 0x0ffffffe00027810 */ /* 0x001fe20007ffe0ff */
[----:B------:R-:W-:-:S05]  /*c4a0*/  IMAD.MOV R0, RZ, RZ, -R4 ;  /* 0x000000ffff007224 */ /* 0x000fca00078e0a04 */
        /* <DEDUP_REMOVED lines=18> */
.L_x_2235:
[----:B------:R-:W-:Y:S02]  /*c5d0*/  UIMAD UR50, UR44, UR40, URZ ;  /* 0x000000282c3272a4 */ /* 0x000fe4000f8e023f */
[----:B------:R-:W-:Y:S02]  /*c5e0*/  IMAD.U32 R0, RZ, RZ, UR40 ;  /* 0x00000028ff007e24 */ /* 0x000fe4000f8e00ff */
[----:B------:R-:W-:Y:S02]  /*c5f0*/  IMAD.MOV.U32 R6, RZ, RZ, 0x1 ;  /* 0x00000001ff067424 */ /* 0x000fe400078e00ff */
[----:B------:R-:W-:-:S04]  /*c600*/  MOV R19, UR50 ;  /* 0x0000003200137c02 */ /* 0x000fc80008000f00 */
        /* <DEDUP_REMOVED lines=27> */
.L_x_2236:
        /* <DEDUP_REMOVED lines=19> */
[----:B-1---5:R-:W-:Y:S05]  /*c8f0*/  CALL.ABS.NOINC R2 ;  /* 0x0000000002007343 */ /* 0x022fea0003c00000 */
.L_x_2238:
[----:B------:R0:W1:Y:S01]  /*c900*/  LDC.64 R2, c[0x4][R16] ;  /* 0x0100000010027b82 */ /* 0x0000620000000a00 */
[----:B------:R-:W-:Y:S01]  /*c910*/  ULDC.64 UR4, c[0x4][0x88] ;  /* 0x0100220000047ab9 */ /* 0x000fe20000000a00 */
[----:B------:R-:W-:Y:S01]  /*c920*/  ULDC.64 UR6, c[0x4][0x90] ;  /* 0x0100240000067ab9 */ /* 0x000fe20000000a00 */
[----:B------:R-:W-:Y:S01]  /*c930*/  MOV R4, UR4 ;  /* 0x0000000400047c02 */ /* 0x000fe20008000f00 */
        /* <DEDUP_REMOVED lines=11> */
.L_x_2237:
[----:B------:R-:W0:Y:S01]  /*c9f0*/  LDC.64 R2, c[0x0][0x9f8] ;  /* 0x00027e00ff027b82 */ /* 0x000e220000000a00 */
[----:B------:R-:W-:-:S07]  /*ca00*/  MOV R36, R26 ;  /* 0x0000001a00247202 */ /* 0x000fce0000000f00 */
        /* <DEDUP_REMOVED lines=15> */
[----:B------:R-:W-:-:S05]  /*cb00*/  IMAD R5, R31, 0x60, R37 ;  /* 0x000000601f057824 */ /* 0x000fca00078e0225 */
[C---:B------:R-:W-:Y:S01]  /*cb10*/  ISETP.GE.AND P0, PT, R5.reuse, UR42, PT ;  /* 0x0000002a05007c0c */ /* 0x040fe2000bf06270 */
[----:B0-----:R-:W0:Y:S01]  /*cb20*/  @P1 LDC R3, c[0x0][0x434] ;  /* 0x00010d00ff031b82 */ /* 0x001e220000000800 */
[----:B-----5:R-:W-:Y:S02]  /*cb30*/  IADD3 R10, R5, R22, RZ ;  /* 0x00000016050a7210 */ /* 0x020fe40007ffe0ff */
[----:B------:R-:W-:Y:S02]  /*cb40*/  ISETP.GT.U32.OR P0, PT, R37, 0x5f, P0 ;  /* 0x0000005f2500780c */ /* 0x000fe40000704470 */
[----:B------:R-:W-:Y:S01]  /*cb50*/  @P1 LOP3.LUT R16, R16, 0x20, RZ, 0xfc, !PT ;  /* 0x0000002010101812 */ /* 0x000fe200078efcff */
[----:B------:R-:W-:Y:S02]  /*cb60*/  IMAD.MOV.U32 R9, RZ, RZ, R10 ;  /* 0x000000ffff097224 */ /* 0x000fe400078e000a */
        /* <DEDUP_REMOVED lines=14> */
[----:B------:R-:W-:-:S05]  /*cc50*/  @!P0 IMAD R7, R36, R7, R0 ;  /* 0x0000000724078224 */ /* 0x000fca00078e0200 */
[----:B------:R-:W-:-:S04]  /*cc60*/  @!P0 IADD3 R0, R3, R7, RZ ;  /* 0x0000000703008210 */ /* 0x000fc80007ffe0ff */
[----:B------:R-:W-:Y:S01]  /*cc70*/  @!P0 LEA.HI.X R5, R2, R5, R0, 0x2, P1 ;  /* 0x0000000502058211 */ /* 0x000fe200008f1400 */
[----:B------:R-:W-:-:S06]  /*cc80*/  IMAD.MOV.U32 R0, RZ, RZ, RZ ;  /* 0x000000ffff007224 */ /* 0x000fcc00078e00ff */
[----:B------:R1:W5:Y:S02]  /*cc90*/  @!P0 LDG.E R0, desc[UR36][R4.64] ;  /* 0x0000002404008981 */ /* 0x000364000c1e1900 */
[----:B-1----:R-:W-:-:S05]  /*cca0*/  IMAD.SHL.U32 R4, R25, 0x8, RZ ;  /* 0x0000000819047824 */ /* 0x002fca00078e00ff */
        /* <DEDUP_REMOVED lines=12> */
.L_x_2281:
[----:B------:R-:W2:Y:S01]  /*cd70*/  LDL R2, [R1+0x4] ;  /* 0x0000040001027983 */ /* 0x000ea20000100800 */
[----:B------:R-:W-:Y:S01]  /*cd80*/  ISETP.GT.U32.AND P1, PT, R37, 0x5f, PT ;  /* 0x0000005f2500780c */ /* 0x000fe20003f24070 */
[----:B------:R-:W-:Y:S01]  /*cd90*/  IMAD.U32 R35, RZ, RZ, UR41 ;  /* 0x00000029ff237e24 */ /* 0x000fe2000f8e00ff */
[----:B------:R-:W-:Y:S02]  /*cda0*/  LOP3.LUT R16, R16, 0xfffffff7, RZ, 0xc0, !PT ;  /* 0xfffffff710107812 */ /* 0x000fe400078ec0ff */
[----:B------:R-:W-:Y:S02]  /*cdb0*/  IADD3 R3, -R9, RZ, RZ ;  /* 0x000000ff09037210 */ /* 0x000fe40007ffe1ff */
[----:B------:R-:W-:-:S03]  /*cdc0*/  SHF.R.S32.HI R35, RZ, 0x1f, R35 ;  /* 0x0000001fff237819 */ /* 0x000fc60000011423 */
[----:B------:R-:W-:-:S04]  /*cdd0*/  IMAD R10, R17, R3, R10 ;  /* 0x00000003110a7224 */ /* 0x000fc800078e020a */
        /* <DEDUP_REMOVED lines=9> */
.L_x_2240:
[----:B------:R-:W-:Y:S01]  /*ce70*/  SHF.R.S32.HI R6, RZ, 0x1f, R10 ;  /* 0x0000001fff067819 */ /* 0x000fe2000001140a */
[----:B------:R-:W-:Y:S01]  /*ce80*/  ULDC.64 UR4, c[0x0][0x328] ;  /* 0x0000ca0000047ab9 */ /* 0x000fe20000000a00 */
[----:B------:R-:W-:-:S03]  /*ce90*/  R2UR UR6, R35 ;  /* 0x00000000230672ca */ /* 0x000fc600000e0000 */
[----:B------:R-:W-:-:S04]  /*cea0*/  IMAD R3, R6, UR4, RZ ;  /* 0x0000000406037c24 */ /* 0x000fc8000f8e02ff */
[C---:B------:R-:W-:Y:S02]  /*ceb0*/  IMAD R5, R10.reuse, UR5, R3 ;  /* 0x000000050a057c24 */ /* 0x040fe4000f8e0203 */
[----:B------:R-:W-:Y:S01]  /*cec0*/  IMAD.WIDE.U32 R2, R10, UR4, RZ ;  /* 0x000000040a027c25 */ /* 0x000fe2000f8e00ff */
[----:B------:R-:W-:-:S04]  /*ced0*/  ULDC.64 UR4, c[0x0][0x338] ;  /* 0x0000ce0000047ab9 */ /* 0x000fc80000000a00 */
[----:B------:R-:W-:Y:S02]  /*cee0*/  IADD3 R3, R3, R5, RZ ;  /* 0x0000000503037210 */ /* 0x000fe40007ffe0ff */
        /* <DEDUP_REMOVED lines=12> */
[----:B------:R-:W-:-:S04]  /*cfb0*/  IADD3 R3, R3, UR4, RZ ;  /* 0x0000000403037c10 */ /* 0x000fc8000fffe0ff */
[----:B------:R-:W-:Y:S01]  /*cfc0*/  LEA.HI.X R18, R2, UR7, R3, 0x1, P0 ;  /* 0x0000000702127c11 */ /* 0x000fe200080f0c03 */
[----:B------:R-:W-:-:S05]  /*cfd0*/  IMAD.MOV.U32 R2, RZ, RZ, 0x1 ;  /* 0x00000001ff027424 */ /* 0x000fca00078e00ff */
[----:B------:R-:W-:-:S04]  /*cfe0*/  SHF.L.U32 R2, R2, 0x1f, RZ ;  /* 0x0000001f02027819 */ /* 0x000fc800000006ff */
[----:B------:R-:W0:Y:S02]  /*cff0*/  SYNCS.PHASECHK.TRANS64.TRYWAIT P0, [UR46+0x30840], R2 ;  /* 0x03084002ff0075a7 */ /* 0x000e24000800016e */
[----:B0-----:R-:W-:Y:S05]  /*d000*/  @!P0 BRA `(.L_x_2241) ;  /* 0x0000002c00bc8947 */ /* 0x001fea0003800000 */
.L_x_2282:
[----:B------:R-:W-:Y:S01]  /*d010*/  ULDC.64 UR4, c[0x0][0x300] ;  /* 0x0000c00000047ab9 */ /* 0x000fe20000000a00 */
[----:B------:R-:W-:Y:S01]  /*d020*/  R2UR UR6, R35 ;  /* 0x00000000230672ca */ /* 0x000fe200000e0000 */
[----:B0-----:R-:W-:Y:S01]  /*d030*/  IMAD R3, R6, UR4, RZ ;  /* 0x0000000406037c24 */ /* 0x001fe2000f8e02ff */
[----:B------:R-:W-:Y:S01]  /*d040*/  MOV R6, 0xffffffa0 ;  /* 0xffffffa000067802 */ /* 0x000fe20000000f00 */
[----:B------:R-:W-:Y:S01]  /*d050*/  IMAD.SHL.U32 R30, R8, 0x8, RZ ;  /* 0x00000008081e7824 */ /* 0x000fe200078e00ff */
[----:B------:R-:W-:Y:S01]  /*d060*/  SHF.R.U32.HI R27, RZ, 0x3, R8 ;  /* 0x00000003ff1b7819 */ /* 0x000fe20000011608 */
[----:B------:R-:W-:Y:S01]  /*d070*/  IMAD R7, R10, UR5, R3 ;  /* 0x000000050a077c24 */ /* 0x000fe2000f8e0203 */
[----:B------:R-:W-:Y:S01]  /*d080*/  LOP3.LUT P3, RZ, R16, 0x4, RZ, 0xc0, !PT ;  /* 0x0000000410ff7812 */ /* 0x000fe2000786c0ff */
[----:B------:R-:W-:Y:S01]  /*d090*/  IMAD.WIDE.U32 R2, R10, UR4, RZ ;  /* 0x000000040a027c25 */ /* 0x000fe2000f8e00ff */
[----:B------:R-:W-:Y:S01]  /*d0a0*/  ULDC.64 UR4, c[0x0][0x310] ;  /* 0x0000c40000047ab9 */ /* 0x000fe20000000a00 */
[----:B------:R-:W-:-:S02]  /*d0b0*/  LOP3.LUT P2, RZ, R16, 0x2, RZ, 0xc0, !PT ;  /* 0x0000000210ff7812 */ /* 0x000fc4000784c0ff */
[----:B------:R-:W-:Y:S01]  /*d0c0*/  IMAD.IADD R3, R3, 0x1, R7 ;  /* 0x0000000103037824 */ /* 0x000fe200078e0207 */
[----:B------:R-:W-:Y:S01]  /*d0d0*/  LOP3.LUT P1, RZ, R16, 0x1, RZ, 0xc0, !PT ;  /* 0x0000000110ff7812 */ /* 0x000fe2000782c0ff */
[----:B------:R-:W-:Y:S02]  /*d0e0*/  IMAD R5, R5, UR4, RZ ;  /* 0x0000000405057c24 */ /* 0x000fe4000f8e02ff */
[----:B------:R-:W-:-:S04]  /*d0f0*/  IMAD.WIDE.U32 R2, R0, UR4, R2 ;  /* 0x0000000400027c25 */ /* 0x000fc8000f8e0002 */
[----:B------:R-:W-:Y:S01]  /*d100*/  IMAD R5, R0, UR5, R5 ;  /* 0x0000000500057c24 */ /* 0x000fe2000f8e0205 */
[----:B------:R-:W-:Y:S01]  /*d110*/  ULDC.64 UR4, c[0x0][0x308] ;  /* 0x0000c20000047ab9 */ /* 0x000fe20000000a00 */
[----:B------:R-:W-:-:S03]  /*d120*/  IMAD R6, R31, R6, UR42 ;  /* 0x0000002a1f067e24 */ /* 0x000fc6000f8e0206 */
[----:B------:R-:W-:Y:S01]  /*d130*/  IADD3 R3, R3, R5, RZ ;  /* 0x0000000503037210 */ /* 0x000fe20007ffe0ff */
[----:B------:R-:W-:Y:S01]  /*d140*/  IMAD.U32 R5, RZ, RZ, UR4 ;  /* 0x00000004ff057e24 */ /* 0x000fe2000f8e00ff */
[----:B------:R-:W-:Y:S01]  /*d150*/  UIMAD UR4, UR6, UR4, URZ ;  /* 0x00000004060472a4 */ /* 0x000fe2000f8e023f */
[----:B------:R-:W-:Y:S02]  /*d160*/  IMAD.IADD R6, R6, 0x1, -R27 ;  /* 0x0000000106067824 */ /* 0x000fe400078e0a1b */
[----:B------:R-:W-:Y:S01]  /*d170*/  IMAD.WIDE.U32 R2, R5, UR41, R2 ;  /* 0x0000002905027c25 */ /* 0x000fe2000f8e0002 */
[----:B------:R-:W-:Y:S01]  /*d180*/  UIMAD UR4, UR41, UR5, UR4 ;  /* 0x00000005290472a4 */ /* 0x000fe2000f8e0204 */
[----:B------:R-:W-:Y:S02]  /*d190*/  ULDC.64 UR6, c[0x0][0x2e8] ;  /* 0x0000ba0000067ab9 */ /* 0x000fe40000000a00 */
[----:B------:R-:W-:-:S03]  /*d1a0*/  LEA R0, P0, R2, UR6, 0x1 ;  /* 0x0000000602007c11 */ /* 0x000fc6000f8008ff */
[----:B------:R-:W-:Y:S01]  /*d1b0*/  VIADD R7, R3, UR4 ;  /* 0x0000000403077c36 */ /* 0x000fe20008000000 */
[----:B------:R-:W-:Y:S01]  /*d1c0*/  LOP3.LUT R3, R4, 0x1c0, RZ, 0xc0, !PT ;  /* 0x000001c004037812 */ /* 0x000fe200078ec0ff */
[----:B------:R-:W-:-:S03]  /*d1d0*/  UMOV UR4, 0xffffffff ;  /* 0xffffffff00047882 */ /* 0x000fc60000000000 */
[----:B------:R-:W-:Y:S02]  /*d1e0*/  LOP3.LUT R4, R3, 0x38, R4, 0xf8, !PT ;  /* 0x0000003803047812 */ /* 0x000fe400078ef804 */
[----:B------:R-:W-:Y:S02]  /*d1f0*/  LEA.HI.X R7, R2, UR7, R7, 0x1, P0 ;  /* 0x0000000702077c11 */ /* 0x000fe400080f0c07 */
        /* <DEDUP_REMOVED lines=11> */
[----:B------:R-:W-:Y:S01]  /*d2b0*/  SHFL.IDX PT, R10, R0, 0x3, 0x181f ;  /* 0x00781f00000a7f89 */ /* 0x000fe200000e0000 */
        /* <DEDUP_REMOVED lines=9> */
[----:B------:R-:W1:Y:S02]  /*d350*/  SHFL.IDX PT, R14, R0, 0x4, 0x181f ;  /* 0x00981f00000e7f89 */ /* 0x000e6400000e0000 */
[----:B--2---:R-:W-:Y:S02]  /*d360*/  IMAD.MOV.U32 R3, RZ, RZ, R8 ;  /* 0x000000ffff037224 */ /* 0x004fe400078e0008 */
[----:B------:R-:W-:Y:S04]  /*d370*/  @P0 LDGSTS.E.BYPASS.LTC128B.128 [R21+0x1ec00], desc[UR36][R4.64], !P3 ;  /* 0x1ec0000004150fae */ /* 0x000fe8000d901d64 */
[----:B------:R-:W-:Y:S04]  /*d380*/  @P0 LDGSTS.E.BYPASS.LTC128B.128 [R21+0x21c00], desc[UR36][R4.64+0x80], !P2 ;  /* 0x21c0008004150fae */ /* 0x000fe8000d101d64 */
[----:B------:R0:W-:Y:S01]  /*d390*/  @P0 LDGSTS.E.BYPASS.LTC128B.128 [R21+0x24c00], desc[UR36][R4.64+0x100], !P1 ;  /* 0x24c0010004150fae */ /* 0x0001e2000c901d64 */
[----:B------:R-:W-:-:S03]  /*d3a0*/  ISETP.GE.AND P0, PT, R6, 0x21, PT ;  /* 0x000000210600780c */ /* 0x000fc60003f06270 */
[----:B------:R-:W2:Y:S04]  /*d3b0*/  SHFL.IDX PT, R8, R7, 0x4, 0x181f ;  /* 0x00981f0007087f89 */ /* 0x000ea800000e0000 */
[----:B------:R-:W3:Y:S01]  /*d3c0*/  SHFL.IDX PT, R7, R7, 0x5, 0x181f ;  /* 0x00b81f0007077f89 */ /* 0x000ee200000e0000 */
[----:B0-----:R-:W-:Y:S01]  /*d3d0*/  MOV R5, R9 ;  /* 0x0000000900057202 */ /* 0x001fe20000000f00 */
[----:B------:R-:W-:-:S04]  /*d3e0*/  IMAD.MOV.U32 R4, RZ, RZ, R10 ;  /* 0x000000ffff047224 */ /* 0x000fc800078e000a */
[----:B------:R-:W-:Y:S01]  /*d3f0*/  @P0 LEA R25, R30, UR46, 0x1 ;  /* 0x0000002e1e190c11 */ /* 0x000fe2000f8e08ff */
[----:B------:R-:W-:-:S05]  /*d400*/  @P0 IMAD.WIDE.U32 R2, R23, 0x2, R2 ;  /* 0x0000000217020825 */ /* 0x000fca00078e0002 */
        /* <DEDUP_REMOVED lines=8> */
[----:B--2---:R-:W-:Y:S02]  /*d490*/  IMAD.MOV.U32 R3, RZ, RZ, R8 ;  /* 0x000000ffff037224 */ /* 0x004fe400078e0008 */
        /* <DEDUP_REMOVED lines=8> */
[----:B-1-3--:R0:W-:Y:S02]  /*d520*/  @P0 LDGSTS.E.BYPASS.LTC128B.128 [R21+0x26400], desc[UR36][R2.64+0x100], !P1 ;  /* 0x2640010002150fae */ /* 0x00a1e4000c901d64 */
.L_x_2296:
        /* <DEDUP_REMOVED lines=18> */
.L_x_2243:
        /* <DEDUP_REMOVED lines=30> */
.L_x_2244:
[----:B------:R-:W-:Y:S01]  /*d830*/  UISETP.NE.AND UP0, UPT, UR49, URZ, UPT ;  /* 0x0000003f3100728c */ /* 0x000fe2000bf05270 */
[----:B------:R-:W-:Y:S01]  /*d840*/  IMAD.U32 R0, RZ, RZ, UR48 ;  /* 0x00000030ff007e24 */ /* 0x000fe2000f8e00ff */
[----:B------:R-:W-:Y:S01]  /*d850*/  ULDC.64 UR4, c[0x0][0x2e0] ;  /* 0x0000b80000047ab9 */ /* 0x000fe20000000a00 */
[----:B------:R-:W-:Y:S01]  /*d860*/  IMAD.U32 R4, RZ, RZ, UR38 ;  /* 0x00000026ff047e24 */ /* 0x000fe2000f8e00ff */
[----:B------:R-:W-:Y:S01]  /*d870*/  MOV R5, UR39 ;  /* 0x0000002700057c02 */ /* 0x000fe20008000f00 */
[----:B------:R-:W-:Y:S01]  /*d880*/  IMAD.U32 R3, RZ, RZ, UR47 ;  /* 0x0000002fff037e24 */ /* 0x000fe2000f8e00ff */
[----:B------:R-:W-:Y:S01]  /*d890*/  PLOP3.LUT P0, PT, PT, PT, UP0, 0x80, 0x0 ;  /* 0x000000000000781c */ /* 0x000fe20003f0f008 */
[----:B------:R-:W-:Y:S01]  /*d8a0*/  IMAD.MOV.U32 R2, RZ, RZ, R4 ;  /* 0x000000ffff027224 */ /* 0x000fe200078e0004 */
[----:B------:R-:W-:Y:S01]  /*d8b0*/  LEA R7, R0, R37, 0x7 ;  /* 0x0000002500077211 */ /* 0x000fe200078e38ff */
[----:B------:R-:W-:Y:S01]  /*d8c0*/  IMAD R25, R25, UR4, RZ ;  /* 0x0000000419197c24 */ /* 0x000fe2000f8e02ff */
[----:B------:R-:W0:Y:S01]  /*d8d0*/  LDC R0, c[0x0][0x448] ;  /* 0x00011200ff007b82 */ /* 0x000e220000000800 */
[----:B------:R-:W-:Y:S01]  /*d8e0*/  @UP0 ULDC UR6, c[0x0][0x44c] ;  /* 0x0001130000060ab9 */ /* 0x000fe20000000800 */
[----:B------:R-:W-:Y:S01]  /*d8f0*/  IMAD.WIDE.U32 R2, R26, UR4, R2 ;  /* 0x000000041a027c25 */ /* 0x000fe2000f8e0002 */
[----:B------:R-:W-:-:S03]  /*d900*/  @UP0 ULDC UR4, c[0x0][0x450] ;  /* 0x0001140000040ab9 */ /* 0x000fc60000000800 */
[----:B------:R-:W-:Y:S02]  /*d910*/  IMAD.MOV.U32 R5, RZ, RZ, R7 ;  /* 0x000000ffff057224 */ /* 0x000fe400078e0007 */
[----:B------:R-:W-:Y:S02]  /*d920*/  IMAD R25, R26, UR5, R25 ;  /* 0x000000051a197c24 */ /* 0x000fe4000f8e0219 */
[----:B------:R-:W-:Y:S01]  /*d930*/  @P0 IMAD.HI.U32 R6, R7, UR6, RZ ;  /* 0x0000000607060c27 */ /* 0x000fe2000f8e00ff */
[----:B------:R-:W-:Y:S02]  /*d940*/  PLOP3.LUT P0, PT, PT, PT, UP0, 0x80, 0x0 ;  /* 0x000000000000781c */ /* 0x000fe40003f0f008 */
[----:B------:R-:W-:-:S11]  /*d950*/  IADD3 R3, R3, R25, RZ ;  /* 0x0000001903037210 */ /* 0x000fd60007ffe0ff */
        /* <DEDUP_REMOVED lines=16> */
[----:B------:R-:W-:Y:S01]  /*da60*/  ULDC UR4, c[0x0][0x2b8] ;  /* 0x0000ae0000047ab9 */ /* 0x000fe20000000800 */
[----:B------:R-:W-:Y:S02]  /*da70*/  IADD3 R3, R3, R5, RZ ;  /* 0x0000000503037210 */ /* 0x000fe40007ffe0ff */
[----:B------:R-:W-:Y:S02]  /*da80*/  ISETP.GE.AND P3, PT, R23, UR4, PT ;  /* 0x0000000417007c0c */ /* 0x000fe4000bf66270 */
[----:B------:R-:W-:Y:S01]  /*da90*/  LEA.HI.X R8, R2, UR5, R3, 0x1, P0 ;  /* 0x0000000502087c11 */ /* 0x000fe200080f0c03 */
[----:B------:R-:W-:Y:S01]  /*daa0*/  UMOV UR5, 0xffffffff ;  /* 0xffffffff00057882 */ /* 0x000fe20000000000 */
[----:B------:R-:W-:-:S02]  /*dab0*/  ISETP.GE.AND P2, PT, R34, UR4, PT ;  /* 0x0000000422007c0c */ /* 0x000fc4000bf46270 */
[----:B------:R-:W-:Y:S01]  /*dac0*/  ISETP.GE.AND P0, PT, R33, UR4, PT ;  /* 0x0000000421007c0c */ /* 0x000fe2000bf06270 */
[----:B------:R-:W-:-:S12]  /*dad0*/  BRA.DIV UR5, `(.L_x_2245) ;  /* 0x0000002e05047947 */ /* 0x000fd8000b800000 */
[----:B------:R-:W-:Y:S01]  /*dae0*/  SHFL.IDX PT, R3, R8, RZ, 0x181f ;  /* 0x00181fff08037589 */ /* 0x000fe200000e0000 */
[----:B------:R-:W-:Y:S01]  /*daf0*/  IMAD.U32 R7, RZ, RZ, UR48 ;  /* 0x00000030ff077e24 */ /* 0x000fe2000f8e00ff */
[----:B------:R-:W-:Y:S02]  /*db00*/  ULDC UR4, c[0x0][0x288] ;  /* 0x0000a20000047ab9 */ /* 0x000fe40000000800 */
[----:B------:R-:W0:Y:S01]  /*db10*/  SHFL.IDX PT, R2, R6, RZ, 0x181f ;  /* 0x00181fff06027589 */ /* 0x000e2200000e0000 */
[----:B------:R-:W-:Y:S02]  /*db20*/  IMAD R0, R0, UR4, RZ ;  /* 0x0000000400007c24 */ /* 0x000fe4000f8e02ff */
[----:B------:R-:W-:Y:S01]  /*db30*/  IMAD R7, R7, 0x80, R27 ;  /* 0x0000008007077824 */ /* 0x000fe200078e021b */
[----:B------:R-:W-:Y:S04]  /*db40*/  SHFL.IDX PT, R5, R8, 0x1, 0x181f ;  /* 0x00381f0008057f89 */ /* 0x000fe800000e0000 */
[C---:B------:R-:W-:Y:S01]  /*db50*/  ISETP.GE.AND P1, PT, R7.reuse, R0, PT ;  /* 0x000000000700720c */ /* 0x040fe20003f26270 */
[----:B------:R-:W1:Y:S01]  /*db60*/  SHFL.IDX PT, R4, R6, 0x1, 0x181f ;  /* 0x00381f0006047f89 */ /* 0x000e6200000e0000 */
[----:B------:R-:W-:-:S03]  /*db70*/  IADD3 R11, R7, 0x10, RZ ;  /* 0x00000010070b7810 */ /* 0x000fc60007ffe0ff */
[----:B------:R-:W-:Y:S08]  /*db80*/  SHFL.IDX PT, R14, R6, 0x7, 0x181f ;  /* 0x00f81f00060e7f89 */ /* 0x000ff000000e0000 */
        /* <DEDUP_REMOVED lines=57> */
.L_x_2313:
        /* <DEDUP_REMOVED lines=14> */
.L_x_2247:
[----:B------:R-:W-:Y:S05]  /*e000*/  BSYNC B0 ;  /* 0x0000000000007941 */ /* 0x000fea0003800000 */
.L_x_2246:
[----:B------:R-:W-:Y:S01]  /*e010*/  NOP ;  /* 0x0000000000007918 */ /* 0x000fe20000000000 */
[----:B------:R-:W-:Y:S01]  /*e020*/  SYNCS.ARRIVE.TRANS64.RED.A0T1 RZ, [UR46+0x30800], RZ ;  /* 0x030800ffffff79a7 */ /* 0x000fe2000820042e */
[----:B------:R-:W-:Y:S01]  /*e030*/  MOV R0, 0x1 ;  /* 0x0000000100007802 */ /* 0x000fe20000000f00 */
[----:B------:R-:W-:Y:S03]  /*e040*/  ARRIVES.LDGSTSBAR.64.TRANSCNT [UR46+0x30800] ;  /* 0x03080000ff0079b0 */ /* 0x000fe60008000aae */
[----:B------:R-:W-:Y:S01]  /*e050*/  SHF.L.U32 R0, R0, 0x1f, RZ ;  /* 0x0000001f00007819 */ /* 0x000fe200000006ff */
[----:B------:R-:W-:Y:S01]  /*e060*/  NOP ;  /* 0x0000000000007918 */ /* 0x000fe20000000000 */
[----:B------:R-:W-:Y:S01]  /*e070*/  SYNCS.ARRIVE.TRANS64.A1T0 RZ, [UR46+0x30800], RZ ;  /* 0x030800ffffff79a7 */ /* 0x000fe2000810002e */
[----:B------:R-:W-:Y:S01]  /*e080*/  VIADD R19, R19, 0xfffffffe ;  /* 0xfffffffe13137836 */ /* 0x000fe20000000000 */
[----:B------:R-:W1:Y:S02]  /*e090*/  SYNCS.PHASECHK.TRANS64.TRYWAIT P0, [UR46+0x30820], R0 ;  /* 0x03082000ff0075a7 */ /* 0x000e64000800016e */
[----:B-1----:R-:W-:Y:S05]  /*e0a0*/  @!P0 BRA `(.L_x_2248) ;  /* 0x00000030001c8947 */ /* 0x002fea0003800000 */
.L_x_2314:
[----:B------:R-:W-:Y:S01]  /*e0b0*/  ISETP.GE.AND P0, PT, R19, UR50, PT ;  /* 0x0000003213007c0c */ /* 0x000fe2000bf06270 */
[----:B------:R-:W-:Y:S01]  /*e0c0*/  IMAD.MOV.U32 R28, RZ, RZ, 0x1 ;  /* 0x00000001ff1c7424 */ /* 0x000fe200078e00ff */
[----:B------:R-:W-:-:S11]  /*e0d0*/  MOV R26, RZ ;  /* 0x000000ff001a7202 */ /* 0x000fd60000000f00 */
[----:B------:R-:W-:Y:S05]  /*e0e0*/  @!P0 BRA `(.L_x_2249) ;  /* 0x0000001000388947 */ /* 0x000fea0003800000 */
[----:B0-----:R-:W0:Y:S01]  /*e0f0*/  S2R R2, SR_TID.X ;  /* 0x0000000000027919 */ /* 0x001e220000002100 */
[----:B------:R-:W-:Y:S01]  /*e100*/  UIADD3 UR4, UR44, 0x1, URZ ;  /* 0x000000012c047890 */ /* 0x000fe2000fffe03f */
[----:B------:R-:W-:Y:S01]  /*e110*/  LOP3.LUT R0, RZ, UR43, RZ, 0x33, !PT ;  /* 0x0000002bff007c12 */ /* 0x000fe2000f8e33ff */
[----:B------:R-:W-:Y:S01]  /*e120*/  ULOP3.LUT UR5, URZ, UR45, URZ, 0x33, !UPT ;  /* 0x0000002d3f057292 */ /* 0x000fe2000f8e333f */
[----:B------:R-:W-:Y:S01]  /*e130*/  BSSY B0, `(.L_x_2249) ;  /* 0x0000109000007945 */ /* 0x000fe20003800000 */
[----:B------:R-:W-:Y:S01]  /*e140*/  UIMAD UR4, UR4, UR40, URZ ;  /* 0x00000028040472a4 */ /* 0x000fe2000f8e023f */
[----:B------:R-:W-:Y:S01]  /*e150*/  MOV R27, 0x1 ;  /* 0x00000001001b7802 */ /* 0x000fe20000000f00 */
[----:B------:R-:W-:-:S04]  /*e160*/  IMAD.MOV.U32 R25, RZ, RZ, RZ ;  /* 0x000000ffff197224 */ /* 0x000fc800078e00ff */
[----:B------:R-:W-:Y:S01]  /*e170*/  LOP3.LUT R3, RZ, UR4, RZ, 0x33, !PT ;  /* 0x00000004ff037c12 */ /* 0x000fe2000f8e33ff */
[----:B------:R-:W-:Y:S02]  /*e180*/  ULDC UR4, c[0x0][0x2f4] ;  /* 0x0000bd0000047ab9 */ /* 0x000fe40000000800 */
[----:B------:R-:W-:Y:S02]  /*e190*/  ISETP.GE.AND P3, PT, R23, UR4, PT ;  /* 0x0000000417007c0c */ /* 0x000fe4000bf66270 */
[----:B------:R-:W-:Y:S02]  /*e1a0*/  VIMNMX3 R0, R0, UR5, R3, !PT ;  /* 0x0000000500007c0f */ /* 0x000fe4000f800103 */
[----:B------:R-:W-:Y:S02]  /*e1b0*/  ISETP.GE.AND P2, PT, R34, UR4, PT ;  /* 0x0000000422007c0c */ /* 0x000fe4000bf46270 */
[----:B------:R-:W-:Y:S02]  /*e1c0*/  IADD3 R31, -R0, -0x2, RZ ;  /* 0xfffffffe001f7810 */ /* 0x000fe40007ffe1ff */
[----:B------:R-:W-:-:S02]  /*e1d0*/  ISETP.GE.AND P1, PT, R33, UR4, PT ;  /* 0x0000000421007c0c */ /* 0x000fc4000bf26270 */
        /* <DEDUP_REMOVED lines=9> */
.L_x_2262:
[----:B------:R-:W2:Y:S01]  /*e270*/  LDL R8, [R1] ;  /* 0x0000000001087983 */ /* 0x000ea20000100800 */
[----:B------:R-:W0:Y:S01]  /*e280*/  LDC R2, c[0x0][0x430] ;  /* 0x00010c00ff027b82 */ /* 0x000e220000000800 */
[----:B------:R-:W-:-:S13]  /*e290*/  ISETP.GT.U32.AND P5, PT, R37, 0x5f, PT ;  /* 0x0000005f2500780c */ /* 0x000fda0003fa4070 */
[----:B------:R-:W2:Y:S01]  /*e2a0*/  @!P5 LDC.64 R4, c[0x0][0x428] ;  /* 0x00010a00ff04db82 */ /* 0x000ea20000000a00 */
[----:B0-----:R-:W-:-:S13]  /*e2b0*/  ISETP.NE.AND P0, PT, R2, 0x1, PT ;  /* 0x000000010200780c */ /* 0x001fda0003f05270 */
[----:B------:R-:W0:Y:S08]  /*e2c0*/  @P0 LDC R3, c[0x0][0x434] ;  /* 0x00010d00ff030b82 */ /* 0x000e300000000800 */
[----:B------:R-:W1:Y:S01]  /*e2d0*/  @P0 LDC R7, c[0x0][0x438] ;  /* 0x00010e00ff070b82 */ /* 0x000e620000000800 */
[----:B------:R-:W-:Y:S01]  /*e2e0*/  MOV R9, R20 ;  /* 0x0000001400097202 */ /* 0x000fe20000000f00 */
        /* <DEDUP_REMOVED lines=13> */
[----:B------:R-:W-:Y:S02]  /*e3c0*/  LOP3.LUT P4, RZ, R16, 0x10, RZ, 0xc0, !PT ;  /* 0x0000001010ff7812 */ /* 0x000fe4000788c0ff */
[----:B------:R-:W-:-:S04]  /*e3d0*/  IADD3 R26, R25, 0x1, RZ ;  /* 0x00000001191a7810 */ /* 0x000fc80007ffe0ff */
[----:B------:R-:W-:-:S04]  /*e3e0*/  ISETP.NE.AND P0, PT, R26, 0x2, PT ;  /* 0x000000021a00780c */ /* 0x000fc80003f05270 */
[----:B------:R-:W-:Y:S02]  /*e3f0*/  SEL R28, RZ, 0x1, P0 ;  /* 0x00000001ff1c7807 */ /* 0x000fe40000000000 */
[----:B------:R-:W-:Y:S02]  /*e400*/  SEL R26, R26, RZ, P0 ;  /* 0x000000ff1a1a7207 */ /* 0x000fe40000000000 */
[----:B------:R-:W-:Y:S01]  /*e410*/  LOP3.LUT R28, R27, R28, RZ, 0x3c, !PT ;  /* 0x0000001c1b1c7212 */ /* 0x000fe200078e3cff */
[----:B0-----:R-:W-:Y:S06]  /*e420*/  @!P4 BRA `(.L_x_2250) ;  /* 0x000000000004c947 */ /* 0x001fec0003800000 */
[----:B------:R-:W-:Y:S01]  /*e430*/  BPT.TRAP 0x1 ;  /* 0x000000040000795c */ /* 0x000fe20000300000 */
.L_x_2250:
[----:B------:R-:W-:Y:S01]  /*e440*/  LEA R19, R26, UR46, 0x3 ;  /* 0x0000002e1a137c11 */ /* 0x000fe2000f8e18ff */
[----:B------:R-:W-:Y:S01]  /*e450*/  BSSY B1, `(.L_x_2251) ;  /* 0x0000004000017945 */ /* 0x000fe20003800000 */
[----:B------:R-:W-:-:S04]  /*e460*/  SHF.L.U32 R2, R28, 0x1f, RZ ;  /* 0x0000001f1c027819 */ /* 0x000fc800000006ff */
[----:B------:R-:W0:Y:S02]  /*e470*/  SYNCS.PHASECHK.TRANS64.TRYWAIT P0, [R19+URZ+0x30840], R2 ;  /* 0x03084002130075a7 */ /* 0x000e24000800017f */
[----:B0-----:R-:W-:Y:S05]  /*e480*/  @!P0 BRA `(.L_x_2252) ;  /* 0x0000002c003c8947 */ /* 0x001fea0003800000 */
.L_x_2315:
[----:B------:R-:W-:Y:S05]  /*e490*/  BSYNC B1 ;  /* 0x0000000000017941 */ /* 0x000fea0003800000 */
.L_x_2251:
        /* <DEDUP_REMOVED lines=26> */
[----:B------:R-:W-:Y:S01]  /*e640*/  VIADD R3, R3, UR4 ;  /* 0x0000000403037c36 */ /* 0x000fe20008000000 */
[----:B------:R-:W-:-:S04]  /*e650*/  UMOV UR4, 0xffffffff ;  /* 0xffffffff00047882 */ /* 0x000fc80000000000 */
[----:B------:R-:W-:Y:S01]  /*e660*/  LEA.HI.X R24, R2, UR7, R3, 0x1, P0 ;  /* 0x0000000702187c11 */ /* 0x000fe200080f0c03 */
[----:B------:R-:W-:Y:S06]  /*e670*/  BRA.DIV UR4, `(.L_x_2253) ;  /* 0x0000002a04d47947 */ /* 0x000fec000b800000 */
[----:B------:R-:W0:Y:S01]  /*e680*/  SHFL.IDX PT, R14, R21, RZ, 0x181f ;  /* 0x00181fff150e7589 */ /* 0x000e2200000e0000 */
[----:B------:R-:W-:Y:S02]  /*e690*/  SHF.L.U32 R12, R23, 0x1, RZ ;  /* 0x00000001170c7819 */ /* 0x000fe400000006ff */
[----:B------:R-:W-:Y:S01]  /*e6a0*/  LOP3.LUT P6, RZ, R16, 0x4, RZ, 0xc0, !PT ;  /* 0x0000000410ff7812 */ /* 0x000fe200078cc0ff */
        /* <DEDUP_REMOVED lines=20> */
[----:B0-----:R-:W-:-:S02]  /*e7f0*/  IADD3.X R11, RZ, R7, RZ, P0, !PT ;  /* 0x00000007ff0b7210 */ /* 0x001fc400007fe4ff */
[-C--:B------:R-:W-:Y:S02]  /*e800*/  IADD3 R6, P0, R2, R12.reuse, RZ ;  /* 0x0000000c02067210 */ /* 0x080fe40007f1e0ff */
        /* <DEDUP_REMOVED lines=15> */
.L_x_2329:
[----:B--2---:R-:W-:Y:S02]  /*e900*/  SHF.L.U32 R2, R23, 0x1, RZ ;  /* 0x0000000117027819 */ /* 0x004fe400000006ff */
[----:B------:R-:W-:Y:S02]  /*e910*/  LOP3.LUT P6, RZ, R16, 0x4, RZ, 0xc0, !PT ;  /* 0x0000000410ff7812 */ /* 0x000fe400078cc0ff */
[----:B------:R-:W-:-:S05]  /*e920*/  IADD3 R2, P0, R14, R2, RZ ;  /* 0x000000020e027210 */ /* 0x000fca0007f1e0ff */
[----:B0-----:R-:W-:Y:S01]  /*e930*/  IMAD.X R3, RZ, RZ, R24, P0 ;  /* 0x000000ffff037224 */ /* 0x001fe200000e0618 */
        /* <DEDUP_REMOVED lines=8> */
.L_x_2254:
        /* <DEDUP_REMOVED lines=10> */
.L_x_2255:
[----:B------:R1:W-:Y:S01]  /*ea60*/  SYNCS.ARRIVE.TRANS64.A1T0 RZ, [R19+URZ+0x30830], RZ ;  /* 0x030830ff13ff79a7 */ /* 0x0003e2000810003f */
[----:B------:R-:W-:Y:S05]  /*ea70*/  @!P5 BRA `(.L_x_2256) ;  /* 0x000000000004d947 */ /* 0x000fea0003800000 */
[----:B------:R-:W-:Y:S01]  /*ea80*/  BPT.TRAP 0x1 ;  /* 0x000000040000795c */ /* 0x000fe20000300000 */
.L_x_2256:
[----:B0-----:R-:W-:Y:S01]  /*ea90*/  SHF.L.U32 R3, R27, 0x1f, RZ ;  /* 0x0000001f1b037819 */ /* 0x001fe200000006ff */
[----:B------:R-:W-:Y:S01]  /*eaa0*/  BSSY B1, `(.L_x_2257) ;  /* 0x0000004000017945 */ /* 0x000fe20003800000 */
[----:B------:R-:W-:-:S04]  /*eab0*/  LEA R6, R25, UR46, 0x3 ;  /* 0x0000002e19067c11 */ /* 0x000fc8000f8e18ff */
[----:B------:R-:W0:Y:S02]  /*eac0*/  SYNCS.PHASECHK.TRANS64.TRYWAIT P0, [R6+URZ+0x30860], R3 ;  /* 0x03086003060075a7 */ /* 0x000e24000800017f */
[----:B0-----:R-:W-:Y:S05]  /*ead0*/  @!P0 BRA `(.L_x_2258) ;  /* 0x0000002c008c8947 */ /* 0x001fea0003800000 */
.L_x_2330:
[----:B------:R-:W-:Y:S05]  /*eae0*/  BSYNC B1 ;  /* 0x0000000000017941 */ /* 0x000fea0003800000 */
.L_x_2257:
        /* <DEDUP_REMOVED lines=9> */
[----:B------:R-:W2:Y:S01]  /*eb80*/  SHFL.IDX PT, R14, R17, 0x1, 0x181f ;  /* 0x00381f00110e7f89 */ /* 0x000ea200000e0000 */
[----:B0-----:R-:W-:Y:S02]  /*eb90*/  IADD3.X R3, RZ, R3, RZ, P0, !PT ;  /* 0x00000003ff037210 */ /* 0x001fe400007fe4ff */
[----:B------:R-:W-:-:S13]  /*eba0*/  ISETP.LT.OR P0, PT, R0, 0x1, P3 ;  /* 0x000000010000780c */ /* 0x000fda0001f01670 */
[----:B------:R-:W-:Y:S01]  /*ebb0*/  LDGSTS.E.BYPASS.LTC128B.128 [R7+0x400], desc[UR36][R2.64], !P0 ;  /* 0x0040000002077fae */ /* 0x000fe2000c101d64 */
[----:B------:R-:W-:-:S13]  /*ebc0*/  ISETP.LT.OR P0, PT, R0, 0x1, P2 ;  /* 0x000000010000780c */ /* 0x000fda0001701670 */
[----:B------:R-:W-:Y:S01]  /*ebd0*/  LDGSTS.E.BYPASS.LTC128B.128 [R7+0x3400], desc[UR36][R2.64+0x80], !P0 ;  /* 0x0340008002077fae */ /* 0x000fe2000c101d64 */
[----:B------:R-:W-:-:S13]  /*ebe0*/  ISETP.LT.OR P0, PT, R0, 0x1, P1 ;  /* 0x000000010000780c */ /* 0x000fda0000f01670 */
[----:B------:R2:W-:Y:S02]  /*ebf0*/  LDGSTS.E.BYPASS.LTC128B.128 [R7+0x6400], desc[UR36][R2.64+0x100], !P0 ;  /* 0x0640010002077fae */ /* 0x0005e4000c101d64 */
[----:B--2---:R-:W-:Y:S02]  /*ec00*/  IADD3 R2, P0, R14, R9, RZ ;  /* 0x000000090e027210 */ /* 0x004fe40007f1e0ff */
[----:B------:R-:W0:Y:S03]  /*ec10*/  SHFL.IDX PT, R14, R17, 0x2, 0x181f ;  /* 0x00581f00110e7f89 */ /* 0x000e2600000e0000 */
[----:B------:R-:W-:Y:S01]  /*ec20*/  IMAD.X R3, RZ, RZ, R8, P0 ;  /* 0x000000ffff037224 */ /* 0x000fe200000e0608 */
        /* <DEDUP_REMOVED lines=18> */
[----:B------:R-:W0:Y:S02]  /*ed50*/  SHFL.IDX PT, R14, R17, 0x4, 0x181f ;  /* 0x00981f00110e7f89 */ /* 0x000e2400000e0000 */
[----:B--2---:R-:W-:Y:S02]  /*ed60*/  IADD3.X R3, RZ, R8, RZ, P0, !PT ;  /* 0x00000008ff037210 */ /* 0x004fe400007fe4ff */
        /* <DEDUP_REMOVED lines=8> */
[----:B------:R3:W4:Y:S03]  /*edf0*/  SHFL.IDX PT, R14, R17, 0x5, 0x181f ;  /* 0x00b81f00110e7f89 */ /* 0x00072600000e0000 */
[----:B--2---:R-:W-:Y:S01]  /*ee00*/  IMAD.X R3, RZ, RZ, R8, P0 ;  /* 0x000000ffff037224 */ /* 0x004fe200000e0608 */
[----:B------:R-:W-:Y:S01]  /*ee10*/  ISETP.LT.OR P0, PT, R0, 0x41, P3 ;  /* 0x000000410000780c */ /* 0x000fe20001f01670 */
[----:B------:R3:W2:-:S12]  /*ee20*/  SHFL.IDX PT, R8, R18, 0x5, 0x181f ;  /* 0x00b81f0012087f89 */ /* 0x00069800000e0000 */
[----:B------:R3:W-:Y:S01]  /*ee30*/  LDGSTS.E.BYPASS.LTC128B.128 [R7+0x2400], desc[UR36][R2.64], !P0 ;  /* 0x0240000002077fae */ /* 0x0007e2000c101d64 */
[----:B------:R-:W-:-:S13]  /*ee40*/  ISETP.LT.OR P0, PT, R0, 0x41, P2 ;  /* 0x000000410000780c */ /* 0x000fda0001701670 */
[----:B------:R3:W-:Y:S01]  /*ee50*/  LDGSTS.E.BYPASS.LTC128B.128 [R7+0x5400], desc[UR36][R2.64+0x80], !P0 ;  /* 0x0540008002077fae */ /* 0x0007e2000c101d64 */
[----:B------:R-:W-:-:S13]  /*ee60*/  ISETP.LT.OR P0, PT, R0, 0x41, P1 ;  /* 0x000000410000780c */ /* 0x000fda0000f01670 */
[----:B--2-4-:R3:W-:Y:S02]  /*ee70*/  LDGSTS.E.BYPASS.LTC128B.128 [R7+0x8400], desc[UR36][R2.64+0x100], !P0 ;  /* 0x0840010002077fae */ /* 0x0147e4000c101d64 */
.L_x_2344:
[----:B0--3--:R-:W-:Y:S01]  /*ee80*/  IADD3 R2, P0, R14, R9, RZ ;  /* 0x000000090e027210 */ /* 0x009fe20007f1e0ff */
        /* <DEDUP_REMOVED lines=17> */
[----:B------:R-:W-:Y:S01]  /*efa0*/  IMAD R5, R32, UR4, RZ ;  /* 0x0000000420057c24 */ /* 0x000fe2000f8e02ff */
[----:B------:R-:W-:-:S03]  /*efb0*/  IADD3 R3, R3, R9, RZ ;  /* 0x0000000903037210 */ /* 0x000fc60007ffe0ff */
[C---:B------:R-:W-:Y:S02]  /*efc0*/  IMAD R5, R4.reuse, UR5, R5 ;  /* 0x0000000504057c24 */ /* 0x040fe4000f8e0205 */
[----:B------:R-:W-:-:S04]  /*efd0*/  IMAD.WIDE.U32 R2, R4, UR4, R2 ;  /* 0x0000000404027c25 */ /* 0x000fc8000f8e0002 */
[----:B-1----:R-:W-:-:S07]  /*efe0*/  IMAD.IADD R19, R3, 0x1, R5 ;  /* 0x0000000103137824 */ /* 0x002fce00078e0205 */
.L_x_2260:
        /* <DEDUP_REMOVED lines=10> */
.L_x_2261:
[----:B------:R-:W-:Y:S01]  /*f090*/  R2UR UR4, R35 ;  /* 0x00000000230472ca */ /* 0x000fe200000e0000 */
[----:B------:R-:W-:Y:S01]  /*f0a0*/  ULDC.64 UR6, c[0x0][0x330] ;  /* 0x0000cc0000067ab9 */ /* 0x000fe20000000a00 */
[----:B------:R-:W-:Y:S01]  /*f0b0*/  MOV R18, R2 ;  /* 0x0000000200127202 */ /* 0x000fe20000000f00 */
[----:B------:R-:W-:Y:S01]  /*f0c0*/  IMAD.U32 R3, RZ, RZ, UR6 ;  /* 0x00000006ff037e24 */ /* 0x000fe2000f8e00ff */
[----:B------:R-:W-:Y:S01]  /*f0d0*/  IADD3 R31, R31, -0x1, RZ ;  /* 0xffffffff1f1f7810 */ /* 0x000fe20007ffe0ff */
        /* <DEDUP_REMOVED lines=15> */
.L_x_2249:
[----:B------:R-:W-:-:S13]  /*f1d0*/  LOP3.LUT P0, RZ, R16, 0x10, RZ, 0xc0, !PT ;  /* 0x0000001010ff7812 */ /* 0x000fda000780c0ff */
[----:B------:R-:W-:Y:S05]  /*f1e0*/  @!P0 BRA `(.L_x_2263) ;  /* 0x0000000000048947 */ /* 0x000fea0003800000 */
[----:B------:R-:W-:Y:S01]  /*f1f0*/  BPT.TRAP 0x1 ;  /* 0x000000040000795c */ /* 0x000fe20000300000 */
.L_x_2263:
        /* <DEDUP_REMOVED lines=12> */
.L_x_2345:
[----:B------:R-:W-:Y:S05]  /*f2c0*/  BSYNC B0 ;  /* 0x0000000000007941 */ /* 0x000fea0003800000 */
.L_x_2264:
        /* <DEDUP_REMOVED lines=36> */
[----:B------:R-:W-:Y:S03]  /*f510*/  SHFL.IDX PT, R7, R18, 0x4, 0x181f ;  /* 0x00981f0012077f89 */ /* 0x000fe600000e0000 */
[----:B------:R-:W-:Y:S01]  /*f520*/  IMAD.WIDE.U32 R2, R23, 0x2, R2 ;  /* 0x0000000217027825 */ /* 0x000fe200078e0002 */
        /* <DEDUP_REMOVED lines=8> */
[----:B0-----:R-:W-:Y:S02]  /*f5b0*/  IMAD.MOV.U32 R2, RZ, RZ, R14 ;  /* 0x000000ffff027224 */ /* 0x001fe400078e000e */
[----:B-1----:R-:W-:Y:S01]  /*f5c0*/  IMAD.MOV.U32 R3, RZ, RZ, R6 ;  /* 0x000000ffff037224 */ /* 0x002fe200078e0006 */
[----:B------:R0:W1:Y:S01]  /*f5d0*/  SHFL.IDX PT, R14, R17, 0x5, 0x181f ;  /* 0x00b81f00110e7f89 */ /* 0x00006200000e0000 */
[----:B------:R-:W-:Y:S02]  /*f5e0*/  IMAD.MOV.U32 R6, RZ, RZ, RZ ;  /* 0x000000ffff067224 */ /* 0x000fe400078e00ff */
        /* <DEDUP_REMOVED lines=8> */
[----:B------:R-:W-:-:S04]  /*f670*/  IMAD.MOV.U32 R3, RZ, RZ, R7 ;  /* 0x000000ffff037224 */ /* 0x000fc800078e0007 */
[----:B------:R-:W-:-:S05]  /*f680*/  IMAD.WIDE.U32 R2, R23, 0x2, R2 ;  /* 0x0000000217027825 */ /* 0x000fca00078e0002 */
[----:B------:R0:W-:Y:S04]  /*f690*/  LDGSTS.E.BYPASS.LTC128B.128 [R4+0x2400], desc[UR36][R2.64], !P3 ;  /* 0x0240000002047fae */ /* 0x0001e8000d901d64 */
[----:B------:R0:W-:Y:S04]  /*f6a0*/  LDGSTS.E.BYPASS.LTC128B.128 [R4+0x5400], desc[UR36][R2.64+0x80], !P4 ;  /* 0x0540008002047fae */ /* 0x0001e8000e101d64 */
[----:B-1-3--:R0:W-:Y:S02]  /*f6b0*/  LDGSTS.E.BYPASS.LTC128B.128 [R4+0x8400], desc[UR36][R2.64+0x100], !P5 ;  /* 0x0840010002047fae */ /* 0x00a1e4000e901d64 */
.L_x_2359:
[C---:B------:R-:W-:Y:S01]  /*f6c0*/  ISETP.LT.OR P2, PT, R5.reuse, 0x51, P2 ;  /* 0x000000510500780c */ /* 0x040fe20001741670 */
[----:B0-----:R-:W-:Y:S01]  /*f6d0*/  IMAD.MOV.U32 R3, RZ, RZ, R18 ;  /* 0x000000ffff037224 */ /* 0x001fe200078e0012 */
[C---:B------:R-:W-:Y:S02]  /*f6e0*/  ISETP.LT.OR P1, PT, R5.reuse, 0x51, P1 ;  /* 0x000000510500780c */ /* 0x040fe40000f21670 */
[----:B------:R-:W-:Y:S02]  /*f6f0*/  ISETP.LT.OR P0, PT, R5, 0x51, P0 ;  /* 0x000000510500780c */ /* 0x000fe40000701670 */
[----:B------:R-:W-:-:S05]  /*f700*/  MOV R2, R14 ;  /* 0x0000000e00027202 */ /* 0x000fca0000000f00 */
        /* <DEDUP_REMOVED lines=9> */
.L_x_2267:
        /* <DEDUP_REMOVED lines=10> */
.L_x_2268:
[----:B------:R1:W-:Y:S02]  /*f840*/  SYNCS.ARRIVE.TRANS64.A1T0 RZ, [R0+URZ+0x30850], RZ ;  /* 0x030850ff00ff79a7 */ /* 0x0003e4000810003f */
[----:B-1----:R-:W-:-:S05]  /*f850*/  VIADD R0, R26, 0x1 ;  /* 0x000000011a007836 */ /* 0x002fca0000000000 */
[----:B------:R-:W-:-:S04]  /*f860*/  ISETP.NE.AND P0, PT, R0, 0x2, PT ;  /* 0x000000020000780c */ /* 0x000fc80003f05270 */
[----:B0-----:R-:W-:Y:S02]  /*f870*/  SEL R3, RZ, 0x1, P0 ;  /* 0x00000001ff037807 */ /* 0x001fe40000000000 */
[----:B------:R-:W-:Y:S02]  /*f880*/  SEL R0, R0, RZ, P0 ;  /* 0x000000ff00007207 */ /* 0x000fe40000000000 */
[----:B------:R-:W-:-:S07]  /*f890*/  LOP3.LUT R28, R28, R3, RZ, 0x3c, !PT ;  /* 0x000000031c1c7212 */ /* 0x000fce00078e3cff */
.L_x_2234:
[----:B------:R-:W0:Y:S01]  /*f8a0*/  S2R R3, SR_CgaCtaId ;  /* 0x0000000000037919 */ /* 0x000e220000008800 */
[----:B------:R-:W-:Y:S02]  /*f8b0*/  MOV R2, 0x400 ;  /* 0x0000040000027802 */ /* 0x000fe40000000f00 */
[----:B------:R-:W-:Y:S02]  /*f8c0*/  SHF.L.U32 R6, R6, 0x1f, RZ ;  /* 0x0000001f06067819 */ /* 0x000fe400000006ff */
[----:B0-----:R-:W-:-:S04]  /*f8d0*/  LEA R7, R3, R2, 0x18 ;  /* 0x0000000203077211 */ /* 0x001fc800078ec0ff */
[----:B------:R-:W0:Y:S02]  /*f8e0*/  SYNCS.PHASECHK.TRANS64.TRYWAIT P0, [R7+URZ+0x30820], R6 ;  /* 0x03082006070075a7 */ /* 0x000e24000800017f */
[----:B0-----:R-:W-:Y:S05]  /*f8f0*/  @!P0 BRA `(.L_x_2269) ;  /* 0x0000003000748947 */ /* 0x001fea0003800000 */
.L_x_2360:
[----:B------:R-:W-:-:S03]  /*f900*/  UMOV UR4, 0xffffffff ;  /* 0xffffffff00047882 */ /* 0x000fc60000000000 */
[----:B------:R-:W-:Y:S05]  /*f910*/  BRA.DIV UR4, `(.L_x_2270) ;  /* 0x0000003204807947 */ /* 0x000fea000b800000 */
[----:B------:R-:W1:Y:S02]  /*f920*/  S2R R2, SR_TID.X ;  /* 0x0000000000027919 */ /* 0x000e640000002100 */
[----:B-1----:R-:W-:-:S04]  /*f930*/  SHF.R.U32.HI R2, RZ, 0x5, R2 ;  /* 0x00000005ff027819 */ /* 0x002fc80000011602 */
[----:B------:R-:W-:-:S05]  /*f940*/  LOP3.LUT R2, R2, 0x3, RZ, 0xc0, !PT ;  /* 0x0000000302027812 */ /* 0x000fca00078ec0ff */
[----:B------:R1:W2:Y:S02]  /*f950*/  SHFL.IDX PT, R14, R2, RZ, 0x1f ;  /* 0x00001fff020e7589 */ /* 0x0002a400000e0000 */
.L_x_2363:
[----:B--2---:R-:W-:-:S13]  /*f960*/  ISETP.NE.AND P0, PT, R14, RZ, PT ;  /* 0x000000ff0e00720c */ /* 0x004fda0003f05270 */
[----:B------:R-:W-:Y:S05]  /*f970*/  @P0 BRA `(.L_x_2190) ;  /* 0x0000000000900947 */ /* 0x000fea0003800000 */
[----:B------:R-:W-:-:S03]  /*f980*/  UMOV UR4, 0xffffffff ;  /* 0xffffffff00047882 */ /* 0x000fc60000000000 */
[----:B------:R-:W-:Y:S05]  /*f990*/  BRA.DIV UR4, `(.L_x_2271) ;  /* 0x0000003204947947 */ /* 0x000fea000b800000 */
[----:B------:R-:W-:-:S13]  /*f9a0*/  ELECT P6, URZ, PT ;  /* 0x00000000003f782f */ /* 0x000fda00038c0000 */
.L_x_2366:
        /* <DEDUP_REMOVED lines=8> */
.L_x_2272:
[----:B------:R-:W-:Y:S01]  /*fa30*/  IMAD R5, R0, 0x8, R7 ;  /* 0x0000000800057824 */ /* 0x000fe200078e0207 */
[----:B------:R-:W-:Y:S01]  /*fa40*/  SHF.L.U32 R2, R28, 0x1f, RZ ;  /* 0x0000001f1c027819 */ /* 0x000fe200000006ff */
[----:B------:R-:W-:-:S03]  /*fa50*/  VIADD R0, R0, 0x1 ;  /* 0x0000000100007836 */ /* 0x000fc60000000000 */
[----:B------:R-:W1:Y:S02]  /*fa60*/  SYNCS.PHASECHK.TRANS64.TRYWAIT P1, [R5+URZ+0x30840], R2 ;  /* 0x03084002050075a7 */ /* 0x000e64000802017f */
[----:B------:R-:W-:-:S04]  /*fa70*/  ISETP.NE.AND P2, PT, R0, 0x2, PT ;  /* 0x000000020000780c */ /* 0x000fc80003f45270 */
[----:B------:R-:W-:Y:S01]  /*fa80*/  SEL R3, RZ, 0x1, P2 ;  /* 0x00000001ff037807 */ /* 0x000fe20001000000 */
[----:B-1----:R-:W-:Y:S08]  /*fa90*/  @!P1 BRA `(.L_x_2273) ;  /* 0x0000003000749947 */ /* 0x002ff00003800000 */
.L_x_2367:
[----:B------:R-:W-:Y:S02]  /*faa0*/  SEL R0, R0, RZ, P2 ;  /* 0x000000ff00007207 */ /* 0x000fe40001000000 */
[----:B------:R-:W-:Y:S01]  /*fab0*/  LOP3.LUT R3, R28, R3, RZ, 0x3c, !PT ;  /* 0x000000031c037212 */ /* 0x000fe200078e3cff */
[----:B------:R-:W-:Y:S06]  /*fac0*/  @!P0 BRA `(.L_x_2274) ;  /* 0x0000000000048947 */ /* 0x000fec0003800000 */
[----:B------:R-:W-:Y:S01]  /*fad0*/  BPT.TRAP 0x1 ;  /* 0x000000040000795c */ /* 0x000fe20000300000 */
.L_x_2274:
[----:B0-----:R-:W-:Y:S02]  /*fae0*/  LEA R7, R0, R7, 0x3 ;  /* 0x0000000700077211 */ /* 0x001fe400078e18ff */
[----:B------:R-:W-:-:S04]  /*faf0*/  SHF.L.U32 R0, R3, 0x1f, RZ ;  /* 0x0000001f03007819 */ /* 0x000fc800000006ff */
[----:B------:R-:W0:Y:S02]  /*fb00*/  SYNCS.PHASECHK.TRANS64.TRYWAIT P1, [R7+URZ+0x30840], R0 ;  /* 0x03084000070075a7 */ /* 0x000e24000802017f */
[----:B0-----:R-:W-:Y:S05]  /*fb10*/  @!P1 BRA `(.L_x_2275) ;  /* 0x0000003000689947 */ /* 0x001fea0003800000 */
.L_x_2368:
[----:B------:R-:W-:Y:S05]  /*fb20*/  @!P0 BRA `(.L_x_2276) ;  /* 0x0000000000048947 */ /* 0x000fea0003800000 */
[----:B------:R-:W-:Y:S01]  /*fb30*/  BPT.TRAP 0x1 ;  /* 0x000000040000795c */ /* 0x000fe20000300000 */
.L_x_2276:
[----:B------:R-:W2:Y:S02]  /*fb40*/  SYNCS.PHASECHK.TRANS64.TRYWAIT P1, [R5+URZ+0x30860], R2 ;  /* 0x03086002050075a7 */ /* 0x000ea4000802017f */
[----:B--2---:R-:W-:Y:S05]  /*fb50*/  @!P1 BRA `(.L_x_2277) ;  /* 0x00000030006c9947 */ /* 0x004fea0003800000 */
.L_x_2369:
[----:B------:R-:W-:Y:S05]  /*fb60*/  @!P0 BRA `(.L_x_2278) ;  /* 0x0000000000048947 */ /* 0x000fea0003800000 */
[----:B------:R-:W-:Y:S01]  /*fb70*/  BPT.TRAP 0x1 ;  /* 0x000000040000795c */ /* 0x000fe20000300000 */
.L_x_2278:
[----:B---3--:R3:W4:Y:S02]  /*fb80*/  SYNCS.PHASECHK.TRANS64.TRYWAIT P0, [R7+URZ+0x30860], R0 ;  /* 0x03086000070075a7 */ /* 0x008724000800017f */
[----:B----4-:R-:W-:Y:S05]  /*fb90*/  @!P0 NANOSLEEP.SYNCS 0x989680 ;  /* 0x009896800000895d */ /* 0x010fea0003900000 */
[----:B------:R-:W4:Y:S02]  /*fba0*/  @!P0 SYNCS.PHASECHK.TRANS64 P0, [R7+URZ+0x30860], R0 ;  /* 0x03086000070085a7 */ /* 0x000f24000800007f */
[----:B----4-:R-:W-:Y:S05]  /*fbb0*/  @!P0 BRA `(.L_x_2278) ;  /* 0xfffffffc00f08947 */ /* 0x010fea000383ffff */
.L_x_2190:
[----:B------:R-:W-:Y:S05]  /*fbc0*/  BSYNC B6 ;  /* 0x0000000000067941 */ /* 0x000fea0003800000 */
.L_x_2187:
[----:B------:R-:W-:Y:S05]  /*fbd0*/  EXIT ;  /* 0x000000000000794d */ /* 0x000fea0003800000 */
.L_x_2194:
[----:B0-----:R-:W-:-:S04]  /*fbe0*/  IMAD.U32 R3, RZ, RZ, UR60 ;  /* 0x0000003cff037e24 */ /* 0x001fc8000f8e00ff */
[----:B------:R0:W1:Y:S03]  /*fbf0*/  SYNCS.PHASECHK.TRANS64.TRYWAIT P0, [R3+URZ+0x30800], R0 ;  /* 0x03080000030075a7 */ /* 0x000066000800017f */
[----:B-1----:R-:W-:Y:S05]  /*fc00*/  @!P0 NANOSLEEP.SYNCS 0x989680 ;  /* 0x009896800000895d */ /* 0x002fea0003900000 */
[----:B------:R-:W1:Y:S02]  /*fc10*/  @!P0 SYNCS.PHASECHK.TRANS64 P0, [R3+URZ+0x30800], R0 ;  /* 0x03080000030085a7 */ /* 0x000e64000800007f */
[----:B-1----:R-:W-:Y:S05]  /*fc20*/  @!P0 BRA `(.L_x_2194) ;  /* 0xfffffffc00ec8947 */ /* 0x002fea000383ffff */
[----:B------:R-:W-:Y:S05]  /*fc30*/  BRA `(.L_x_2279) ;  /* 0xffffff1800247947 */ /* 0x000fea000383ffff */
.L_x_2198:
[----:B0-----:R-:W-:-:S04]  /*fc40*/  IMAD.U32 R3, RZ, RZ, UR60 ;  /* 0x0000003cff037e24 */ /* 0x001fc8000f8e00ff */
[----:B------:R0:W2:Y:S03]  /*fc50*/  SYNCS.PHASECHK.TRANS64.TRYWAIT P1, [R3+URZ+0x30830], R0 ;  /* 0x03083000030075a7 */ /* 0x0000a6000802017f */
[----:B--2---:R-:W-:Y:S05]  /*fc60*/  @!P1 NANOSLEEP.SYNCS 0x989680 ;  /* 0x009896800000995d */ /* 0x004fea0003900000 */
[----:B------:R-:W2:Y:S02]  /*fc70*/  @!P1 SYNCS.PHASECHK.TRANS64 P1, [R3+URZ+0x30830], R0 ;  /* 0x03083000030095a7 */ /* 0x000ea4000802007f */
[----:B--2---:R-:W-:Y:S05]  /*fc80*/  @!P1 BRA `(.L_x_2198) ;  /* 0xfffffffc00ec9947 */ /* 0x004fea000383ffff */
[----:B------:R-:W-:Y:S05]  /*fc90*/  BRA `(.L_x_2197) ;  /* 0xffffff1800487947 */ /* 0x000fea000383ffff */
.L_x_2204:
[----:B-1----:R-:W-:-:S04]  /*fca0*/  MOV R9, UR39 ;  /* 0x0000002700097c02 */ /* 0x002fc80008000f00 */
[----:B------:R1:W2:Y:S03]  /*fcb0*/  SYNCS.PHASECHK.TRANS64.TRYWAIT P1, [R9+URZ+0x30830], R8 ;  /* 0x03083008090075a7 */ /* 0x0002a6000802017f */
[----:B--2---:R-:W-:Y:S05]  /*fcc0*/  @!P1 NANOSLEEP.SYNCS 0x989680 ;  /* 0x009896800000995d */ /* 0x004fea0003900000 */
[----:B------:R-:W2:Y:S02]  /*fcd0*/  @!P1 SYNCS.PHASECHK.TRANS64 P1, [R9+URZ+0x30830], R8 ;  /* 0x03083008090095a7 */ /* 0x000ea4000802007f */
[----:B--2---:R-:W-:Y:S05]  /*fce0*/  @!P1 BRA `(.L_x_2204) ;  /* 0xfffffffc00ec9947 */ /* 0x004fea000383ffff */
[----:B------:R-:W-:Y:S05]  /*fcf0*/  BRA `(.L_x_2203) ;  /* 0xffffff4000d07947 */ /* 0x000fea000383ffff */
.L_x_2208:
[----:B-1----:R-:W-:-:S04]  /*fd00*/  IMAD.U32 R9, RZ, RZ, UR14 ;  /* 0x0000000eff097e24 */ /* 0x002fc8000f8e00ff */
[----:B------:R1:W3:Y:S03]  /*fd10*/  SYNCS.PHASECHK.TRANS64.TRYWAIT P1, [R9+URZ+0x30850], R0 ;  /* 0x03085000090075a7 */ /* 0x0002e6000802017f */
[----:B---3--:R-:W-:Y:S05]  /*fd20*/  @!P1 NANOSLEEP.SYNCS 0x989680 ;  /* 0x009896800000995d */ /* 0x008fea0003900000 */
[----:B------:R-:W3:Y:S02]  /*fd30*/  @!P1 SYNCS.PHASECHK.TRANS64 P1, [R9+URZ+0x30850], R0 ;  /* 0x03085000090095a7 */ /* 0x000ee4000802007f */
[----:B---3--:R-:W-:Y:S05]  /*fd40*/  @!P1 BRA `(.L_x_2208) ;  /* 0xfffffffc00ec9947 */ /* 0x008fea000383ffff */
[----:B------:R-:W-:Y:S05]  /*fd50*/  BRA `(.L_x_2207) ;  /* 0xffffff4c00647947 */ /* 0x000fea000383ffff */
.L_x_2216:
[----:B-1----:R-:W-:-:S04]  /*fd60*/  IMAD.U32 R9, RZ, RZ, UR39 ;  /* 0x00000027ff097e24 */ /* 0x002fc8000f8e00ff */
[----:B------:R1:W2:Y:S03]  /*fd70*/  SYNCS.PHASECHK.TRANS64.TRYWAIT P1, [R9+URZ+0x30830], R8 ;  /* 0x03083008090075a7 */ /* 0x0002a6000802017f */
[----:B--2---:R-:W-:Y:S05]  /*fd80*/  @!P1 NANOSLEEP.SYNCS 0x989680 ;  /* 0x009896800000995d */ /* 0x004fea0003900000 */
[----:B------:R-:W2:Y:S02]  /*fd90*/  @!P1 SYNCS.PHASECHK.TRANS64 P1, [R9+URZ+0x30830], R8 ;  /* 0x03083008090095a7 */ /* 0x000ea4000802007f */
[----:B--2---:R-:W-:Y:S05]  /*fda0*/  @!P1 BRA `(.L_x_2216) ;  /* 0xfffffffc00ec9947 */ /* 0x004fea000383ffff */
[----:B------:R-:W-:Y:S05]  /*fdb0*/  BRA `(.L_x_2215) ;  /* 0xffffff6c00a87947 */ /* 0x000fea000383ffff */
.L_x_2220:
[----:B-1----:R-:W-:-:S04]  /*fdc0*/  MOV R9, UR5 ;  /* 0x0000000500097c02 */ /* 0x002fc80008000f00 */
[----:B------:R1:W3:Y:S03]  /*fdd0*/  SYNCS.PHASECHK.TRANS64.TRYWAIT P1, [R9+URZ+0x30850], R0 ;  /* 0x03085000090075a7 */ /* 0x0002e6000802017f */
[----:B---3--:R-:W-:Y:S05]  /*fde0*/  @!P1 NANOSLEEP.SYNCS 0x989680 ;  /* 0x009896800000995d */ /* 0x008fea0003900000 */
[----:B------:R-:W3:Y:S02]  /*fdf0*/  @!P1 SYNCS.PHASECHK.TRANS64 P1, [R9+URZ+0x30850], R0 ;  /* 0x03085000090095a7 */ /* 0x000ee4000802007f */
[----:B---3--:R-:W-:Y:S05]  /*fe00*/  @!P1 BRA `(.L_x_2220) ;  /* 0xfffffffc00ec9947 */ /* 0x008fea000383ffff */
[----:B------:R-:W-:Y:S05]  /*fe10*/  BRA `(.L_x_2219) ;  /* 0xffffff7800407947 */ /* 0x000fea000383ffff */
.L_x_2227:
[----:B-1----:R-:W-:-:S04]  /*fe20*/  IMAD.U32 R5, RZ, RZ, UR5 ;  /* 0x00000005ff057e24 */ /* 0x002fc8000f8e00ff */
[----:B------:R1:W2:Y:S03]  /*fe30*/  SYNCS.PHASECHK.TRANS64.TRYWAIT P1, [R5+URZ+0x30850], R0 ;  /* 0x03085000050075a7 */ /* 0x0002a6000802017f */
[----:B--2---:R-:W-:Y:S05]  /*fe40*/  @!P1 NANOSLEEP.SYNCS 0x989680 ;  /* 0x009896800000995d */ /* 0x004fea0003900000 */
[----:B------:R-:W2:Y:S02]  /*fe50*/  @!P1 SYNCS.PHASECHK.TRANS64 P1, [R5+URZ+0x30850], R0 ;  /* 0x03085000050095a7 */ /* 0x000ea4000802007f */
[----:B--2---:R-:W-:Y:S05]  /*fe60*/  @!P1 BRA `(.L_x_2227) ;  /* 0xfffffffc00ec9947 */ /* 0x004fea000383ffff */
[----:B------:R-:W-:Y:S05]  /*fe70*/  BRA `(.L_x_2226) ;  /* 0xffffff9400dc7947 */ /* 0x000fea000383ffff */
.L_x_2239:
[----:B------:R-:W-:Y:S01]  /*fe80*/  IMAD.MOV.U32 R13, RZ, RZ, R18 ;  /* 0x000000ffff0d7224 */ /* 0x000fe200078e0012 */
[----:B------:R-:W-:Y:S01]  /*fe90*/  MOV R12, RZ ;  /* 0x000000ff000c7202 */ /* 0x000fe20000000f00 */
[----:B------:R-:W-:Y:S02]  /*fea0*/  IMAD.MOV.U32 R11, RZ, RZ, 0x1f ;  /* 0x0000001fff0b7424 */ /* 0x000fe400078e00ff */
[----:B------:R-:W-:-:S07]  /*feb0*/  IMAD.MOV.U32 R15, RZ, RZ, -0x1 ;  /* 0xffffffffff0f7424 */ /* 0x000fce00078e00ff */
[----:B-----5:R-:W-:Y:S05]  /*fec0*/  WARPSYNC.COLLECTIVE R15, `(.L_x_2280) ;  /* 0x000000000f087348 */ /* 0x020fea0003c00000 */
[----:B------:R0:W1:Y:S02]  /*fed0*/  SHFL.IDX P6, R14, R13, R12, R11 ;  /* 0x0000000c0d0e7389 */ /* 0x00006400000c000b */
[----:B01---5:R-:W-:Y:S01]  /*fee0*/  ENDCOLLECTIVE ;  /* 0x000000000000791b */ /* 0x023fe20003800000 */
.L_x_2280:
[----:B------:R-:W-:Y:S05]  /*fef0*/  BRA `(.L_x_2281) ;  /* 0xffffffcc009c7947 */ /* 0x000fea000383ffff */
.L_x_2241:
[----:B0-----:R-:W-:-:S04]  /*ff00*/  MOV R3, UR46 ;  /* 0x0000002e00037c02 */ /* 0x001fc80008000f00 */
[----:B------:R0:W1:Y:S03]  /*ff10*/  SYNCS.PHASECHK.TRANS64.TRYWAIT P0, [R3+URZ+0x30840], R2 ;  /* 0x03084002030075a7 */ /* 0x000066000800017f */
[----:B-1----:R-:W-:Y:S05]  /*ff20*/  @!P0 NANOSLEEP.SYNCS 0x989680 ;  /* 0x009896800000895d */ /* 0x002fea0003900000 */
[----:B------:R-:W1:Y:S02]  /*ff30*/  @!P0 SYNCS.PHASECHK.TRANS64 P0, [R3+URZ+0x30840], R2 ;  /* 0x03084002030085a7 */ /* 0x000e64000800007f */
[----:B-1----:R-:W-:Y:S05]  /*ff40*/  @!P0 BRA `(.L_x_2241) ;  /* 0xfffffffc00ec8947 */ /* 0x002fea000383ffff */
[----:B------:R-:W-:Y:S05]  /*ff50*/  BRA `(.L_x_2282) ;  /* 0xffffffd0002c7947 */ /* 0x000fea000383ffff */
.L_x_2242:
        /* <DEDUP_REMOVED lines=8> */
.L_x_2284:
[----:B------:R-:W-:Y:S05]  /*ffe0*/  BSYNC B0 ;  /* 0x0000000000007941 */ /* 0x000fea0003800000 */
.L_x_2283:
[----:B------:R-:W-:Y:S01]  /*fff0*/  MOV R13, R0 ;  /* 0x00000000000d7202 */ /* 0x000fe20000000f00 */
[----:B------:R-:W-:Y:S01]  /*10000*/  IMAD.MOV.U32 R12, RZ, RZ, RZ ;  /* 0x000000ffff0c7224 */ /* 0x000fe200078e00ff */
[----:B------:R-:W-:Y:S01]  /*10010*/  MOV R11, 0x181f ;  /* 0x0000181f000b7802 */ /* 0x000fe20000000f00 */
[----:B------:R-:W-:Y:S01]  /*10020*/  IMAD.MOV.U32 R15, RZ, RZ, -0x1 ;  /* 0xffffffffff0f7424 */ /* 0x000fe200078e00ff */
[----:B------:R-:W-:Y:S01]  /*10030*/  @P0 LEA R9, R30, UR46, 0x1 ;  /* 0x0000002e1e090c11 */ /* 0x000fe2000f8e08ff */
[----:B------:R-:W-:-:S07]  /*10040*/  IMAD.MOV.U32 R3, RZ, RZ, R14 ;  /* 0x000000ffff037224 */ /* 0x000fce00078e000e */
[----:B------:R-:W-:Y:S05]  /*10050*/  WARPSYNC.COLLECTIVE R15, `(.L_x_2285) ;  /* 0x000000000f087348 */ /* 0x000fea0003c00000 */
[----:B------:R0:W1:Y:S02]  /*10060*/  SHFL.IDX P6, R14, R13, R12, R11 ;  /* 0x0000000c0d0e7389 */ /* 0x00006400000c000b */
[----:B01----:R-:W-:Y:S01]  /*10070*/  ENDCOLLECTIVE ;  /* 0x000000000000791b */ /* 0x003fe20003800000 */
.L_x_2285:
[----:B------:R-:W-:Y:S01]  /*10080*/  IMAD.MOV.U32 R13, RZ, RZ, R7 ;  /* 0x000000ffff0d7224 */ /* 0x000fe200078e0007 */
[----:B------:R-:W-:Y:S02]  /*10090*/  MOV R12, 0x1 ;  /* 0x00000001000c7802 */ /* 0x000fe40000000f00 */
[----:B------:R-:W-:-:S07]  /*100a0*/  MOV R2, R14 ;  /* 0x0000000e00027202 */ /* 0x000fce0000000f00 */
[----:B------:R-:W-:Y:S05]  /*100b0*/  WARPSYNC.COLLECTIVE R15, `(.L_x_2286) ;  /* 0x000000000f087348 */ /* 0x000fea0003c00000 */
[----:B------:R0:W1:Y:S02]  /*100c0*/  SHFL.IDX P6, R14, R13, R12, R11 ;  /* 0x0000000c0d0e7389 */ /* 0x00006400000c000b */
[----:B01----:R-:W-:Y:S01]  /*100d0*/  ENDCOLLECTIVE ;  /* 0x000000000000791b */ /* 0x003fe20003800000 */
.L_x_2286:
        /* <DEDUP_REMOVED lines=13> */
.L_x_2287:
[----:B------:R-:W-:Y:S02]  /*101b0*/  @P0 LEA R21, R30, UR46, 0x1 ;  /* 0x0000002e1e150c11 */ /* 0x000fe4000f8e08ff */
[----:B------:R-:W-:Y:S01]  /*101c0*/  MOV R13, R7 ;  /* 0x00000007000d7202 */ /* 0x000fe20000000f00 */
[----:B------:R-:W-:Y:S02]  /*101d0*/  IMAD.MOV.U32 R12, RZ, RZ, 0x2 ;  /* 0x00000002ff0c7424 */ /* 0x000fe400078e00ff */
[----:B------:R-:W-:-:S07]  /*101e0*/  IMAD.MOV.U32 R4, RZ, RZ, R14 ;  /* 0x000000ffff047224 */ /* 0x000fce00078e000e */
[----:B------:R-:W-:Y:S05]  /*101f0*/  WARPSYNC.COLLECTIVE R15, `(.L_x_2288) ;  /* 0x000000000f087348 */ /* 0x000fea0003c00000 */
[----:B------:R0:W1:Y:S02]  /*10200*/  SHFL.IDX P6, R14, R13, R12, R11 ;  /* 0x0000000c0d0e7389 */ /* 0x00006400000c000b */
[----:B01----:R-:W-:Y:S01]  /*10210*/  ENDCOLLECTIVE ;  /* 0x000000000000791b */ /* 0x003fe20003800000 */
.L_x_2288:
        /* <DEDUP_REMOVED lines=13> */
.L_x_2289:
        /* <DEDUP_REMOVED lines=8> */
.L_x_2290:
        /* <DEDUP_REMOVED lines=13> */
.L_x_2291:
[----:B------:R-:W-:Y:S02]  /*10440*/  MOV R5, R9 ;  /* 0x0000000900057202 */ /* 0x000fe40000000f00 */
[----:B------:R-:W-:Y:S01]  /*10450*/  @P0 LEA R9, R30, UR46, 0x1 ;  /* 0x0000002e1e090c11 */ /* 0x000fe2000f8e08ff */
[----:B------:R-:W-:Y:S01]  /*10460*/  IMAD.MOV.U32 R13, RZ, RZ, R7 ;  /* 0x000000ffff0d7224 */ /* 0x000fe200078e0007 */
[----:B------:R-:W-:Y:S02]  /*10470*/  MOV R12, 0x4 ;  /* 0x00000004000c7802 */ /* 0x000fe40000000f00 */
[----:B------:R-:W-:-:S07]  /*10480*/  MOV R10, R14 ;  /* 0x0000000e000a7202 */ /* 0x000fce0000000f00 */
[----:B------:R-:W-:Y:S05]  /*10490*/  WARPSYNC.COLLECTIVE R15, `(.L_x_2292) ;  /* 0x000000000f087348 */ /* 0x000fea0003c00000 */
[----:B------:R0:W1:Y:S02]  /*104a0*/  SHFL.IDX P6, R14, R13, R12, R11 ;  /* 0x0000000c0d0e7389 */ /* 0x00006400000c000b */
[----:B01----:R-:W-:Y:S01]  /*104b0*/  ENDCOLLECTIVE ;  /* 0x000000000000791b */ /* 0x003fe20003800000 */
.L_x_2292:
[----:B------:R-:W-:-:S04]  /*104c0*/  IMAD.MOV.U32 R4, RZ, RZ, R10 ;  /* 0x000000ffff047224 */ /* 0x000fc800078e000a */
[----:B------:R-:W-:-:S05]  /*104d0*/  @P0 IMAD.WIDE.U32 R4, R23, 0x2, R4 ;  /* 0x0000000217040825 */ /* 0x000fca00078e0004 */
[----:B------:R-:W-:Y:S01]  /*104e0*/  @!PT LDS RZ, [RZ] ;  /* 0x00000000fffff984 */ /* 0x000fe20000000800 */
[----:B------:R-:W-:Y:S01]  /*104f0*/  @!PT LDS RZ, [RZ] ;  /* 0x00000000fffff984 */ /* 0x000fe20000000800 */
[----:B------:R-:W-:Y:S01]  /*10500*/  @!PT LDS RZ, [RZ] ;  /* 0x00000000fffff984 */ /* 0x000fe20000000800 */
[----:B------:R0:W-:Y:S01]  /*10510*/  @P0 LDGSTS.E.BYPASS.LTC128B.128 [R9+0x1fc00], desc[UR36][R4.64], !P3 ;  /* 0x1fc0000004090fae */ /* 0x0001e2000d901d64 */
[----:B------:R-:W-:-:S03]  /*10520*/  MOV R13, R0 ;  /* 0x00000000000d7202 */ /* 0x000fc60000000f00 */
[----:B------:R0:W-:Y:S04]  /*10530*/  @P0 LDGSTS.E.BYPASS.LTC128B.128 [R9+0x22c00], desc[UR36][R4.64+0x80], !P2 ;  /* 0x22c0008004090fae */ /* 0x0001e8000d101d64 */
[----:B------:R0:W-:Y:S01]  /*10540*/  @P0 LDGSTS.E.BYPASS.LTC128B.128 [R9+0x25c00], desc[UR36][R4.64+0x100], !P1 ;  /* 0x25c0010004090fae */ /* 0x0001e2000c901d64 */
[----:B------:R-:W-:Y:S01]  /*10550*/  ISETP.GE.AND P0, PT, R6, 0x41, PT ;  /* 0x000000410600780c */ /* 0x000fe20003f06270 */
[----:B------:R-:W-:-:S12]  /*10560*/  IMAD.MOV.U32 R8, RZ, RZ, R14 ;  /* 0x000000ffff087224 */ /* 0x000fd800078e000e */
[----:B0-----:R-:W-:Y:S05]  /*10570*/  WARPSYNC.COLLECTIVE R15, `(.L_x_2293) ;  /* 0x000000000f087348 */ /* 0x001fea0003c00000 */
[----:B------:R1:W2:Y:S02]  /*10580*/  SHFL.IDX P6, R14, R13, R12, R11 ;  /* 0x0000000c0d0e7389 */ /* 0x0002a400000c000b */
[----:B012---:R-:W-:Y:S01]  /*10590*/  ENDCOLLECTIVE ;  /* 0x000000000000791b */ /* 0x007fe20003800000 */
.L_x_2293:
        /* <DEDUP_REMOVED lines=8> */
.L_x_2294:
        /* <DEDUP_REMOVED lines=8> */
[----:B------:R-:W-:-:S07]  /*106a0*/  IMAD.MOV.U32 R7, RZ, RZ, R14 ;  /* 0x000000ffff077224 */ /* 0x000fce00078e000e */
[----:B0-----:R-:W-:Y:S05]  /*106b0*/  WARPSYNC.COLLECTIVE R15, `(.L_x_2295) ;  /* 0x000000000f087348 */ /* 0x001fea0003c00000 */
[----:B------:R1:W2:Y:S02]  /*106c0*/  SHFL.IDX P6, R14, R13, R12, R11 ;  /* 0x0000000c0d0e7389 */ /* 0x0002a400000c000b */
[----:B012---:R-:W-:Y:S01]  /*106d0*/  ENDCOLLECTIVE ;  /* 0x000000000000791b */ /* 0x007fe20003800000 */
.L_x_2295:
[----:B------:R-:W-:Y:S05]  /*106e0*/  BRA `(.L_x_2296) ;  /* 0xffffffcc00907947 */ /* 0x000fea000383ffff */
.L_x_2245:
[----:B------:R-:W-:Y:S01]  /*106f0*/  IMAD.MOV.U32 R13, RZ, RZ, R8 ;  /* 0x000000ffff0d7224 */ /* 0x000fe200078e0008 */
[----:B------:R-:W-:Y:S01]  /*10700*/  MOV R12, RZ ;  /* 0x000000ff000c7202 */ /* 0x000fe20000000f00 */
[----:B------:R-:W-:Y:S01]  /*10710*/  IMAD.MOV.U32 R11, RZ, RZ, 0x181f ;  /* 0x0000181fff0b7424 */ /* 0x000fe200078e00ff */
[----:B------:R-:W-:Y:S02]  /*10720*/  MOV R15, 0xffffffff ;  /* 0xffffffff000f7802 */ /* 0x000fe40000000f00 */
[----:B------:R-:W-:-:S07]  /*10730*/  MOV R7, UR48 ;  /* 0x0000003000077c02 */ /* 0x000fce0008000f00 */
[----:B------:R-:W-:Y:S05]  /*10740*/  WARPSYNC.COLLECTIVE R15, `(.L_x_2297) ;  /* 0x000000000f087348 */ /* 0x000fea0003c00000 */
[----:B------:R0:W1:Y:S02]  /*10750*/  SHFL.IDX P6, R14, R13, R12, R11 ;  /* 0x0000000c0d0e7389 */ /* 0x00006400000c000b */
[----:B01----:R-:W-:Y:S01]  /*10760*/  ENDCOLLECTIVE ;  /* 0x000000000000791b */ /* 0x003fe20003800000 */
.L_x_2297:
[----:B------:R-:W-:-:S05]  /*10770*/  IMAD R7, R7, 0x80, R27 ;  /* 0x0000008007077824 */ /* 0x000fca00078e021b */
[----:B------:R-:W-:Y:S02]  /*10780*/  IADD3 R5, R7, 0x10, RZ ;  /* 0x0000001007057810 */ /* 0x000fe40007ffe0ff */
[----:B------:R-:W-:Y:S01]  /*10790*/  MOV R13, R6 ;  /* 0x00000006000d7202 */ /* 0x000fe20000000f00 */
[----:B------:R-:W-:-:S07]  /*107a0*/  IMAD.MOV.U32 R3, RZ, RZ, R14 ;  /* 0x000000ffff037224 */ /* 0x000fce00078e000e */
[----:B------:R-:W-:Y:S05]  /*107b0*/  WARPSYNC.COLLECTIVE R15, `(.L_x_2298) ;  /* 0x000000000f087348 */ /* 0x000fea0003c00000 */
[----:B------:R0:W1:Y:S02]  /*107c0*/  SHFL.IDX P6, R14, R13, R12, R11 ;  /* 0x0000000c0d0e7389 */ /* 0x00006400000c000b */
[----:B01----:R-:W-:Y:S01]  /*107d0*/  ENDCOLLECTIVE ;  /* 0x000000000000791b */ /* 0x003fe20003800000 */
.L_x_2298:
[----:B------:R-:W-:Y:S02]  /*107e0*/  ULDC UR4, c[0x0][0x288] ;  /* 0x0000a20000047ab9 */ /* 0x000fe40000000800 */
[----:B------:R-:W-:-:S05]  /*107f0*/  IMAD R0, R0, UR4, RZ ;  /* 0x0000000400007c24 */ /* 0x000fca000f8e02ff */
[----:B------:R-:W-:Y:S01]  /*10800*/  ISETP.GE.AND P1, PT, R7, R0, PT ;  /* 0x000000000700720c */ /* 0x000fe20003f26270 */
[----:B------:R-:W-:Y:S01]  /*10810*/  IMAD.MOV.U32 R13, RZ, RZ, R8 ;  /* 0x000000ffff0d7224 */ /* 0x000fe200078e0008 */
[----:B------:R-:W-:-:S11]  /*10820*/  MOV R12, 0x1 ;  /* 0x00000001000c7802 */ /* 0x000fd60000000f00 */
[----:B------:R-:W-:Y:S01]  /*10830*/  @!P1 LEA R9, R30, UR46, 0x1 ;  /* 0x0000002e1e099c11 */ /* 0x000fe2000f8e08ff */
[----:B------:R-:W-:-:S07]  /*10840*/  IMAD.MOV.U32 R2, RZ, RZ, R14 ;  /* 0x000000ffff027224 */ /* 0x000fce00078e000e */
[----:B------:R-:W-:Y:S05]  /*10850*/  WARPSYNC.COLLECTIVE R15, `(.L_x_2299) ;  /* 0x000000000f087348 */ /* 0x000fea0003c00000 */
[----:B------:R0:W1:Y:S02]  /*10860*/  SHFL.IDX P6, R14, R13, R12, R11 ;  /* 0x0000000c0d0e7389 */ /* 0x00006400000c000b */
[----:B01----:R-:W-:Y:S01]  /*10870*/  ENDCOLLECTIVE ;  /* 0x000000000000791b */ /* 0x003fe20003800000 */
.L_x_2299:
        /* <DEDUP_REMOVED lines=13> */
.L_x_2300:
        /* <DEDUP_REMOVED lines=8> */
.L_x_2301:
        /* <DEDUP_REMOVED lines=13> */
.L_x_2302:
        /* <DEDUP_REMOVED lines=8> */
.L_x_2303:
        /* <DEDUP_REMOVED lines=13> */
.L_x_2304:
        /* <DEDUP_REMOVED lines=8> */
.L_x_2305:
        /* <DEDUP_REMOVED lines=13> */
.L_x_2306:
        /* <DEDUP_REMOVED lines=8> */
.L_x_2307:
        /* <DEDUP_REMOVED lines=13> */
.L_x_2308:
        /* <DEDUP_REMOVED lines=8> */
.L_x_2309:
        /* <DEDUP_REMOVED lines=13> */
.L_x_2310:
[----:B------:R-:W-:Y:S02]  /*10fe0*/  @!P1 LEA R9, R30, UR46, 0x1 ;  /* 0x0000002e1e099c11 */ /* 0x000fe4000f8e08ff */
[----:B------:R-:W-:Y:S01]  /*10ff0*/  MOV R13, R8 ;  /* 0x00000008000d7202 */ /* 0x000fe20000000f00 */
[----:B------:R-:W-:Y:S02]  /*11000*/  IMAD.MOV.U32 R12, RZ, RZ, 0x7 ;  /* 0x00000007ff0c7424 */ /* 0x000fe400078e00ff */
[----:B------:R-:W-:-:S07]  /*11010*/  IMAD.MOV.U32 R2, RZ, RZ, R14 ;  /* 0x000000ffff027224 */ /* 0x000fce00078e000e */
[----:B------:R-:W-:Y:S05]  /*11020*/  WARPSYNC.COLLECTIVE R15, `(.L_x_2311) ;  /* 0x000000000f087348 */ /* 0x000fea0003c00000 */
[----:B------:R0:W1:Y:S02]  /*11030*/  SHFL.IDX P6, R14, R13, R12, R11 ;  /* 0x0000000c0d0e7389 */ /* 0x00006400000c000b */
[----:B01----:R-:W-:Y:S01]  /*11040*/  ENDCOLLECTIVE ;  /* 0x000000000000791b */ /* 0x003fe20003800000 */
.L_x_2311:
        /* <DEDUP_REMOVED lines=12> */
.L_x_2312:
[----:B------:R-:W-:Y:S05]  /*11110*/  BRA `(.L_x_2313) ;  /* 0xffffffcc00807947 */ /* 0x000fea000383ffff */
.L_x_2248:
[----:B0-----:R-:W-:-:S04]  /*11120*/  MOV R3, UR46 ;  /* 0x0000002e00037c02 */ /* 0x001fc80008000f00 */
[----:B------:R0:W1:Y:S03]  /*11130*/  SYNCS.PHASECHK.TRANS64.TRYWAIT P0, [R3+URZ+0x30820], R0 ;  /* 0x03082000030075a7 */ /* 0x000066000800017f */
[----:B-1----:R-:W-:Y:S05]  /*11140*/  @!P0 NANOSLEEP.SYNCS 0x989680 ;  /* 0x009896800000895d */ /* 0x002fea0003900000 */
[----:B------:R-:W1:Y:S02]  /*11150*/  @!P0 SYNCS.PHASECHK.TRANS64 P0, [R3+URZ+0x30820], R0 ;  /* 0x03082000030085a7 */ /* 0x000e64000800007f */
[----:B-1----:R-:W-:Y:S05]  /*11160*/  @!P0 BRA `(.L_x_2248) ;  /* 0xfffffffc00ec8947 */ /* 0x002fea000383ffff */
[----:B------:R-:W-:Y:S05]  /*11170*/  BRA `(.L_x_2314) ;  /* 0xffffffcc00cc7947 */ /* 0x000fea000383ffff */
.L_x_2252:
[----:B0-----:R0:W1:Y:S02]  /*11180*/  SYNCS.PHASECHK.TRANS64.TRYWAIT P0, [R19+URZ+0x30840], R2 ;  /* 0x03084002130075a7 */ /* 0x001064000800017f */
[----:B-1----:R-:W-:Y:S05]  /*11190*/  @!P0 NANOSLEEP.SYNCS 0x989680 ;  /* 0x009896800000895d */ /* 0x002fea0003900000 */
[----:B------:R-:W1:Y:S02]  /*111a0*/  @!P0 SYNCS.PHASECHK.TRANS64 P0, [R19+URZ+0x30840], R2 ;  /* 0x03084002130085a7 */ /* 0x000e64000800007f */
[----:B-1----:R-:W-:Y:S05]  /*111b0*/  @!P0 BRA `(.L_x_2252) ;  /* 0xfffffffc00f08947 */ /* 0x002fea000383ffff */
[----:B------:R-:W-:Y:S05]  /*111c0*/  BRA `(.L_x_2315) ;  /* 0xffffffd000b07947 */ /* 0x000fea000383ffff */
.L_x_2253:
        /* <DEDUP_REMOVED lines=8> */
.L_x_2317:
[----:B------:R-:W-:Y:S05]  /*11250*/  BSYNC B1 ;  /* 0x0000000000017941 */ /* 0x000fea0003800000 */
.L_x_2316:
        /* <DEDUP_REMOVED lines=11> */
.L_x_2318:
[----:B------:R-:W-:Y:S02]  /*11310*/  LEA R22, R22, UR46, 0x1 ;  /* 0x0000002e16167c11 */ /* 0x000fe4000f8e08ff */
[----:B------:R-:W-:Y:S01]  /*11320*/  MOV R13, R24 ;  /* 0x00000018000d7202 */ /* 0x000fe20000000f00 */
[----:B------:R-:W-:Y:S01]  /*11330*/  IMAD.MOV.U32 R12, RZ, RZ, 0x1 ;  /* 0x00000001ff0c7424 */ /* 0x000fe200078e00ff */
[----:B------:R-:W-:-:S13]  /*11340*/  IADD3 R2, P0, R14, R8, RZ ;  /* 0x000000080e027210 */ /* 0x000fda0007f1e0ff */
[----:B------:R-:W-:Y:S05]  /*11350*/  WARPSYNC.COLLECTIVE R15, `(.L_x_2319) ;  /* 0x000000000f087348 */ /* 0x000fea0003c00000 */
[----:B------:R0:W1:Y:S02]  /*11360*/  SHFL.IDX P6, R14, R13, R12, R11 ;  /* 0x0000000c0d0e7389 */ /* 0x00006400000c000b */
[----:B01----:R-:W-:Y:S01]  /*11370*/  ENDCOLLECTIVE ;  /* 0x000000000000791b */ /* 0x003fe20003800000 */
.L_x_2319:
        /* <DEDUP_REMOVED lines=12> */
.L_x_2320:
[----:B------:R-:W-:Y:S01]  /*11440*/  IMAD.MOV.U32 R13, RZ, RZ, R24 ;  /* 0x000000ffff0d7224 */ /* 0x000fe200078e0018 */
[----:B------:R-:W-:Y:S02]  /*11450*/  MOV R12, 0x2 ;  /* 0x00000002000c7802 */ /* 0x000fe40000000f00 */
[----:B------:R-:W-:-:S13]  /*11460*/  IADD3 R2, P0, R14, R8, RZ ;  /* 0x000000080e027210 */ /* 0x000fda0007f1e0ff */
[----:B------:R-:W-:Y:S05]  /*11470*/  WARPSYNC.COLLECTIVE R15, `(.L_x_2321) ;  /* 0x000000000f087348 */ /* 0x000fea0003c00000 */
[----:B------:R0:W1:Y:S02]  /*11480*/  SHFL.IDX P6, R14, R13, R12, R11 ;  /* 0x0000000c0d0e7389 */ /* 0x00006400000c000b */
[----:B01----:R-:W-:Y:S01]  /*11490*/  ENDCOLLECTIVE ;  /* 0x000000000000791b */ /* 0x003fe20003800000 */
.L_x_2321:
        /* <DEDUP_REMOVED lines=12> */
.L_x_2322:
[----:B------:R-:W-:Y:S01]  /*11560*/  IMAD.MOV.U32 R13, RZ, RZ, R24 ;  /* 0x000000ffff0d7224 */ /* 0x000fe200078e0018 */
[----:B------:R-:W-:Y:S01]  /*11570*/  MOV R12, 0x3 ;  /* 0x00000003000c7802 */ /* 0x000fe20000000f00 */
[----:B------:R-:W-:-:S07]  /*11580*/  IMAD.MOV.U32 R10, RZ, RZ, R14 ;  /* 0x000000ffff0a7224 */ /* 0x000fce00078e000e */
[----:B------:R-:W-:Y:S05]  /*11590*/  WARPSYNC.COLLECTIVE R15, `(.L_x_2323) ;  /* 0x000000000f087348 */ /* 0x000fea0003c00000 */
[----:B------:R0:W1:Y:S02]  /*115a0*/  SHFL.IDX P6, R14, R13, R12, R11 ;  /* 0x0000000c0d0e7389 */ /* 0x00006400000c000b */
[----:B01----:R-:W-:Y:S01]  /*115b0*/  ENDCOLLECTIVE ;  /* 0x000000000000791b */ /* 0x003fe20003800000 */
.L_x_2323:
        /* <DEDUP_REMOVED lines=13> */
.L_x_2324:
[----:B------:R-:W-:Y:S01]  /*11690*/  IMAD.MOV.U32 R13, RZ, RZ, R24 ;  /* 0x000000ffff0d7224 */ /* 0x000fe200078e0018 */
[----:B------:R-:W-:Y:S01]  /*116a0*/  MOV R12, 0x4 ;  /* 0x00000004000c7802 */ /* 0x000fe20000000f00 */
[----:B------:R-:W-:-:S07]  /*116b0*/  IMAD.MOV.U32 R2, RZ, RZ, R14 ;  /* 0x000000ffff027224 */ /* 0x000fce00078e000e */
[----:B------:R-:W-:Y:S05]  /*116c0*/  WARPSYNC.COLLECTIVE R15, `(.L_x_2325) ;  /* 0x000000000f087348 */ /* 0x000fea0003c00000 */
[----:B------:R0:W1:Y:S02]  /*116d0*/  SHFL.IDX P6, R14, R13, R12, R11 ;  /* 0x0000000c0d0e7389 */ /* 0x00006400000c000b */
[----:B01----:R-:W-:Y:S01]  /*116e0*/  ENDCOLLECTIVE ;  /* 0x000000000000791b */ /* 0x003fe20003800000 */
.L_x_2325:
        /* <DEDUP_REMOVED lines=13> */
.L_x_2326:
[----:B------:R-:W-:Y:S01]  /*117c0*/  IMAD.MOV.U32 R13, RZ, RZ, R24 ;  /* 0x000000ffff0d7224 */ /* 0x000fe200078e0018 */
[----:B------:R-:W-:Y:S01]  /*117d0*/  MOV R12, 0x5 ;  /* 0x00000005000c7802 */ /* 0x000fe20000000f00 */
[----:B------:R-:W-:-:S07]  /*117e0*/  IMAD.MOV.U32 R2, RZ, RZ, R14 ;  /* 0x000000ffff027224 */ /* 0x000fce00078e000e */
[----:B------:R-:W-:Y:S05]  /*117f0*/  WARPSYNC.COLLECTIVE R15, `(.L_x_2327) ;  /* 0x000000000f087348 */ /* 0x000fea0003c00000 */
[----:B------:R0:W1:Y:S02]  /*11800*/  SHFL.IDX P6, R14, R13, R12, R11 ;  /* 0x0000000c0d0e7389 */ /* 0x00006400000c000b */
[----:B01----:R-:W-:Y:S01]  /*11810*/  ENDCOLLECTIVE ;  /* 0x000000000000791b */ /* 0x003fe20003800000 */
.L_x_2327:
        /* <DEDUP_REMOVED lines=14> */
.L_x_2328:
[----:B------:R-:W-:Y:S05]  /*11900*/  BRA `(.L_x_2329) ;  /* 0xffffffcc00fc7947 */ /* 0x000fea000383ffff */
.L_x_2258:
[----:B0-----:R0:W2:Y:S02]  /*11910*/  SYNCS.PHASECHK.TRANS64.TRYWAIT P0, [R6+URZ+0x30860], R3 ;  /* 0x03086003060075a7 */ /* 0x0010a4000800017f */
[----:B--2---:R-:W-:Y:S05]  /*11920*/  @!P0 NANOSLEEP.SYNCS 0x989680 ;  /* 0x009896800000895d */ /* 0x004fea0003900000 */
[----:B------:R-:W2:Y:S02]  /*11930*/  @!P0 SYNCS.PHASECHK.TRANS64 P0, [R6+URZ+0x30860], R3 ;  /* 0x03086003060085a7 */ /* 0x000ea4000800007f */
[----:B--2---:R-:W-:Y:S05]  /*11940*/  @!P0 BRA `(.L_x_2258) ;  /* 0xfffffffc00f08947 */ /* 0x004fea000383ffff */
[----:B------:R-:W-:Y:S05]  /*11950*/  BRA `(.L_x_2330) ;  /* 0xffffffd000607947 */ /* 0x000fea000383ffff */
.L_x_2259:
        /* <DEDUP_REMOVED lines=8> */
.L_x_2332:
[----:B------:R-:W-:Y:S05]  /*119e0*/  BSYNC B1 ;  /* 0x0000000000017941 */ /* 0x000fea0003800000 */
.L_x_2331:
        /* <DEDUP_REMOVED lines=9> */
.L_x_2333:
[----:B------:R-:W-:Y:S01]  /*11a80*/  IMAD.MOV.U32 R13, RZ, RZ, R18 ;  /* 0x000000ffff0d7224 */ /* 0x000fe200078e0012 */
[----:B------:R-:W-:Y:S02]  /*11a90*/  MOV R12, 0x1 ;  /* 0x00000001000c7802 */ /* 0x000fe40000000f00 */
[----:B------:R-:W-:-:S13]  /*11aa0*/  IADD3 R2, P0, R14, R9, RZ ;  /* 0x000000090e027210 */ /* 0x000fda0007f1e0ff */
[----:B------:R-:W-:Y:S05]  /*11ab0*/  WARPSYNC.COLLECTIVE R15, `(.L_x_2334) ;  /* 0x000000000f087348 */ /* 0x000fea0003c00000 */
[----:B------:R0:W1:Y:S02]  /*11ac0*/  SHFL.IDX P6, R14, R13, R12, R11 ;  /* 0x0000000c0d0e7389 */ /* 0x00006400000c000b */
[----:B01----:R-:W-:Y:S01]  /*11ad0*/  ENDCOLLECTIVE ;  /* 0x000000000000791b */ /* 0x003fe20003800000 */
.L_x_2334:
        /* <DEDUP_REMOVED lines=12> */
.L_x_2335:
        /* <DEDUP_REMOVED lines=12> */
.L_x_2336:
        /* <DEDUP_REMOVED lines=12> */
.L_x_2337:
        /* <DEDUP_REMOVED lines=12> */
.L_x_2338:
        /* <DEDUP_REMOVED lines=12> */
.L_x_2339:
        /* <DEDUP_REMOVED lines=12> */
.L_x_2340:
        /* <DEDUP_REMOVED lines=12> */
.L_x_2341:
        /* <DEDUP_REMOVED lines=12> */
.L_x_2342:
        /* <DEDUP_REMOVED lines=12> */
.L_x_2343:
[----:B------:R-:W-:Y:S01]  /*121a0*/  @!PT LDS RZ, [RZ] ;  /* 0x00000000fffff984 */ /* 0x000fe20000000800 */
[----:B------:R-:W-:Y:S01]  /*121b0*/  @!PT LDS RZ, [RZ] ;  /* 0x00000000fffff984 */ /* 0x000fe20000000800 */
[----:B------:R-:W-:Y:S01]  /*121c0*/  @!PT LDS RZ, [RZ] ;  /* 0x00000000fffff984 */ /* 0x000fe20000000800 */
[----:B------:R0:W-:Y:S01]  /*121d0*/  LDGSTS.E.BYPASS.LTC128B.128 [R7+0x5400], desc[UR36][R2.64+0x80], !P0 ;  /* 0x0540008002077fae */ /* 0x0001e2000c101d64 */
[----:B------:R-:W-:-:S13]  /*121e0*/  ISETP.LT.OR P0, PT, R0, 0x41, P1 ;  /* 0x000000410000780c */ /* 0x000fda0000f01670 */
[----:B------:R0:W-:Y:S01]  /*121f0*/  LDGSTS.E.BYPASS.LTC128B.128 [R7+0x8400], desc[UR36][R2.64+0x100], !P0 ;  /* 0x0840010002077fae */ /* 0x0001e2000c101d64 */
[----:B------:R-:W-:Y:S05]  /*12200*/  BRA `(.L_x_2344) ;  /* 0xffffffcc001c7947 */ /* 0x000fea000383ffff */
.L_x_2265:
[----:B0-----:R0:W1:Y:S02]  /*12210*/  SYNCS.PHASECHK.TRANS64.TRYWAIT P0, [R0+URZ+0x30860], R3 ;  /* 0x03086003000075a7 */ /* 0x001064000800017f */
[----:B-1----:R-:W-:Y:S05]  /*12220*/  @!P0 NANOSLEEP.SYNCS 0x989680 ;  /* 0x009896800000895d */ /* 0x002fea0003900000 */
[----:B------:R-:W1:Y:S02]  /*12230*/  @!P0 SYNCS.PHASECHK.TRANS64 P0, [R0+URZ+0x30860], R3 ;  /* 0x03086003000085a7 */ /* 0x000e64000800007f */
[----:B-1----:R-:W-:Y:S05]  /*12240*/  @!P0 BRA `(.L_x_2265) ;  /* 0xfffffffc00f08947 */ /* 0x002fea000383ffff */
[----:B------:R-:W-:Y:S05]  /*12250*/  BRA `(.L_x_2345) ;  /* 0xffffffd000187947 */ /* 0x000fea000383ffff */
.L_x_2266:
        /* <DEDUP_REMOVED lines=8> */
.L_x_2347:
[----:B------:R-:W-:Y:S05]  /*122e0*/  BSYNC B0 ;  /* 0x0000000000007941 */ /* 0x000fea0003800000 */
.L_x_2346:
        /* <DEDUP_REMOVED lines=9> */
.L_x_2348:
        /* <DEDUP_REMOVED lines=13> */
.L_x_2349:
        /* <DEDUP_REMOVED lines=15> */
.L_x_2350:
[----:B------:R-:W-:Y:S01]  /*12540*/  MOV R3, R6 ;  /* 0x0000000600037202 */ /* 0x000fe20000000f00 */
[----:B------:R-:W-:Y:S01]  /*12550*/  IMAD.MOV.U32 R13, RZ, RZ, R18 ;  /* 0x000000ffff0d7224 */ /* 0x000fe200078e0012 */
[----:B------:R-:W-:Y:S01]  /*12560*/  MOV R12, 0x2 ;  /* 0x00000002000c7802 */ /* 0x000fe20000000f00 */
[----:B------:R-:W-:-:S07]  /*12570*/  IMAD.MOV.U32 R2, RZ, RZ, R14 ;  /* 0x000000ffff027224 */ /* 0x000fce00078e000e */
[----:B------:R-:W-:Y:S05]  /*12580*/  WARPSYNC.COLLECTIVE R15, `(.L_x_2351) ;  /* 0x000000000f087348 */ /* 0x000fea0003c00000 */
[----:B------:R0:W1:Y:S02]  /*12590*/  SHFL.IDX P6, R14, R13, R12, R11 ;  /* 0x0000000c0d0e7389 */ /* 0x00006400000c000b */
[----:B01----:R-:W-:Y:S01]  /*125a0*/  ENDCOLLECTIVE ;  /* 0x000000000000791b */ /* 0x003fe20003800000 */
.L_x_2351:
        /* <DEDUP_REMOVED lines=15> */
.L_x_2352:
[----:B------:R-:W-:Y:S01]  /*126a0*/  IMAD.MOV.U32 R3, RZ, RZ, R7 ;  /* 0x000000ffff037224 */ /* 0x000fe200078e0007 */
[----:B------:R-:W-:Y:S01]  /*126b0*/  MOV R13, R18 ;  /* 0x00000012000d7202 */ /* 0x000fe20000000f00 */
[----:B------:R-:W-:Y:S02]  /*126c0*/  IMAD.MOV.U32 R12, RZ, RZ, 0x3 ;  /* 0x00000003ff0c7424 */ /* 0x000fe400078e00ff */
[----:B------:R-:W-:-:S07]  /*126d0*/  IMAD.MOV.U32 R8, RZ, RZ, R14 ;  /* 0x000000ffff087224 */ /* 0x000fce00078e000e */
[----:B------:R-:W-:Y:S05]  /*126e0*/  WARPSYNC.COLLECTIVE R15, `(.L_x_2353) ;  /* 0x000000000f087348 */ /* 0x000fea0003c00000 */
[----:B------:R0:W1:Y:S02]  /*126f0*/  SHFL.IDX P6, R14, R13, R12, R11 ;  /* 0x0000000c0d0e7389 */ /* 0x00006400000c000b */
[----:B01----:R-:W-:Y:S01]  /*12700*/  ENDCOLLECTIVE ;  /* 0x000000000000791b */ /* 0x003fe20003800000 */
.L_x_2353:
        /* <DEDUP_REMOVED lines=16> */
.L_x_2354:
        /* <DEDUP_REMOVED lines=8> */
.L_x_2355:
        /* <DEDUP_REMOVED lines=15> */
.L_x_2356:
[----:B------:R-:W-:Y:S01]  /*12980*/  MOV R3, R7 ;  /* 0x0000000700037202 */ /* 0x000fe20000000f00 */
[----:B------:R-:W-:Y:S01]  /*12990*/  IMAD.MOV.U32 R13, RZ, RZ, R18 ;  /* 0x000000ffff0d7224 */ /* 0x000fe200078e0012 */
[----:B------:R-:W-:Y:S02]  /*129a0*/  MOV R12, 0x5 ;  /* 0x00000005000c7802 */ /* 0x000fe40000000f00 */
[----:B------:R-:W-:-:S07]  /*129b0*/  MOV R8, R14 ;  /* 0x0000000e00087202 */ /* 0x000fce0000000f00 */
[----:B------:R-:W-:Y:S05]  /*129c0*/  WARPSYNC.COLLECTIVE R15, `(.L_x_2357) ;  /* 0x000000000f087348 */ /* 0x000fea0003c00000 */
[----:B------:R0:W1:Y:S02]  /*129d0*/  SHFL.IDX P6, R14, R13, R12, R11 ;  /* 0x0000000c0d0e7389 */ /* 0x00006400000c000b */
[----:B01----:R-:W-:Y:S01]  /*129e0*/  ENDCOLLECTIVE ;  /* 0x000000000000791b */ /* 0x003fe20003800000 */
.L_x_2357:
        /* <DEDUP_REMOVED lines=13> */
.L_x_2358:
[----:B------:R-:W-:Y:S05]  /*12ac0*/  BRA `(.L_x_2359) ;  /* 0xffffffc800fc7947 */ /* 0x000fea000383ffff */
.L_x_2269:
[----:B0-----:R0:W1:Y:S02]  /*12ad0*/  SYNCS.PHASECHK.TRANS64.TRYWAIT P0, [R7+URZ+0x30820], R6 ;  /* 0x03082006070075a7 */ /* 0x001064000800017f */
[----:B-1----:R-:W-:Y:S05]  /*12ae0*/  @!P0 NANOSLEEP.SYNCS 0x989680 ;  /* 0x009896800000895d */ /* 0x002fea0003900000 */
[----:B------:R-:W1:Y:S02]  /*12af0*/  @!P0 SYNCS.PHASECHK.TRANS64 P0, [R7+URZ+0x30820], R6 ;  /* 0x03082006070085a7 */ /* 0x000e64000800007f */
[----:B-1----:R-:W-:Y:S05]  /*12b00*/  @!P0 BRA `(.L_x_2269) ;  /* 0xfffffffc00f08947 */ /* 0x002fea000383ffff */
[----:B------:R-:W-:Y:S05]  /*12b10*/  BRA `(.L_x_2360) ;  /* 0xffffffcc00787947 */ /* 0x000fea000383ffff */
.L_x_2270:
        /* <DEDUP_REMOVED lines=11> */
.L_x_2362:
[----:B------:R-:W-:Y:S05]  /*12bd0*/  BSYNC B0 ;  /* 0x0000000000007941 */ /* 0x000fea0003800000 */
.L_x_2361:
[----:B------:R-:W-:Y:S05]  /*12be0*/  BRA `(.L_x_2363) ;  /* 0xffffffcc005c7947 */ /* 0x000fea000383ffff */
.L_x_2271:
[----:B------:R-:W-:Y:S01]  /*12bf0*/  BSSY B0, `(.L_x_2364) ;  /* 0x0000006000007945 */ /* 0x000fe20003800000 */
[----:B------:R-:W-:-:S07]  /*12c00*/  MOV R15, 0xffffffff ;  /* 0xffffffff000f7802 */ /* 0x000fce0000000f00 */
[----:B01---5:R-:W-:Y:S05]  /*12c10*/  WARPSYNC.COLLECTIVE R15, `(.L_x_2365) ;  /* 0x000000000f0c7348 */ /* 0x023fea0003c00000 */
[----:B------:R-:W-:Y:S02]  /*12c20*/  ELECT P6, UR62, PT ;  /* 0x00000000003e782f */ /* 0x000fe400038c0000 */
[----:B------:R-:W-:Y:S01]  /*12c30*/  MOV R14, UR62 ;  /* 0x0000003e000e7c02 */ /* 0x000fe20008000f00 */
[----:B01---5:R-:W-:Y:S10]  /*12c40*/  ENDCOLLECTIVE ;  /* 0x000000000000791b */ /* 0x023ff40003800000 */
.L_x_2365:
[----:B------:R-:W-:Y:S05]  /*12c50*/  BSYNC B0 ;  /* 0x0000000000007941 */ /* 0x000fea0003800000 */
.L_x_2364:
[----:B------:R-:W-:Y:S05]  /*12c60*/  BRA `(.L_x_2366) ;  /* 0xffffffcc00507947 */ /* 0x000fea000383ffff */
.L_x_2273:
[----:B-1----:R1:W2:Y:S02]  /*12c70*/  SYNCS.PHASECHK.TRANS64.TRYWAIT P1, [R5+URZ+0x30840], R2 ;  /* 0x03084002050075a7 */ /* 0x0022a4000802017f */
[----:B--2---:R-:W-:Y:S05]  /*12c80*/  @!P1 NANOSLEEP.SYNCS 0x989680 ;  /* 0x009896800000995d */ /* 0x004fea0003900000 */
[----:B------:R-:W2:Y:S02]  /*12c90*/  @!P1 SYNCS.PHASECHK.TRANS64 P1, [R5+URZ+0x30840], R2 ;  /* 0x03084002050095a7 */ /* 0x000ea4000802007f */
[----:B--2---:R-:W-:Y:S05]  /*12ca0*/  @!P1 BRA `(.L_x_2273) ;  /* 0xfffffffc00f09947 */ /* 0x004fea000383ffff */
[----:B------:R-:W-:Y:S05]  /*12cb0*/  BRA `(.L_x_2367) ;  /* 0xffffffcc00787947 */ /* 0x000fea000383ffff */
.L_x_2275:
[----:B0-----:R0:W2:Y:S02]  /*12cc0*/  SYNCS.PHASECHK.TRANS64.TRYWAIT P1, [R7+URZ+0x30840], R0 ;  /* 0x03084000070075a7 */ /* 0x0010a4000802017f */
[----:B--2---:R-:W-:Y:S05]  /*12cd0*/  @!P1 NANOSLEEP.SYNCS 0x989680 ;  /* 0x009896800000995d */ /* 0x004fea0003900000 */
[----:B------:R-:W2:Y:S02]  /*12ce0*/  @!P1 SYNCS.PHASECHK.TRANS64 P1, [R7+URZ+0x30840], R0 ;  /* 0x03084000070095a7 */ /* 0x000ea4000802007f */
[----:B--2---:R-:W-:Y:S05]  /*12cf0*/  @!P1 BRA `(.L_x_2275) ;  /* 0xfffffffc00f09947 */ /* 0x004fea000383ffff */
[----:B------:R-:W-:Y:S05]  /*12d00*/  BRA `(.L_x_2368) ;  /* 0xffffffcc00847947 */ /* 0x000fea000383ffff */
.L_x_2277:
[----:B--2---:R2:W3:Y:S02]  /*12d10*/  SYNCS.PHASECHK.TRANS64.TRYWAIT P1, [R5+URZ+0x30860], R2 ;  /* 0x03086002050075a7 */ /* 0x0044e4000802017f */
[----:B---3--:R-:W-:Y:S05]  /*12d20*/  @!P1 NANOSLEEP.SYNCS 0x989680 ;  /* 0x009896800000995d */ /* 0x008fea0003900000 */
[----:B------:R-:W3:Y:S02]  /*12d30*/  @!P1 SYNCS.PHASECHK.TRANS64 P1, [R5+URZ+0x30860], R2 ;  /* 0x03086002050095a7 */ /* 0x000ee4000802007f */
[----:B---3--:R-:W-:Y:S05]  /*12d40*/  @!P1 BRA `(.L_x_2277) ;  /* 0xfffffffc00f09947 */ /* 0x008fea000383ffff */
[----:B------:R-:W-:Y:S05]  /*12d50*/  BRA `(.L_x_2369) ;  /* 0xffffffcc00807947 */ /* 0x000fea000383ffff */
.L_x_2370:
        /* <DEDUP_REMOVED lines=10> */
.L_x_3217:


//--------------------- .text._ZN7cutlass13device_kernelIN5flash11enable_sm90INS1_16FlashAttnFwdSm90INS1_25CollectiveMainloopFwdSm90ILi2EN4cute5tupleIJNS5_1CILi1EEES8_S8_EEENS6_IJNS7_ILi128EEENS7_ILi96EEENS7_ILi192EEEEEELi192ENS_6half_tEfNS_4arch4Sm90ELb1ELb0ELb1ELb1ELb1ELb0ELb0ELb1ELb1ELb1ELb1ELb0EEENS1_21CollectiveEpilogueFwdINS6_IJSA_SC_SB_EEES9_SE_SG_Li256ELb1ELb1ELb1ELb0EEENS1_36VarlenDynamicPersistentTileSchedulerILi128ELi96ELi256ELi128ELb1ELb1ELb1ELb1ELb1ELb1EEEEEEEEEvNT_6ParamsE --------------------------
	.section	.text._ZN7cutlass13device_kernelIN5flash11enable_sm90INS1_16FlashAttnFwdSm90INS1_25CollectiveMainloopFwdSm90ILi2EN4cute5tupleIJNS5_1CILi1EEES8_S8_EEENS6_IJNS7_ILi128EEENS7_ILi96EEENS7_ILi192EEEEEELi192ENS_6half_tEfNS_4arch4Sm90ELb1ELb0ELb1ELb1ELb1ELb0ELb0ELb1ELb1ELb1ELb1ELb0EEENS1_21CollectiveEpilogueFwdINS6_IJSA_SC_SB_EEES9_SE_SG_Li256ELb1ELb1ELb1ELb0EEENS1_36VarlenDynamicPersistentTileSchedulerILi128ELi96ELi256ELi128ELb1ELb1ELb1ELb1ELb1ELb1EEEEEEEEEvNT_6ParamsE,"ax",@progbits
	.align	128
.text._ZN7cutlass13device_kernelIN5flash11enable_sm90INS1_16FlashAttnFwdSm90INS1_25CollectiveMainloopFwdSm90ILi2EN4cute5tupleIJNS5_1CILi1EEES8_S8_EEENS6_IJNS7_ILi128EEENS7_ILi96EEENS7_ILi192EEEEEELi192ENS_6half_tEfNS_4arch4Sm90ELb1ELb0ELb1ELb1ELb1ELb0ELb0ELb1ELb1ELb1ELb1ELb0EEENS1_21CollectiveEpilogueFwdINS6_IJSA_SC_SB_EEES9_SE_SG_Li256ELb1ELb1ELb1ELb0EEENS1_36VarlenDynamicPersistentTileSchedulerILi128ELi96ELi256ELi128ELb1ELb1ELb1ELb1ELb1ELb1EEEEEEEEEvNT_6ParamsE:
        .type           _ZN7cutlass13device_kernelIN5flash11enable_sm90INS1_16FlashAttnFwdSm90INS1_25CollectiveMainloopFwdSm90ILi2EN4cute5tupleIJNS5_1CILi1EEES8_S8_EEENS6_IJNS7_ILi128EEENS7_ILi96EEENS7_ILi192EEEEEELi192ENS_6half_tEfNS_4arch4Sm90ELb1ELb0ELb1ELb1ELb1ELb0ELb0ELb1ELb1ELb1ELb1ELb0EEENS1_21CollectiveEpilogueFwdINS6_IJSA_SC_SB_EEES9_SE_SG_Li256ELb1ELb1ELb1ELb0EEENS1_36VarlenDynamicPersistentTileSchedulerILi128ELi96ELi256ELi128ELb1ELb1ELb1ELb1ELb1ELb1EEEEEEEEEvNT_6ParamsE,@function
        .size           _ZN7cutlass13device_kernelIN5flash11enable_sm90INS1_16FlashAttnFwdSm90INS1_25CollectiveMainloopFwdSm90ILi2EN4cute5tupleIJNS5_1CILi1EEES8_S8_EEENS6_IJNS7_ILi128EEENS7_ILi96EEENS7_ILi192EEEEEELi192ENS_6half_tEfNS_4arch4Sm90ELb1ELb0ELb1ELb1ELb1ELb0ELb0ELb1ELb1ELb1ELb1ELb0EEENS1_21CollectiveEpilogueFwdINS6_IJSA_SC_SB_EEES9_SE_SG_Li256ELb1ELb1ELb1ELb0EEENS1_36VarlenDynamicPersistentTileSchedulerILi128ELi96ELi256ELi128ELb1ELb1ELb1ELb1ELb1ELb1EEEEEEEEEvNT_6ParamsE,(.L_x_3218 - _ZN7cutlass13device_kernelIN5flash11enable_sm90INS1_16FlashAttnFwdSm90INS1_25CollectiveMainloopFwdSm90ILi2EN4cute5tupleIJNS5_1CILi1EEES8_S8_EEENS6_IJNS7_ILi128EEENS7_ILi96EEENS7_ILi192EEEEEELi192ENS_6half_tEfNS_4arch4Sm90ELb1ELb0ELb1ELb1ELb1ELb0ELb0ELb1ELb1ELb1ELb1ELb0EEENS1_21CollectiveEpilogueFwdINS6_IJSA_SC_SB_EEES9_SE_SG_Li256ELb1ELb1ELb1ELb0EEENS1_36VarlenDynamicPersistentTileSchedulerILi128ELi96ELi256ELi128ELb1ELb1ELb1ELb1ELb1ELb1EEEEEEEEEvNT_6ParamsE)
        .other          _ZN7cutlass13device_kernelIN5flash11enable_sm90INS1_16FlashAttnFwdSm90INS1_25CollectiveMainloopFwdSm90ILi2EN4cute5tupleIJNS5_1CILi1EEES8_S8_EEENS6_IJNS7_ILi128EEENS7_ILi96EEENS7_ILi192EEEEEELi192ENS_6half_tEfNS_4arch4Sm90ELb1ELb0ELb1ELb1ELb1ELb0ELb0ELb1ELb1ELb1ELb1ELb0EEENS1_21CollectiveEpilogueFwdINS6_IJSA_SC_SB_EEES9_SE_SG_Li256ELb1ELb1ELb1ELb0EEENS1_36VarlenDynamicPersistentTileSchedulerILi128ELi96ELi256ELi128ELb1ELb1ELb1ELb1ELb1ELb1EEEEEEEEEvNT_6ParamsE,@"STO_CUDA_ENTRY STV_DEFAULT"
_ZN7cutlass13device_kernelIN5flash11enable_sm90INS1_16FlashAttnFwdSm90INS1_25CollectiveMainloopFwdSm90ILi2EN4cute5tupleIJNS5_1CILi1EEES8_S8_EEENS6_IJNS7_ILi128EEENS7_ILi96EEENS7_ILi192EEEEEELi192ENS_6half_tEfNS_4arch4Sm90ELb1ELb0ELb1ELb1ELb1ELb0ELb0ELb1ELb1ELb1ELb1ELb0EEENS1_21CollectiveEpilogueFwdINS6_IJSA_SC_SB_EEES9_SE_SG_Li256ELb1ELb1ELb1ELb0EEENS1_36VarlenDynamicPersistentTileSchedulerILi128ELi96ELi256ELi128ELb1ELb1ELb1ELb1ELb1ELb1EEEEEEEEEvNT_6ParamsE:
        /* <DEDUP_REMOVED lines=45> */
.L_x_2371:
        /* <DEDUP_REMOVED lines=22> */
.L_x_2372:
        /* <DEDUP_REMOVED lines=18> */
.L_x_2373:
        /* <DEDUP_REMOVED lines=22> */
.L_x_2374:
        /* <DEDUP_REMOVED lines=23> */
.L_x_2375:
        /* <DEDUP_REMOVED lines=10> */
.L_x_2377:
        /* <DEDUP_REMOVED lines=35> */
[----:B------:R-:W-:-:S03]  /*0af0*/  IMAD.IADD R11, R12, 0x1, -R11 ;  /* 0x000000010c0b7824 */ /* 0x000fc600078e0a0b */
[----:B------:R-:W-:Y:S02]  /*0b00*/  LEA R3, R3, R4, 0x3 ;  /* 0x0000000403037211 */ /* 0x000fe400078e18ff */
[----:B------:R-:W-:-:S03]  /*0b10*/  LEA.HI R5, R11, R11, RZ, 0x1 ;  /* 0x0000000b0b057211 */ /* 0x000fc600078f08ff */
        /* <DEDUP_REMOVED lines=21> */
[----:B------:R-:W-:-:S02]  /*0c70*/  LOP3.LUT R6, R7, 0x7ffffffc, RZ, 0xc0, !PT ;  /* 0x7ffffffc07067812 */ /* 0x000fc400078ec0ff */
        /* <DEDUP_REMOVED lines=10> */
[----:B------:R-:W-:Y:S01]  /*0d20*/  VIADD R211, R16, 0x48 ;  /* 0x0000004810d37836 */ /* 0x000fe20000000000 */
[----:B------:R-:W-:Y:S01]  /*0d30*/  SHF.R.S32.HI R0, RZ, 0x1f, R212 ;  /* 0x0000001fff007819 */ /* 0x000fe200000114d4 */
[----:B0-----:R-:W-:Y:S01]  /*0d40*/  IMAD R3, R2, 0x40, R9 ;  /* 0x0000004002037824 */ /* 0x001fe200078e0209 */
[----:B------:R-:W-:Y:S01]  /*0d50*/  SHF.R.S32.HI R226, RZ, 0x1f, R205 ;  /* 0x0000001fffe27819 */ /* 0x000fe200000114cd */
        /* <DEDUP_REMOVED lines=32> */
[C---:B------:R-:W-:Y:S01]  /*0f60*/  VIADD R192, R16.reuse, 0x30 ;  /* 0x0000003010c07836 */ /* 0x040fe20000000000 */
[----:B------:R-:W-:Y:S01]  /*0f70*/  SHF.R.S32.HI R218, RZ, 0x1f, R197 ;  /* 0x0000001fffda7819 */ /* 0x000fe200000114c5 */
[----:B------:R-:W-:-:S02]  /*0f80*/  VIADD R23, R16, 0x38 ;  /* 0x0000003810177836 */ /* 0x000fc40000000000 */
[----:B------:R-:W-:Y:S02]  /*0f90*/  VIADD R22, R16, 0x40 ;  /* 0x0000004010167836 */ /* 0x000fe40000000000 */
[----:B------:R-:W-:-:S07]  /*0fa0*/  IMAD R17, R4, 0x8, R3 ;  /* 0x0000000804117824 */ /* 0x000fce00078e0203 */
.L_x_2441:
[----:B------:R-:W-:Y:S01]  /*0fb0*/  ULDC.64 UR8, c[0x0][0xc88] ;  /* 0x0003220000087ab9 */ /* 0x000fe20000000a00 */
[----:B------:R-:W-:Y:S01]  /*0fc0*/  ULDC.64 UR10, c[0x0][0xa18] ;  /* 0x00028600000a7ab9 */ /* 0x000fe20000000a00 */
[----:B------:R-:W-:Y:S02]  /*0fd0*/  UIMAD.WIDE UR8, UR7, 0x4, UR8 ;  /* 0x00000004070878a5 */ /* 0x000fe4000f8e0208 */
[----:B------:R-:W-:Y:S01]  /*0fe0*/  UISETP.NE.U32.AND UP1, UPT, UR10, URZ, UPT ;  /* 0x0000003f0a00728c */ /* 0x000fe2000bf25070 */
[----:B------:R-:W-:-:S03]  /*0ff0*/  ULDC UR7, c[0x0][0x2f0] ;  /* 0x0000bc0000077ab9 */ /* 0x000fc60000000800 */
[----:B01234-:R-:W-:Y:S01]  /*1000*/  IMAD.U32 R2, RZ, RZ, UR8 ;  /* 0x00000008ff027e24 */ /* 0x01ffe2000f8e00ff */
[----:B------:R-:W-:Y:S01]  /*1010*/  MOV R3, UR9 ;  /* 0x0000000900037c02 */ /* 0x000fe20008000f00 */
        /* <DEDUP_REMOVED lines=9> */
[----:B------:R-:W-:Y:S01]  /*10b0*/  IMAD.U32 R196, RZ, RZ, UR4 ;  /* 0x00000004ffc47e24 */ /* 0x000fe2000f8e00ff */
[----:B------:R-:W-:-:S04]  /*10c0*/  @UP0 ULEA UR8, UP2, UR4, UR8, 0x2 ;  /* 0x0000000804080291 */ /* 0x000fc8000f84103f */
[----:B------:R-:W-:Y:S02]  /*10d0*/  @UP0 ULEA.HI.X UR9, UR4, UR9, UR12, 0x2, UP2 ;  /* 0x0000000904090291 */ /* 0x000fe400090f140c */
[----:B------:R-:W-:Y:S01]  /*10e0*/  IMAD.U32 R215, RZ, RZ, UR12 ;  /* 0x0000000cffd77e24 */ /* 0x000fe2000f8e00ff */
[----:B------:R-:W-:Y:S01]  /*10f0*/  @UP1 ULEA UR10, UP0, UR4, UR10, 0x2 ;  /* 0x0000000a040a1291 */ /* 0x000fe2000f80103f */
[----:B------:R-:W-:-:S03]  /*1100*/  IMAD.U32 R2, RZ, RZ, UR8 ;  /* 0x00000008ff027e24 */ /* 0x000fc6000f8e00ff */
[----:B------:R-:W-:Y:S01]  /*1110*/  @UP1 ULEA.HI.X UR11, UR4, UR11, UR12, 0x2, UP0 ;  /* 0x0000000b040b1291 */ /* 0x000fe200080f140c */
[----:B------:R-:W-:Y:S01]  /*1120*/  IMAD.U32 R3, RZ, RZ, UR9 ;  /* 0x00000009ff037e24 */ /* 0x000fe2000f8e00ff */
[----:B------:R-:W-:Y:S01]  /*1130*/  ULDC.64 UR8, c[0x0][0x418] ;  /* 0x0001060000087ab9 */ /* 0x000fe20000000a00 */
[----:B------:R-:W-:Y:S01]  /*1140*/  IMAD.U32 R4, RZ, RZ, UR10 ;  /* 0x0000000aff047e24 */ /* 0x000fe2000f8e00ff */
[----:B------:R-:W-:Y:S02]  /*1150*/  ULDC UR4, c[0x0][0x424] ;  /* 0x0001090000047ab9 */ /* 0x000fe40000000800 */
[----:B------:R-:W-:Y:S01]  /*1160*/  IMAD.U32 R5, RZ, RZ, UR11 ;  /* 0x0000000bff057e24 */ /* 0x000fe2000f8e00ff */
[----:B------:R-:W2:Y:S01]  /*1170*/  @P0 LDG.E R2, desc[UR36][R2.64] ;  /* 0x0000002402020981 */ /* 0x000ea2000c1e1900 */
[----:B------:R-:W-:Y:S01]  /*1180*/  UISETP.NE.U32.AND UP0, UPT, UR8, URZ, UPT ;  /* 0x0000003f0800728c */ /* 0x000fe2000bf05070 */
[----:B------:R-:W-:Y:S02]  /*1190*/  ULDC.64 UR10, c[0x0][0xa20] ;  /* 0x00028800000a7ab9 */ /* 0x000fe40000000a00 */
[----:B------:R-:W3:Y:S01]  /*11a0*/  @P2 LDG.E R4, desc[UR36][R4.64] ;  /* 0x0000002404042981 */ /* 0x000ee2000c1e1900 */
[----:B------:R-:W-:Y:S01]  /*11b0*/  UISETP.NE.AND.EX UP0, UPT, UR9, URZ, UPT, UP0 ;  /* 0x0000003f0900728c */ /* 0x000fe2000bf05300 */
[----:B------:R-:W-:Y:S01]  /*11c0*/  ISETP.NE.U32.AND P1, PT, RZ, UR10, PT ;  /* 0x0000000aff007c0c */ /* 0x000fe2000bf25070 */
[----:B------:R-:W-:-:S02]  /*11d0*/  ULOP3.LUT UR8, UR5, 0xffff, URZ, 0xc0, !UPT ;  /* 0x0000ffff05087892 */ /* 0x000fc4000f8ec03f */
[----:B------:R-:W-:Y:S01]  /*11e0*/  USEL UR4, UR4, 0x1, UP0 ;  /* 0x0000000104047887 */ /* 0x000fe20008000000 */
[----:B------:R-:W-:Y:S01]  /*11f0*/  ISETP.NE.AND.EX P1, PT, RZ, UR11, PT, P1 ;  /* 0x0000000bff007c0c */ /* 0x000fe2000bf25310 */
[----:B------:R-:W-:Y:S02]  /*1200*/  UMOV UR43, URZ ;  /* 0x0000003f002b7c82 */ /* 0x000fe40008000000 */
[----:B------:R-:W-:Y:S01]  /*1210*/  IMAD.U32 R213, RZ, RZ, UR8 ;  /* 0x00000008ffd57e24 */ /* 0x000fe2000f8e00ff */
[----:B------:R-:W-:Y:S01]  /*1220*/  UIMAD UR4, UR4, UR7, URZ ;  /* 0x00000007040472a4 */ /* 0x000fe2000f8e023f */
[----:B--2---:R-:W-:Y:S02]  /*1230*/  @P0 R2UR UR43, R2 ;  /* 0x00000000022b02ca */ /* 0x004fe400000e0000 */
[----:B---3--:R-:W-:Y:S01]  /*1240*/  @P2 R2UR UR41, R4 ;  /* 0x00000000042922ca */ /* 0x008fe200000e0000 */
[----:B-----5:R-:W-:-:S14]  /*1250*/  @P2 BRA `(.L_x_2378) ;  /* 0x00000000003c2947 */ /* 0x020fdc0003800000 */
[----:B------:R-:W-:Y:S01]  /*1260*/  ULDC.64 UR8, c[0x0][0xa00] ;  /* 0x0002800000087ab9 */ /* 0x000fe20000000a00 */
[----:B------:R-:W-:Y:S01]  /*1270*/  ULDC UR41, c[0x0][0x288] ;  /* 0x0000a20000297ab9 */ /* 0x000fe20000000800 */
[----:B------:R-:W-:-:S04]  /*1280*/  ISETP.NE.U32.AND P0, PT, RZ, UR8, PT ;  /* 0x00000008ff007c0c */ /* 0x000fc8000bf05070 */
[----:B------:R-:W-:-:S13]  /*1290*/  ISETP.NE.AND.EX P0, PT, RZ, UR9, PT, P0 ;  /* 0x00000009ff007c0c */ /* 0x000fda000bf05300 */
[----:B------:R-:W-:Y:S05]  /*12a0*/  @!P0 BRA `(.L_x_2378) ;  /* 0x0000000000288947 */ /* 0x000fea0003800000 */
[----:B------:R-:W-:Y:S01]  /*12b0*/  R2UR UR7, R196 ;  /* 0x00000000c40772ca */ /* 0x000fe200000e0000 */
[----:B------:R-:W-:-:S12]  /*12c0*/  ULDC.64 UR8, c[0x0][0xa00] ;  /* 0x0002800000087ab9 */ /* 0x000fd80000000a00 */
        /* <DEDUP_REMOVED lines=8> */
.L_x_2378:
[----:B------:R-:W-:Y:S05]  /*1350*/  @!P1 BRA `(.L_x_2379) ;  /* 0x0000000000249947 */ /* 0x000fea0003800000 */
[----:B------:R-:W-:Y:S02]  /*1360*/  R2UR UR7, R196 ;  /* 0x00000000c40772ca */ /* 0x000fe400000e0000 */
[----:B------:R-:W-:-:S11]  /*1370*/  R2UR UR8, R215 ;  /* 0x00000000d70872ca */ /* 0x000fd600000e0000 */
[----:B------:R-:W-:-:S04]  /*1380*/  ULEA UR4, UP0, UR7, UR10, 0x2 ;  /* 0x0000000a07047291 */ /* 0x000fc8000f80103f */
[----:B------:R-:W-:Y:S02]  /*1390*/  ULEA.HI.X UR7, UR7, UR11, UR8, 0x2, UP0 ;  /* 0x0000000b07077291 */ /* 0x000fe400080f1408 */
[----:B------:R-:W-:-:S04]  /*13a0*/  IMAD.U32 R2, RZ, RZ, UR4 ;  /* 0x00000004ff027e24 */ /* 0x000fc8000f8e00ff */
[----:B------:R-:W-:-:S05]  /*13b0*/  MOV R3, UR7 ;  /* 0x0000000700037c02 */ /* 0x000fca0008000f00 */
[----:B------:R-:W2:Y:S02]  /*13c0*/  LDG.E R2, desc[UR36][R2.64] ;  /* 0x0000002402027981 */ /* 0x000ea4000c1e1900 */
[----:B--2---:R-:W-:Y:S01]  /*13d0*/  R2UR UR4, R2 ;  /* 0x00000000020472ca */ /* 0x004fe200000e0000 */
[----:B------:R-:W-:-:S14]  /*13e0*/  BRA `(.L_x_2380) ;  /* 0x0000000000387947 */ /* 0x000fdc0003800000 */
.L_x_2379:
[----:B------:R-:W-:Y:S02]  /*13f0*/  ULDC.64 UR8, c[0x0][0xa08] ;  /* 0x0002820000087ab9 */ /* 0x000fe40000000a00 */
        /* <DEDUP_REMOVED lines=13> */
.L_x_2380:
[----:B------:R-:W-:Y:S01]  /*14d0*/  ULDC UR7, c[0x0][0x448] ;  /* 0x0001120000077ab9 */ /* 0x000fe20000000800 */
[----:B------:R-:W-:Y:S02]  /*14e0*/  USHF.L.U32 UR42, UR6, 0x7, URZ ;  /* 0x00000007062a7899 */ /* 0x000fe4000800063f */
[----:B------:R-:W-:Y:S02]  /*14f0*/  UISETP.NE.AND UP0, UPT, UR7, 0x1, UPT ;  /* 0x000000010700788c */ /* 0x000fe4000bf05270 */
[----:B------:R-:W-:Y:S02]  /*1500*/  UIADD3 UR8, UR42, 0x7f, URZ ;  /* 0x0000007f2a087890 */ /* 0x000fe4000fffe03f */
[----:B------:R-:W-:Y:S02]  /*1510*/  UIADD3 UR43, -UR43, UR4, URZ ;  /* 0x000000042b2b7290 */ /* 0x000fe4000fffe13f */
[----:B------:R-:W-:Y:S02]  /*1520*/  UP2UR UR61, UPR, URZ, 0x1 ;  /* 0x000000013f3d7883 */ /* 0x000fe40008000000 */
[----:B------:R-:W-:-:S03]  /*1530*/  UIADD3 UR4, UR43, 0x60, -UR41 ;  /* 0x000000602b047890 */ /* 0x000fc6000fffe829 */
[----:B------:R-:W-:Y:S01]  /*1540*/  @UP0 ULDC UR6, c[0x0][0x44c] ;  /* 0x0001130000060ab9 */ /* 0x000fe20000000800 */
[----:B------:R-:W-:Y:S01]  /*1550*/  @UP0 ULDC UR9, c[0x0][0x450] ;  /* 0x0001140000090ab9 */ /* 0x000fe20000000800 */
[----:B------:R-:W-:Y:S02]  /*1560*/  UIMAD.WIDE.U32 UR6, UR8, UR6, URZ ;  /* 0x00000006080672a5 */ /* 0x000fe4000f8e003f */
[----:B------:R-:W-:Y:S02]  /*1570*/  UIADD3 UR6, UR43, 0x5f, URZ ;  /* 0x0000005f2b067890 */ /* 0x000fe4000fffe03f */
[----:B------:R-:W-:Y:S02]  /*1580*/  @UP0 USHF.R.U32.HI UR8, URZ, UR9, UR7 ;  /* 0x000000093f080299 */ /* 0x000fe40008011607 */
[----:B------:R-:W-:Y:S02]  /*1590*/  UIMAD.WIDE UR6, UR6, 0x2aaaaaab, URZ ;  /* 0x2aaaaaab060678a5 */ /* 0x000fe4000f8e023f */
[----:B------:R-:W-:-:S02]  /*15a0*/  UIADD3 UR8, UR4, UR8, URZ ;  /* 0x0000000804087290 */ /* 0x000fc4000fffe03f */
[----:B------:R-:W-:Y:S02]  /*15b0*/  USHF.R.U32.HI UR4, URZ, 0x1f, UR7 ;  /* 0x0000001f3f047899 */ /* 0x000fe40008011607 */
[----:B------:R-:W-:Y:S02]  /*15c0*/  UIMAD.WIDE UR8, UR8, 0x2aaaaaab, URZ ;  /* 0x2aaaaaab080878a5 */ /* 0x000fe4000f8e023f */
[----:B------:R-:W-:Y:S02]  /*15d0*/  ULEA.HI.SX32 UR7, UR7, UR4, 0x1c ;  /* 0x0000000407077291 */ /* 0x000fe4000f8fe23f */
[----:B------:R-:W-:Y:S02]  /*15e0*/  USHF.R.U32.HI UR6, URZ, 0x1f, UR9 ;  /* 0x0000001f3f067899 */ /* 0x000fe40008011609 */
[----:B------:R-:W-:Y:S02]  /*15f0*/  ULOP3.LUT UR4, UR5, 0xff000000, URZ, 0xc0, !UPT ;  /* 0xff00000005047892 */ /* 0x000fe4000f8ec03f */
[----:B------:R-:W-:-:S02]  /*1600*/  ULEA.HI.SX32 UR6, UR9, UR6, 0x1c ;  /* 0x0000000609067291 */ /* 0x000fc4000f8fe23f */
[----:B------:R-:W-:Y:S02]  /*1610*/  ULOP3.LUT UR5, UR5, 0xff0000, URZ, 0xc0, !UPT ;  /* 0x00ff000005057892 */ /* 0x000fe4000f8ec03f */
[----:B------:R-:W-:Y:S02]  /*1620*/  UISETP.LT.AND UP0, UPT, UR7, UR6, UPT ;  /* 0x000000060700728c */ /* 0x000fe4000bf01270 */
[----:B------:R-:W-:Y:S02]  /*1630*/  USHF.R.U32.HI UR4, URZ, 0x8, UR4 ;  /* 0x000000083f047899 */ /* 0x000fe40008011604 */
[----:B------:R-:W-:Y:S02]  /*1640*/  USEL UR9, UR7, UR6, UP0 ;  /* 0x0000000607097287 */ /* 0x000fe40008000000 */
[----:B------:R-:W-:Y:S02]  /*1650*/  ULEA.HI UR5, UR5, UR4, URZ, 0x10 ;  /* 0x0000000405057291 */ /* 0x000fe4000f8f803f */
[----:B------:R-:W-:-:S02]  /*1660*/  UISETP.GE.AND UP0, UPT, UR9, 0x1, UPT ;  /* 0x000000010900788c */ /* 0x000fc4000bf06270 */
[----:B------:R-:W-:Y:S02]  /*1670*/  ULOP3.LUT UR6, UR5, 0xff, URZ, 0xc0, !UPT ;  /* 0x000000ff05067892 */ /* 0x000fe4000f8ec03f */
[----:B------:R-:W-:Y:S02]  /*1680*/  USHF.R.U32.HI UR5, URZ, 0x10, UR5 ;  /* 0x000000103f057899 */ /* 0x000fe40008011605 */
[----:B------:R-:W-:Y:S01]  /*1690*/  PLOP3.LUT P0, PT, PT, PT, UP0, 0x80, 0x0 ;  /* 0x000000000000781c */ /* 0x000fe20003f0f008 */
[----:B------:R-:W-:Y:S01]  /*16a0*/  UMOV UR4, URZ ;  /* 0x0000003f00047c82 */ /* 0x000fe20008000000 */
[----:B------:R-:W-:Y:S02]  /*16b0*/  IMAD.U32 R195, RZ, RZ, UR6 ;  /* 0x00000006ffc37e24 */ /* 0x000fe4000f8e00ff */
[----:B------:R-:W-:-:S09]  /*16c0*/  IMAD.U32 R19, RZ, RZ, UR5 ;  /* 0x00000005ff137e24 */ /* 0x000fd2000f8e00ff */
[----:B------:R-:W-:Y:S05]  /*16d0*/  @!P0 BRA `(.L_x_2381) ;  /* 0x0000000000948947 */ /* 0x000fea0003800000 */
        /* <DEDUP_REMOVED lines=37> */
.L_x_2381:
        /* <DEDUP_REMOVED lines=97> */
.L_x_2383:
        /* <DEDUP_REMOVED lines=12> */
.L_x_2530:
[----:B------:R-:W-:Y:S05]  /*2000*/  @!P0 BRA `(.L_x_2385) ;  /* 0x0000000000048947 */ /* 0x000fea0003800000 */
[----:B------:R-:W-:Y:S01]  /*2010*/  BPT.TRAP 0x1 ;  /* 0x000000040000795c */ /* 0x000fe20000300000 */
.L_x_2385:
[----:B0-----:R-:W-:Y:S02]  /*2020*/  IMAD.U32 R0, RZ, RZ, UR39 ;  /* 0x00000027ff007e24 */ /* 0x001fe4000f8e00ff */
[----:B------:R-:W-:-:S03]  /*2030*/  IMAD.U32 R3, RZ, RZ, UR38 ;  /* 0x00000026ff037e24 */ /* 0x000fc6000f8e00ff */
[----:B------:R-:W-:Y:S02]  /*2040*/  LEA R0, R0, UR40, 0x3 ;  /* 0x0000002800007c11 */ /* 0x000fe4000f8e18ff */
[----:B------:R-:W-:-:S04]  /*2050*/  SHF.L.U32 R3, R3, 0x1f, RZ ;  /* 0x0000001f03037819 */ /* 0x000fc800000006ff */
[----:B------:R0:W1:Y:S01]  /*2060*/  SYNCS.PHASECHK.TRANS64.TRYWAIT P1, [R0+URZ+0x30830], R3 ;  /* 0x03083003000075a7 */ /* 0x000062000802017f */
[----:B------:R-:W-:Y:S05]  /*2070*/  @!P0 BRA `(.L_x_2386) ;  /* 0x0000000000048947 */ /* 0x000fea0003800000 */
[----:B------:R-:W-:Y:S01]  /*2080*/  BPT.TRAP 0x1 ;  /* 0x000000040000795c */ /* 0x000fe20000300000 */
.L_x_2386:
[----:B-1----:R-:W-:Y:S05]  /*2090*/  @P1 BRA `(.L_x_2387) ;  /* 0x0000000000081947 */ /* 0x002fea0003800000 */
[----:B------:R-:W1:Y:S02]  /*20a0*/  SYNCS.PHASECHK.TRANS64.TRYWAIT P1, [R0+URZ+0x30830], R3 ;  /* 0x03083003000075a7 */ /* 0x000e64000802017f */
[----:B-1----:R-:W-:Y:S05]  /*20b0*/  @!P1 BRA `(.L_x_2388) ;  /* 0x0000012800909947 */ /* 0x002fea0003800000 */
.L_x_2387:
        /* <DEDUP_REMOVED lines=13> */
[----:B------:R-:W-:Y:S02]  /*2190*/  ULOP3.LUT UR4, UR44, 0x10000, URZ, 0xfc, !UPT ;  /* 0x000100002c047892 */ /* 0x000fe4000f8efc3f */
[----:B------:R-:W-:Y:S02]  /*21a0*/  UIMAD UR5, UR39, 0x900, UR11 ;  /* 0x00000900270578a4 */ /* 0x000fe4000f8e020b */
[----:B------:R-:W-:Y:S02]  /*21b0*/  UIADD3 UR6, UR4, 0x2, URZ ;  /* 0x0000000204067890 */ /* 0x000fe4000fffe03f */
[----:B------:R-:W-:Y:S01]  /*21c0*/  UIADD3 UR7, UR5, 0x2, URZ ;  /* 0x0000000205077890 */ /* 0x000fe2000fffe03f */
[----:B------:R-:W-:Y:S02]  /*21d0*/  UMOV UR12, UR4 ;  /* 0x00000004000c7c82 */ /* 0x000fe40008000000 */
[----:B------:R-:W-:Y:S01]  /*21e0*/  UMOV UR14, UR5 ;  /* 0x00000005000e7c82 */ /* 0x000fe20008000000 */
[----:B------:R-:W-:Y:S01]  /*21f0*/  IMAD.U32 R8, RZ, RZ, UR12 ;  /* 0x0000000cff087e24 */ /* 0x000fe2000f8e00ff */
[----:B------:R-:W-:Y:S01]  /*2200*/  HGMMA.64x96x16.F32 R24, gdesc[UR12], RZ, !UPT, gsb0 ;  /* 0x016000000c1879f0 */ /* 0x000fe2000c0008ff */
[----:B------:R-:W-:Y:S01]  /*2210*/  UMOV UR12, UR6 ;  /* 0x00000006000c7c82 */ /* 0x000fe20008000000 */
[----:B------:R-:W-:Y:S01]  /*2220*/  UMOV UR13, 0x40000040 ;  /* 0x40000040000d7882 */ /* 0x000fe20000000000 */
[----:B------:R-:W-:Y:S01]  /*2230*/  UMOV UR14, UR7 ;  /* 0x00000007000e7c82 */ /* 0x000fe20008000000 */
[----:B------:R-:W-:Y:S01]  /*2240*/  UMOV UR15, 0x40000040 ;  /* 0x40000040000f7882 */ /* 0x000fe20000000000 */
[----:B------:R-:W-:Y:S01]  /*2250*/  UIADD3 UR6, UR4, 0x4, URZ ;  /* 0x0000000404067890 */ /* 0x000fe2000fffe03f */
[----:B------:R-:W-:Y:S01]  /*2260*/  IMAD.U32 R6, RZ, RZ, UR12 ;  /* 0x0000000cff067e24 */ /* 0x000fe2000f8e00ff */
[----:B------:R-:W-:Y:S01]  /*2270*/  UIADD3 UR7, UR5, 0x4, URZ ;  /* 0x0000000405077890 */ /* 0x000fe2000fffe03f */
[----:B------:R-:W-:Y:S01]  /*2280*/  IMAD.U32 R7, RZ, RZ, UR13 ;  /* 0x0000000dff077e24 */ /* 0x000fe2000f8e00ff */
[----:B------:R-:W-:-:S02]  /*2290*/  UIADD3 UR56, UR4, 0x6, URZ ;  /* 0x0000000604387890 */ /* 0x000fc4000fffe03f */
        /* <DEDUP_REMOVED lines=27> */
[----:B------:R-:W-:Y:S02]  /*2450*/  WARPGROUP.DEPBAR.LE gsb0, 0x0 ;  /* 0x00008000000079c5 */ /* 0x000fe40000010000 */
[----:B------:R-:W-:-:S06]  /*2460*/  WARPGROUP.ARRIVE ;  /* 0x00000000000079c5 */ /* 0x000fcc0000000000 */
[----:B------:R-:W-:Y:S01]  /*2470*/  HGMMA.64x96x16.F32 R24, gdesc[UR12], R24, gsb0 ;  /* 0x016000000c1879f0 */ /* 0x000fe20008000818 */
[----:B------:R-:W-:Y:S01]  /*2480*/  UMOV UR12, UR6 ;  /* 0x00000006000c7c82 */ /* 0x000fe20008000000 */
[----:B------:R-:W-:Y:S01]  /*2490*/  UMOV UR13, 0x40000040 ;  /* 0x40000040000d7882 */ /* 0x000fe20000000000 */
[----:B------:R-:W-:Y:S01]  /*24a0*/  UMOV UR14, UR7 ;  /* 0x00000007000e7c82 */ /* 0x000fe20008000000 */
[----:B------:R-:W-:Y:S01]  /*24b0*/  UMOV UR15, 0x40000040 ;  /* 0x40000040000f7882 */ /* 0x000fe20000000000 */
[----:B------:R-:W-:Y:S01]  /*24c0*/  MOV R4, UR12 ;  /* 0x0000000c00047c02 */ /* 0x000fe20008000f00 */
[----:B------:R-:W-:Y:S01]  /*24d0*/  IMAD.U32 R5, RZ, RZ, UR13 ;  /* 0x0000000dff057e24 */ /* 0x000fe2000f8e00ff */
        /* <DEDUP_REMOVED lines=37> */
.L_x_2389:
[----:B------:R-:W-:Y:S01]  /*2730*/  UISETP.NE.AND UP0, UPT, UR61, URZ, UPT ;  /* 0x0000003f3d00728c */ /* 0x000fe2000bf05270 */
[----:B------:R-:W-:Y:S01]  /*2740*/  R2UR UR7, R88 ;  /* 0x00000000580772ca */ /* 0x000fe200000e0000 */
[----:B------:R-:W-:Y:S01]  /*2750*/  ULDC UR6, c[0x0][0x9d8] ;  /* 0x0002760000067ab9 */ /* 0x000fe20000000800 */
[----:B------:R-:W-:Y:S02]  /*2760*/  IMAD.U32 R15, RZ, RZ, UR41 ;  /* 0x00000029ff0f7e24 */ /* 0x000fe4000f8e00ff */
[----:B------:R-:W-:Y:S01]  /*2770*/  FMUL.FTZ R2, R26, UR6 ;  /* 0x000000061a027c20 */ /* 0x000fe20008410000 */
[----:B------:R-:W-:Y:S01]  /*2780*/  FMUL.FTZ R39, R39, UR6 ;  /* 0x0000000627277c20 */ /* 0x000fe20008410000 */
[----:B------:R-:W-:Y:S01]  /*2790*/  PLOP3.LUT P1, PT, PT, PT, UP0, 0x80, 0x0 ;  /* 0x000000000000781c */ /* 0x000fe20003f2f008 */
[----:B------:R-:W-:Y:S01]  /*27a0*/  FMUL.FTZ R27, R27, UR6 ;  /* 0x000000061b1b7c20 */ /* 0x000fe20008410000 */
[----:B------:R-:W-:Y:S01]  /*27b0*/  PLOP3.LUT P2, PT, PT, PT, UP0, 0x80, 0x0 ;  /* 0x000000000000781c */ /* 0x000fe20003f4f008 */
[----:B------:R2:W3:Y:S01]  /*27c0*/  MUFU.TANH R80, R2 ;  /* 0x0000000200507308 */ /* 0x0004e20000002400 */
[----:B------:R-:W-:Y:S01]  /*27d0*/  FMUL.FTZ R30, R30, UR6 ;  /* 0x000000061e1e7c20 */ /* 0x000fe20008410000 */
[----:B------:R-:W-:Y:S01]  /*27e0*/  @UP0 ULDC UR4, c[0x0][0x44c] ;  /* 0x0001130000040ab9 */ /* 0x000fe20000000800 */
[----:B------:R-:W-:Y:S01]  /*27f0*/  FMUL.FTZ R31, R31, UR6 ;  /* 0x000000061f1f7c20 */ /* 0x000fe20008410000 */
[----:B------:R-:W-:Y:S01]  /*2800*/  FMUL.FTZ R34, R34, UR6 ;  /* 0x0000000622227c20 */ /* 0x000fe20008410000 */
[----:B------:R-:W-:Y:S01]  /*2810*/  UIMAD UR5, UR7, -0x60, UR43 ;  /* 0xffffffa0070578a4 */ /* 0x000fe2000f8e022b */
[----:B------:R-:W-:Y:S01]  /*2820*/  FMUL.FTZ R35, R35, UR6 ;  /* 0x0000000623237c20 */ /* 0x000fe20008410000 */
[----:B------:R-:W-:Y:S01]  /*2830*/  FMUL.FTZ R38, R38, UR6 ;  /* 0x0000000626267c20 */ /* 0x000fe20008410000 */
[----:B------:R4:W-:Y:S01]  /*2840*/  MUFU.TANH R12, R39 ;  /* 0x00000027000c7308 */ /* 0x0009e20000002400 */
[----:B--2---:R-:W-:-:S02]  /*2850*/  VIADD R2, R17, UR42 ;  /* 0x0000002a11027c36 */ /* 0x004fc40008000000 */
[----:B------:R-:W-:Y:S01]  /*2860*/  FMUL.FTZ R42, R42, UR6 ;  /* 0x000000062a2a7c20 */ /* 0x000fe20008410000 */
[----:B------:R-:W-:Y:S01]  /*2870*/  FMUL.FTZ R43, R43, UR6 ;  /* 0x000000062b2b7c20 */ /* 0x000fe20008410000 */
[----:B------:R-:W-:Y:S01]  /*2880*/  FMUL.FTZ R54, R54, UR6 ;  /* 0x0000000636367c20 */ /* 0x000fe20008410000 */
[----:B01----:R-:W-:Y:S01]  /*2890*/  @P1 IMAD.HI.U32 R3, R2, UR4, RZ ;  /* 0x0000000402031c27 */ /* 0x003fe2000f8e00ff */
[----:B------:R-:W-:-:S03]  /*28a0*/  @UP0 ULDC UR4, c[0x0][0x450] ;  /* 0x0001140000040ab9 */ /* 0x000fc60000000800 */
[----:B------:R-:W-:Y:S01]  /*28b0*/  FMUL.FTZ R26, R29, UR6 ;  /* 0x000000061d1a7c20 */ /* 0x000fe20008410000 */
[----:B------:R0:W1:Y:S01]  /*28c0*/  MUFU.TANH R76, R27 ;  /* 0x0000001b004c7308 */ /* 0x0000620000002400 */
[----:B------:R-:W-:Y:S01]  /*28d0*/  IMAD.MOV.U32 R11, RZ, RZ, R2 ;  /* 0x000000ffff0b7224 */ /* 0x000fe200078e0002 */
[----:B------:R-:W-:Y:S01]  /*28e0*/  @P2 SHF.R.U32.HI R11, RZ, UR4, R3 ;  /* 0x00000004ff0b2c19 */ /* 0x000fe20008011603 */
[----:B------:R-:W-:Y:S01]  /*28f0*/  UIMAD UR4, UR7, -0x60, URZ ;  /* 0xffffffa0070478a4 */ /* 0x000fe2000f8e023f */
[----:B----4-:R-:W-:Y:S02]  /*2900*/  IMAD.U32 R39, RZ, RZ, UR5 ;  /* 0x00000005ff277e24 */ /* 0x010fe4000f8e00ff */
[----:B------:R-:W-:Y:S01]  /*2910*/  FMUL.FTZ R29, R32, UR6 ;  /* 0x00000006201d7c20 */ /* 0x000fe20008410000 */
[----:B------:R-:W-:Y:S01]  /*2920*/  FMUL.FTZ R46, R46, UR6 ;  /* 0x000000062e2e7c20 */ /* 0x000fe20008410000 */
[----:B------:R-:W2:Y:S01]  /*2930*/  SHFL.IDX PT, R3, R11, 0x1, 0x1c1f ;  /* 0x003c1f000b037f89 */ /* 0x000ea200000e0000 */
[----:B------:R-:W4:Y:S01]  /*2940*/  MUFU.TANH R30, R30 ;  /* 0x0000001e001e7308 */ /* 0x000f220000002400 */
[----:B------:R-:W-:Y:S01]  /*2950*/  IMAD.U32 R13, RZ, RZ, UR4 ;  /* 0x00000004ff0d7e24 */ /* 0x000fe2000f8e00ff */
[----:B------:R-:W-:Y:S01]  /*2960*/  IADD3 R39, -R16, 0x60, R39 ;  /* 0x0000006010277810 */ /* 0x000fe20007ffe127 */
[----:B------:R-:W-:Y:S01]  /*2970*/  FMUL.FTZ R50, R50, UR6 ;  /* 0x0000000632327c20 */ /* 0x000fe20008410000 */
[----:B------:R-:W-:Y:S01]  /*2980*/  FMUL.FTZ R21, R24, UR6 ;  /* 0x0000000618157c20 */ /* 0x000fe20008410000 */
[----:B------:R-:W-:Y:S01]  /*2990*/  FMUL.FTZ R24, R25, UR6 ;  /* 0x0000000619187c20 */ /* 0x000fe20008410000 */
[----:B------:R-:W-:Y:S01]  /*29a0*/  IADD3 R2, -R16, 0x61, R13 ;  /* 0x0000006110027810 */ /* 0x000fe20007ffe10d */
[----:B------:R-:W-:Y:S01]  /*29b0*/  FMUL.FTZ R47, R47, UR6 ;  /* 0x000000062f2f7c20 */ /* 0x000fe20008410000 */
[----:B------:R5:W4:Y:S01]  /*29c0*/  MUFU.TANH R72, R31 ;  /* 0x0000001f00487308 */ /* 0x000b220000002400 */
[----:B------:R-:W-:Y:S01]  /*29d0*/  FMUL.FTZ R25, R28, UR6 ;  /* 0x000000061c197c20 */ /* 0x000fe20008410000 */
[----:B------:R-:W-:Y:S01]  /*29e0*/  IADD3 R78, -R15, UR43, R2 ;  /* 0x0000002b0f4e7c10 */ /* 0x000fe2000fffe102 */
[----:B------:R-:W-:Y:S01]  /*29f0*/  FMUL.FTZ R2, R58, UR6 ;  /* 0x000000063a027c20 */ /* 0x000fe20008410000 */
[----:B------:R-:W-:Y:S01]  /*2a00*/  FMUL.FTZ R51, R51, UR6 ;  /* 0x0000000633337c20 */ /* 0x000fe20008410000 */
[----:B0-----:R-:W-:Y:S01]  /*2a10*/  FMUL.FTZ R27, R33, UR6 ;  /* 0x00000006211b7c20 */ /* 0x001fe20008410000 */
[----:B------:R-:W-:Y:S01]  /*2a20*/  FMUL.FTZ R33, R36, UR6 ;  /* 0x0000000624217c20 */ /* 0x000fe20008410000 */
[----:B------:R-:W-:Y:S01]  /*2a30*/  FMUL.FTZ R55, R55, UR6 ;  /* 0x0000000637377c20 */ /* 0x000fe20008410000 */
[----:B------:R-:W0:Y:S01]  /*2a40*/  MUFU.TANH R34, R34 ;  /* 0x0000002200227308 */ /* 0x000e220000002400 */
[----:B-----5:R-:W-:Y:S01]  /*2a50*/  FMUL.FTZ R31, R37, UR6 ;  /* 0x00000006251f7c20 */ /* 0x020fe20008410000 */
[----:B------:R-:W-:Y:S01]  /*2a60*/  FMUL.FTZ R37, R40, UR6 ;  /* 0x0000000628257c20 */ /* 0x000fe20008410000 */
[----:B------:R-:W-:Y:S01]  /*2a70*/  FMUL.FTZ R59, R59, UR6 ;  /* 0x000000063b3b7c20 */ /* 0x000fe20008410000 */
[----:B------:R-:W-:Y:S01]  /*2a80*/  FMUL.FTZ R62, R62, UR6 ;  /* 0x000000063e3e7c20 */ /* 0x000fe20008410000 */
[----:B------:R-:W-:Y:S01]  /*2a90*/  FMUL.FTZ R63, R63, UR6 ;  /* 0x000000063f3f7c20 */ /* 0x000fe20008410000 */
[----:B------:R-:W-:Y:S01]  /*2aa0*/  FMUL.FTZ R66, R66, UR6 ;  /* 0x0000000642427c20 */ /* 0x000fe20008410000 */
[--C-:B--2---:R-:W-:Y:S01]  /*2ab0*/  VIADDMNMX R20, R3, R78, R39.reuse, PT ;  /* 0x0000004e03147246 */ /* 0x104fe20003800127 */
[----:B------:R2:W5:Y:S01]  /*2ac0*/  MUFU.TANH R10, R35 ;  /* 0x00000023000a7308 */ /* 0x0005620000002400 */
        /* <DEDUP_REMOVED lines=8> */
[----:B---3--:R-:W-:Y:S01]  /*2b50*/  FSEL R80, R80, -INF , P1 ;  /* 0xff80000050507808 */ /* 0x008fe20000800000 */
[----:B--2---:R-:W-:Y:S01]  /*2b60*/  FMUL.FTZ R35, R41, UR6 ;  /* 0x0000000629237c20 */ /* 0x004fe20008410000 */
[----:B-1----:R-:W-:Y:S01]  /*2b70*/  FSEL R76, R76, -INF , P2 ;  /* 0xff8000004c4c7808 */ /* 0x002fe20001000000 */
[----:B------:R-:W1:Y:S01]  /*2b80*/  SHFL.IDX PT, R11, R11, RZ, 0x1c1f ;  /* 0x001c1fff0b0b7589 */ /* 0x000e6200000e0000 */
[----:B------:R-:W-:Y:S01]  /*2b90*/  ISETP.GT.AND P1, PT, R20, 0x9, PT ;  /* 0x000000091400780c */ /* 0x000fe20003f24270 */
[----:B------:R-:W-:Y:S01]  /*2ba0*/  FMUL.FTZ R48, R48, UR6 ;  /* 0x0000000630307c20 */ /* 0x000fe20008410000 */
[----:B----4-:R-:W-:Y:S01]  /*2bb0*/  FSEL R74, R30, -INF , P3 ;  /* 0xff8000001e4a7808 */ /* 0x010fe20001800000 */
[----:B------:R-:W-:Y:S01]  /*2bc0*/  MUFU.TANH R42, R42 ;  /* 0x0000002a002a7308 */ /* 0x000fe20000002400 */
[----:B------:R-:W-:Y:S01]  /*2bd0*/  FMNMX.FTZ R3, R80, R76, !PT ;  /* 0x0000004c50037209 */ /* 0x000fe20007810000 */
[----:B------:R-:W-:Y:S01]  /*2be0*/  ULDC UR14, c[0x0][0x988] ;  /* 0x00026200000e7ab9 */ /* 0x000fe20000000800 */
[----:B------:R-:W-:Y:S01]  /*2bf0*/  ISETP.GT.AND P2, PT, R20, 0x10, PT ;  /* 0x000000101400780c */ /* 0x000fe20003f44270 */
[----:B------:R-:W-:Y:S01]  /*2c00*/  FMUL.FTZ R45, R45, UR6 ;  /* 0x000000062d2d7c20 */ /* 0x000fe20008410000 */
[----:B------:R-:W-:Y:S01]  /*2c10*/  FSEL R72, R72, -INF , P1 ;  /* 0xff80000048487808 */ /* 0x000fe20000800000 */
[----:B------:R-:W-:Y:S01]  /*2c20*/  FMUL.FTZ R49, R49, UR6 ;  /* 0x0000000631317c20 */ /* 0x000fe20008410000 */
[----:B------:R-:W-:Y:S01]  /*2c30*/  FMNMX.FTZ R3, R74, R3, !PT ;  /* 0x000000034a037209 */ /* 0x000fe20007810000 */
[----:B------:R-:W2:Y:S01]  /*2c40*/  MUFU.TANH R40, R43 ;  /* 0x0000002b00287308 */ /* 0x000ea20000002400 */
[----:B------:R-:W-:Y:S01]  /*2c50*/  ISETP.GT.AND P1, PT, R20, 0x11, PT ;  /* 0x000000111400780c */ /* 0x000fe20003f24270 */
[----:B------:R-:W-:Y:S01]  /*2c60*/  FMUL.FTZ R52, R52, UR6 ;  /* 0x0000000634347c20 */ /* 0x000fe20008410000 */
[----:B0-----:R-:W-:Y:S01]  /*2c70*/  FSEL R58, R34, -INF , P2 ;  /* 0xff800000223a7808 */ /* 0x001fe20001000000 */
[----:B------:R-:W-:Y:S01]  /*2c80*/  FMUL.FTZ R53, R53, UR6 ;  /* 0x0000000635357c20 */ /* 0x000fe20008410000 */
[----:B------:R-:W-:Y:S01]  /*2c90*/  FMNMX.FTZ R3, R72, R3, !PT ;  /* 0x0000000348037209 */ /* 0x000fe20007810000 */
[----:B------:R-:W-:Y:S01]  /*2ca0*/  FMUL.FTZ R56, R56, UR6 ;  /* 0x0000000638387c20 */ /* 0x000fe20008410000 */
[----:B------:R-:W-:Y:S01]  /*2cb0*/  ISETP.GT.AND P2, PT, R20, 0x18, PT ;  /* 0x000000181400780c */ /* 0x000fe20003f44270 */
[----:B------:R5:W-:Y:S01]  /*2cc0*/  MUFU.TANH R32, R54 ;  /* 0x0000003600207308 */ /* 0x000be20000002400 */
[----:B------:R-:W-:Y:S01]  /*2cd0*/  FMNMX.FTZ R3, R58, R3, !PT ;  /* 0x000000033a037209 */ /* 0x000fe20007810000 */
[----:B------:R-:W-:Y:S01]  /*2ce0*/  FMUL.FTZ R57, R57, UR6 ;  /* 0x0000000639397c20 */ /* 0x000fe20008410000 */
[----:B------:R-:W-:Y:S01]  /*2cf0*/  FMUL.FTZ R60, R60, UR6 ;  /* 0x000000063c3c7c20 */ /* 0x000fe20008410000 */
[----:B-1----:R-:W-:Y:S01]  /*2d00*/  VIADDMNMX R39, R11, R78, R39, PT ;  /* 0x0000004e0b277246 */ /* 0x002fe20003800127 */
[----:B------:R-:W-:Y:S01]  /*2d10*/  FMUL.FTZ R61, R61, UR6 ;  /* 0x000000063d3d7c20 */ /* 0x000fe20008410000 */
[----:B------:R-:W-:Y:S01]  /*2d20*/  FMUL.FTZ R64, R64, UR6 ;  /* 0x0000000640407c20 */ /* 0x000fe20008410000 */
[----:B------:R-:W-:Y:S01]  /*2d30*/  FMUL.FTZ R65, R65, UR6 ;  /* 0x0000000641417c20 */ /* 0x000fe20008410000 */
[----:B------:R0:W1:Y:S01]  /*2d40*/  MUFU.TANH R28, R46 ;  /* 0x0000002e001c7308 */ /* 0x0000620000002400 */
[----:B-----5:R-:W-:Y:S01]  /*2d50*/  FSEL R54, R10, -INF , P1 ;  /* 0xff8000000a367808 */ /* 0x020fe20000800000 */
[----:B------:R-:W-:Y:S01]  /*2d60*/  FMUL.FTZ R68, R68, UR6 ;  /* 0x0000000644447c20 */ /* 0x000fe20008410000 */
[----:B------:R-:W-:Y:S01]  /*2d70*/  ISETP.GT.AND P1, PT, R20, 0x19, PT ;  /* 0x000000191400780c */ /* 0x000fe20003f24270 */
[----:B------:R-:W-:Y:S01]  /*2d80*/  FMUL.FTZ R69, R69, UR6 ;  /* 0x0000000645457c20 */ /* 0x000fe20008410000 */
[----:B------:R-:W-:Y:S01]  /*2d90*/  FMNMX.FTZ R3, R54, R3, !PT ;  /* 0x0000000336037209 */ /* 0x000fe20007810000 */
[----:B------:R-:W-:Y:S01]  /*2da0*/  @UP0 ULDC UR6, c[0x0][0x44c] ;  /* 0x0001130000060ab9 */ /* 0x000fe20000000800 */
[----:B------:R-:W-:Y:S01]  /*2db0*/  ISETP.GT.AND P3, PT, R39, 0x8, PT ;  /* 0x000000082700780c */ /* 0x000fe20003f64270 */
[----:B------:R3:W-:Y:S01]  /*2dc0*/  MUFU.TANH R13, R50 ;  /* 0x00000032000d7308 */ /* 0x0007e20000002400 */
[----:B0-----:R-:W-:Y:S01]  /*2dd0*/  FSEL R46, R12, -INF , P1 ;  /* 0xff8000000c2e7808 */ /* 0x001fe20000800000 */
[----:B------:R-:W-:Y:S01]  /*2de0*/  UIADD3 UR4, UR7, -0x2, URZ ;  /* 0xfffffffe07047890 */ /* 0x000fe2000fffe03f */
[----:B------:R-:W-:Y:S01]  /*2df0*/  ISETP.GT.AND P1, PT, R20, 0x21, PT ;  /* 0x000000211400780c */ /* 0x000fe20003f24270 */
[----:B------:R-:W-:Y:S01]  /*2e00*/  UIMAD.WIDE.U32 UR6, UR42, UR6, URZ ;  /* 0x000000062a0672a5 */ /* 0x000fe2000f8e003f */
[----:B------:R-:W-:Y:S01]  /*2e10*/  R2UR UR8, R0 ;  /* 0x00000000000872ca */ /* 0x000fe200000e0000 */
[----:B------:R-:W-:Y:S01]  /*2e20*/  @UP0 ULDC UR9, c[0x0][0x450] ;  /* 0x0001140000090ab9 */ /* 0x000fe20000000800 */
[----:B--2---:R-:W-:Y:S01]  /*2e30*/  FSEL R40, R40, -INF , P1 ;  /* 0xff80000028287808 */ /* 0x004fe20000800000 */
[----:B------:R-:W0:Y:S01]  /*2e40*/  MUFU.TANH R47, R47 ;  /* 0x0000002f002f7308 */ /* 0x000e220000002400 */
[----:B---3--:R-:W-:Y:S01]  /*2e50*/  FSEL R50, R38, -INF , P2 ;  /* 0xff80000026327808 */ /* 0x008fe20001000000 */
[----:B------:R-:W-:Y:S01]  /*2e60*/  UMOV UR5, UR42 ;  /* 0x0000002a00057c82 */ /* 0x000fe20008000000 */
[----:B------:R-:W-:Y:S01]  /*2e70*/  ISETP.GT.AND P2, PT, R20, 0x20, PT ;  /* 0x000000201400780c */ /* 0x000fe20003f44270 */
[----:B------:R-:W2:Y:S01]  /*2e80*/  S2UR UR10, SR_CgaCtaId ;  /* 0x00000000000a79c3 */ /* 0x000ea20000008800 */
[----:B------:R-:W-:Y:S01]  /*2e90*/  FMNMX.FTZ R3, R50, R3, !PT ;  /* 0x0000000332037209 */ /* 0x000fe20007810000 */
[----:B------:R-:W-:Y:S01]  /*2ea0*/  @UP0 USHF.R.U32.HI UR5, URZ, UR9, UR7 ;  /* 0x000000093f050299 */ /* 0x000fe20008011607 */
[----:B------:R-:W-:Y:S01]  /*2eb0*/  FSEL R42, R42, -INF , P2 ;  /* 0xff8000002a2a7808 */ /* 0x000fe20001000000 */
[----:B------:R-:W3:Y:S01]  /*2ec0*/  MUFU.TANH R36, R51 ;  /* 0x0000003300247308 */ /* 0x000ee20000002400 */
[----:B------:R-:W-:Y:S01]  /*2ed0*/  FMNMX.FTZ R3, R46, R3, !PT ;  /* 0x000000032e037209 */ /* 0x000fe20007810000 */
[----:B------:R-:W-:Y:S01]  /*2ee0*/  UIADD3 UR6, UR5, UR43, -UR41 ;  /* 0x0000002b05067290 */ /* 0x000fe2000fffe829 */
[----:B------:R-:W-:Y:S01]  /*2ef0*/  ISETP.GT.AND P2, PT, R20, 0x28, PT ;  /* 0x000000281400780c */ /* 0x000fe20003f44270 */
[----:B------:R-:W-:Y:S01]  /*2f00*/  UIADD3 UR5, UR8, 0x30840, URZ ;  /* 0x0003084008057890 */ /* 0x000fe2000fffe03f */
[----:B------:R-:W-:Y:S01]  /*2f10*/  FMNMX.FTZ R3, R42, R3, !PT ;  /* 0x000000032a037209 */ /* 0x000fe20007810000 */
[----:B------:R-:W-:Y:S01]  /*2f20*/  UIMAD.WIDE UR6, UR6, 0x2aaaaaab, URZ ;  /* 0x2aaaaaab060678a5 */ /* 0x000fe2000f8e023f */
[----:B------:R-:W-:Y:S01]  /*2f30*/  ISETP.GT.AND P1, PT, R20, 0x29, PT ;  /* 0x000000291400780c */ /* 0x000fe20003f24270 */
[----:B------:R-:W4:Y:S01]  /*2f40*/  MUFU.TANH R30, R55 ;  /* 0x00000037001e7308 */ /* 0x000f220000002400 */
[----:B-1----:R-:W-:Y:S01]  /*2f50*/  FSEL R28, R28, -INF , P2 ;  /* 0xff8000001c1c7808 */ /* 0x002fe20001000000 */
[----:B------:R-:W-:Y:S01]  /*2f60*/  USHF.R.U32.HI UR6, URZ, 0x1f, UR7 ;  /* 0x0000001f3f067899 */ /* 0x000fe20008011607 */
[----:B------:R-:W-:-:S02]  /*2f70*/  FMNMX.FTZ R3, R40, R3, !PT ;  /* 0x0000000328037209 */ /* 0x000fc40007810000 */
[----:B------:R-:W-:Y:S02]  /*2f80*/  CS2R R118, SRZ ;  /* 0x0000000000767805 */ /* 0x000fe4000001ff00 */
[----:B------:R-:W-:Y:S01]  /*2f90*/  ISETP.GT.AND P2, PT, R20, 0x30, PT ;  /* 0x000000301400780c */ /* 0x000fe20003f44270 */
[----:B------:R-:W-:Y:S01]  /*2fa0*/  ULEA.HI.SX32 UR6, UR7, UR6, 0x1c ;  /* 0x0000000607067291 */ /* 0x000fe2000f8fe23f */
[----:B0-----:R-:W-:Y:S01]  /*2fb0*/  FSEL R38, R47, -INF , P1 ;  /* 0xff8000002f267808 */ /* 0x001fe20000800000 */
[----:B------:R-:W0:Y:S01]  /*2fc0*/  MUFU.TANH R2, R2 ;  /* 0x0000000200027308 */ /* 0x000e220000002400 */
[----:B------:R-:W-:Y:S01]  /*2fd0*/  FMNMX.FTZ R3, R28, R3, !PT ;  /* 0x000000031c037209 */ /* 0x000fe20007810000 */
[----:B------:R-:W-:Y:S01]  /*2fe0*/  UISETP.LT.AND UP0, UPT, UR60, UR6, UPT ;  /* 0x000000063c00728c */ /* 0x000fe2000bf01270 */
[----:B------:R-:W-:Y:S01]  /*2ff0*/  ISETP.GT.AND P1, PT, R20, 0x31, PT ;  /* 0x000000311400780c */ /* 0x000fe20003f24270 */
[----:B--2---:R-:W-:Y:S01]  /*3000*/  UPRMT UR5, UR10, 0x654, UR5 ;  /* 0x000006540a057896 */ /* 0x004fe20008000005 */
[----:B------:R-:W-:Y:S01]  /*3010*/  FSEL R34, R13, -INF , P2 ;  /* 0xff8000000d227808 */ /* 0x000fe20001000000 */
[----:B------:R-:W-:Y:S01]  /*3020*/  USEL UR10, UR60, UR6, !UP0 ;  /* 0x000000063c0a7287 */ /* 0x000fe2000c000000 */
[----:B------:R-:W-:Y:S01]  /*3030*/  FMNMX.FTZ R3, R38, R3, !PT ;  /* 0x0000000326037209 */ /* 0x000fe20007810000 */
[----:B------:R-:W1:Y:S01]  /*3040*/  MUFU.TANH R10, R59 ;  /* 0x0000003b000a7308 */ /* 0x000e620000002400 */
[----:B------:R-:W-:Y:S01]  /*3050*/  ISETP.GT.AND P2, PT, R20, 0x38, PT ;  /* 0x000000381400780c */ /* 0x000fe20003f44270 */
[----:B------:R-:W-:Y:S01]  /*3060*/  UISETP.GE.AND UP0, UPT, UR4, UR10, UPT ;  /* 0x0000000a0400728c */ /* 0x000fe2000bf06270 */
[----:B---3--:R-:W-:-:S02]  /*3070*/  FSEL R36, R36, -INF , P1 ;  /* 0xff80000024247808 */ /* 0x008fc40000800000 */
[----:B------:R-:W-:Y:S02]  /*3080*/  CS2R R116, SRZ ;  /* 0x0000000000747805 */ /* 0x000fe4000001ff00 */
[----:B------:R-:W-:Y:S01]  /*3090*/  FMNMX.FTZ R3, R34, R3, !PT ;  /* 0x0000000322037209 */ /* 0x000fe20007810000 */
[----:B------:R-:W-:Y:S01]  /*30a0*/  SYNCS.ARRIVE.TRANS64.RED.A1T0 RZ, [UR5], RZ ;  /* 0x000000ffffff79a7 */ /* 0x000fe20008100405 */
[----:B------:R-:W-:Y:S01]  /*30b0*/  ISETP.GT.AND P1, PT, R20, 0x39, PT ;  /* 0x000000391400780c */ /* 0x000fe20003f24270 */
[----:B------:R-:W2:Y:S01]  /*30c0*/  MUFU.TANH R12, R62 ;  /* 0x0000003e000c7308 */ /* 0x000ea20000002400 */
[----:B------:R-:W-:Y:S02]  /*30d0*/  FSEL R32, R32, -INF , P2 ;  /* 0xff80000020207808 */ /* 0x000fe40001000000 */
[----:B------:R-:W-:Y:S02]  /*30e0*/  CS2R R114, SRZ ;  /* 0x0000000000727805 */ /* 0x000fe4000001ff00 */
[----:B------:R-:W-:-:S02]  /*30f0*/  FMNMX.FTZ R3, R36, R3, !PT ;  /* 0x0000000324037209 */ /* 0x000fc40007810000 */
[----:B------:R-:W-:Y:S02]  /*3100*/  CS2R R112, SRZ ;  /* 0x0000000000707805 */ /* 0x000fe4000001ff00 */
[----:B------:R-:W-:Y:S02]  /*3110*/  ISETP.GT.AND P2, PT, R20, 0x40, PT ;  /* 0x000000401400780c */ /* 0x000fe40003f44270 */
[----:B------:R-:W-:Y:S02]  /*3120*/  CS2R R110, SRZ ;  /* 0x00000000006e7805 */ /* 0x000fe4000001ff00 */
[----:B----4-:R-:W-:Y:S01]  /*3130*/  FSEL R30, R30, -INF , P1 ;  /* 0xff8000001e1e7808 */ /* 0x010fe20000800000 */
[----:B------:R-:W3:Y:S01]  /*3140*/  MUFU.TANH R15, R63 ;  /* 0x0000003f000f7308 */ /* 0x000ee20000002400 */
[----:B------:R-:W-:Y:S02]  /*3150*/  FMNMX.FTZ R13, R32, R3, !PT ;  /* 0x00000003200d7209 */ /* 0x000fe40007810000 */
[----:B------:R-:W-:-:S02]  /*3160*/  CS2R R108, SRZ ;  /* 0x00000000006c7805 */ /* 0x000fc4000001ff00 */
[----:B0-----:R-:W-:Y:S02]  /*3170*/  FSEL R3, R2, -INF , P2 ;  /* 0xff80000002037808 */ /* 0x001fe40001000000 */
[----:B------:R-:W-:Y:S02]  /*3180*/  CS2R R106, SRZ ;  /* 0x00000000006a7805 */ /* 0x000fe4000001ff00 */
[----:B------:R-:W-:Y:S02]  /*3190*/  ISETP.GT.AND P1, PT, R20, 0x41, PT ;  /* 0x000000411400780c */ /* 0x000fe40003f24270 */
[----:B------:R-:W-:Y:S02]  /*31a0*/  CS2R R104, SRZ ;  /* 0x0000000000687805 */ /* 0x000fe4000001ff00 */
[----:B------:R-:W-:Y:S01]  /*31b0*/  FMNMX.FTZ R2, R30, R13, !PT ;  /* 0x0000000d1e027209 */ /* 0x000fe20007810000 */
[----:B------:R-:W0:Y:S01]  /*31c0*/  MUFU.TANH R66, R66 ;  /* 0x0000004200427308 */ /* 0x000e220000002400 */
[----:B------:R-:W-:-:S02]  /*31d0*/  ISETP.GT.AND P2, PT, R20, 0x48, PT ;  /* 0x000000481400780c */ /* 0x000fc40003f44270 */
[----:B------:R-:W-:Y:S02]  /*31e0*/  CS2R R102, SRZ ;  /* 0x0000000000667805 */ /* 0x000fe4000001ff00 */
[----:B-1----:R-:W-:Y:S02]  /*31f0*/  FSEL R10, R10, -INF , P1 ;  /* 0xff8000000a0a7808 */ /* 0x002fe40000800000 */
[----:B------:R-:W-:Y:S02]  /*3200*/  CS2R R100, SRZ ;  /* 0x0000000000647805 */ /* 0x000fe4000001ff00 */
[----:B------:R-:W-:Y:S02]  /*3210*/  FMNMX.FTZ R13, R3, R2, !PT ;  /* 0x00000002030d7209 */ /* 0x000fe40007810000 */
[----:B------:R-:W-:Y:S02]  /*3220*/  CS2R R98, SRZ ;  /* 0x0000000000627805 */ /* 0x000fe4000001ff00 */
[----:B------:R-:W-:Y:S01]  /*3230*/  ISETP.GT.AND P1, PT, R20, 0x49, PT ;  /* 0x000000491400780c */ /* 0x000fe20003f24270 */
[----:B------:R-:W1:Y:S01]  /*3240*/  MUFU.TANH R14, R67 ;  /* 0x00000043000e7308 */ /* 0x000e620000002400 */
[----:B--2---:R-:W-:-:S02]  /*3250*/  FSEL R12, R12, -INF , P2 ;  /* 0xff8000000c0c7808 */ /* 0x004fc40001000000 */
[----:B------:R-:W-:Y:S02]  /*3260*/  CS2R R96, SRZ ;  /* 0x0000000000607805 */ /* 0x000fe4000001ff00 */
[----:B------:R-:W-:Y:S02]  /*3270*/  FMNMX.FTZ R13, R10, R13, !PT ;  /* 0x0000000d0a0d7209 */ /* 0x000fe40007810000 */
[----:B------:R-:W-:Y:S02]  /*3280*/  CS2R R94, SRZ ;  /* 0x00000000005e7805 */ /* 0x000fe4000001ff00 */
[----:B------:R-:W-:Y:S02]  /*3290*/  ISETP.GT.AND P2, PT, R20, 0x50, PT ;  /* 0x000000501400780c */ /* 0x000fe40003f44270 */
[----:B------:R-:W-:Y:S02]  /*32a0*/  CS2R R92, SRZ ;  /* 0x00000000005c7805 */ /* 0x000fe4000001ff00 */
[----:B---3--:R-:W-:Y:S01]  /*32b0*/  FSEL R15, R15, -INF , P1 ;  /* 0xff8000000f0f7808 */ /* 0x008fe20000800000 */
[----:B------:R-:W2:Y:S01]  /*32c0*/  MUFU.TANH R70, R70 ;  /* 0x0000004600467308 */ /* 0x000ea20000002400 */
[----:B------:R-:W-:-:S02]  /*32d0*/  FMNMX.FTZ R2, R12, R13, !PT ;  /* 0x0000000d0c027209 */ /* 0x000fc40007810000 */
[----:B------:R-:W-:Y:S02]  /*32e0*/  CS2R R90, SRZ ;  /* 0x00000000005a7805 */ /* 0x000fe4000001ff00 */
[----:B------:R-:W-:Y:S02]  /*32f0*/  ISETP.GT.AND P1, PT, R20, 0x51, PT ;  /* 0x000000511400780c */ /* 0x000fe40003f24270 */
[----:B------:R-:W-:Y:S02]  /*3300*/  CS2R R88, SRZ ;  /* 0x0000000000587805 */ /* 0x000fe4000001ff00 */
[----:B0-----:R-:W-:Y:S02]  /*3310*/  FSEL R13, R66, -INF , P2 ;  /* 0xff800000420d7808 */ /* 0x001fe40001000000 */
        /* <DEDUP_REMOVED lines=10> */
[----:B------:R1:W-:Y:S01]  /*33c0*/  MUFU.TANH R47, R44 ;  /* 0x0000002c002f7308 */ /* 0x0003e20000002400 */
[----:B--2---:R-:W-:-:S02]  /*33d0*/  FSEL R20, R70, -INF , P2 ;  /* 0xff80000046147808 */ /* 0x004fc40001000000 */
[----:B------:R-:W-:Y:S02]  /*33e0*/  CS2R R66, SRZ ;  /* 0x0000000000427805 */ /* 0x000fe4000001ff00 */
[----:B------:R-:W-:Y:S02]  /*33f0*/  FMNMX.FTZ R41, R14, R41, !PT ;  /* 0x000000290e297209 */ /* 0x000fe40007810000 */
[----:B------:R-:W-:Y:S02]  /*3400*/  ISETP.GT.AND P2, PT, R39, 0x1, PT ;  /* 0x000000012700780c */ /* 0x000fe40003f44270 */
[----:B------:R-:W-:Y:S01]  /*3410*/  FMNMX.FTZ R41, R20, R41, !PT ;  /* 0x0000002914297209 */ /* 0x000fe20007810000 */
[----:B------:R-:W-:Y:S01]  /*3420*/  MUFU.TANH R21, R21 ;  /* 0x0000001500157308 */ /* 0x000fe20000002400 */
[----:B0-----:R-:W-:Y:S02]  /*3430*/  FSEL R2, R71, -INF , P1 ;  /* 0xff80000047027808 */ /* 0x001fe40000800000 */
[----:B------:R-:W-:-:S02]  /*3440*/  CS2R R70, SRZ ;  /* 0x0000000000467805 */ /* 0x000fc4000001ff00 */
[----:B------:R-:W-:Y:S02]  /*3450*/  ISETP.GT.AND P1, PT, R39, RZ, PT ;  /* 0x000000ff2700720c */ /* 0x000fe40003f24270 */
[----:B------:R-:W-:Y:S01]  /*3460*/  FMNMX.FTZ R41, R2, R41, !PT ;  /* 0x0000002902297209 */ /* 0x000fe20007810000 */
[----:B------:R-:W-:Y:S04]  /*3470*/  MUFU.TANH R24, R24 ;  /* 0x0000001800187308 */ /* 0x000fe80000002400 */
[----:B-1----:R-:W0:Y:S04]  /*3480*/  SHFL.BFLY PT, R44, R41, 0x2, 0x1f ;  /* 0x0c401f00292c7f89 */ /* 0x002e2800000e0000 */
[----:B------:R-:W1:Y:S08]  /*3490*/  MUFU.TANH R25, R25 ;  /* 0x0000001900197308 */ /* 0x000e700000002400 */
[----:B------:R-:W2:Y:S08]  /*34a0*/  MUFU.TANH R26, R26 ;  /* 0x0000001a001a7308 */ /* 0x000eb00000002400 */
[----:B------:R-:W3:Y:S01]  /*34b0*/  MUFU.TANH R29, R29 ;  /* 0x0000001d001d7308 */ /* 0x000ee20000002400 */
[----:B-1----:R-:W-:-:S02]  /*34c0*/  FSEL R25, R25, -INF , P3 ;  /* 0xff80000019197808 */ /* 0x002fc40001800000 */
[----:B0-----:R-:W-:Y:S02]  /*34d0*/  FMNMX.FTZ R44, R41, R44, !PT ;  /* 0x0000002c292c7209 */ /* 0x001fe40007810000 */
[----:B------:R-:W-:-:S03]  /*34e0*/  ISETP.GT.AND P3, PT, R39, 0x18, PT ;  /* 0x000000182700780c */ /* 0x000fc60003f64270 */
[----:B------:R-:W0:Y:S01]  /*34f0*/  SHFL.BFLY PT, R41, R44, 0x1, 0x1f ;  /* 0x0c201f002c297f89 */ /* 0x000e2200000e0000 */
[----:B------:R-:W1:Y:S08]  /*3500*/  MUFU.TANH R27, R27 ;  /* 0x0000001b001b7308 */ /* 0x000e700000002400 */
[----:B------:R4:W-:Y:S08]  /*3510*/  MUFU.TANH R55, R48 ;  /* 0x0000003000377308 */ /* 0x0009f00000002400 */
[----:B------:R-:W5:Y:S01]  /*3520*/  MUFU.TANH R33, R33 ;  /* 0x0000002100217308 */ /* 0x000f620000002400 */
[----:B----4-:R-:W-:-:S02]  /*3530*/  FSEL R48, R24, -INF , P2 ;  /* 0xff80000018307808 */ /* 0x010fc40001000000 */
[----:B------:R-:W-:Y:S02]  /*3540*/  ISETP.GT.AND P2, PT, R39, 0x10, PT ;  /* 0x000000102700780c */ /* 0x000fe40003f44270 */
[----:B0-----:R-:W-:-:S03]  /*3550*/  FMNMX.FTZ R11, R44, R41, !PT ;  /* 0x000000292c0b7209 */ /* 0x001fc60007810000 */
[----:B------:R-:W0:Y:S01]  /*3560*/  MUFU.TANH R31, R31 ;  /* 0x0000001f001f7308 */ /* 0x000e220000002400 */
[----:B------:R-:W-:Y:S02]  /*3570*/  FSEL R41, R21, -INF , P1 ;  /* 0xff80000015297808 */ /* 0x000fe40000800000 */
[----:B------:R-:W-:Y:S01]  /*3580*/  ISETP.GT.AND P1, PT, R39, 0x9, PT ;  /* 0x000000092700780c */ /* 0x000fe20003f24270 */
[----:B------:R-:W-:Y:S01]  /*3590*/  FMUL.FTZ R21, R11, UR14 ;  /* 0x0000000e0b157c20 */ /* 0x000fe20008410000 */
[----:B------:R-:W-:Y:S02]  /*35a0*/  FMNMX.FTZ R24, R41, R48, !PT ;  /* 0x0000003029187209 */ /* 0x000fe40007810000 */
[----:B--2---:R-:W-:Y:S01]  /*35b0*/  FSEL R43, R26, -INF , P1 ;  /* 0xff8000001a2b7808 */ /* 0x004fe20000800000 */
[----:B------:R-:W2:Y:S01]  /*35c0*/  MUFU.TANH R37, R37 ;  /* 0x0000002500257308 */ /* 0x000ea20000002400 */
[----:B------:R-:W-:Y:S02]  /*35d0*/  FMNMX.FTZ R24, R25, R24, !PT ;  /* 0x0000001819187209 */ /* 0x000fe40007810000 */
[----:B------:R-:W-:-:S02]  /*35e0*/  ISETP.GT.AND P1, PT, R39, 0x11, PT ;  /* 0x000000112700780c */ /* 0x000fc40003f24270 */
[----:B---3--:R-:W-:Y:S02]  /*35f0*/  FSEL R29, R29, -INF , P2 ;  /* 0xff8000001d1d7808 */ /* 0x008fe40001000000 */
[----:B------:R-:W-:Y:S01]  /*3600*/  FMNMX.FTZ R24, R43, R24, !PT ;  /* 0x000000182b187209 */ /* 0x000fe20007810000 */
[----:B------:R-:W3:Y:S01]  /*3610*/  MUFU.TANH R35, R35 ;  /* 0x0000002300237308 */ /* 0x000ee20000002400 */
[----:B-1----:R-:W-:Y:S02]  /*3620*/  FSEL R27, R27, -INF , P1 ;  /* 0xff8000001b1b7808 */ /* 0x002fe40000800000 */
[----:B------:R-:W-:Y:S02]  /*3630*/  FMNMX.FTZ R24, R29, R24, !PT ;  /* 0x000000181d187209 */ /* 0x000fe40007810000 */
[----:B------:R-:W-:Y:S02]  /*3640*/  FSETP.NEU.FTZ.AND P2, PT, R11, -INF , PT ;  /* 0xff8000000b00780b */ /* 0x000fe40003f5d000 */
[----:B------:R-:W-:Y:S01]  /*3650*/  ISETP.GT.AND P1, PT, R39, 0x19, PT ;  /* 0x000000192700780c */ /* 0x000fe20003f24270 */
[----:B------:R1:W4:Y:S01]  /*3660*/  MUFU.TANH R51, R45 ;  /* 0x0000002d00337308 */ /* 0x0003220000002400 */
[----:B-----5:R-:W-:-:S02]  /*3670*/  FSEL R33, R33, -INF , P3 ;  /* 0xff80000021217808 */ /* 0x020fc40001800000 */
[----:B------:R-:W-:Y:S02]  /*3680*/  FMNMX.FTZ R24, R27, R24, !PT ;  /* 0x000000181b187209 */ /* 0x000fe40007810000 */
[----:B------:R-:W-:Y:S02]  /*3690*/  FSEL R21, R21, RZ, P2 ;  /* 0x000000ff15157208 */ /* 0x000fe40001000000 */
[----:B------:R-:W-:Y:S01]  /*36a0*/  ISETP.GT.AND P2, PT, R39, 0x20, PT ;  /* 0x000000202700780c */ /* 0x000fe20003f44270 */
[----:B------:R5:W5:Y:S01]  /*36b0*/  MUFU.TANH R59, R49 ;  /* 0x00000031003b7308 */ /* 0x000b620000002400 */
[----:B0-----:R-:W-:Y:S01]  /*36c0*/  FSEL R31, R31, -INF , P1 ;  /* 0xff8000001f1f7808 */ /* 0x001fe20000800000 */
[--C-:B------:R-:W-:Y:S01]  /*36d0*/  FFMA.FTZ R185, R58, UR14, -R21.reuse ;  /* 0x0000000e3ab97c23 */ /* 0x100fe20008010815 */
[----:B------:R-:W-:Y:S01]  /*36e0*/  FMNMX.FTZ R24, R33, R24, !PT ;  /* 0x0000001821187209 */ /* 0x000fe20007810000 */
[--C-:B------:R-:W-:Y:S01]  /*36f0*/  FFMA.FTZ R187, R50, UR14, -R21.reuse ;  /* 0x0000000e32bb7c23 */ /* 0x100fe20008010815 */
[----:B------:R-:W-:Y:S01]  /*3700*/  ISETP.GT.AND P1, PT, R39, 0x21, PT ;  /* 0x000000212700780c */ /* 0x000fe20003f24270 */
[--C-:B------:R-:W-:Y:S01]  /*3710*/  FFMA.FTZ R175, R12, UR14, -R21.reuse ;  /* 0x0000000e0caf7c23 */ /* 0x100fe20008010815 */
[----:B--2---:R-:W-:Y:S01]  /*3720*/  FSEL R37, R37, -INF , P2 ;  /* 0xff80000025257808 */ /* 0x004fe20001000000 */
[----:B------:R-:W0:Y:S01]  /*3730*/  MUFU.TANH R52, R52 ;  /* 0x0000003400347308 */ /* 0x000e220000002400 */
[----:B------:R-:W-:Y:S01]  /*3740*/  FMNMX.FTZ R24, R31, R24, !PT ;  /* 0x000000181f187209 */ /* 0x000fe20007810000 */
[--C-:B------:R-:W-:Y:S01]  /*3750*/  FFMA.FTZ R173, R3, UR14, -R21.reuse ;  /* 0x0000000e03ad7c23 */ /* 0x100fe20008010815 */
[----:B------:R-:W-:Y:S01]  /*3760*/  ISETP.GT.AND P2, PT, R39, 0x28, PT ;  /* 0x000000282700780c */ /* 0x000fe20003f44270 */
[--C-:B------:R-:W-:Y:S01]  /*3770*/  FFMA.FTZ R177, R34, UR14, -R21.reuse ;  /* 0x0000000e22b17c23 */ /* 0x100fe20008010815 */
[----:B---3--:R-:W-:Y:S01]  /*3780*/  FSEL R35, R35, -INF , P1 ;  /* 0xff80000023237808 */ /* 0x008fe20000800000 */
[--C-:B------:R-:W-:Y:S01]  /*3790*/  FFMA.FTZ R189, R80, UR14, -R21.reuse ;  /* 0x0000000e50bd7c23 */ /* 0x100fe20008010815 */
[----:B------:R-:W-:Y:S01]  /*37a0*/  FMNMX.FTZ R26, R37, R24, !PT ;  /* 0x00000018251a7209 */ /* 0x000fe20007810000 */
[----:B------:R-:W2:Y:S01]  /*37b0*/  MUFU.TANH R53, R53 ;  /* 0x0000003500357308 */ /* 0x000ea20000002400 */
[----:B------:R-:W-:Y:S01]  /*37c0*/  ISETP.GT.AND P1, PT, R39, 0x29, PT ;  /* 0x000000292700780c */ /* 0x000fe20003f24270 */
[--C-:B------:R-:W-:Y:S01]  /*37d0*/  FFMA.FTZ R76, R76, UR14, -R21.reuse ;  /* 0x0000000e4c4c7c23 */ /* 0x100fe20008010815 */
[----:B-1----:R-:W-:Y:S01]  /*37e0*/  FSEL R45, R47, -INF , P2 ;  /* 0xff8000002f2d7808 */ /* 0x002fe20001000000 */
[--C-:B------:R-:W-:Y:S01]  /*37f0*/  FFMA.FTZ R191, R74, UR14, -R21.reuse ;  /* 0x0000000e4abf7c23 */ /* 0x100fe20008010815 */
[----:B------:R-:W-:Y:S01]  /*3800*/  FMNMX.FTZ R26, R35, R26, !PT ;  /* 0x0000001a231a7209 */ /* 0x000fe20007810000 */
[--C-:B------:R-:W-:Y:S01]  /*3810*/  FFMA.FTZ R72, R72, UR14, -R21.reuse ;  /* 0x0000000e48487c23 */ /* 0x100fe20008010815 */
[----:B------:R-:W-:Y:S01]  /*3820*/  ISETP.GT.AND P2, PT, R39, 0x30, PT ;  /* 0x000000302700780c */ /* 0x000fe20003f44270 */
[----:B------:R-:W1:Y:S01]  /*3830*/  MUFU.TANH R56, R56 ;  /* 0x0000003800387308 */ /* 0x000e620000002400 */
[----:B----4-:R-:W-:Y:S01]  /*3840*/  FSEL R47, R51, -INF , P1 ;  /* 0xff800000332f7808 */ /* 0x010fe20000800000 */
[--C-:B------:R-:W-:Y:S01]  /*3850*/  FFMA.FTZ R63, R28, UR14, -R21.reuse ;  /* 0x0000000e1c3f7c23 */ /* 0x100fe20008010815 */
[----:B------:R-:W-:Y:S01]  /*3860*/  FMNMX.FTZ R26, R45, R26, !PT ;  /* 0x0000001a2d1a7209 */ /* 0x000fe20007810000 */
[--C-:B------:R-:W-:Y:S01]  /*3870*/  FFMA.FTZ R171, R20, UR14, -R21.reuse ;  /* 0x0000000e14ab7c23 */ /* 0x100fe20008010815 */
[----:B------:R-:W-:Y:S01]  /*3880*/  ISETP.GT.AND P1, PT, R39, 0x31, PT ;  /* 0x000000312700780c */ /* 0x000fe20003f24270 */
[--C-:B------:R-:W-:Y:S01]  /*3890*/  FFMA.FTZ R28, R36, UR14, -R21.reuse ;  /* 0x0000000e241c7c23 */ /* 0x100fe20008010815 */
[----:B-----5:R-:W-:Y:S01]  /*38a0*/  FSEL R49, R55, -INF , P2 ;  /* 0xff80000037317808 */ /* 0x020fe20001000000 */
[----:B------:R-:W3:Y:S01]  /*38b0*/  MUFU.TANH R57, R57 ;  /* 0x0000003900397308 */ /* 0x000ee20000002400 */
[----:B------:R-:W-:Y:S01]  /*38c0*/  FMNMX.FTZ R26, R47, R26, !PT ;  /* 0x0000001a2f1a7209 */ /* 0x000fe20007810000 */
[--C-:B------:R-:W-:Y:S01]  /*38d0*/  FFMA.FTZ R169, R13, UR14, -R21.reuse ;  /* 0x0000000e0da97c23 */ /* 0x100fe20008010815 */
[----:B------:R-:W-:Y:S01]  /*38e0*/  ISETP.GT.AND P2, PT, R39, 0x38, PT ;  /* 0x000000382700780c */ /* 0x000fe20003f44270 */
[--C-:B------:R-:W-:Y:S01]  /*38f0*/  FFMA.FTZ R42, R42, UR14, -R21.reuse ;  /* 0x0000000e2a2a7c23 */ /* 0x100fe20008010815 */
[----:B------:R-:W-:Y:S01]  /*3900*/  FSEL R51, R59, -INF , P1 ;  /* 0xff8000003b337808 */ /* 0x000fe20000800000 */
[--C-:B------:R-:W-:Y:S01]  /*3910*/  FFMA.FTZ R38, R38, UR14, -R21.reuse ;  /* 0x0000000e26267c23 */ /* 0x100fe20008010815 */
[----:B------:R-:W-:Y:S01]  /*3920*/  FMNMX.FTZ R44, R49, R26, !PT ;  /* 0x0000001a312c7209 */ /* 0x000fe20007810000 */
[----:B------:R4:W5:Y:S01]  /*3930*/  MUFU.TANH R62, R60 ;  /* 0x0000003c003e7308 */ /* 0x0009620000002400 */
[----:B------:R-:W-:Y:S01]  /*3940*/  ISETP.GT.AND P1, PT, R39, 0x39, PT ;  /* 0x000000392700780c */ /* 0x000fe20003f24270 */
[--C-:B------:R-:W-:Y:S01]  /*3950*/  FFMA.FTZ R179, R32, UR14, -R21.reuse ;  /* 0x0000000e20b37c23 */ /* 0x100fe20008010815 */
[----:B0-----:R-:W-:Y:S01]  /*3960*/  FSEL R52, R52, -INF , P2 ;  /* 0xff80000034347808 */ /* 0x001fe20001000000 */
[--C-:B------:R-:W-:Y:S01]  /*3970*/  FFMA.FTZ R30, R30, UR14, -R21.reuse ;  /* 0x0000000e1e1e7c23 */ /* 0x100fe20008010815 */
[----:B------:R-:W-:Y:S01]  /*3980*/  FMNMX.FTZ R55, R51, R44, !PT ;  /* 0x0000002c33377209 */ /* 0x000fe20007810000 */
[--C-:B------:R-:W-:Y:S01]  /*3990*/  FFMA.FTZ R10, R10, UR14, -R21.reuse ;  /* 0x0000000e0a0a7c23 */ /* 0x100fe20008010815 */
[----:B------:R-:W-:Y:S01]  /*39a0*/  ISETP.GT.AND P2, PT, R39, 0x40, PT ;  /* 0x000000402700780c */ /* 0x000fe20003f44270 */
[----:B------:R-:W0:Y:S01]  /*39b0*/  MUFU.TANH R61, R61 ;  /* 0x0000003d003d7308 */ /* 0x000e220000002400 */
[----:B--2---:R-:W-:Y:S01]  /*39c0*/  FSEL R53, R53, -INF , P1 ;  /* 0xff80000035357808 */ /* 0x004fe20000800000 */
[--C-:B----4-:R-:W-:Y:S01]  /*39d0*/  FFMA.FTZ R60, R54, UR14, -R21.reuse ;  /* 0x0000000e363c7c23 */ /* 0x110fe20008010815 */
[----:B------:R-:W-:Y:S01]  /*39e0*/  FMNMX.FTZ R44, R52, R55, !PT ;  /* 0x00000037342c7209 */ /* 0x000fe20007810000 */
[--C-:B------:R-:W-:Y:S01]  /*39f0*/  FFMA.FTZ R32, R15, UR14, -R21.reuse ;  /* 0x0000000e0f207c23 */ /* 0x100fe20008010815 */
[----:B------:R-:W-:Y:S01]  /*3a00*/  ISETP.GT.AND P1, PT, R39, 0x41, PT ;  /* 0x000000412700780c */ /* 0x000fe20003f24270 */
[--C-:B------:R-:W-:Y:S01]  /*3a10*/  FFMA.FTZ R14, R14, UR14, -R21.reuse ;  /* 0x0000000e0e0e7c23 */ /* 0x100fe20008010815 */
[----:B-1----:R-:W-:Y:S01]  /*3a20*/  FSEL R55, R56, -INF , P2 ;  /* 0xff80000038377808 */ /* 0x002fe20001000000 */
[----:B------:R-:W1:Y:S01]  /*3a30*/  MUFU.TANH R64, R64 ;  /* 0x0000004000407308 */ /* 0x000e620000002400 */
[----:B------:R-:W-:Y:S01]  /*3a40*/  FMNMX.FTZ R44, R53, R44, !PT ;  /* 0x0000002c352c7209 */ /* 0x000fe20007810000 */
[----:B------:R-:W-:Y:S01]  /*3a50*/  FFMA.FTZ R2, R2, UR14, -R21 ;  /* 0x0000000e02027c23 */ /* 0x000fe20008010815 */
[----:B---3--:R-:W-:-:S02]  /*3a60*/  FSEL R56, R57, -INF , P1 ;  /* 0xff80000039387808 */ /* 0x008fc40000800000 */
[----:B------:R-:W-:Y:S02]  /*3a70*/  CS2R R80, SRZ ;  /* 0x0000000000507805 */ /* 0x000fe4000001ff00 */
[----:B------:R-:W-:Y:S02]  /*3a80*/  ISETP.GT.AND P2, PT, R39, 0x48, PT ;  /* 0x000000482700780c */ /* 0x000fe40003f44270 */
[----:B------:R-:W-:Y:S02]  /*3a90*/  CS2R R74, SRZ ;  /* 0x00000000004a7805 */ /* 0x000fe4000001ff00 */
[----:B------:R-:W-:Y:S01]  /*3aa0*/  FMNMX.FTZ R57, R55, R44, !PT ;  /* 0x0000002c37397209 */ /* 0x000fe20007810000 */
[----:B------:R-:W2:Y:S01]  /*3ab0*/  MUFU.TANH R65, R65 ;  /* 0x0000004100417308 */ /* 0x000ea20000002400 */
[----:B------:R-:W-:Y:S02]  /*3ac0*/  ISETP.GT.AND P1, PT, R39, 0x49, PT ;  /* 0x000000492700780c */ /* 0x000fe40003f24270 */
[----:B-----5:R-:W-:-:S02]  /*3ad0*/  FSEL R54, R62, -INF , P2 ;  /* 0xff8000003e367808 */ /* 0x020fc40001000000 */
[----:B------:R-:W-:Y:S02]  /*3ae0*/  FMNMX.FTZ R59, R56, R57, !PT ;  /* 0x00000039383b7209 */ /* 0x000fe40007810000 */
[----:B------:R-:W-:Y:S01]  /*3af0*/  ISETP.GT.AND P2, PT, R39, 0x50, PT ;  /* 0x000000502700780c */ /* 0x000fe20003f44270 */
[----:B------:R-:W3:Y:S01]  /*3b00*/  MUFU.TANH R68, R68 ;  /* 0x0000004400447308 */ /* 0x000ee20000002400 */
[----:B0-----:R-:W-:Y:S01]  /*3b10*/  FSEL R57, R61, -INF , P1 ;  /* 0xff8000003d397808 */ /* 0x001fe20000800000 */
[----:B------:R-:W-:Y:S01]  /*3b20*/  FFMA.FTZ R61, R46, UR14, -R21 ;  /* 0x0000000e2e3d7c23 */ /* 0x000fe20008010815 */
[----:B------:R-:W-:Y:S02]  /*3b30*/  FMNMX.FTZ R58, R54, R59, !PT ;  /* 0x0000003b363a7209 */ /* 0x000fe40007810000 */
[----:B------:R-:W-:Y:S02]  /*3b40*/  ISETP.GT.AND P1, PT, R39, 0x51, PT ;  /* 0x000000512700780c */ /* 0x000fe40003f24270 */
[----:B-1----:R-:W-:Y:S01]  /*3b50*/  FSEL R50, R64, -INF , P2 ;  /* 0xff80000040327808 */ /* 0x002fe20001000000 */
[----:B------:R-:W0:Y:S01]  /*3b60*/  MUFU.TANH R69, R69 ;  /* 0x0000004500457308 */ /* 0x000e220000002400 */
[----:B------:R-:W-:-:S02]  /*3b70*/  FMNMX.FTZ R59, R57, R58, !PT ;  /* 0x0000003a393b7209 */ /* 0x000fc40007810000 */
[----:B------:R-:W-:Y:S02]  /*3b80*/  ISETP.GT.AND P2, PT, R39, 0x58, PT ;  /* 0x000000582700780c */ /* 0x000fe40003f44270 */
[----:B--2---:R-:W-:Y:S02]  /*3b90*/  FSEL R58, R65, -INF , P1 ;  /* 0xff800000413a7808 */ /* 0x004fe40000800000 */
[----:B------:R-:W-:Y:S02]  /*3ba0*/  CS2R R64, SRZ ;  /* 0x0000000000407805 */ /* 0x000fe4000001ff00 */
[----:B------:R-:W-:Y:S01]  /*3bb0*/  FMNMX.FTZ R59, R50, R59, !PT ;  /* 0x0000003b323b7209 */ /* 0x000fe20007810000 */
[----:B------:R1:W-:Y:S01]  /*3bc0*/  MUFU.EX2 R44, R60 ;  /* 0x0000003c002c7308 */ /* 0x0003e20000000800 */
[----:B------:R-:W-:Y:S02]  /*3bd0*/  ISETP.GT.AND P1, PT, R39, 0x59, PT ;  /* 0x000000592700780c */ /* 0x000fe40003f24270 */
[----:B---3--:R-:W-:-:S05]  /*3be0*/  FSEL R39, R68, -INF , P2 ;  /* 0xff80000044277808 */ /* 0x008fca0001000000 */
[----:B------:R-:W-:Y:S01]  /*3bf0*/  MUFU.EX2 R189, R189 ;  /* 0x000000bd00bd7308 */ /* 0x000fe20000000800 */
[----:B-1----:R-:W-:Y:S02]  /*3c00*/  FMNMX.FTZ R60, R58, R59, !PT ;  /* 0x0000003b3a3c7209 */ /* 0x002fe40007810000 */
[----:B0-----:R-:W-:Y:S02]  /*3c10*/  FSEL R46, R69, -INF , P1 ;  /* 0xff800000452e7808 */ /* 0x001fe40000800000 */
[----:B------:R-:W-:Y:S02]  /*3c20*/  CS2R R68, SRZ ;  /* 0x0000000000447805 */ /* 0x000fe4000001ff00 */
[----:B------:R-:W-:Y:S01]  /*3c30*/  FMNMX.FTZ R59, R39, R60, !PT ;  /* 0x0000003c273b7209 */ /* 0x000fe20007810000 */
[----:B------:R-:W-:Y:S01]  /*3c40*/  FFMA.FTZ R60, R40, UR14, -R21 ;  /* 0x0000000e283c7c23 */ /* 0x000fe20008010815 */
[----:B------:R0:W1:Y:S02]  /*3c50*/  MUFU.EX2 R24, R76 ;  /* 0x0000004c00187308 */ /* 0x0000640000000800 */
[----:B------:R-:W-:-:S05]  /*3c60*/  FMNMX.FTZ R59, R46, R59, !PT ;  /* 0x0000003b2e3b7209 */ /* 0x000fca0007810000 */
[----:B------:R-:W2:Y:S01]  /*3c70*/  SHFL.BFLY PT, R40, R59, 0x2, 0x1f ;  /* 0x0c401f003b287f89 */ /* 0x000ea200000e0000 */
[----:B------:R-:W3:Y:S01]  /*3c80*/  MUFU.EX2 R191, R191 ;  /* 0x000000bf00bf7308 */ /* 0x000ee20000000800 */
[----:B0-----:R-:W-:-:S07]  /*3c90*/  CS2R R76, SRZ ;  /* 0x00000000004c7805 */ /* 0x001fce000001ff00 */
[----:B------:R0:W4:Y:S01]  /*3ca0*/  MUFU.EX2 R26, R72 ;  /* 0x00000048001a7308 */ /* 0x0001220000000800 */
[----:B-1----:R-:W-:Y:S01]  /*3cb0*/  FADD.FTZ R36, R189, R24 ;  /* 0x00000018bd247221 */ /* 0x002fe20000010000 */
[----:B------:R-:W-:-:S06]  /*3cc0*/  F2FP.F16.F32.PACK_AB R189, R24, R189 ;  /* 0x000000bd18bd723e */ /* 0x000fcc00000000ff */
[----:B------:R-:W1:Y:S01]  /*3cd0*/  MUFU.EX2 R185, R185 ;  /* 0x000000b900b97308 */ /* 0x000e620000000800 */
[----:B---3--:R-:W-:Y:S01]  /*3ce0*/  FADD.FTZ R13, R191, R36 ;  /* 0x00000024bf0d7221 */ /* 0x008fe20000010000 */
[----:B0-----:R-:W-:Y:S02]  /*3cf0*/  CS2R R72, SRZ ;  /* 0x0000000000487805 */ /* 0x001fe4000001ff00 */
[----:B--2---:R-:W-:-:S04]  /*3d00*/  FMNMX.FTZ R40, R59, R40, !PT ;  /* 0x000000283b287209 */ /* 0x004fc80007810000 */
[----:B------:R-:W-:Y:S01]  /*3d10*/  MUFU.EX2 R187, R187 ;  /* 0x000000bb00bb7308 */ /* 0x000fe20000000800 */
[C---:B----4-:R-:W-:Y:S01]  /*3d20*/  FADD.FTZ R36, R26.reuse, R13 ;  /* 0x0000000d1a247221 */ /* 0x050fe20000010000 */
[----:B------:R-:W-:Y:S01]  /*3d30*/  F2FP.F16.F32.PACK_AB R191, R26, R191 ;  /* 0x000000bf1abf723e */ /* 0x000fe200000000ff */
[----:B------:R-:W0:Y:S05]  /*3d40*/  SHFL.BFLY PT, R59, R40, 0x1, 0x1f ;  /* 0x0c201f00283b7f89 */ /* 0x000e2a00000e0000 */
[----:B------:R-:W-:Y:S01]  /*3d50*/  MUFU.EX2 R62, R61 ;  /* 0x0000003d003e7308 */ /* 0x000fe20000000800 */
[----:B-1----:R-:W-:Y:S01]  /*3d60*/  FADD.FTZ R13, R185, R36 ;  /* 0x00000024b90d7221 */ /* 0x002fe20000010000 */
[----:B------:R-:W-:-:S06]  /*3d70*/  F2FP.F16.F32.PACK_AB R185, R44, R185 ;  /* 0x000000b92cb9723e */ /* 0x000fcc00000000ff */
[----:B------:R-:W-:Y:S08]  /*3d80*/  MUFU.EX2 R42, R42 ;  /* 0x0000002a002a7308 */ /* 0x000ff00000000800 */
[----:B------:R1:W-:Y:S01]  /*3d90*/  MUFU.EX2 R181, R60 ;  /* 0x0000003c00b57308 */ /* 0x0003e20000000800 */
[----:B0-----:R-:W-:-:S04]  /*3da0*/  FMNMX.FTZ R12, R40, R59, !PT ;  /* 0x0000003b280c7209 */ /* 0x001fc80007810000 */
[C---:B------:R-:W-:Y:S01]  /*3db0*/  FSETP.NEU.FTZ.AND P1, PT, R12.reuse, -INF , PT ;  /* 0xff8000000c00780b */ /* 0x040fe20003f3d000 */
[----:B------:R-:W-:Y:S02]  /*3dc0*/  FMUL.FTZ R3, R12, UR14 ;  /* 0x0000000e0c037c20 */ /* 0x000fe40008410000 */
[----:B------:R-:W-:Y:S01]  /*3dd0*/  MUFU.EX2 R63, R63 ;  /* 0x0000003f003f7308 */ /* 0x000fe20000000800 */
[----:B-1----:R-:W-:Y:S02]  /*3de0*/  CS2R R60, SRZ ;  /* 0x00000000003c7805 */ /* 0x002fe4000001ff00 */
[----:B------:R-:W-:Y:S02]  /*3df0*/  FSEL R34, R3, RZ, P1 ;  /* 0x000000ff03227208 */ /* 0x000fe40000800000 */
[----:B------:R-:W-:-:S03]  /*3e00*/  PLOP3.LUT P1, PT, PT, PT, UP0, 0x80, 0x0 ;  /* 0x000000000000781c */ /* 0x000fc60003f2f008 */
        /* <DEDUP_REMOVED lines=22> */
[--C-:B------:R-:W-:Y:S01]  /*3f70*/  FFMA.FTZ R57, R57, UR14, -R34.reuse ;  /* 0x0000000e39397c23 */ /* 0x100fe20008010822 */
[--C-:B------:R-:W-:Y:S01]  /*3f80*/  FFMA.FTZ R50, R50, UR14, -R34.reuse ;  /* 0x0000000e32327c23 */ /* 0x100fe20008010822 */
[----:B------:R-:W2:Y:S01]  /*3f90*/  MUFU.EX2 R25, R25 ;  /* 0x0000001900197308 */ /* 0x000ea20000000800 */
[--C-:B------:R-:W-:Y:S01]  /*3fa0*/  FFMA.FTZ R58, R58, UR14, -R34.reuse ;  /* 0x0000000e3a3a7c23 */ /* 0x100fe20008010822 */
[--C-:B------:R-:W-:Y:S01]  /*3fb0*/  FFMA.FTZ R39, R39, UR14, -R34.reuse ;  /* 0x0000000e27277c23 */ /* 0x100fe20008010822 */
[----:B------:R-:W-:Y:S01]  /*3fc0*/  FFMA.FTZ R34, R46, UR14, -R34 ;  /* 0x0000000e2e227c23 */ /* 0x000fe20008010822 */
[----:B0-----:R-:W-:-:S04]  /*3fd0*/  F2FP.F16.F32.PACK_AB R183, R38, R63 ;  /* 0x0000003f26b7723e */ /* 0x001fc800000000ff */
[----:B------:R-:W0:Y:S01]  /*3fe0*/  MUFU.EX2 R190, R43 ;  /* 0x0000002b00be7308 */ /* 0x000e220000000800 */
[----:B-1----:R-:W-:Y:S01]  /*3ff0*/  FADD.FTZ R20, R41, R48 ;  /* 0x0000003029147221 */ /* 0x002fe20000010000 */
[----:B------:R-:W-:Y:S02]  /*4000*/  F2FP.F16.F32.PACK_AB R188, R48, R41 ;  /* 0x0000002930bc723e */ /* 0x000fe400000000ff */
[----:B------:R-:W-:-:S04]  /*4010*/  CS2R R40, SRZ ;  /* 0x0000000000287805 */ /* 0x000fc8000001ff00 */
[----:B------:R-:W1:Y:S01]  /*4020*/  MUFU.EX2 R29, R29 ;  /* 0x0000001d001d7308 */ /* 0x000e620000000800 */
[----:B--2---:R-:W-:-:S07]  /*4030*/  FADD.FTZ R3, R25, R20 ;  /* 0x0000001419037221 */ /* 0x004fce0000010000 */
[----:B------:R2:W3:Y:S01]  /*4040*/  MUFU.EX2 R184, R27 ;  /* 0x0000001b00b87308 */ /* 0x0004e20000000800 */
[C---:B0-----:R-:W-:Y:S01]  /*4050*/  FADD.FTZ R20, R190.reuse, R3 ;  /* 0x00000003be147221 */ /* 0x041fe20000010000 */
[----:B------:R-:W-:Y:S02]  /*4060*/  F2FP.F16.F32.PACK_AB R190, R190, R25 ;  /* 0x00000019bebe723e */ /* 0x000fe400000000ff */
[----:B------:R-:W-:-:S04]  /*4070*/  CS2R R24, SRZ ;  /* 0x0000000000187805 */ /* 0x000fc8000001ff00 */
[----:B------:R-:W0:Y:S01]  /*4080*/  MUFU.EX2 R33, R33 ;  /* 0x0000002100217308 */ /* 0x000e220000000800 */
[----:B-1----:R-:W-:Y:S01]  /*4090*/  FADD.FTZ R3, R29, R20 ;  /* 0x000000141d037221 */ /* 0x002fe20000010000 */
[----:B------:R-:W-:Y:S01]  /*40a0*/  FADD.FTZ R20, R44, R13 ;  /* 0x0000000d2c147221 */ /* 0x000fe20000010000 */
[----:B--2---:R-:W-:-:S03]  /*40b0*/  CS2R R26, SRZ ;  /* 0x00000000001a7805 */ /* 0x004fc6000001ff00 */
[----:B------:R-:W-:Y:S01]  /*40c0*/  FADD.FTZ R13, R187, R20 ;  /* 0x00000014bb0d7221 */ /* 0x000fe20000010000 */
[----:B------:R-:W-:Y:S01]  /*40d0*/  F2FP.F16.F32.PACK_AB R187, R62, R187 ;  /* 0x000000bb3ebb723e */ /* 0x000fe200000000ff */
[----:B------:R-:W1:Y:S01]  /*40e0*/  MUFU.EX2 R186, R31 ;  /* 0x0000001f00ba7308 */ /* 0x000e620000000800 */
[----:B---3--:R-:W-:Y:S01]  /*40f0*/  FADD.FTZ R0, R184, R3 ;  /* 0x00000003b8007221 */ /* 0x008fe20000010000 */
[----:B------:R-:W-:Y:S01]  /*4100*/  FADD.FTZ R13, R62, R13 ;  /* 0x0000000d3e0d7221 */ /* 0x000fe20000010000 */
[----:B------:R-:W-:-:S05]  /*4110*/  F2FP.F16.F32.PACK_AB R184, R184, R29 ;  /* 0x0000001db8b8723e */ /* 0x000fca00000000ff */
[----:B------:R-:W2:Y:S01]  /*4120*/  MUFU.EX2 R37, R37 ;  /* 0x0000002500257308 */ /* 0x000ea20000000800 */
[----:B0-----:R-:W-:-:S07]  /*4130*/  FADD.FTZ R3, R33, R0 ;  /* 0x0000000021037221 */ /* 0x001fce0000010000 */
        /* <DEDUP_REMOVED lines=8> */
[----:B------:R2:W3:Y:S01]  /*41c0*/  MUFU.EX2 R182, R47 ;  /* 0x0000002f00b67308 */ /* 0x0004e20000000800 */
[C---:B0-----:R-:W-:Y:S01]  /*41d0*/  FADD.FTZ R20, R180.reuse, R3 ;  /* 0x00000003b4147221 */ /* 0x041fe20000010000 */
[----:B------:R-:W-:Y:S01]  /*41e0*/  FADD.FTZ R13, R63, R0 ;  /* 0x000000003f0d7221 */ /* 0x000fe20000010000 */
[----:B------:R-:W-:Y:S02]  /*41f0*/  F2FP.F16.F32.PACK_AB R180, R180, R37 ;  /* 0x00000025b4b4723e */ /* 0x000fe400000000ff */
[----:B------:R-:W-:Y:S02]  /*4200*/  CS2R R62, SRZ ;  /* 0x00000000003e7805 */ /* 0x000fe4000001ff00 */
[----:B------:R-:W-:Y:S02]  /*4210*/  CS2R R42, SRZ ;  /* 0x00000000002a7805 */ /* 0x000fe4000001ff00 */
[----:B------:R-:W-:Y:S01]  /*4220*/  CS2R R36, SRZ ;  /* 0x0000000000247805 */ /* 0x000fe2000001ff00 */
[----:B------:R-:W0:Y:S01]  /*4230*/  MUFU.EX2 R49, R49 ;  /* 0x0000003100317308 */ /* 0x000e220000000800 */
[----:B-1----:R-:W-:Y:S01]  /*4240*/  FADD.FTZ R3, R45, R20 ;  /* 0x000000142d037221 */ /* 0x002fe20000010000 */
[----:B------:R-:W-:Y:S01]  /*4250*/  FADD.FTZ R20, R38, R13 ;  /* 0x0000000d26147221 */ /* 0x000fe20000010000 */
[----:B--2---:R-:W-:-:S05]  /*4260*/  CS2R R46, SRZ ;  /* 0x00000000002e7805 */ /* 0x004fca000001ff00 */
[----:B------:R-:W1:Y:S01]  /*4270*/  MUFU.EX2 R177, R177 ;  /* 0x000000b100b17308 */ /* 0x000e620000000800 */
[C---:B---3--:R-:W-:Y:S01]  /*4280*/  FADD.FTZ R0, R182.reuse, R3 ;  /* 0x00000003b6007221 */ /* 0x048fe20000010000 */
[----:B------:R-:W-:Y:S02]  /*4290*/  F2FP.F16.F32.PACK_AB R182, R182, R45 ;  /* 0x0000002db6b6723e */ /* 0x000fe400000000ff */
[----:B------:R-:W-:-:S04]  /*42a0*/  CS2R R44, SRZ ;  /* 0x00000000002c7805 */ /* 0x000fc8000001ff00 */
[----:B------:R-:W2:Y:S01]  /*42b0*/  MUFU.EX2 R176, R51 ;  /* 0x0000003300b07308 */ /* 0x000ea20000000800 */
[----:B0-----:R-:W-:-:S07]  /*42c0*/  FADD.FTZ R3, R49, R0 ;  /* 0x0000000031037221 */ /* 0x001fce0000010000 */
[----:B------:R-:W0:Y:S01]  /*42d0*/  MUFU.EX2 R28, R28 ;  /* 0x0000001c001c7308 */ /* 0x000e220000000800 */
[----:B-1----:R-:W-:-:S07]  /*42e0*/  FADD.FTZ R13, R177, R20 ;  /* 0x00000014b10d7221 */ /* 0x002fce0000010000 */
[----:B------:R-:W1:Y:S01]  /*42f0*/  MUFU.EX2 R52, R52 ;  /* 0x0000003400347308 */ /* 0x000e620000000800 */
[C---:B--2---:R-:W-:Y:S01]  /*4300*/  FADD.FTZ R15, R176.reuse, R3 ;  /* 0x00000003b00f7221 */ /* 0x044fe20000010000 */
[----:B------:R-:W-:Y:S02]  /*4310*/  F2FP.F16.F32.PACK_AB R176, R176, R49 ;  /* 0x00000031b0b0723e */ /* 0x000fe400000000ff */
[----:B------:R-:W-:-:S04]  /*4320*/  CS2R R48, SRZ ;  /* 0x0000000000307805 */ /* 0x000fc8000001ff00 */
[----:B------:R-:W2:Y:S01]  /*4330*/  MUFU.EX2 R179, R179 ;  /* 0x000000b300b37308 */ /* 0x000ea20000000800 */
[C---:B0-----:R-:W-:Y:S01]  /*4340*/  FADD.FTZ R0, R28.reuse, R13 ;  /* 0x0000000d1c007221 */ /* 0x041fe20000010000 */
[----:B------:R-:W-:Y:S02]  /*4350*/  F2FP.F16.F32.PACK_AB R177, R28, R177 ;  /* 0x000000b11cb1723e */ /* 0x000fe400000000ff */
[----:B------:R-:W-:-:S04]  /*4360*/  CS2R R28, SRZ ;  /* 0x00000000001c7805 */ /* 0x000fc8000001ff00 */
[----:B------:R-:W0:Y:S01]  /*4370*/  MUFU.EX2 R53, R53 ;  /* 0x0000003500357308 */ /* 0x000e220000000800 */
[----:B-1----:R-:W-:-:S07]  /*4380*/  FADD.FTZ R20, R52, R15 ;  /* 0x0000000f34147221 */ /* 0x002fce0000010000 */
[----:B------:R-:W1:Y:S01]  /*4390*/  MUFU.EX2 R30, R30 ;  /* 0x0000001e001e7308 */ /* 0x000e620000000800 */
[----:B--2---:R-:W-:-:S07]  /*43a0*/  FADD.FTZ R13, R179, R0 ;  /* 0x00000000b30d7221 */ /* 0x004fce0000010000 */
[----:B------:R-:W2:Y:S01]  /*43b0*/  MUFU.EX2 R55, R55 ;  /* 0x0000003700377308 */ /* 0x000ea20000000800 */
[C---:B0-----:R-:W-:Y:S01]  /*43c0*/  FADD.FTZ R20, R53.reuse, R20 ;  /* 0x0000001435147221 */ /* 0x041fe20000010000 */
[----:B------:R-:W-:Y:S02]  /*43d0*/  F2FP.F16.F32.PACK_AB R178, R53, R52 ;  /* 0x0000003435b2723e */ /* 0x000fe400000000ff */
[----:B------:R-:W-:-:S04]  /*43e0*/  CS2R R52, SRZ ;  /* 0x0000000000347805 */ /* 0x000fc8000001ff00 */
[----:B------:R-:W0:Y:S01]  /*43f0*/  MUFU.EX2 R173, R173 ;  /* 0x000000ad00ad7308 */ /* 0x000e220000000800 */
[C---:B-1----:R-:W-:Y:S01]  /*4400*/  FADD.FTZ R0, R30.reuse, R13 ;  /* 0x0000000d1e007221 */ /* 0x042fe20000010000 */
[----:B------:R-:W-:Y:S02]  /*4410*/  F2FP.F16.F32.PACK_AB R179, R30, R179 ;  /* 0x000000b31eb3723e */ /* 0x000fe400000000ff */
[----:B------:R-:W-:-:S04]  /*4420*/  CS2R R30, SRZ ;  /* 0x00000000001e7805 */ /* 0x000fc8000001ff00 */
        /* <DEDUP_REMOVED lines=21> */
[----:B------:R-:W-:Y:S02]  /*4580*/  CS2R R56, SRZ ;  /* 0x0000000000387805 */ /* 0x000fe4000001ff00 */
[----:B------:R-:W-:Y:S02]  /*4590*/  CS2R R54, SRZ ;  /* 0x0000000000367805 */ /* 0x000fe4000001ff00 */
[----:B------:R-:W0:Y:S01]  /*45a0*/  MUFU.EX2 R14, R14 ;  /* 0x0000000e000e7308 */ /* 0x000e220000000800 */
[----:B-1----:R-:W-:-:S07]  /*45b0*/  FADD.FTZ R13, R169, R0 ;  /* 0x00000000a90d7221 */ /* 0x002fce0000010000 */
[----:B------:R1:W3:Y:S01]  /*45c0*/  MUFU.EX2 R3, R58 ;  /* 0x0000003a00037308 */ /* 0x0002e20000000800 */
[----:B--2---:R-:W-:-:S07]  /*45d0*/  FADD.FTZ R20, R50, R15 ;  /* 0x0000000f32147221 */ /* 0x004fce0000010000 */
[----:B------:R-:W2:Y:S01]  /*45e0*/  MUFU.EX2 R171, R171 ;  /* 0x000000ab00ab7308 */ /* 0x000ea20000000800 */
[C---:B0-----:R-:W-:Y:S01]  /*45f0*/  FADD.FTZ R0, R14.reuse, R13 ;  /* 0x0000000d0e007221 */ /* 0x041fe20000010000 */
[----:B------:R-:W-:Y:S02]  /*4600*/  F2FP.F16.F32.PACK_AB R169, R14, R169 ;  /* 0x000000a90ea9723e */ /* 0x000fe400000000ff */
[----:B-1----:R-:W-:-:S04]  /*4610*/  CS2R R58, SRZ ;  /* 0x00000000003a7805 */ /* 0x002fc8000001ff00 */
[----:B------:R-:W0:Y:S01]  /*4620*/  MUFU.EX2 R39, R39 ;  /* 0x0000002700277308 */ /* 0x000e220000000800 */
[C---:B---3--:R-:W-:Y:S01]  /*4630*/  FADD.FTZ R20, R3.reuse, R20 ;  /* 0x0000001403147221 */ /* 0x048fe20000010000 */
[----:B------:R-:W-:Y:S02]  /*4640*/  F2FP.F16.F32.PACK_AB R168, R3, R50 ;  /* 0x0000003203a8723e */ /* 0x000fe400000000ff */
[----:B------:R-:W-:-:S04]  /*4650*/  CS2R R50, SRZ ;  /* 0x0000000000327805 */ /* 0x000fc8000001ff00 */
[----:B------:R-:W1:Y:S01]  /*4660*/  MUFU.EX2 R34, R34 ;  /* 0x0000002200227308 */ /* 0x000e620000000800 */
[----:B--2---:R-:W-:Y:S01]  /*4670*/  FADD.FTZ R3, R171, R0 ;  /* 0x00000000ab037221 */ /* 0x004fe20000010000 */
[----:B------:R-:W-:-:S06]  /*4680*/  IMAD.MOV.U32 R0, RZ, RZ, 0x3f800000 ;  /* 0x3f800000ff007424 */ /* 0x000fcc00078e00ff */
[----:B------:R-:W2:Y:S01]  /*4690*/  MUFU.EX2 R2, R2 ;  /* 0x0000000200027308 */ /* 0x000ea20000000800 */
[----:B0-----:R-:W-:-:S04]  /*46a0*/  FADD.FTZ R13, R39, R20 ;  /* 0x00000014270d7221 */ /* 0x001fc80000010000 */
[C---:B-1----:R-:W-:Y:S01]  /*46b0*/  FADD.FTZ R10, R34.reuse, R13 ;  /* 0x0000000d220a7221 */ /* 0x042fe20000010000 */
[----:B------:R-:W-:Y:S02]  /*46c0*/  F2FP.F16.F32.PACK_AB R170, R34, R39 ;  /* 0x0000002722aa723e */ /* 0x000fe400000000ff */
[----:B------:R-:W-:Y:S02]  /*46d0*/  CS2R R38, SRZ ;  /* 0x0000000000267805 */ /* 0x000fe4000001ff00 */
[----:B------:R-:W-:Y:S01]  /*46e0*/  CS2R R34, SRZ ;  /* 0x0000000000227805 */ /* 0x000fe2000001ff00 */
[C---:B--2---:R-:W-:Y:S01]  /*46f0*/  FADD.FTZ R3, R2.reuse, R3 ;  /* 0x0000000302037221 */ /* 0x044fe20000010000 */
[----:B------:R-:W-:Y:S01]  /*4700*/  F2FP.F16.F32.PACK_AB R171, R2, R171 ;  /* 0x000000ab02ab723e */ /* 0x000fe200000000ff */
[----:B------:R-:W-:Y:S01]  /*4710*/  IMAD.MOV.U32 R2, RZ, RZ, 0x3f800000 ;  /* 0x3f800000ff027424 */ /* 0x000fe200078e00ff */
[----:B------:R-:W-:Y:S06]  /*4720*/  @!P1 BRA `(.L_x_2390) ;  /* 0x0000002c00209947 */ /* 0x000fec0003800000 */
[----:B------:R-:W-:Y:S01]  /*4730*/  IMAD.MOV.U32 R13, RZ, RZ, R11 ;  /* 0x000000ffff0d7224 */ /* 0x000fe200078e000b */
[----:B------:R-:W-:Y:S01]  /*4740*/  MOV R2, 0x3f800000 ;  /* 0x3f80000000027802 */ /* 0x000fe20000000f00 */
[----:B------:R-:W-:Y:S01]  /*4750*/  IMAD.MOV.U32 R14, RZ, RZ, R12 ;  /* 0x000000ffff0e7224 */ /* 0x000fe200078e000c */
[----:B------:R-:W-:Y:S01]  /*4760*/  UMOV UR5, UR38 ;  /* 0x0000002600057c82 */ /* 0x000fe20008000000 */
[----:B------:R-:W-:Y:S01]  /*4770*/  IMAD.MOV.U32 R119, RZ, RZ, RZ ;  /* 0x000000ffff777224 */ /* 0x000fe200078e00ff */
[----:B------:R-:W-:Y:S01]  /*4780*/  UMOV UR6, UR39 ;  /* 0x0000002700067c82 */ /* 0x000fe20008000000 */
[----:B------:R-:W-:Y:S01]  /*4790*/  ULDC UR7, c[0x0][0x9d8] ;  /* 0x0002760000077ab9 */ /* 0x000fe20000000800 */
[----:B------:R-:W-:-:S05]  /*47a0*/  ULDC UR34, c[0x0][0x988] ;  /* 0x0002620000227ab9 */ /* 0x000fca0000000800 */
.L_x_2401:
[----:B------:R-:W-:-:S04]  /*47b0*/  UISETP.NE.AND UP0, UPT, UR6, 0x1, UPT ;  /* 0x000000010600788c */ /* 0x000fc8000bf05270 */
[----:B------:R-:W-:-:S04]  /*47c0*/  USEL UR38, URZ, 0x1, UP0 ;  /* 0x000000013f267887 */ /* 0x000fc80008000000 */
[----:B------:R-:W-:Y:S01]  /*47d0*/  ULOP3.LUT UR38, UR5, UR38, URZ, 0x3c, !UPT ;  /* 0x0000002605267292 */ /* 0x000fe2000f8e3c3f */
[----:B------:R-:W-:Y:S11]  /*47e0*/  @!P0 BRA `(.L_x_2391) ;  /* 0x0000000000048947 */ /* 0x000ff60003800000 */
[----:B------:R-:W-:Y:S01]  /*47f0*/  BPT.TRAP 0x1 ;  /* 0x000000040000795c */ /* 0x000fe20000300000 */
.L_x_2391:
        /* <DEDUP_REMOVED lines=9> */
.L_x_2392:
[----:B-1----:R-:W-:Y:S05]  /*4890*/  @P1 BRA `(.L_x_2393) ;  /* 0x0000000000081947 */ /* 0x002fea0003800000 */
[----:B------:R-:W1:Y:S02]  /*48a0*/  SYNCS.PHASECHK.TRANS64.TRYWAIT P1, [UR8+0x30830], R11 ;  /* 0x0308300bff0075a7 */ /* 0x000e640008020148 */
[----:B-1----:R-:W-:Y:S05]  /*48b0*/  @!P1 BRA `(.L_x_2394) ;  /* 0x0000010000a49947 */ /* 0x002fea0003800000 */
.L_x_2393:
        /* <DEDUP_REMOVED lines=118> */
[----:B------:R-:W-:Y:S01]  /*5020*/  R2UR UR28, R4 ;  /* 0x00000000041c72ca */ /* 0x000fe200000e0000 */
[----:B------:R-:W-:Y:S01]  /*5030*/  UIADD3 UR30, UR9, 0x4, URZ ;  /* 0x00000004091e7890 */ /* 0x000fe2000fffe03f */
[----:B------:R-:W-:Y:S01]  /*5040*/  R2UR UR29, R5 ;  /* 0x00000000051d72ca */ /* 0x000fe200000e0000 */
[----:B------:R-:W-:Y:S01]  /*5050*/  UMOV UR31, 0x40000040 ;  /* 0x40000040001f7882 */ /* 0x000fe20000000000 */
[----:B------:R-:W-:Y:S02]  /*5060*/  WARPGROUP.DEPBAR.LE gsb0, 0x0 ;  /* 0x00008000000079c5 */ /* 0x000fe40000010000 */
[----:B------:R-:W-:-:S09]  /*5070*/  WARPGROUP.ARRIVE ;  /* 0x00000000000079c5 */ /* 0x000fd20000000000 */
        /* <DEDUP_REMOVED lines=51> */
.L_x_2395:
[----:B------:R-:W-:Y:S01]  /*53b0*/  ULEA UR9, UR6, UR40, 0x3 ;  /* 0x0000002806097291 */ /* 0x000fe2000f8e183f */
[----:B------:R-:W-:-:S05]  /*53c0*/  IMAD.U32 R0, RZ, RZ, UR5 ;  /* 0x00000005ff007e24 */ /* 0x000fca000f8e00ff */
[----:B------:R-:W-:-:S04]  /*53d0*/  SHF.L.U32 R0, R0, 0x1f, RZ ;  /* 0x0000001f00007819 */ /* 0x000fc800000006ff */
[----:B------:R2:W3:Y:S01]  /*53e0*/  SYNCS.PHASECHK.TRANS64.TRYWAIT P1, [UR9+0x30850], R0 ;  /* 0x03085000ff0075a7 */ /* 0x0004e20008020149 */
[----:B------:R-:W-:Y:S05]  /*53f0*/  @!P0 BRA `(.L_x_2396) ;  /* 0x0000000000048947 */ /* 0x000fea0003800000 */
[----:B------:R-:W-:Y:S01]  /*5400*/  BPT.TRAP 0x1 ;  /* 0x000000040000795c */ /* 0x000fe20000300000 */
.L_x_2396:
[----:B---3--:R-:W-:Y:S05]  /*5410*/  @P1 BRA `(.L_x_2397) ;  /* 0x0000000000081947 */ /* 0x008fea0003800000 */
[----:B------:R-:W3:Y:S02]  /*5420*/  SYNCS.PHASECHK.TRANS64.TRYWAIT P1, [UR9+0x30850], R0 ;  /* 0x03085000ff0075a7 */ /* 0x000ee40008020149 */
[----:B---3--:R-:W-:Y:S05]  /*5430*/  @!P1 BRA `(.L_x_2398) ;  /* 0x000000f400dc9947 */ /* 0x008fea0003800000 */
.L_x_2397:
        /* <DEDUP_REMOVED lines=37> */
.L_x_2399:
[----:B------:R-:W-:Y:S01]  /*5690*/  UISETP.NE.AND UP0, UPT, UR61, URZ, UPT ;  /* 0x0000003f3d00728c */ /* 0x000fe2000bf05270 */
[----:B-1----:R-:W-:Y:S02]  /*56a0*/  VIADD R12, R17, UR42 ;  /* 0x0000002a110c7c36 */ /* 0x002fe40008000000 */
[----:B------:R-:W-:Y:S01]  /*56b0*/  FMUL.FTZ R173, R124, UR7 ;  /* 0x000000077cad7c20 */ /* 0x000fe20008410000 */
[----:B------:R-:W-:Y:S01]  /*56c0*/  FMUL.FTZ R172, R125, UR7 ;  /* 0x000000077dac7c20 */ /* 0x000fe20008410000 */
[----:B------:R-:W-:Y:S01]  /*56d0*/  FMUL.FTZ R170, R120, UR7 ;  /* 0x0000000778aa7c20 */ /* 0x000fe20008410000 */
[----:B------:R-:W-:Y:S01]  /*56e0*/  FMUL.FTZ R15, R127, UR7 ;  /* 0x000000077f0f7c20 */ /* 0x000fe20008410000 */
[----:B------:R-:W-:Y:S01]  /*56f0*/  PLOP3.LUT P1, PT, PT, PT, UP0, 0x80, 0x0 ;  /* 0x000000000000781c */ /* 0x000fe20003f2f008 */
[----:B------:R-:W-:Y:S01]  /*5700*/  FMUL.FTZ R169, R121, UR7 ;  /* 0x0000000779a97c20 */ /* 0x000fe20008410000 */
[----:B------:R-:W-:Y:S01]  /*5710*/  PLOP3.LUT P2, PT, PT, PT, UP0, 0x80, 0x0 ;  /* 0x000000000000781c */ /* 0x000fe20003f4f008 */
[----:B------:R-:W-:Y:S01]  /*5720*/  IMAD.U32 R127, RZ, RZ, UR41 ;  /* 0x00000029ff7f7e24 */ /* 0x000fe2000f8e00ff */
[----:B------:R-:W1:Y:S01]  /*5730*/  MUFU.TANH R170, R170 ;  /* 0x000000aa00aa7308 */ /* 0x000e620000002400 */
[----:B------:R-:W-:Y:S01]  /*5740*/  @UP0 ULDC UR5, c[0x0][0x44c] ;  /* 0x0001130000050ab9 */ /* 0x000fe20000000800 */
[----:B------:R-:W-:Y:S01]  /*5750*/  FMUL.FTZ R175, R128, UR7 ;  /* 0x0000000780af7c20 */ /* 0x000fe20008410000 */
[----:B------:R-:W-:Y:S01]  /*5760*/  FMUL.FTZ R174, R129, UR7 ;  /* 0x0000000781ae7c20 */ /* 0x000fe20008410000 */
[----:B------:R-:W-:Y:S01]  /*5770*/  FMUL.FTZ R21, R131, UR7 ;  /* 0x0000000783157c20 */ /* 0x000fe20008410000 */
[----:B------:R-:W-:Y:S01]  /*5780*/  FMUL.FTZ R131, R132, UR7 ;  /* 0x0000000784837c20 */ /* 0x000fe20008410000 */
[----:B0-----:R-:W-:Y:S01]  /*5790*/  FMUL.FTZ R11, R126, UR7 ;  /* 0x000000077e0b7c20 */ /* 0x001fe20008410000 */
[----:B------:R-:W-:Y:S01]  /*57a0*/  FMUL.FTZ R132, R133, UR7 ;  /* 0x0000000785847c20 */ /* 0x000fe20008410000 */
[----:B------:R-:W0:Y:S01]  /*57b0*/  MUFU.TANH R169, R169 ;  /* 0x000000a900a97308 */ /* 0x000e220000002400 */
[----:B------:R-:W-:Y:S01]  /*57c0*/  @P1 IMAD.HI.U32 R124, R12, UR5, RZ ;  /* 0x000000050c7c1c27 */ /* 0x000fe2000f8e00ff */
[----:B------:R-:W-:-:S03]  /*57d0*/  @UP0 ULDC UR5, c[0x0][0x450] ;  /* 0x0001140000050ab9 */ /* 0x000fc60000000800 */
[----:B------:R-:W-:Y:S01]  /*57e0*/  FMUL.FTZ R20, R130, UR7 ;  /* 0x0000000782147c20 */ /* 0x000fe20008410000 */
[----:B------:R-:W-:Y:S01]  /*57f0*/  FMUL.FTZ R133, R136, UR7 ;  /* 0x0000000788857c20 */ /* 0x000fe20008410000 */
[----:B------:R-:W-:Y:S01]  /*5800*/  FMUL.FTZ R121, R135, UR7 ;  /* 0x0000000787797c20 */ /* 0x000fe20008410000 */
[----:B------:R-:W-:Y:S01]  /*5810*/  @P2 SHF.R.U32.HI R12, RZ, UR5, R124 ;  /* 0x00000005ff0c2c19 */ /* 0x000fe2000801167c */
[----:B------:R-:W-:Y:S01]  /*5820*/  UIMAD UR5, UR4, -0x60, URZ ;  /* 0xffffffa0040578a4 */ /* 0x000fe2000f8e023f */
[----:B------:R-:W4:Y:S01]  /*5830*/  MUFU.TANH R173, R173 ;  /* 0x000000ad00ad7308 */ /* 0x000f220000002400 */
[----:B------:R-:W-:Y:S01]  /*5840*/  FMUL.FTZ R135, R141, UR7 ;  /* 0x000000078d877c20 */ /* 0x000fe20008410000 */
[----:B------:R-:W-:Y:S01]  /*5850*/  FMUL.FTZ R120, R134, UR7 ;  /* 0x0000000786787c20 */ /* 0x000fe20008410000 */
[----:B------:R-:W5:Y:S01]  /*5860*/  SHFL.IDX PT, R171, R12, RZ, 0x1c1f ;  /* 0x001c1fff0cab7589 */ /* 0x000f6200000e0000 */
[----:B------:R-:W-:Y:S01]  /*5870*/  FMUL.FTZ R134, R137, UR7 ;  /* 0x0000000789867c20 */ /* 0x000fe20008410000 */
[----:B------:R-:W-:-:S02]  /*5880*/  IMAD.U32 R125, RZ, RZ, UR5 ;  /* 0x00000005ff7d7e24 */ /* 0x000fc4000f8e00ff */
[----:B------:R-:W-:Y:S01]  /*5890*/  FMUL.FTZ R137, R144, UR7 ;  /* 0x0000000790897c20 */ /* 0x000fe20008410000 */
[----:B--23--:R-:W-:Y:S01]  /*58a0*/  FMUL.FTZ R0, R122, UR7 ;  /* 0x000000077a007c20 */ /* 0x00cfe20008410000 */
[----:B------:R-:W2:Y:S01]  /*58b0*/  MUFU.TANH R172, R172 ;  /* 0x000000ac00ac7308 */ /* 0x000ea20000002400 */
[----:B------:R-:W-:Y:S01]  /*58c0*/  FMUL.FTZ R136, R140, UR7 ;  /* 0x000000078c887c20 */ /* 0x000fe20008410000 */
[----:B------:R-:W-:Y:S01]  /*58d0*/  IADD3 R168, -R16, 0x1, R125 ;  /* 0x0000000110a87810 */ /* 0x000fe20007ffe17d */
[----:B------:R-:W-:Y:S01]  /*58e0*/  FMUL.FTZ R122, R138, UR7 ;  /* 0x000000078a7a7c20 */ /* 0x000fe20008410000 */
[----:B------:R-:W-:Y:S01]  /*58f0*/  FMUL.FTZ R138, R145, UR7 ;  /* 0x00000007918a7c20 */ /* 0x000fe20008410000 */
[----:B------:R-:W-:Y:S01]  /*5900*/  FMUL.FTZ R2, R123, UR7 ;  /* 0x000000077b027c20 */ /* 0x000fe20008410000 */
[----:B------:R-:W-:Y:S01]  /*5910*/  IADD3 R168, -R127, UR43, R168 ;  /* 0x0000002b7fa87c10 */ /* 0x000fe2000fffe1a8 */
        /* <DEDUP_REMOVED lines=11> */
[----:B------:R-:W-:Y:S01]  /*59d0*/  UMOV UR14, UR34 ;  /* 0x00000022000e7c82 */ /* 0x000fe20008000000 */
[----:B-----5:R-:W-:-:S02]  /*59e0*/  IMAD.IADD R171, R168, 0x1, R171 ;  /* 0x00000001a8ab7824 */ /* 0x020fc400078e02ab */
[----:B------:R-:W-:Y:S01]  /*59f0*/  FMUL.FTZ R147, R147, UR7 ;  /* 0x0000000793937c20 */ /* 0x000fe20008410000 */
[----:B------:R-:W-:Y:S01]  /*5a00*/  FMUL.FTZ R150, R150, UR7 ;  /* 0x0000000796967c20 */ /* 0x000fe20008410000 */
[----:B------:R-:W-:Y:S01]  /*5a10*/  FMUL.FTZ R151, R151, UR7 ;  /* 0x0000000797977c20 */ /* 0x000fe20008410000 */
[----:B------:R-:W-:Y:S01]  /*5a20*/  FMUL.FTZ R154, R154, UR7 ;  /* 0x000000079a9a7c20 */ /* 0x000fe20008410000 */
[C---:B------:R-:W-:Y:S01]  /*5a30*/  ISETP.GT.AND P1, PT, R171.reuse, RZ, PT ;  /* 0x000000ffab00720c */ /* 0x040fe20003f24270 */
[----:B------:R-:W5:Y:S01]  /*5a40*/  MUFU.TANH R131, R131 ;  /* 0x0000008300837308 */ /* 0x000f620000002400 */
[----:B------:R-:W-:Y:S01]  /*5a50*/  ISETP.GT.AND P2, PT, R171, 0x1, PT ;  /* 0x00000001ab00780c */ /* 0x000fe20003f44270 */
[----:B------:R-:W-:Y:S01]  /*5a60*/  FMUL.FTZ R155, R155, UR7 ;  /* 0x000000079b9b7c20 */ /* 0x000fe20008410000 */
[----:B-1----:R-:W-:Y:S01]  /*5a70*/  FSEL R125, R170, -INF , P1 ;  /* 0xff800000aa7d7808 */ /* 0x002fe20000800000 */
[----:B------:R-:W1:Y:S01]  /*5a80*/  S2UR UR6, SR_CgaCtaId ;  /* 0x00000000000679c3 */ /* 0x000e620000008800 */
[----:B------:R-:W-:Y:S01]  /*5a90*/  ISETP.GT.AND P1, PT, R171, 0x8, PT ;  /* 0x00000008ab00780c */ /* 0x000fe20003f24270 */
[----:B------:R-:W-:Y:S01]  /*5aa0*/  UIADD3 UR8, UR8, 0x30840, URZ ;  /* 0x0003084008087890 */ /* 0x000fe2000fffe03f */
[----:B0-----:R-:W-:Y:S01]  /*5ab0*/  FSEL R126, R169, -INF , P2 ;  /* 0xff800000a97e7808 */ /* 0x001fe20001000000 */
[----:B------:R-:W0:Y:S01]  /*5ac0*/  MUFU.TANH R132, R132 ;  /* 0x0000008400847308 */ /* 0x000e220000002400 */
[----:B------:R-:W-:-:S02]  /*5ad0*/  FMNMX.FTZ R129, R125, R14, !PT ;  /* 0x0000000e7d817209 */ /* 0x000fc40007810000 */
[----:B------:R-:W-:Y:S02]  /*5ae0*/  ISETP.GT.AND P2, PT, R171, 0x9, PT ;  /* 0x00000009ab00780c */ /* 0x000fe40003f44270 */
[----:B----4-:R-:W-:Y:S02]  /*5af0*/  FSEL R127, R173, -INF , P1 ;  /* 0xff800000ad7f7808 */ /* 0x010fe40000800000 */
[----:B------:R-:W-:Y:S01]  /*5b00*/  FMNMX.FTZ R130, R126, R129, !PT ;  /* 0x000000817e827209 */ /* 0x000fe20007810000 */
[----:B------:R-:W4:Y:S01]  /*5b10*/  MUFU.TANH R133, R133 ;  /* 0x0000008500857308 */ /* 0x000f220000002400 */
[----:B------:R-:W-:Y:S02]  /*5b20*/  ISETP.GT.AND P1, PT, R171, 0x10, PT ;  /* 0x00000010ab00780c */ /* 0x000fe40003f24270 */
[----:B--2---:R-:W-:Y:S02]  /*5b30*/  FSEL R128, R172, -INF , P2 ;  /* 0xff800000ac807808 */ /* 0x004fe40001000000 */
[----:B------:R-:W-:-:S02]  /*5b40*/  FMNMX.FTZ R141, R127, R130, !PT ;  /* 0x000000827f8d7209 */ /* 0x000fc40007810000 */
[----:B------:R-:W-:Y:S01]  /*5b50*/  ISETP.GT.AND P2, PT, R171, 0x11, PT ;  /* 0x00000011ab00780c */ /* 0x000fe20003f44270 */
[----:B------:R-:W2:Y:S01]  /*5b60*/  MUFU.TANH R134, R134 ;  /* 0x0000008600867308 */ /* 0x000ea20000002400 */
[----:B---3--:R-:W-:Y:S02]  /*5b70*/  FSEL R129, R175, -INF , P1 ;  /* 0xff800000af817808 */ /* 0x008fe40000800000 */
[----:B------:R-:W-:Y:S01]  /*5b80*/  FMNMX.FTZ R144, R128, R141, !PT ;  /* 0x0000008d80907209 */ /* 0x000fe20007810000 */
[----:B------:R-:W-:Y:S01]  /*5b90*/  FMUL.FTZ R141, R153, UR7 ;  /* 0x00000007998d7c20 */ /* 0x000fe20008410000 */
[----:B------:R-:W-:Y:S01]  /*5ba0*/  ISETP.GT.AND P1, PT, R171, 0x18, PT ;  /* 0x00000018ab00780c */ /* 0x000fe20003f24270 */
[----:B-1----:R-:W-:Y:S01]  /*5bb0*/  UPRMT UR8, UR6, 0x654, UR8 ;  /* 0x0000065406087896 */ /* 0x002fe20008000008 */
[----:B------:R-:W-:Y:S01]  /*5bc0*/  FSEL R130, R174, -INF , P2 ;  /* 0xff800000ae827808 */ /* 0x000fe20001000000 */
[----:B------:R-:W1:Y:S01]  /*5bd0*/  MUFU.TANH R136, R136 ;  /* 0x0000008800887308 */ /* 0x000e620000002400 */
[----:B------:R-:W-:-:S02]  /*5be0*/  FMNMX.FTZ R145, R129, R144, !PT ;  /* 0x0000009081917209 */ /* 0x000fc40007810000 */
[----:B------:R-:W-:Y:S02]  /*5bf0*/  ISETP.GT.AND P2, PT, R171, 0x19, PT ;  /* 0x00000019ab00780c */ /* 0x000fe40003f44270 */
[----:B-----5:R-:W-:Y:S02]  /*5c00*/  FSEL R131, R131, -INF , P1 ;  /* 0xff80000083837808 */ /* 0x020fe40000800000 */
[----:B------:R-:W-:Y:S01]  /*5c10*/  FMNMX.FTZ R144, R130, R145, !PT ;  /* 0x0000009182907209 */ /* 0x000fe20007810000 */
[----:B------:R-:W3:Y:S01]  /*5c20*/  MUFU.TANH R135, R135 ;  /* 0x0000008700877308 */ /* 0x000ee20000002400 */
[----:B------:R-:W-:Y:S01]  /*5c30*/  ISETP.GT.AND P1, PT, R171, 0x20, PT ;  /* 0x00000020ab00780c */ /* 0x000fe20003f24270 */
[----:B------:R-:W-:Y:S01]  /*5c40*/  SYNCS.ARRIVE.TRANS64.RED.A1T0 RZ, [UR8], RZ ;  /* 0x000000ffffff79a7 */ /* 0x000fe20008100408 */
[----:B0-----:R-:W-:Y:S02]  /*5c50*/  FSEL R132, R132, -INF , P2 ;  /* 0xff80000084847808 */ /* 0x001fe40001000000 */
[----:B------:R-:W-:Y:S01]  /*5c60*/  FMNMX.FTZ R145, R131, R144, !PT ;  /* 0x0000009083917209 */ /* 0x000fe20007810000 */
[----:B------:R-:W-:Y:S01]  /*5c70*/  FMUL.FTZ R144, R156, UR7 ;  /* 0x000000079c907c20 */ /* 0x000fe20008410000 */
[----:B------:R-:W-:Y:S01]  /*5c80*/  ISETP.GT.AND P2, PT, R171, 0x21, PT ;  /* 0x00000021ab00780c */ /* 0x000fe20003f44270 */
[----:B------:R-:W0:Y:S01]  /*5c90*/  MUFU.TANH R137, R137 ;  /* 0x0000008900897308 */ /* 0x000e220000002400 */
[----:B----4-:R-:W-:-:S02]  /*5ca0*/  FSEL R133, R133, -INF , P1 ;  /* 0xff80000085857808 */ /* 0x010fc40000800000 */
[----:B------:R-:W-:Y:S01]  /*5cb0*/  FMNMX.FTZ R148, R132, R145, !PT ;  /* 0x0000009184947209 */ /* 0x000fe20007810000 */
[----:B------:R-:W-:Y:S01]  /*5cc0*/  FMUL.FTZ R145, R157, UR7 ;  /* 0x000000079d917c20 */ /* 0x000fe20008410000 */
[----:B------:R-:W-:Y:S02]  /*5cd0*/  ISETP.GT.AND P1, PT, R171, 0x28, PT ;  /* 0x00000028ab00780c */ /* 0x000fe40003f24270 */
[----:B--2---:R-:W-:Y:S01]  /*5ce0*/  FSEL R134, R134, -INF , P2 ;  /* 0xff80000086867808 */ /* 0x004fe20001000000 */
[----:B------:R-:W2:Y:S01]  /*5cf0*/  MUFU.TANH R138, R138 ;  /* 0x0000008a008a7308 */ /* 0x000ea20000002400 */
[----:B------:R-:W-:Y:S02]  /*5d00*/  FMNMX.FTZ R149, R133, R148, !PT ;  /* 0x0000009485957209 */ /* 0x000fe40007810000 */
[----:B------:R-:W-:Y:S02]  /*5d10*/  ISETP.GT.AND P2, PT, R171, 0x29, PT ;  /* 0x00000029ab00780c */ /* 0x000fe40003f44270 */
[----:B-1----:R-:W-:-:S02]  /*5d20*/  FSEL R136, R136, -INF , P1 ;  /* 0xff80000088887808 */ /* 0x002fc40000800000 */
[----:B------:R-:W-:Y:S01]  /*5d30*/  FMNMX.FTZ R149, R134, R149, !PT ;  /* 0x0000009586957209 */ /* 0x000fe20007810000 */
[----:B------:R-:W1:Y:S01]  /*5d40*/  MUFU.TANH R139, R139 ;  /* 0x0000008b008b7308 */ /* 0x000e620000002400 */
[----:B------:R-:W-:Y:S02]  /*5d50*/  ISETP.GT.AND P1, PT, R171, 0x30, PT ;  /* 0x00000030ab00780c */ /* 0x000fe40003f24270 */
[----:B---3--:R-:W-:Y:S02]  /*5d60*/  FSEL R135, R135, -INF , P2 ;  /* 0xff80000087877808 */ /* 0x008fe40001000000 */
[----:B------:R-:W-:Y:S01]  /*5d70*/  FMNMX.FTZ R148, R136, R149, !PT ;  /* 0x0000009588947209 */ /* 0x000fe20007810000 */
[----:B------:R-:W-:Y:S01]  /*5d80*/  FMUL.FTZ R149, R160, UR7 ;  /* 0x00000007a0957c20 */ /* 0x000fe20008410000 */
[----:B------:R-:W-:Y:S01]  /*5d90*/  ISETP.GT.AND P2, PT, R171, 0x31, PT ;  /* 0x00000031ab00780c */ /* 0x000fe20003f44270 */
[----:B------:R-:W3:Y:S01]  /*5da0*/  MUFU.TANH R140, R140 ;  /* 0x0000008c008c7308 */ /* 0x000ee20000002400 */
[----:B0-----:R-:W-:-:S02]  /*5db0*/  FSEL R137, R137, -INF , P1 ;  /* 0xff80000089897808 */ /* 0x001fc40000800000 */
[----:B------:R-:W-:Y:S02]  /*5dc0*/  FMNMX.FTZ R148, R135, R148, !PT ;  /* 0x0000009487947209 */ /* 0x000fe40007810000 */
[----:B------:R-:W-:Y:S02]  /*5dd0*/  ISETP.GT.AND P1, PT, R171, 0x38, PT ;  /* 0x00000038ab00780c */ /* 0x000fe40003f24270 */
[----:B--2---:R-:W-:Y:S01]  /*5de0*/  FSEL R138, R138, -INF , P2 ;  /* 0xff8000008a8a7808 */ /* 0x004fe20001000000 */
[----:B------:R-:W0:Y:S01]  /*5df0*/  MUFU.TANH R142, R142 ;  /* 0x0000008e008e7308 */ /* 0x000e220000002400 */
[----:B------:R-:W-:Y:S02]  /*5e00*/  FMNMX.FTZ R153, R137, R148, !PT ;  /* 0x0000009489997209 */ /* 0x000fe40007810000 */
[----:B------:R-:W-:Y:S02]  /*5e10*/  ISETP.GT.AND P2, PT, R171, 0x39, PT ;  /* 0x00000039ab00780c */ /* 0x000fe40003f44270 */
[----:B-1----:R-:W-:-:S02]  /*5e20*/  FSEL R139, R139, -INF , P1 ;  /* 0xff8000008b8b7808 */ /* 0x002fc40000800000 */
[----:B------:R-:W-:Y:S01]  /*5e30*/  FMNMX.FTZ R148, R138, R153, !PT ;  /* 0x000000998a947209 */ /* 0x000fe20007810000 */
[----:B------:R-:W1:Y:S01]  /*5e40*/  MUFU.TANH R141, R141 ;  /* 0x0000008d008d7308 */ /* 0x000e620000002400 */
[----:B------:R-:W-:Y:S02]  /*5e50*/  ISETP.GT.AND P1, PT, R171, 0x40, PT ;  /* 0x00000040ab00780c */ /* 0x000fe40003f24270 */
[----:B---3--:R-:W-:Y:S02]  /*5e60*/  FSEL R140, R140, -INF , P2 ;  /* 0xff8000008c8c7808 */ /* 0x008fe40001000000 */
[----:B------:R-:W-:Y:S02]  /*5e70*/  FMNMX.FTZ R153, R139, R148, !PT ;  /* 0x000000948b997209 */ /* 0x000fe40007810000 */
[----:B------:R-:W-:Y:S01]  /*5e80*/  ISETP.GT.AND P2, PT, R171, 0x41, PT ;  /* 0x00000041ab00780c */ /* 0x000fe20003f44270 */
[----:B------:R-:W2:Y:S01]  /*5e90*/  MUFU.TANH R144, R144 ;  /* 0x0000009000907308 */ /* 0x000ea20000002400 */
[----:B0-----:R-:W-:-:S02]  /*5ea0*/  FSEL R142, R142, -INF , P1 ;  /* 0xff8000008e8e7808 */ /* 0x001fc40000800000 */
[----:B------:R-:W-:Y:S02]  /*5eb0*/  FMNMX.FTZ R153, R140, R153, !PT ;  /* 0x000000998c997209 */ /* 0x000fe40007810000 */
[----:B------:R-:W-:Y:S02]  /*5ec0*/  ISETP.GT.AND P1, PT, R171, 0x48, PT ;  /* 0x00000048ab00780c */ /* 0x000fe40003f24270 */
[----:B------:R-:W-:Y:S01]  /*5ed0*/  FMNMX.FTZ R148, R142, R153, !PT ;  /* 0x000000998e947209 */ /* 0x000fe20007810000 */
[----:B------:R-:W0:Y:S01]  /*5ee0*/  MUFU.TANH R145, R145 ;  /* 0x0000009100917308 */ /* 0x000e220000002400 */
[----:B-1----:R-:W-:Y:S02]  /*5ef0*/  FSEL R141, R141, -INF , P2 ;  /* 0xff8000008d8d7808 */ /* 0x002fe40001000000 */
[----:B------:R-:W-:Y:S02]  /*5f00*/  ISETP.GT.AND P2, PT, R171, 0x49, PT ;  /* 0x00000049ab00780c */ /* 0x000fe40003f44270 */
[----:B------:R-:W-:Y:S01]  /*5f10*/  FMNMX.FTZ R153, R141, R148, !PT ;  /* 0x000000948d997209 */ /* 0x000fe20007810000 */
[----:B------:R-:W-:-:S02]  /*5f20*/  FMUL.FTZ R148, R143, UR7 ;  /* 0x000000078f947c20 */ /* 0x000fc40008410000 */
[----:B------:R-:W1:Y:S01]  /*5f30*/  MUFU.TANH R149, R149 ;  /* 0x0000009500957308 */ /* 0x000e620000002400 */
[----:B--2---:R-:W-:Y:S02]  /*5f40*/  FSEL R144, R144, -INF , P1 ;  /* 0xff80000090907808 */ /* 0x004fe40000800000 */
[----:B------:R-:W-:Y:S02]  /*5f50*/  ISETP.GT.AND P1, PT, R171, 0x50, PT ;  /* 0x00000050ab00780c */ /* 0x000fe40003f24270 */
[----:B------:R-:W-:Y:S01]  /*5f60*/  FMNMX.FTZ R156, R144, R153, !PT ;  /* 0x00000099909c7209 */ /* 0x000fe20007810000 */
[----:B------:R-:W-:Y:S02]  /*5f70*/  FMUL.FTZ R153, R146, UR7 ;  /* 0x0000000792997c20 */ /* 0x000fe40008410000 */
[----:B------:R-:W2:Y:S01]  /*5f80*/  MUFU.TANH R152, R152 ;  /* 0x0000009800987308 */ /* 0x000ea20000002400 */
[----:B0-----:R-:W-:Y:S02]  /*5f90*/  FSEL R145, R145, -INF , P2 ;  /* 0xff80000091917808 */ /* 0x001fe40001000000 */
[----:B------:R-:W-:-:S02]  /*5fa0*/  ISETP.GT.AND P2, PT, R171, 0x51, PT ;  /* 0x00000051ab00780c */ /* 0x000fc40003f44270 */
[----:B------:R-:W-:-:S03]  /*5fb0*/  FMNMX.FTZ R156, R145, R156, !PT ;  /* 0x0000009c919c7209 */ /* 0x000fc60007810000 */
[----:B------:R-:W0:Y:S01]  /*5fc0*/  MUFU.TANH R164, R164 ;  /* 0x000000a400a47308 */ /* 0x000e220000002400 */
[----:B-1----:R-:W-:Y:S02]  /*5fd0*/  FSEL R149, R149, -INF , P1 ;  /* 0xff80000095957808 */ /* 0x002fe40000800000 */
[----:B------:R-:W-:Y:S02]  /*5fe0*/  ISETP.GT.AND P1, PT, R171, 0x58, PT ;  /* 0x00000058ab00780c */ /* 0x000fe40003f24270 */
[----:B------:R-:W-:-:S03]  /*5ff0*/  FMNMX.FTZ R143, R149, R156, !PT ;  /* 0x0000009c958f7209 */ /* 0x000fc60007810000 */
[----:B------:R-:W1:Y:S01]  /*6000*/  MUFU.TANH R165, R165 ;  /* 0x000000a500a57308 */ /* 0x000e620000002400 */
[----:B--2---:R-:W-:Y:S02]  /*6010*/  FSEL R152, R152, -INF , P2 ;  /* 0xff80000098987808 */ /* 0x004fe40001000000 */
[----:B------:R-:W-:Y:S02]  /*6020*/  ISETP.GT.AND P2, PT, R171, 0x59, PT ;  /* 0x00000059ab00780c */ /* 0x000fe40003f44270 */
[----:B------:R-:W-:-:S03]  /*6030*/  FMNMX.FTZ R157, R152, R143, !PT ;  /* 0x0000008f989d7209 */ /* 0x000fc60007810000 */
[----:B------:R-:W2:Y:S01]  /*6040*/  MUFU.TANH R0, R0 ;  /* 0x0000000000007308 */ /* 0x000ea20000002400 */
[----:B0-----:R-:W-:-:S04]  /*6050*/  FSEL R146, R164, -INF , P1 ;  /* 0xff800000a4927808 */ /* 0x001fc80000800000 */
[----:B------:R-:W-:-:S03]  /*6060*/  FMNMX.FTZ R156, R146, R157, !PT ;  /* 0x0000009d929c7209 */ /* 0x000fc60007810000 */
[----:B------:R-:W0:Y:S01]  /*6070*/  MUFU.TANH R2, R2 ;  /* 0x0000000200027308 */ /* 0x000e220000002400 */
[----:B-1----:R-:W-:Y:S02]  /*6080*/  FSEL R143, R165, -INF , P2 ;  /* 0xff800000a58f7808 */ /* 0x002fe40001000000 */
[----:B------:R-:W-:Y:S02]  /*6090*/  SHFL.IDX PT, R165, R12, 0x1, 0x1c1f ;  /* 0x003c1f000ca57f89 */ /* 0x000fe400000e0000 */
[----:B------:R-:W-:Y:S01]  /*60a0*/  FMNMX.FTZ R157, R143, R156, !PT ;  /* 0x0000009c8f9d7209 */ /* 0x000fe20007810000 */
[----:B------:R-:W-:Y:S01]  /*60b0*/  FMUL.FTZ R156, R158, UR7 ;  /* 0x000000079e9c7c20 */ /* 0x000fe20008410000 */
[----:B------:R-:W-:Y:S01]  /*60c0*/  FMUL.FTZ R158, R162, UR7 ;  /* 0x00000007a29e7c20 */ /* 0x000fe20008410000 */
[----:B------:R-:W1:Y:S01]  /*60d0*/  MUFU.TANH R11, R11 ;  /* 0x0000000b000b7308 */ /* 0x000e620000002400 */
[----:B------:R-:W-:Y:S01]  /*60e0*/  FMUL.FTZ R162, R167, UR7 ;  /* 0x00000007a7a27c20 */ /* 0x000fe20008410000 */
[----:B------:R-:W3:Y:S06]  /*60f0*/  SHFL.BFLY PT, R160, R157, 0x2, 0x1f ;  /* 0x0c401f009da07f89 */ /* 0x000eec00000e0000 */
[----:B------:R-:W4:Y:S08]  /*6100*/  MUFU.TANH R15, R15 ;  /* 0x0000000f000f7308 */ /* 0x000f300000002400 */
[----:B------:R-:W5:Y:S08]  /*6110*/  MUFU.TANH R20, R20 ;  /* 0x0000001400147308 */ /* 0x000f700000002400 */
[----:B------:R-:W5:Y:S01]  /*6120*/  MUFU.TANH R21, R21 ;  /* 0x0000001500157308 */ /* 0x000f620000002400 */
[----:B---3--:R-:W-:Y:S01]  /*6130*/  FMNMX.FTZ R164, R157, R160, !PT ;  /* 0x000000a09da47209 */ /* 0x008fe20007810000 */
[----:B------:R-:W-:-:S02]  /*6140*/  IMAD.IADD R160, R168, 0x1, R165 ;  /* 0x00000001a8a07824 */ /* 0x000fc400078e02a5 */
[----:B------:R-:W-:Y:S01]  /*6150*/  FMUL.FTZ R157, R159, UR7 ;  /* 0x000000079f9d7c20 */ /* 0x000fe20008410000 */
[----:B------:R-:W-:Y:S01]  /*6160*/  FMUL.FTZ R159, R163, UR7 ;  /* 0x00000007a39f7c20 */ /* 0x000fe20008410000 */
[----:B------:R-:W3:Y:S01]  /*6170*/  SHFL.BFLY PT, R169, R164, 0x1, 0x1f ;  /* 0x0c201f00a4a97f89 */ /* 0x000ee200000e0000 */
[C---:B------:R-:W-:Y:S01]  /*6180*/  ISETP.GT.AND P1, PT, R160.reuse, RZ, PT ;  /* 0x000000ffa000720c */ /* 0x040fe20003f24270 */
[----:B------:R-:W5:Y:S01]  /*6190*/  MUFU.TANH R120, R120 ;  /* 0x0000007800787308 */ /* 0x000f620000002400 */
[----:B------:R-:W-:Y:S02]  /*61a0*/  ISETP.GT.AND P2, PT, R160, 0x1, PT ;  /* 0x00000001a000780c */ /* 0x000fe40003f44270 */
[----:B--2---:R-:W-:Y:S02]  /*61b0*/  FSEL R0, R0, -INF , P1 ;  /* 0xff80000000007808 */ /* 0x004fe40000800000 */
[----:B------:R-:W-:Y:S02]  /*61c0*/  ISETP.GT.AND P3, PT, R160, 0x8, PT ;  /* 0x00000008a000780c */ /* 0x000fe40003f64270 */
[----:B0-----:R-:W-:Y:S01]  /*61d0*/  FSEL R2, R2, -INF , P2 ;  /* 0xff80000002027808 */ /* 0x001fe20001000000 */
[----:B------:R-:W0:Y:S01]  /*61e0*/  MUFU.TANH R121, R121 ;  /* 0x0000007900797308 */ /* 0x000e220000002400 */
[----:B------:R-:W-:-:S02]  /*61f0*/  FMNMX.FTZ R165, R0, R13, !PT ;  /* 0x0000000d00a57209 */ /* 0x000fc40007810000 */
[----:B------:R-:W-:Y:S02]  /*6200*/  ISETP.GT.AND P4, PT, R160, 0x9, PT ;  /* 0x00000009a000780c */ /* 0x000fe40003f84270 */
[----:B-1----:R-:W-:Y:S02]  /*6210*/  FSEL R163, R11, -INF , P3 ;  /* 0xff8000000ba37808 */ /* 0x002fe40001800000 */
[----:B------:R-:W-:Y:S01]  /*6220*/  FMNMX.FTZ R166, R2, R165, !PT ;  /* 0x000000a502a67209 */ /* 0x000fe20007810000 */
[----:B------:R-:W1:Y:S01]  /*6230*/  MUFU.TANH R122, R122 ;  /* 0x0000007a007a7308 */ /* 0x000e620000002400 */
[----:B------:R-:W-:Y:S02]  /*6240*/  ISETP.GT.AND P2, PT, R160, 0x10, PT ;  /* 0x00000010a000780c */ /* 0x000fe40003f44270 */
[----:B----4-:R-:W-:Y:S02]  /*6250*/  FSEL R15, R15, -INF , P4 ;  /* 0xff8000000f0f7808 */ /* 0x010fe40002000000 */
[----:B------:R-:W-:-:S02]  /*6260*/  FMNMX.FTZ R166, R163, R166, !PT ;  /* 0x000000a6a3a67209 */ /* 0x000fc40007810000 */
[----:B---3--:R-:W-:Y:S01]  /*6270*/  FMNMX.FTZ R12, R164, R169, !PT ;  /* 0x000000a9a40c7209 */ /* 0x008fe20007810000 */
[----:B------:R-:W2:Y:S01]  /*6280*/  MUFU.TANH R123, R123 ;  /* 0x0000007b007b7308 */ /* 0x000ea20000002400 */
[----:B------:R-:W-:Y:S02]  /*6290*/  ISETP.GT.AND P3, PT, R160, 0x11, PT ;  /* 0x00000011a000780c */ /* 0x000fe40003f64270 */
[C---:B------:R-:W-:Y:S01]  /*62a0*/  FSETP.NEU.FTZ.AND P1, PT, R12.reuse, -INF , PT ;  /* 0xff8000000c00780b */ /* 0x040fe20003f3d000 */
[----:B------:R-:W-:Y:S01]  /*62b0*/  FMUL.FTZ R164, R12, UR14 ;  /* 0x0000000e0ca47c20 */ /* 0x000fe20008410000 */
[----:B-----5:R-:W-:Y:S02]  /*62c0*/  FSEL R20, R20, -INF , P2 ;  /* 0xff80000014147808 */ /* 0x020fe40001000000 */
[----:B------:R-:W-:Y:S01]  /*62d0*/  FMNMX.FTZ R11, R15, R166, !PT ;  /* 0x000000a60f0b7209 */ /* 0x000fe20007810000 */
[----:B------:R-:W3:Y:S01]  /*62e0*/  MUFU.TANH R124, R124 ;  /* 0x0000007c007c7308 */ /* 0x000ee20000002400 */
[----:B------:R-:W-:-:S02]  /*62f0*/  FSEL R164, R164, RZ, P1 ;  /* 0x000000ffa4a47208 */ /* 0x000fc40000800000 */
[----:B------:R-:W-:Y:S02]  /*6300*/  ISETP.GT.AND P2, PT, R160, 0x18, PT ;  /* 0x00000018a000780c */ /* 0x000fe40003f44270 */
[----:B------:R-:W-:Y:S01]  /*6310*/  FSEL R21, R21, -INF , P3 ;  /* 0xff80000015157808 */ /* 0x000fe20001800000 */
[--C-:B------:R-:W-:Y:S01]  /*6320*/  FFMA.FTZ R188, R125, UR14, -R164.reuse ;  /* 0x0000000e7dbc7c23 */ /* 0x100fe200080108a4 */
[----:B------:R-:W-:Y:S01]  /*6330*/  FMNMX.FTZ R166, R20, R11, !PT ;  /* 0x0000000b14a67209 */ /* 0x000fe20007810000 */
[----:B------:R-:W4:Y:S01]  /*6340*/  MUFU.TANH R148, R148 ;  /* 0x0000009400947308 */ /* 0x000f220000002400 */
[----:B------:R-:W-:Y:S01]  /*6350*/  ISETP.GT.AND P3, PT, R160, 0x19, PT ;  /* 0x00000019a000780c */ /* 0x000fe20003f64270 */
[--C-:B------:R-:W-:Y:S01]  /*6360*/  FFMA.FTZ R190, R127, UR14, -R164.reuse ;  /* 0x0000000e7fbe7c23 */ /* 0x100fe200080108a4 */
[----:B------:R-:W-:Y:S01]  /*6370*/  FSEL R125, R120, -INF , P2 ;  /* 0xff800000787d7808 */ /* 0x000fe20001000000 */
[--C-:B------:R-:W-:Y:S01]  /*6380*/  FFMA.FTZ R120, R126, UR14, -R164.reuse ;  /* 0x0000000e7e787c23 */ /* 0x100fe200080108a4 */
[----:B------:R-:W-:Y:S01]  /*6390*/  FMNMX.FTZ R166, R21, R166, !PT ;  /* 0x000000a615a67209 */ /* 0x000fe20007810000 */
[--C-:B------:R-:W-:Y:S01]  /*63a0*/  FFMA.FTZ R127, R130, UR14, -R164.reuse ;  /* 0x0000000e827f7c23 */ /* 0x100fe200080108a4 */
[----:B------:R-:W-:Y:S01]  /*63b0*/  ISETP.GT.AND P2, PT, R160, 0x20, PT ;  /* 0x00000020a000780c */ /* 0x000fe20003f44270 */
[----:B------:R-:W5:Y:S01]  /*63c0*/  MUFU.TANH R153, R153 ;  /* 0x0000009900997308 */ /* 0x000f620000002400 */
[----:B0-----:R-:W-:Y:S01]  /*63d0*/  FSEL R121, R121, -INF , P3 ;  /* 0xff80000079797808 */ /* 0x001fe20001800000 */
[--C-:B------:R-:W-:Y:S01]  /*63e0*/  FFMA.FTZ R184, R129, UR14, -R164.reuse ;  /* 0x0000000e81b87c23 */ /* 0x100fe200080108a4 */
[----:B------:R-:W-:Y:S01]  /*63f0*/  FMNMX.FTZ R166, R125, R166, !PT ;  /* 0x000000a67da67209 */ /* 0x000fe20007810000 */
[--C-:B------:R-:W-:Y:S01]  /*6400*/  FFMA.FTZ R182, R136, UR14, -R164.reuse ;  /* 0x0000000e88b67c23 */ /* 0x100fe200080108a4 */
[----:B------:R-:W-:Y:S01]  /*6410*/  ISETP.GT.AND P3, PT, R160, 0x21, PT ;  /* 0x00000021a000780c */ /* 0x000fe20003f64270 */
[--C-:B------:R-:W-:Y:S01]  /*6420*/  FFMA.FTZ R180, R133, UR14, -R164.reuse ;  /* 0x0000000e85b47c23 */ /* 0x100fe200080108a4 */
[----:B-1----:R-:W-:Y:S01]  /*6430*/  FSEL R122, R122, -INF , P2 ;  /* 0xff8000007a7a7808 */ /* 0x002fe20001000000 */
[----:B------:R-:W0:Y:S01]  /*6440*/  MUFU.TANH R147, R147 ;  /* 0x0000009300937308 */ /* 0x000e220000002400 */
[----:B------:R-:W-:Y:S01]  /*6450*/  FMNMX.FTZ R11, R121, R166, !PT ;  /* 0x000000a6790b7209 */ /* 0x000fe20007810000 */
[--C-:B------:R-:W-:Y:S01]  /*6460*/  FFMA.FTZ R133, R138, UR14, -R164.reuse ;  /* 0x0000000e8a857c23 */ /* 0x100fe200080108a4 */
[----:B------:R-:W-:Y:S01]  /*6470*/  ISETP.GT.AND P2, PT, R160, 0x28, PT ;  /* 0x00000028a000780c */ /* 0x000fe20003f44270 */
[--C-:B------:R-:W-:Y:S01]  /*6480*/  FFMA.FTZ R176, R137, UR14, -R164.reuse ;  /* 0x0000000e89b07c23 */ /* 0x100fe200080108a4 */
[----:B--2---:R-:W-:Y:S01]  /*6490*/  FSEL R126, R123, -INF , P3 ;  /* 0xff8000007b7e7808 */ /* 0x004fe20001800000 */
[--C-:B------:R-:W-:Y:S01]  /*64a0*/  FFMA.FTZ R123, R128, UR14, -R164.reuse ;  /* 0x0000000e807b7c23 */ /* 0x100fe200080108a4 */
[----:B------:R-:W-:Y:S01]  /*64b0*/  FMNMX.FTZ R11, R122, R11, !PT ;  /* 0x0000000b7a0b7209 */ /* 0x000fe20007810000 */
[----:B------:R-:W1:Y:S01]  /*64c0*/  MUFU.TANH R150, R150 ;  /* 0x0000009600967308 */ /* 0x000e620000002400 */
[----:B------:R-:W-:Y:S01]  /*64d0*/  ISETP.GT.AND P3, PT, R160, 0x29, PT ;  /* 0x00000029a000780c */ /* 0x000fe20003f64270 */
[--C-:B------:R-:W-:Y:S01]  /*64e0*/  FFMA.FTZ R186, R131, UR14, -R164.reuse ;  /* 0x0000000e83ba7c23 */ /* 0x100fe200080108a4 */
[----:B---3--:R-:W-:Y:S01]  /*64f0*/  FSEL R124, R124, -INF , P2 ;  /* 0xff8000007c7c7808 */ /* 0x008fe20001000000 */
[--C-:B------:R-:W-:Y:S01]  /*6500*/  FFMA.FTZ R132, R132, UR14, -R164.reuse ;  /* 0x0000000e84847c23 */ /* 0x100fe200080108a4 */
[----:B------:R-:W-:Y:S01]  /*6510*/  FMNMX.FTZ R11, R126, R11, !PT ;  /* 0x0000000b7e0b7209 */ /* 0x000fe20007810000 */
[--C-:B------:R-:W-:Y:S01]  /*6520*/  FFMA.FTZ R178, R139, UR14, -R164.reuse ;  /* 0x0000000e8bb27c23 */ /* 0x100fe200080108a4 */
[----:B------:R-:W-:Y:S01]  /*6530*/  ISETP.GT.AND P2, PT, R160, 0x30, PT ;  /* 0x00000030a000780c */ /* 0x000fe20003f44270 */
[----:B------:R-:W2:Y:S01]  /*6540*/  MUFU.TANH R151, R151 ;  /* 0x0000009700977308 */ /* 0x000ea20000002400 */
        /* <DEDUP_REMOVED lines=12> */
[----:B0-----:R-:W-:Y:S01]  /*6610*/  FSEL R147, R147, -INF , P3 ;  /* 0xff80000093937808 */ /* 0x001fe20001800000 */
[----:B------:R-:W-:Y:S01]  /*6620*/  FFMA.FTZ R170, R146, UR14, -R164 ;  /* 0x0000000e92aa7c23 */ /* 0x000fe200080108a4 */
[----:B------:R-:W-:Y:S01]  /*6630*/  FMNMX.FTZ R128, R153, R128, !PT ;  /* 0x0000008099807209 */ /* 0x000fe20007810000 */
[----:B------:R-:W0:Y:S01]  /*6640*/  MUFU.TANH R155, R155 ;  /* 0x0000009b009b7308 */ /* 0x000e220000002400 */
[----:B------:R-:W-:-:S02]  /*6650*/  ISETP.GT.AND P3, PT, R160, 0x39, PT ;  /* 0x00000039a000780c */ /* 0x000fc40003f64270 */
[----:B-1----:R-:W-:Y:S02]  /*6660*/  FSEL R150, R150, -INF , P2 ;  /* 0xff80000096967808 */ /* 0x002fe40001000000 */
[----:B------:R-:W-:Y:S02]  /*6670*/  FMNMX.FTZ R11, R147, R128, !PT ;  /* 0x00000080930b7209 */ /* 0x000fe40007810000 */
[----:B------:R-:W-:Y:S01]  /*6680*/  ISETP.GT.AND P2, PT, R160, 0x40, PT ;  /* 0x00000040a000780c */ /* 0x000fe20003f44270 */
[----:B------:R-:W1:Y:S01]  /*6690*/  MUFU.TANH R156, R156 ;  /* 0x0000009c009c7308 */ /* 0x000e620000002400 */
[----:B--2---:R-:W-:Y:S02]  /*66a0*/  FSEL R151, R151, -INF , P3 ;  /* 0xff80000097977808 */ /* 0x004fe40001800000 */
[----:B------:R-:W-:Y:S02]  /*66b0*/  FMNMX.FTZ R128, R150, R11, !PT ;  /* 0x0000000b96807209 */ /* 0x000fe40007810000 */
[----:B------:R-:W-:-:S02]  /*66c0*/  ISETP.GT.AND P3, PT, R160, 0x41, PT ;  /* 0x00000041a000780c */ /* 0x000fc40003f64270 */
[----:B---3--:R-:W-:Y:S01]  /*66d0*/  FSEL R154, R154, -INF , P2 ;  /* 0xff8000009a9a7808 */ /* 0x008fe20001000000 */
[----:B------:R-:W2:Y:S01]  /*66e0*/  MUFU.TANH R157, R157 ;  /* 0x0000009d009d7308 */ /* 0x000ea20000002400 */
[----:B------:R-:W-:Y:S02]  /*66f0*/  FMNMX.FTZ R11, R151, R128, !PT ;  /* 0x00000080970b7209 */ /* 0x000fe40007810000 */
[----:B------:R-:W-:Y:S02]  /*6700*/  ISETP.GT.AND P2, PT, R160, 0x48, PT ;  /* 0x00000048a000780c */ /* 0x000fe40003f44270 */
[----:B0-----:R-:W-:Y:S02]  /*6710*/  FSEL R155, R155, -INF , P3 ;  /* 0xff8000009b9b7808 */ /* 0x001fe40001800000 */
[----:B------:R-:W-:Y:S01]  /*6720*/  FMNMX.FTZ R128, R154, R11, !PT ;  /* 0x0000000b9a807209 */ /* 0x000fe20007810000 */
[----:B------:R-:W0:Y:S01]  /*6730*/  MUFU.TANH R158, R158 ;  /* 0x0000009e009e7308 */ /* 0x000e220000002400 */
[----:B------:R-:W-:-:S02]  /*6740*/  ISETP.GT.AND P3, PT, R160, 0x49, PT ;  /* 0x00000049a000780c */ /* 0x000fc40003f64270 */
[----:B-1----:R-:W-:Y:S02]  /*6750*/  FSEL R156, R156, -INF , P2 ;  /* 0xff8000009c9c7808 */ /* 0x002fe40001000000 */
[----:B------:R-:W-:Y:S02]  /*6760*/  FMNMX.FTZ R11, R155, R128, !PT ;  /* 0x000000809b0b7209 */ /* 0x000fe40007810000 */
[----:B------:R-:W-:Y:S01]  /*6770*/  ISETP.GT.AND P2, PT, R160, 0x50, PT ;  /* 0x00000050a000780c */ /* 0x000fe20003f44270 */
[----:B------:R-:W1:Y:S01]  /*6780*/  MUFU.TANH R159, R159 ;  /* 0x0000009f009f7308 */ /* 0x000e620000002400 */
[----:B--2---:R-:W-:Y:S01]  /*6790*/  FSEL R165, R157, -INF , P3 ;  /* 0xff8000009da57808 */ /* 0x004fe20001800000 */
[--C-:B------:R-:W-:Y:S01]  /*67a0*/  FFMA.FTZ R157, R134, UR14, -R164.reuse ;  /* 0x0000000e869d7c23 */ /* 0x100fe200080108a4 */
[----:B------:R-:W-:Y:S01]  /*67b0*/  FMNMX.FTZ R130, R156, R11, !PT ;  /* 0x0000000b9c827209 */ /* 0x000fe20007810000 */
[--C-:B------:R-:W-:Y:S01]  /*67c0*/  FFMA.FTZ R134, R135, UR14, -R164.reuse ;  /* 0x0000000e87867c23 */ /* 0x100fe200080108a4 */
[----:B------:R-:W-:Y:S01]  /*67d0*/  ISETP.GT.AND P3, PT, R160, 0x51, PT ;  /* 0x00000051a000780c */ /* 0x000fe20003f64270 */
[----:B------:R-:W-:Y:S01]  /*67e0*/  FFMA.FTZ R135, R143, UR14, -R164 ;  /* 0x0000000e8f877c23 */ /* 0x000fe200080108a4 */
[----:B------:R-:W-:Y:S01]  /*67f0*/  FMNMX.FTZ R11, R165, R130, !PT ;  /* 0x00000082a50b7209 */ /* 0x000fe20007810000 */
[----:B------:R-:W2:Y:S01]  /*6800*/  MUFU.TANH R161, R161 ;  /* 0x000000a100a17308 */ /* 0x000ea20000002400 */
[----:B0-----:R-:W-:-:S02]  /*6810*/  FSEL R158, R158, -INF , P2 ;  /* 0xff8000009e9e7808 */ /* 0x001fc40001000000 */
[----:B------:R-:W-:Y:S02]  /*6820*/  ISETP.GT.AND P2, PT, R160, 0x58, PT ;  /* 0x00000058a000780c */ /* 0x000fe40003f44270 */
[----:B------:R-:W-:-:S03]  /*6830*/  FMNMX.FTZ R130, R158, R11, !PT ;  /* 0x0000000b9e827209 */ /* 0x000fc60007810000 */
[----:B------:R-:W0:Y:S01]  /*6840*/  MUFU.TANH R162, R162 ;  /* 0x000000a200a27308 */ /* 0x000e220000002400 */
[----:B-1----:R-:W-:Y:S02]  /*6850*/  FSEL R159, R159, -INF , P3 ;  /* 0xff8000009f9f7808 */ /* 0x002fe40001800000 */
[----:B------:R-:W-:Y:S02]  /*6860*/  ISETP.GT.AND P3, PT, R160, 0x59, PT ;  /* 0x00000059a000780c */ /* 0x000fe40003f64270 */
[----:B------:R-:W-:-:S03]  /*6870*/  FMNMX.FTZ R130, R159, R130, !PT ;  /* 0x000000829f827209 */ /* 0x000fc60007810000 */
[----:B------:R-:W-:Y:S01]  /*6880*/  MUFU.EX2 R188, R188 ;  /* 0x000000bc00bc7308 */ /* 0x000fe20000000800 */
[----:B--2---:R-:W-:-:S04]  /*6890*/  FSEL R161, R161, -INF , P2 ;  /* 0xff800000a1a17808 */ /* 0x004fc80001000000 */
[----:B------:R-:W-:-:S03]  /*68a0*/  FMNMX.FTZ R11, R161, R130, !PT ;  /* 0x00000082a10b7209 */ /* 0x000fc60007810000 */
[----:B------:R-:W-:Y:S01]  /*68b0*/  MUFU.EX2 R120, R120 ;  /* 0x0000007800787308 */ /* 0x000fe20000000800 */
[----:B0-----:R-:W-:-:S04]  /*68c0*/  FSEL R162, R162, -INF , P3 ;  /* 0xff800000a2a27808 */ /* 0x001fc80001800000 */
[----:B------:R-:W-:-:S03]  /*68d0*/  FMNMX.FTZ R11, R162, R11, !PT ;  /* 0x0000000ba20b7209 */ /* 0x000fc60007810000 */
[----:B------:R-:W-:Y:S02]  /*68e0*/  MUFU.EX2 R190, R190 ;  /* 0x000000be00be7308 */ /* 0x000fe40000000800 */
[----:B------:R-:W0:Y:S06]  /*68f0*/  SHFL.BFLY PT, R130, R11, 0x2, 0x1f ;  /* 0x0c401f000b827f89 */ /* 0x000e2c00000e0000 */
[----:B------:R-:W-:Y:S08]  /*6900*/  MUFU.EX2 R123, R123 ;  /* 0x0000007b007b7308 */ /* 0x000ff00000000800 */
[----:B------:R-:W-:Y:S08]  /*6910*/  MUFU.EX2 R184, R184 ;  /* 0x000000b800b87308 */ /* 0x000ff00000000800 */
[----:B------:R-:W-:Y:S01]  /*6920*/  MUFU.EX2 R127, R127 ;  /* 0x0000007f007f7308 */ /* 0x000fe20000000800 */
[----:B0-----:R-:W-:Y:S01]  /*6930*/  FMNMX.FTZ R129, R11, R130, !PT ;  /* 0x000000820b817209 */ /* 0x001fe20007810000 */
[----:B------:R-:W-:-:S04]  /*6940*/  FFMA.FTZ R130, R145, UR14, -R164 ;  /* 0x0000000e91827c23 */ /* 0x000fc800080108a4 */
[----:B------:R-:W0:Y:S02]  /*6950*/  SHFL.BFLY PT, R136, R129, 0x1, 0x1f ;  /* 0x0c201f0081887f89 */ /* 0x000e2400000e0000 */
[----:B------:R-:W-:Y:S08]  /*6960*/  MUFU.EX2 R186, R186 ;  /* 0x000000ba00ba7308 */ /* 0x000ff00000000800 */
[----:B------:R1:W-:Y:S08]  /*6970*/  MUFU.EX2 R128, R132 ;  /* 0x0000008400807308 */ /* 0x0003f00000000800 */
[----:B------:R-:W-:Y:S01]  /*6980*/  MUFU.EX2 R180, R180 ;  /* 0x000000b400b47308 */ /* 0x000fe20000000800 */
[----:B-1----:R-:W-:Y:S01]  /*6990*/  FFMA.FTZ R132, R140, UR14, -R164 ;  /* 0x0000000e8c847c23 */ /* 0x002fe200080108a4 */
[----:B0-----:R-:W-:-:S06]  /*69a0*/  FMNMX.FTZ R11, R129, R136, !PT ;  /* 0x00000088810b7209 */ /* 0x001fcc0007810000 */
[----:B------:R-:W-:Y:S01]  /*69b0*/  MUFU.EX2 R157, R157 ;  /* 0x0000009d009d7308 */ /* 0x000fe20000000800 */
[C---:B------:R-:W-:Y:S01]  /*69c0*/  FSETP.NEU.FTZ.AND P2, PT, R11.reuse, -INF , PT ;  /* 0xff8000000b00780b */ /* 0x040fe20003f5d000 */
[----:B------:R-:W-:-:S06]  /*69d0*/  FMUL.FTZ R136, R11, UR14 ;  /* 0x0000000e0b887c20 */ /* 0x000fcc0008410000 */
[----:B------:R-:W-:Y:S01]  /*69e0*/  MUFU.EX2 R182, R182 ;  /* 0x000000b600b67308 */ /* 0x000fe20000000800 */
[----:B------:R-:W-:-:S05]  /*69f0*/  FSEL R136, R136, RZ, P2 ;  /* 0x000000ff88887208 */ /* 0x000fca0001000000 */
[--C-:B------:R-:W-:Y:S01]  /*6a00*/  FFMA.FTZ R189, R0, UR14, -R136.reuse ;  /* 0x0000000e00bd7c23 */ /* 0x100fe20008010888 */
[--C-:B------:R-:W-:Y:S01]  /*6a10*/  FFMA.FTZ R185, R20, UR14, -R136.reuse ;  /* 0x0000000e14b97c23 */ /* 0x100fe20008010888 */
[--C-:B------:R-:W-:Y:S01]  /*6a20*/  FFMA.FTZ R20, R121, UR14, -R136.reuse ;  /* 0x0000000e79147c23 */ /* 0x100fe20008010888 */
[----:B------:R-:W-:Y:S01]  /*6a30*/  FSEL R0, R11, RZ, P2 ;  /* 0x000000ff0b007208 */ /* 0x000fe20001000000 */
[--C-:B------:R-:W-:Y:S01]  /*6a40*/  FFMA.FTZ R138, R2, UR14, -R136.reuse ;  /* 0x0000000e028a7c23 */ /* 0x100fe20008010888 */
[----:B------:R-:W-:Y:S01]  /*6a50*/  FSEL R121, R12, RZ, P1 ;  /* 0x000000ff0c797208 */ /* 0x000fe20000800000 */
[----:B------:R-:W-:Y:S01]  /*6a60*/  MUFU.EX2 R189, R189 ;  /* 0x000000bd00bd7308 */ /* 0x000fe20000000800 */
[--C-:B------:R-:W-:Y:S01]  /*6a70*/  FFMA.FTZ R191, R163, UR14, -R136.reuse ;  /* 0x0000000ea3bf7c23 */ /* 0x100fe20008010888 */
[----:B------:R-:W-:Y:S01]  /*6a80*/  FADD.FTZ R2, -R0, R13 ;  /* 0x0000000d00027221 */ /* 0x000fe20000010100 */
[----:B------:R-:W-:Y:S01]  /*6a90*/  FFMA.FTZ R137, R15, UR14, -R136 ;  /* 0x0000000e0f897c23 */ /* 0x000fe20008010888 */
[----:B------:R-:W-:Y:S01]  /*6aa0*/  FADD.FTZ R121, -R121, R14 ;  /* 0x0000000e79797221 */ /* 0x000fe20000010100 */
[--C-:B------:R-:W-:Y:S01]  /*6ab0*/  FFMA.FTZ R21, R21, UR14, -R136.reuse ;  /* 0x0000000e15157c23 */ /* 0x100fe20008010888 */
[----:B------:R-:W-:Y:S01]  /*6ac0*/  FMUL.FTZ R2, R2, UR14 ;  /* 0x0000000e02027c20 */ /* 0x000fe20008410000 */
[--C-:B------:R-:W-:Y:S01]  /*6ad0*/  FFMA.FTZ R187, R125, UR14, -R136.reuse ;  /* 0x0000000e7dbb7c23 */ /* 0x100fe20008010888 */
[----:B------:R-:W-:Y:S01]  /*6ae0*/  FMUL.FTZ R121, R121, UR14 ;  /* 0x0000000e79797c20 */ /* 0x000fe20008410000 */
        /* <DEDUP_REMOVED lines=13> */
[----:B------:R-:W-:-:S03]  /*6bc0*/  FFMA.FTZ R171, R161, UR14, -R136 ;  /* 0x0000000ea1ab7c23 */ /* 0x000fc60008010888 */
[----:B------:R-:W2:Y:S01]  /*6bd0*/  MUFU.EX2 R2, R2 ;  /* 0x0000000200027308 */ /* 0x000ea20000000800 */
[----:B0-----:R-:W-:-:S07]  /*6be0*/  FFMA.FTZ R121, R155, UR14, -R136 ;  /* 0x0000000e9b797c23 */ /* 0x001fce0008010888 */
[----:B------:R-:W0:Y:S01]  /*6bf0*/  MUFU.EX2 R191, R191 ;  /* 0x000000bf00bf7308 */ /* 0x000e220000000800 */
[----:B-1----:R-:W-:-:S04]  /*6c00*/  FFMA.FTZ R13, R0, R10, R188 ;  /* 0x0000000a000d7223 */ /* 0x002fc800000100bc */
[----:B------:R-:W-:-:S03]  /*6c10*/  FADD.FTZ R13, R120, R13 ;  /* 0x0000000d780d7221 */ /* 0x000fc60000010000 */
[----:B------:R-:W1:Y:S01]  /*6c20*/  MUFU.EX2 R137, R137 ;  /* 0x0000008900897308 */ /* 0x000e620000000800 */
[----:B--2---:R-:W-:Y:S01]  /*6c30*/  FFMA.FTZ R3, R2, R3, R189 ;  /* 0x0000000302037223 */ /* 0x004fe200000100bd */
        /* <DEDUP_REMOVED lines=14> */
[----:B------:R-:W-:Y:S01]  /*6d20*/  FADD.FTZ R3, R157, R14 ;  /* 0x0000000e9d037221 */ /* 0x000fe20000010000 */
[----:B------:R-:W-:Y:S01]  /*6d30*/  FFMA.FTZ R14, R165, UR14, -R136 ;  /* 0x0000000ea50e7c23 */ /* 0x000fe20008010888 */
[----:B------:R-:W2:Y:S01]  /*6d40*/  MUFU.EX2 R20, R20 ;  /* 0x0000001400147308 */ /* 0x000ea20000000800 */
[----:B0-----:R-:W-:Y:S01]  /*6d50*/  FADD.FTZ R10, R21, R10 ;  /* 0x0000000a150a7221 */ /* 0x001fe20000010000 */
[----:B------:R-:W-:-:S06]  /*6d60*/  FADD.FTZ R3, R182, R3 ;  /* 0x00000003b6037221 */ /* 0x000fcc0000010000 */
[----:B------:R-:W0:Y:S01]  /*6d70*/  MUFU.EX2 R181, R181 ;  /* 0x000000b500b57308 */ /* 0x000e220000000800 */
[----:B-1----:R-:W-:-:S07]  /*6d80*/  FADD.FTZ R13, R187, R10 ;  /* 0x0000000abb0d7221 */ /* 0x002fce0000010000 */
[----:B------:R-:W1:Y:S01]  /*6d90*/  MUFU.EX2 R15, R15 ;  /* 0x0000000f000f7308 */ /* 0x000e620000000800 */
[----:B--2---:R-:W-:Y:S01]  /*6da0*/  FADD.FTZ R10, R20, R13 ;  /* 0x0000000d140a7221 */ /* 0x004fe20000010000 */
[----:B------:R-:W-:-:S06]  /*6db0*/  FFMA.FTZ R13, R159, UR14, -R136 ;  /* 0x0000000e9f0d7c23 */ /* 0x000fcc0008010888 */
        /* <DEDUP_REMOVED lines=32> */
[----:B------:R-:W-:-:S06]  /*6fc0*/  FFMA.FTZ R126, R162, UR14, -R136 ;  /* 0x0000000ea27e7c23 */ /* 0x000fcc0008010888 */
        /* <DEDUP_REMOVED lines=26> */
.L_x_2400:
[----:B------:R-:W0:Y:S01]  /*7170*/  S2UR UR5, SR_CgaCtaId ;  /* 0x00000000000579c3 */ /* 0x000e220000008800 */
        /* <DEDUP_REMOVED lines=35> */
.L_x_2390:
[----:B------:R-:W-:-:S06]  /*73b0*/  UISETP.GE.AND UP0, UPT, UR4, UR60, UPT ;  /* 0x0000003c0400728c */ /* 0x000fcc000bf06270 */
[----:B------:R-:W-:-:S13]  /*73c0*/  PLOP3.LUT P1, PT, PT, PT, UP0, 0x80, 0x0 ;  /* 0x000000000000781c */ /* 0x000fda0003f2f008 */
[----:B------:R-:W-:Y:S05]  /*73d0*/  @!P1 BRA `(.L_x_2402) ;  /* 0x0000002400409947 */ /* 0x000fea0003800000 */
[----:B------:R-:W-:Y:S01]  /*73e0*/  MOV R13, R11 ;  /* 0x0000000b000d7202 */ /* 0x000fe20000000f00 */
[----:B------:R-:W-:Y:S01]  /*73f0*/  IMAD.MOV.U32 R14, RZ, RZ, R12 ;  /* 0x000000ffff0e7224 */ /* 0x000fe200078e000c */
[----:B------:R-:W-:Y:S01]  /*7400*/  UMOV UR5, UR38 ;  /* 0x0000002600057c82 */ /* 0x000fe20008000000 */
[----:B------:R-:W-:Y:S01]  /*7410*/  UMOV UR6, UR39 ;  /* 0x0000002700067c82 */ /* 0x000fe20008000000 */
[----:B------:R-:W-:Y:S01]  /*7420*/  ULDC UR7, c[0x0][0x9d8] ;  /* 0x0002760000077ab9 */ /* 0x000fe20000000800 */
[----:B------:R-:W-:-:S05]  /*7430*/  ULDC UR10, c[0x0][0x988] ;  /* 0x00026200000a7ab9 */ /* 0x000fca0000000800 */
.L_x_2413:
[----:B------:R-:W-:-:S04]  /*7440*/  UIADD3 UR9, UR6, 0x1, URZ ;  /* 0x0000000106097890 */ /* 0x000fc8000fffe03f */
[----:B------:R-:W-:-:S04]  /*7450*/  UISETP.NE.AND UP0, UPT, UR9, 0x2, UPT ;  /* 0x000000020900788c */ /* 0x000fc8000bf05270 */
[----:B------:R-:W-:Y:S02]  /*7460*/  USEL UR9, UR9, URZ, UP0 ;  /* 0x0000003f09097287 */ /* 0x000fe40008000000 */
[----:B------:R-:W-:-:S04]  /*7470*/  USEL UR38, URZ, 0x1, UP0 ;  /* 0x000000013f267887 */ /* 0x000fc80008000000 */
[----:B------:R-:W-:Y:S01]  /*7480*/  ULOP3.LUT UR38, UR5, UR38, URZ, 0x3c, !UPT ;  /* 0x0000002605267292 */ /* 0x000fe2000f8e3c3f */
[----:B------:R-:W-:Y:S01]  /*7490*/  UMOV UR39, UR9 ;  /* 0x0000000900277c82 */ /* 0x000fe20008000000 */
[----:B------:R-:W-:Y:S10]  /*74a0*/  @!P0 BRA `(.L_x_2403) ;  /* 0x0000000000048947 */ /* 0x000ff40003800000 */
[----:B------:R-:W-:Y:S01]  /*74b0*/  BPT.TRAP 0x1 ;  /* 0x000000040000795c */ /* 0x000fe20000300000 */
.L_x_2403:
[----:B------:R-:W-:Y:S01]  /*74c0*/  ULEA UR8, UR39, UR40, 0x3 ;  /* 0x0000002827087291 */ /* 0x000fe2000f8e183f */
[----:B------:R-:W-:-:S05]  /*74d0*/  IMAD.U32 R11, RZ, RZ, UR38 ;  /* 0x00000026ff0b7e24 */ /* 0x000fca000f8e00ff */
[----:B------:R-:W-:-:S04]  /*74e0*/  SHF.L.U32 R11, R11, 0x1f, RZ ;  /* 0x0000001f0b0b7819 */ /* 0x000fc800000006ff */
[----:B------:R0:W1:Y:S01]  /*74f0*/  SYNCS.PHASECHK.TRANS64.TRYWAIT P1, [UR8+0x30830], R11 ;  /* 0x0308300bff0075a7 */ /* 0x0000620008020148 */
[----:B------:R-:W-:Y:S05]  /*7500*/  @!P0 BRA `(.L_x_2404) ;  /* 0x0000000000048947 */ /* 0x000fea0003800000 */
[----:B------:R-:W-:Y:S01]  /*7510*/  BPT.TRAP 0x1 ;  /* 0x000000040000795c */ /* 0x000fe20000300000 */
.L_x_2404:
[----:B-1----:R-:W-:Y:S05]  /*7520*/  @P1 BRA `(.L_x_2405) ;  /* 0x0000000000081947 */ /* 0x002fea0003800000 */
[----:B------:R-:W1:Y:S02]  /*7530*/  SYNCS.PHASECHK.TRANS64.TRYWAIT P1, [UR8+0x30830], R11 ;  /* 0x0308300bff0075a7 */ /* 0x000e640008020148 */
[----:B-1----:R-:W-:Y:S05]  /*7540*/  @!P1 BRA `(.L_x_2406) ;  /* 0x000000d400b09947 */ /* 0x002fea0003800000 */
.L_x_2405:
        /* <DEDUP_REMOVED lines=175> */
.L_x_2407:
[----:B------:R-:W-:Y:S01]  /*8040*/  ULEA UR8, UR6, UR40, 0x3 ;  /* 0x0000002806087291 */ /* 0x000fe2000f8e183f */
[----:B------:R-:W-:-:S05]  /*8050*/  IMAD.U32 R0, RZ, RZ, UR5 ;  /* 0x00000005ff007e24 */ /* 0x000fca000f8e00ff */
[----:B------:R-:W-:-:S04]  /*8060*/  SHF.L.U32 R0, R0, 0x1f, RZ ;  /* 0x0000001f00007819 */ /* 0x000fc800000006ff */
[----:B------:R2:W3:Y:S01]  /*8070*/  SYNCS.PHASECHK.TRANS64.TRYWAIT P1, [UR8+0x30850], R0 ;  /* 0x03085000ff0075a7 */ /* 0x0004e20008020148 */
[----:B------:R-:W-:Y:S05]  /*8080*/  @!P0 BRA `(.L_x_2408) ;  /* 0x0000000000048947 */ /* 0x000fea0003800000 */
[----:B------:R-:W-:Y:S01]  /*8090*/  BPT.TRAP 0x1 ;  /* 0x000000040000795c */ /* 0x000fe20000300000 */
.L_x_2408:
[----:B---3--:R-:W-:Y:S05]  /*80a0*/  @P1 BRA `(.L_x_2409) ;  /* 0x0000000000081947 */ /* 0x008fea0003800000 */
[----:B------:R-:W3:Y:S02]  /*80b0*/  SYNCS.PHASECHK.TRANS64.TRYWAIT P1, [UR8+0x30850], R0 ;  /* 0x03085000ff0075a7 */ /* 0x000ee40008020148 */
[----:B---3--:R-:W-:Y:S05]  /*80c0*/  @!P1 BRA `(.L_x_2410) ;  /* 0x000000c800e89947 */ /* 0x008fea0003800000 */
.L_x_2409:
        /* <DEDUP_REMOVED lines=37> */
.L_x_2411:
        /* <DEDUP_REMOVED lines=24> */
[----:B01----:R-:W-:Y:S01]  /*84a0*/  FMNMX.FTZ R11, R15, R14, !PT ;  /* 0x0000000e0f0b7209 */ /* 0x003fe20007810000 */
[----:B------:R-:W-:Y:S01]  /*84b0*/  FMUL.FTZ R129, R132, UR7 ;  /* 0x0000000784817c20 */ /* 0x000fe20008410000 */
[----:B------:R-:W-:Y:S01]  /*84c0*/  FMUL.FTZ R131, R134, UR7 ;  /* 0x0000000786837c20 */ /* 0x000fe20008410000 */
[----:B------:R-:W-:Y:S01]  /*84d0*/  FMUL.FTZ R132, R135, UR7 ;  /* 0x0000000787847c20 */ /* 0x000fe20008410000 */
[----:B------:R-:W-:Y:S01]  /*84e0*/  FMUL.FTZ R135, R138, UR7 ;  /* 0x000000078a877c20 */ /* 0x000fe20008410000 */
[----:B------:R-:W-:Y:S01]  /*84f0*/  FMUL.FTZ R138, R141, UR7 ;  /* 0x000000078d8a7c20 */ /* 0x000fe20008410000 */
[----:B------:R-:W0:Y:S01]  /*8500*/  MUFU.TANH R120, R120 ;  /* 0x0000007800787308 */ /* 0x000e220000002400 */
[----:B----4-:R-:W-:Y:S01]  /*8510*/  FMNMX.FTZ R157, R21, R13, !PT ;  /* 0x0000000d159d7209 */ /* 0x010fe20007810000 */
[----:B------:R-:W-:Y:S01]  /*8520*/  FMUL.FTZ R141, R144, UR7 ;  /* 0x00000007908d7c20 */ /* 0x000fe20008410000 */
[----:B------:R-:W-:Y:S01]  /*8530*/  FMUL.FTZ R144, R147, UR7 ;  /* 0x0000000793907c20 */ /* 0x000fe20008410000 */
[----:B------:R-:W-:Y:S01]  /*8540*/  FMUL.FTZ R134, R137, UR7 ;  /* 0x0000000789867c20 */ /* 0x000fe20008410000 */
[----:B------:R-:W-:Y:S01]  /*8550*/  FMUL.FTZ R147, R150, UR7 ;  /* 0x0000000796937c20 */ /* 0x000fe20008410000 */
[----:B------:R-:W-:Y:S01]  /*8560*/  FMUL.FTZ R150, R153, UR7 ;  /* 0x0000000799967c20 */ /* 0x000fe20008410000 */
[----:B------:R-:W-:Y:S01]  /*8570*/  FMUL.FTZ R153, R156, UR7 ;  /* 0x000000079c997c20 */ /* 0x000fe20008410000 */
[----:B------:R-:W1:Y:S01]  /*8580*/  MUFU.TANH R121, R121 ;  /* 0x0000007900797308 */ /* 0x000e620000002400 */
        /* <DEDUP_REMOVED lines=12> */
[----:B------:R-:W-:Y:S01]  /*8650*/  UMOV UR14, UR10 ;  /* 0x0000000a000e7c82 */ /* 0x000fe20008000000 */
[----:B------:R-:W0:Y:S01]  /*8660*/  S2UR UR6, SR_CgaCtaId ;  /* 0x00000000000679c3 */ /* 0x000e220000008800 */
[----:B------:R-:W-:Y:S01]  /*8670*/  ULEA UR5, UR9, UR40, 0x3 ;  /* 0x0000002809057291 */ /* 0x000fe2000f8e183f */
[----:B------:R-:W3:Y:S01]  /*8680*/  MUFU.TANH R122, R122 ;  /* 0x0000007a007a7308 */ /* 0x000ee20000002400 */
[----:B-1----:R-:W-:-:S02]  /*8690*/  FMNMX.FTZ R11, R121, R0, !PT ;  /* 0x00000000790b7209 */ /* 0x002fc40007810000 */
[----:B------:R-:W-:-:S05]  /*86a0*/  UIADD3 UR5, UR5, 0x30840, URZ ;  /* 0x0003084005057890 */ /* 0x000fca000fffe03f */
[----:B------:R-:W1:Y:S01]  /*86b0*/  MUFU.TANH R124, R124 ;  /* 0x0000007c007c7308 */ /* 0x000e620000002400 */
[----:B--2---:R-:W-:-:S07]  /*86c0*/  FMNMX.FTZ R157, R123, R2, !PT ;  /* 0x000000027b9d7209 */ /* 0x004fce0007810000 */
[----:B------:R-:W2:Y:S01]  /*86d0*/  MUFU.TANH R125, R125 ;  /* 0x0000007d007d7308 */ /* 0x000ea20000002400 */
[----:B---3--:R-:W-:Y:S01]  /*86e0*/  FMNMX.FTZ R0, R122, R11, !PT ;  /* 0x0000000b7a007209 */ /* 0x008fe20007810000 */
[----:B0-----:R-:W-:-:S06]  /*86f0*/  UPRMT UR5, UR6, 0x654, UR5 ;  /* 0x0000065406057896 */ /* 0x001fcc0008000005 */
[----:B------:R-:W0:Y:S01]  /*8700*/  MUFU.TANH R127, R127 ;  /* 0x0000007f007f7308 */ /* 0x000e220000002400 */
[----:B-1----:R-:W-:Y:S01]  /*8710*/  FMNMX.FTZ R2, R124, R157, !PT ;  /* 0x0000009d7c027209 */ /* 0x002fe20007810000 */
[----:B------:R-:W-:Y:S01]  /*8720*/  FMUL.FTZ R157, R160, UR7 ;  /* 0x00000007a09d7c20 */ /* 0x000fe20008410000 */
[----:B------:R-:W-:Y:S01]  /*8730*/  FMUL.FTZ R160, R163, UR7 ;  /* 0x00000007a3a07c20 */ /* 0x000fe20008410000 */
[----:B------:R-:W-:Y:S04]  /*8740*/  SYNCS.ARRIVE.TRANS64.RED.A1T0 RZ, [UR5], RZ ;  /* 0x000000ffffff79a7 */ /* 0x000fe80008100405 */
        /* <DEDUP_REMOVED lines=52> */
[----:B------:R-:W-:-:S06]  /*8a90*/  FMUL.FTZ R163, R166, UR7 ;  /* 0x00000007a6a37c20 */ /* 0x000fcc0008410000 */
        /* <DEDUP_REMOVED lines=27> */
[----:B0-----:R-:W-:Y:S02]  /*8c50*/  FMNMX.FTZ R165, R163, R2, !PT ;  /* 0x00000002a3a57209 */ /* 0x001fe40007810000 */
[----:B-1----:R-:W-:-:S05]  /*8c60*/  FMNMX.FTZ R0, R162, R11, !PT ;  /* 0x0000000ba2007209 */ /* 0x002fca0007810000 */
[----:B------:R-:W0:Y:S01]  /*8c70*/  SHFL.BFLY PT, R11, R0, 0x2, 0x1f ;  /* 0x0c401f00000b7f89 */ /* 0x000e2200000e0000 */
[----:B--2---:R-:W-:-:S05]  /*8c80*/  FMNMX.FTZ R165, R164, R165, !PT ;  /* 0x000000a5a4a57209 */ /* 0x004fca0007810000 */
[----:B------:R-:W1:Y:S01]  /*8c90*/  SHFL.BFLY PT, R12, R165, 0x2, 0x1f ;  /* 0x0c401f00a50c7f89 */ /* 0x000e6200000e0000 */
[----:B0-----:R-:W-:-:S05]  /*8ca0*/  FMNMX.FTZ R2, R0, R11, !PT ;  /* 0x0000000b00027209 */ /* 0x001fca0007810000 */
[----:B------:R-:W0:Y:S01]  /*8cb0*/  SHFL.BFLY PT, R11, R2, 0x1, 0x1f ;  /* 0x0c201f00020b7f89 */ /* 0x000e2200000e0000 */
[----:B-1----:R-:W-:-:S05]  /*8cc0*/  FMNMX.FTZ R166, R165, R12, !PT ;  /* 0x0000000ca5a67209 */ /* 0x002fca0007810000 */
[----:B------:R-:W1:Y:S01]  /*8cd0*/  SHFL.BFLY PT, R167, R166, 0x1, 0x1f ;  /* 0x0c201f00a6a77f89 */ /* 0x000e6200000e0000 */
[----:B0-----:R-:W-:-:S05]  /*8ce0*/  FMNMX.FTZ R12, R2, R11, !PT ;  /* 0x0000000b020c7209 */ /* 0x001fca0007810000 */
[----:B------:R-:W-:Y:S01]  /*8cf0*/  FADD.FTZ R14, -R12, R14 ;  /* 0x0000000e0c0e7221 */ /* 0x000fe20000010100 */
[----:B-1----:R-:W-:-:S03]  /*8d00*/  FMNMX.FTZ R11, R166, R167, !PT ;  /* 0x000000a7a60b7209 */ /* 0x002fc60007810000 */
[----:B------:R-:W-:Y:S02]  /*8d10*/  FMUL.FTZ R14, R14, UR14 ;  /* 0x0000000e0e0e7c20 */ /* 0x000fe40008410000 */
[----:B------:R-:W-:Y:S02]  /*8d20*/  FADD.FTZ R13, -R11, R13 ;  /* 0x0000000d0b0d7221 */ /* 0x000fe40000010100 */
[----:B------:R-:W-:Y:S02]  /*8d30*/  MUFU.EX2 R0, R14 ;  /* 0x0000000e00007308 */ /* 0x000fe40000000800 */
[----:B------:R-:W-:Y:S01]  /*8d40*/  FMUL.FTZ R165, R13, UR14 ;  /* 0x0000000e0da57c20 */ /* 0x000fe20008410000 */
[----:B------:R-:W-:-:S04]  /*8d50*/  FMUL.FTZ R13, R12, UR14 ;  /* 0x0000000e0c0d7c20 */ /* 0x000fc80008410000 */
        /* <DEDUP_REMOVED lines=8> */
[----:B------:R0:W-:Y:S01]  /*8de0*/  MUFU.EX2 R2, R165 ;  /* 0x000000a500027308 */ /* 0x0001e20000000800 */
        /* <DEDUP_REMOVED lines=8> */
[--C-:B0-----:R-:W-:Y:S01]  /*8e70*/  FFMA.FTZ R165, R126, UR14, -R13.reuse ;  /* 0x0000000e7ea57c23 */ /* 0x101fe2000801080d */
        /* <DEDUP_REMOVED lines=27> */
[----:B------:R-:W-:Y:S01]  /*9030*/  FFMA.FTZ R175, R155, UR14, -R130 ;  /* 0x0000000e9baf7c23 */ /* 0x000fe20008010882 */
[--C-:B------:R-:W-:Y:S01]  /*9040*/  FFMA.FTZ R15, R154, UR14, -R13.reuse ;  /* 0x0000000e9a0f7c23 */ /* 0x100fe2000801080d */
[--C-:B------:R-:W-:Y:S01]  /*9050*/  FFMA.FTZ R168, R157, UR14, -R13.reuse ;  /* 0x0000000e9da87c23 */ /* 0x100fe2000801080d */
[----:B------:R-:W0:Y:S01]  /*9060*/  MUFU.EX2 R190, R190 ;  /* 0x000000be00be7308 */ /* 0x000e220000000800 */
[----:B--2---:R-:W-:Y:S01]  /*9070*/  FADD.FTZ R3, R167, R10 ;  /* 0x0000000aa7037221 */ /* 0x004fe20000010000 */
[--C-:B------:R-:W-:Y:S01]  /*9080*/  FFMA.FTZ R169, R159, UR14, -R130.reuse ;  /* 0x0000000e9fa97c23 */ /* 0x100fe20008010882 */
[--C-:B------:R-:W-:Y:S01]  /*9090*/  FFMA.FTZ R14, R158, UR14, -R13.reuse ;  /* 0x0000000e9e0e7c23 */ /* 0x100fe2000801080d */
[--C-:B------:R-:W-:Y:S01]  /*90a0*/  FFMA.FTZ R170, R161, UR14, -R13.reuse ;  /* 0x0000000ea1aa7c23 */ /* 0x100fe2000801080d */
[----:B------:R-:W-:Y:S01]  /*90b0*/  FFMA.FTZ R171, R163, UR14, -R130 ;  /* 0x0000000ea3ab7c23 */ /* 0x000fe20008010882 */
[----:B------:R-:W-:-:S02]  /*90c0*/  FFMA.FTZ R13, R162, UR14, -R13 ;  /* 0x0000000ea20d7c23 */ /* 0x000fc4000801080d */
        /* <DEDUP_REMOVED lines=49> */
[--C-:B------:R-:W-:Y:S01]  /*93e0*/  FFMA.FTZ R21, R160, UR14, -R130.reuse ;  /* 0x0000000ea0157c23 */ /* 0x100fe20008010882 */
[----:B------:R-:W-:-:S05]  /*93f0*/  FFMA.FTZ R130, R164, UR14, -R130 ;  /* 0x0000000ea4827c23 */ /* 0x000fca0008010882 */
        /* <DEDUP_REMOVED lines=42> */
.L_x_2412:
        /* <DEDUP_REMOVED lines=36> */
.L_x_2402:
        /* <DEDUP_REMOVED lines=99> */
.L_x_2414:
[----:B------:R-:W-:Y:S01]  /*9f10*/  ULEA UR5, UR39, UR40, 0x3 ;  /* 0x0000002827057291 */ /* 0x000fe2000f8e183f */
[----:B------:R-:W-:-:S05]  /*9f20*/  IMAD.U32 R0, RZ, RZ, UR38 ;  /* 0x00000026ff007e24 */ /* 0x000fca000f8e00ff */
[----:B------:R-:W-:-:S04]  /*9f30*/  SHF.L.U32 R0, R0, 0x1f, RZ ;  /* 0x0000001f00007819 */ /* 0x000fc800000006ff */
[----:B------:R0:W1:Y:S01]  /*9f40*/  SYNCS.PHASECHK.TRANS64.TRYWAIT P1, [UR5+0x30850], R0 ;  /* 0x03085000ff0075a7 */ /* 0x0000620008020145 */
[----:B------:R-:W-:Y:S05]  /*9f50*/  @!P0 BRA `(.L_x_2415) ;  /* 0x0000000000048947 */ /* 0x000fea0003800000 */
[----:B------:R-:W-:Y:S01]  /*9f60*/  BPT.TRAP 0x1 ;  /* 0x000000040000795c */ /* 0x000fe20000300000 */
.L_x_2415:
[----:B-1----:R-:W-:Y:S05]  /*9f70*/  @P1 BRA `(.L_x_2416) ;  /* 0x0000000000081947 */ /* 0x002fea0003800000 */
[----:B------:R-:W1:Y:S02]  /*9f80*/  SYNCS.PHASECHK.TRANS64.TRYWAIT P1, [UR5+0x30850], R0 ;  /* 0x03085000ff0075a7 */ /* 0x000e640008020145 */
[----:B-1----:R-:W-:Y:S05]  /*9f90*/  @!P1 BRA `(.L_x_2417) ;  /* 0x000000ac004c9947 */ /* 0x002fea0003800000 */
.L_x_2416:
        /* <DEDUP_REMOVED lines=21> */
[----:B------:R-:W-:Y:S01]  /*a0f0*/  IMAD.U32 R5, RZ, RZ, UR14 ;  /* 0x0000000eff057e24 */ /* 0x000fe2000f8e00ff */
[----:B------:R-:W-:Y:S01]  /*a100*/  MOV R0, 0xff800000 ;  /* 0xff80000000007802 */ /* 0x000fe20000000f00 */
[----:B-1----:R-:W-:-:S02]  /*a110*/  FADD.FTZ R13, R2, R7 ;  /* 0x00000007020d7221 */ /* 0x002fc40000010000 */
[----:B------:R-:W-:Y:S01]  /*a120*/  FSETP.NE.FTZ.AND P1, PT, R9, RZ, PT ;  /* 0x000000ff0900720b */ /* 0x000fe20003f35000 */
[----:B------:R-:W-:Y:S02]  /*a130*/  IMAD.MOV.U32 R2, RZ, RZ, -0x800000 ;  /* 0xff800000ff027424 */ /* 0x000fe400078e00ff */
[----:B------:R-:W-:-:S10]  /*a140*/  FSETP.NE.FTZ.AND P2, PT, R13, RZ, PT ;  /* 0x000000ff0d00720b */ /* 0x000fd40003f55000 */
[----:B------:R-:W0:Y:S01]  /*a150*/  @P1 MUFU.LG2 R6, R9 ;  /* 0x0000000900061308 */ /* 0x000e220000000c00 */
[----:B------:R-:W-:Y:S02]  /*a160*/  @P1 FMUL.FTZ R5, R5, 0.69314718246459960938 ;  /* 0x3f31721805051820 */ /* 0x000fe40000410000 */
        /* <DEDUP_REMOVED lines=32> */
[----:B0-23--:R-:W-:Y:S05]  /*a370*/  @!P0 BRA `(.L_x_2418) ;  /* 0x0000000000048947 */ /* 0x00dfea0003800000 */
[----:B------:R-:W-:Y:S01]  /*a380*/  BPT.TRAP 0x1 ;  /* 0x000000040000795c */ /* 0x000fe20000300000 */
.L_x_2418:
        /* <DEDUP_REMOVED lines=109> */
.L_x_2382:
        /* <DEDUP_REMOVED lines=16> */
[----:B------:R-:W-:Y:S02]  /*ab60*/  R2UR UR18, R196 ;  /* 0x00000000c41272ca */ /* 0x000fe400000e0000 */
[----:B------:R-:W-:Y:S02]  /*ab70*/  R2UR UR17, R215 ;  /* 0x00000000d71172ca */ /* 0x000fe400000e0000 */
[----:B------:R-:W-:Y:S02]  /*ab80*/  R2UR UR19, R195 ;  /* 0x00000000c31372ca */ /* 0x000fe400000e0000 */
[----:B------:R-:W-:-:S09]  /*ab90*/  R2UR UR23, R213 ;  /* 0x00000000d51772ca */ /* 0x000fd200000e0000 */
[----:B------:R-:W-:Y:S01]  /*aba0*/  USHF.L.U64.HI UR16, UR18, 0x2, UR17 ;  /* 0x0000000212107899 */ /* 0x000fe20008010211 */
[----:B------:R-:W-:Y:S01]  /*abb0*/  UMOV UR10, UR8 ;  /* 0x00000008000a7c82 */ /* 0x000fe20008000000 */
[----:B0-----:R-:W-:Y:S01]  /*abc0*/  UMOV UR11, UR4 ;  /* 0x00000004000b7c82 */ /* 0x001fe20008000000 */
[----:B------:R-:W-:-:S04]  /*abd0*/  USHF.L.U32 UR4, UR18, 0x2, URZ ;  /* 0x0000000212047899 */ /* 0x000fc8000800063f */
[----:B------:R-:W-:-:S04]  /*abe0*/  UIADD3 UR9, UP0, UR4, UR14, URZ ;  /* 0x0000000e04097290 */ /* 0x000fc8000ff1e03f */
[----:B------:R-:W-:Y:S01]  /*abf0*/  UIADD3.X UR12, UR16, UR15, URZ, UP0, !UPT ;  /* 0x0000000f100c7290 */ /* 0x000fe200087fe43f */
[----:B------:R-:W-:Y:S01]  /*ac00*/  BAR.SYNC.DEFER_BLOCKING 0x1, 0x100 ;  /* 0x0044000000007b1d */ /* 0x000fe20000010000 */
[----:B--2---:R-:W-:-:S03]  /*ac10*/  IMAD.WIDE R4, R3, R4, UR10 ;  /* 0x0000000a03047e25 */ /* 0x004fc6000f8e0204 */
[C---:B------:R-:W-:Y:S02]  /*ac20*/  IADD3 R8, P1, R4.reuse, 0x40, RZ ;  /* 0x0000004004087810 */ /* 0x040fe40007f3e0ff */
[C---:B------:R-:W-:Y:S02]  /*ac30*/  LOP3.LUT R3, R4.reuse, 0x380, RZ, 0xc0, !PT ;  /* 0x0000038004037812 */ /* 0x040fe400078ec0ff */
[C---:B------:R-:W-:Y:S01]  /*ac40*/  IADD3 R6, P2, R4.reuse, 0x20, RZ ;  /* 0x0000002004067810 */ /* 0x040fe20007f5e0ff */
[--C-:B------:R-:W-:Y:S01]  /*ac50*/  IMAD.X R13, RZ, RZ, R5.reuse, P1 ;  /* 0x000000ffff0d7224 */ /* 0x100fe200008e0605 */
[C---:B------:R-:W-:Y:S02]  /*ac60*/  IADD3 R19, P6, R4.reuse, 0x60, RZ ;  /* 0x0000006004137810 */ /* 0x040fe40007fde0ff */
[----:B------:R-:W-:Y:S01]  /*ac70*/  IADD3 R133, P5, R4, 0x4000, RZ ;  /* 0x0000400004857810 */ /* 0x000fe20007fbe0ff */
[--C-:B------:R-:W-:Y:S01]  /*ac80*/  IMAD.X R11, RZ, RZ, R5.reuse, P2 ;  /* 0x000000ffff0b7224 */ /* 0x100fe200010e0605 */
[----:B------:R-:W-:Y:S01]  /*ac90*/  LOP3.LUT R7, R8, 0x380, RZ, 0xc0, !PT ;  /* 0x0000038008077812 */ /* 0x000fe200078ec0ff */
[--C-:B------:R-:W-:Y:S01]  /*aca0*/  IMAD.X R15, RZ, RZ, R5.reuse, P6 ;  /* 0x000000ffff0f7224 */ /* 0x100fe200030e0605 */
[----:B------:R-:W-:Y:S01]  /*acb0*/  SHF.R.U64 R3, R3, 0x3, RZ ;  /* 0x0000000303037819 */ /* 0x000fe200000012ff */
[----:B------:R-:W-:Y:S01]  /*acc0*/  IMAD.X R89, RZ, RZ, R5, P5 ;  /* 0x000000ffff597224 */ /* 0x000fe200028e0605 */
[----:B------:R-:W-:-:S02]  /*acd0*/  IADD3 R90, P0, R4, 0x4020, RZ ;  /* 0x00004020045a7810 */ /* 0x000fc40007f1e0ff */
[C---:B------:R-:W-:Y:S02]  /*ace0*/  IADD3 R135, P4, R4.reuse, 0x4040, RZ ;  /* 0x0000404004877810 */ /* 0x040fe40007f9e0ff */
[C---:B------:R-:W-:Y:S01]  /*acf0*/  IADD3 R94, P3, R4.reuse, 0x4060, RZ ;  /* 0x00004060045e7810 */ /* 0x040fe20007f7e0ff */
[--C-:B------:R-:W-:Y:S01]  /*ad00*/  IMAD.X R91, RZ, RZ, R5.reuse, P0 ;  /* 0x000000ffff5b7224 */ /* 0x100fe200000e0605 */
[C---:B------:R-:W-:Y:S01]  /*ad10*/  IADD3 R137, P2, R4.reuse, 0x8000, RZ ;  /* 0x0000800004897810 */ /* 0x040fe20007f5e0ff */
[--C-:B------:R-:W-:Y:S01]  /*ad20*/  IMAD.X R93, RZ, RZ, R5.reuse, P4 ;  /* 0x000000ffff5d7224 */ /* 0x100fe200020e0605 */
[C---:B------:R-:W-:Y:S01]  /*ad30*/  IADD3 R139, P1, R4.reuse, 0x8020, RZ ;  /* 0x00008020048b7810 */ /* 0x040fe20007f3e0ff */
[--C-:B------:R-:W-:Y:S01]  /*ad40*/  IMAD.X R95, RZ, RZ, R5.reuse, P3 ;  /* 0x000000ffff5f7224 */ /* 0x100fe200018e0605 */
[C---:B------:R-:W-:Y:S02]  /*ad50*/  IADD3 R130, P6, R4.reuse, 0x8040, RZ ;  /* 0x0000804004827810 */ /* 0x040fe40007fde0ff */
[----:B------:R-:W-:Y:S01]  /*ad60*/  IADD3 R141, P5, R4, 0x8060, RZ ;  /* 0x00008060048d7810 */ /* 0x000fe20007fbe0ff */
[--C-:B------:R-:W-:Y:S01]  /*ad70*/  IMAD.X R129, RZ, RZ, R5.reuse, P1 ;  /* 0x000000ffff817224 */ /* 0x100fe200008e0605 */
[----:B------:R-:W-:Y:S01]  /*ad80*/  SHF.R.U64 R7, R7, 0x3, RZ ;  /* 0x0000000307077819 */ /* 0x000fe200000012ff */
[--C-:B------:R-:W-:Y:S01]  /*ad90*/  IMAD.X R131, RZ, RZ, R5.reuse, P6 ;  /* 0x000000ffff837224 */ /* 0x100fe200030e0605 */
[----:B------:R-:W-:Y:S01]  /*ada0*/  LOP3.LUT R4, R3, R4, RZ, 0x3c, !PT ;  /* 0x0000000403047212 */ /* 0x000fe200078e3cff */
[----:B------:R-:W-:Y:S01]  /*adb0*/  IMAD.X R9, RZ, RZ, R5, P5 ;  /* 0x000000ffff097224 */ /* 0x000fe200028e0605 */
[----:B------:R-:W-:-:S02]  /*adc0*/  LOP3.LUT R3, R6, 0x380, RZ, 0xc0, !PT ;  /* 0x0000038006037812 */ /* 0x000fc400078ec0ff */
[----:B------:R-:W-:Y:S02]  /*add0*/  LOP3.LUT R12, R7, R8, RZ, 0x3c, !PT ;  /* 0x00000008070c7212 */ /* 0x000fe400078e3cff */
[----:B------:R-:W-:Y:S02]  /*ade0*/  LOP3.LUT R8, R137, 0x380, RZ, 0xc0, !PT ;  /* 0x0000038089087812 */ /* 0x000fe400078ec0ff */
[----:B------:R-:W-:Y:S02]  /*adf0*/  SHF.R.U64 R3, R3, 0x3, RZ ;  /* 0x0000000303037819 */ /* 0x000fe400000012ff */
[----:B------:R-:W-:Y:S02]  /*ae00*/  LOP3.LUT R14, R19, 0x380, RZ, 0xc0, !PT ;  /* 0x00000380130e7812 */ /* 0x000fe400078ec0ff */
[----:B------:R-:W-:Y:S02]  /*ae10*/  SHF.R.U64 R8, R8, 0x3, RZ ;  /* 0x0000000308087819 */ /* 0x000fe400000012ff */
[----:B------:R-:W-:-:S02]  /*ae20*/  LOP3.LUT R10, R3, R6, RZ, 0x3c, !PT ;  /* 0x00000006030a7212 */ /* 0x000fc400078e3cff */
[----:B------:R-:W-:Y:S02]  /*ae30*/  SHF.R.U64 R14, R14, 0x3, RZ ;  /* 0x000000030e0e7819 */ /* 0x000fe400000012ff */
[----:B------:R-:W-:Y:S02]  /*ae40*/  LOP3.LUT R3, R90, 0x380, RZ, 0xc0, !PT ;  /* 0x000003805a037812 */ /* 0x000fe400078ec0ff */
[----:B------:R-:W-:Y:S02]  /*ae50*/  LOP3.LUT R88, R133, 0x380, RZ, 0xc0, !PT ;  /* 0x0000038085587812 */ /* 0x000fe400078ec0ff */
[----:B------:R-:W-:Y:S02]  /*ae60*/  LOP3.LUT R6, R135, 0x380, RZ, 0xc0, !PT ;  /* 0x0000038087067812 */ /* 0x000fe400078ec0ff */
[----:B------:R-:W-:Y:S02]  /*ae70*/  LOP3.LUT R7, R94, 0x380, RZ, 0xc0, !PT ;  /* 0x000003805e077812 */ /* 0x000fe400078ec0ff */
[----:B------:R-:W-:-:S02]  /*ae80*/  LOP3.LUT R126, R8, R137, RZ, 0x3c, !PT ;  /* 0x00000089087e7212 */ /* 0x000fc400078e3cff */
[----:B------:R-:W-:Y:S02]  /*ae90*/  LOP3.LUT R8, R139, 0x380, RZ, 0xc0, !PT ;  /* 0x000003808b087812 */ /* 0x000fe400078ec0ff */
[----:B------:R-:W-:Y:S02]  /*aea0*/  LOP3.LUT R14, R14, R19, RZ, 0x3c, !PT ;  /* 0x000000130e0e7212 */ /* 0x000fe400078e3cff */
[----:B------:R-:W-:Y:S02]  /*aeb0*/  SHF.R.U64 R3, R3, 0x3, RZ ;  /* 0x0000000303037819 */ /* 0x000fe400000012ff */
[----:B------:R-:W-:Y:S02]  /*aec0*/  LOP3.LUT R132, R141, 0x380, RZ, 0xc0, !PT ;  /* 0x000003808d847812 */ /* 0x000fe400078ec0ff */
[----:B------:R-:W-:Y:S02]  /*aed0*/  SHF.R.U64 R88, R88, 0x3, RZ ;  /* 0x0000000358587819 */ /* 0x000fe400000012ff */
[----:B------:R-:W-:-:S02]  /*aee0*/  SHF.R.U64 R6, R6, 0x3, RZ ;  /* 0x0000000306067819 */ /* 0x000fc400000012ff */
[----:B------:R-:W-:Y:S02]  /*aef0*/  SHF.R.U64 R7, R7, 0x3, RZ ;  /* 0x0000000307077819 */ /* 0x000fe400000012ff */
[----:B------:R-:W-:Y:S02]  /*af00*/  LOP3.LUT R19, R130, 0x380, RZ, 0xc0, !PT ;  /* 0x0000038082137812 */ /* 0x000fe400078ec0ff */
[----:B------:R-:W-:Y:S02]  /*af10*/  SHF.R.U64 R8, R8, 0x3, RZ ;  /* 0x0000000308087819 */ /* 0x000fe400000012ff */
[----:B------:R-:W-:Y:S02]  /*af20*/  LOP3.LUT R90, R3, R90, RZ, 0x3c, !PT ;  /* 0x0000005a035a7212 */ /* 0x000fe400078e3cff */
[----:B------:R-:W-:Y:S02]  /*af30*/  SHF.R.U64 R132, R132, 0x3, RZ ;  /* 0x0000000384847819 */ /* 0x000fe400000012ff */
[----:B------:R-:W-:-:S02]  /*af40*/  IADD3.X R127, RZ, R5, RZ, P2, !PT ;  /* 0x00000005ff7f7210 */ /* 0x000fc400017fe4ff */
[----:B------:R-:W-:Y:S02]  /*af50*/  LOP3.LUT R88, R88, R133, RZ, 0x3c, !PT ;  /* 0x0000008558587212 */ /* 0x000fe400078e3cff */
[----:B------:R-:W-:Y:S02]  /*af60*/  LOP3.LUT R92, R6, R135, RZ, 0x3c, !PT ;  /* 0x00000087065c7212 */ /* 0x000fe400078e3cff */
[----:B------:R-:W-:Y:S02]  /*af70*/  LOP3.LUT R94, R7, R94, RZ, 0x3c, !PT ;  /* 0x0000005e075e7212 */ /* 0x000fe400078e3cff */
[----:B------:R-:W-:Y:S02]  /*af80*/  MOV R3, R4 ;  /* 0x0000000400037202 */ /* 0x000fe40000000f00 */
[----:B------:R-:W-:Y:S02]  /*af90*/  SHF.R.U64 R19, R19, 0x3, RZ ;  /* 0x0000000313137819 */ /* 0x000fe400000012ff */
[----:B------:R-:W-:-:S02]  /*afa0*/  F2FP.F16.F32.PACK_AB R4, R25, R24 ;  /* 0x000000181904723e */ /* 0x000fc400000000ff */
[----:B------:R-:W-:Y:S02]  /*afb0*/  F2FP.F16.F32.PACK_AB R5, R27, R26 ;  /* 0x0000001a1b05723e */ /* 0x000fe400000000ff */
[----:B------:R-:W-:Y:S02]  /*afc0*/  F2FP.F16.F32.PACK_AB R6, R29, R28 ;  /* 0x0000001c1d06723e */ /* 0x000fe400000000ff */
[----:B------:R-:W-:Y:S02]  /*afd0*/  F2FP.F16.F32.PACK_AB R7, R31, R30 ;  /* 0x0000001e1f07723e */ /* 0x000fe400000000ff */
[----:B------:R-:W-:Y:S02]  /*afe0*/  LOP3.LUT R128, R8, R139, RZ, 0x3c, !PT ;  /* 0x0000008b08807212 */ /* 0x000fe400078e3cff */
[----:B------:R-:W-:Y:S01]  /*aff0*/  MOV R136, R12 ;  /* 0x0000000c00887202 */ /* 0x000fe20000000f00 */
[----:B------:R0:W-:Y:S01]  /*b000*/  STSM.16.M88.4 [R3], R4 ;  /* 0x0000000403007844 */ /* 0x0001e20000000200 */
[----:B------:R-:W-:-:S02]  /*b010*/  MOV R135, R14 ;  /* 0x0000000e00877202 */ /* 0x000fc40000000f00 */
[----:B------:R-:W-:Y:S02]  /*b020*/  LOP3.LUT R8, R132, R141, RZ, 0x3c, !PT ;  /* 0x0000008d84087212 */ /* 0x000fe400078e3cff */
[----:B------:R-:W-:Y:S02]  /*b030*/  MOV R137, R10 ;  /* 0x0000000a00897202 */ /* 0x000fe40000000f00 */
[----:B------:R-:W-:Y:S02]  /*b040*/  F2FP.F16.F32.PACK_AB R12, R33, R32 ;  /* 0x00000020210c723e */ /* 0x000fe400000000ff */
[----:B------:R-:W-:Y:S02]  /*b050*/  F2FP.F16.F32.PACK_AB R13, R35, R34 ;  /* 0x00000022230d723e */ /* 0x000fe400000000ff */
[----:B------:R-:W-:Y:S02]  /*b060*/  F2FP.F16.F32.PACK_AB R14, R37, R36 ;  /* 0x00000024250e723e */ /* 0x000fe400000000ff */
[----:B------:R-:W-:-:S02]  /*b070*/  F2FP.F16.F32.PACK_AB R15, R39, R38 ;  /* 0x00000026270f723e */ /* 0x000fc400000000ff */
[----:B------:R-:W-:Y:S02]  /*b080*/  LOP3.LUT R130, R19, R130, RZ, 0x3c, !PT ;  /* 0x0000008213827212 */ /* 0x000fe400078e3cff */
[----:B------:R-:W-:Y:S01]  /*b090*/  MOV R134, R88 ;  /* 0x0000005800867202 */ /* 0x000fe20000000f00 */
[----:B------:R1:W-:Y:S01]  /*b0a0*/  STSM.16.M88.4 [R137], R12 ;  /* 0x0000000c89007844 */ /* 0x0003e20000000200 */
[----:B------:R-:W-:Y:S02]  /*b0b0*/  MOV R133, R90 ;  /* 0x0000005a00857202 */ /* 0x000fe40000000f00 */
[----:B------:R-:W-:Y:S02]  /*b0c0*/  MOV R132, R92 ;  /* 0x0000005c00847202 */ /* 0x000fe40000000f00 */
[----:B------:R-:W-:Y:S02]  /*b0d0*/  MOV R19, R94 ;  /* 0x0000005e00137202 */ /* 0x000fe40000000f00 */
[----:B------:R-:W-:-:S02]  /*b0e0*/  F2FP.F16.F32.PACK_AB R88, R41, R40 ;  /* 0x000000282958723e */ /* 0x000fc400000000ff */
[----:B------:R-:W-:Y:S02]  /*b0f0*/  F2FP.F16.F32.PACK_AB R89, R43, R42 ;  /* 0x0000002a2b59723e */ /* 0x000fe400000000ff */
[----:B------:R-:W-:Y:S02]  /*b100*/  F2FP.F16.F32.PACK_AB R90, R45, R44 ;  /* 0x0000002c2d5a723e */ /* 0x000fe400000000ff */
[----:B------:R-:W-:Y:S02]  /*b110*/  F2FP.F16.F32.PACK_AB R91, R47, R46 ;  /* 0x0000002e2f5b723e */ /* 0x000fe400000000ff */
[----:B------:R-:W-:Y:S02]  /*b120*/  F2FP.F16.F32.PACK_AB R92, R49, R48 ;  /* 0x00000030315c723e */ /* 0x000fe400000000ff */
[----:B------:R-:W-:Y:S01]  /*b130*/  F2FP.F16.F32.PACK_AB R93, R51, R50 ;  /* 0x00000032335d723e */ /* 0x000fe200000000ff */
[----:B------:R2:W-:Y:S01]  /*b140*/  STSM.16.M88.4 [R136], R88 ;  /* 0x0000005888007844 */ /* 0x0005e20000000200 */
[----:B------:R-:W-:-:S02]  /*b150*/  F2FP.F16.F32.PACK_AB R94, R53, R52 ;  /* 0x00000034355e723e */ /* 0x000fc400000000ff */
[----:B------:R-:W-:Y:S02]  /*b160*/  F2FP.F16.F32.PACK_AB R95, R55, R54 ;  /* 0x00000036375f723e */ /* 0x000fe400000000ff */
[----:B0-----:R-:W-:Y:S02]  /*b170*/  MOV R3, R8 ;  /* 0x0000000800037202 */ /* 0x001fe40000000f00 */
[----:B------:R-:W-:Y:S01]  /*b180*/  F2FP.F16.F32.PACK_AB R4, R57, R56 ;  /* 0x000000383904723e */ /* 0x000fe200000000ff */
[----:B------:R0:W-:Y:S01]  /*b190*/  STSM.16.M88.4 [R135], R92 ;  /* 0x0000005c87007844 */ /* 0x0001e20000000200 */
[----:B------:R-:W-:Y:S02]  /*b1a0*/  F2FP.F16.F32.PACK_AB R5, R59, R58 ;  /* 0x0000003a3b05723e */ /* 0x000fe400000000ff */
[----:B------:R-:W-:Y:S02]  /*b1b0*/  F2FP.F16.F32.PACK_AB R6, R61, R60 ;  /* 0x0000003c3d06723e */ /* 0x000fe400000000ff */
[----:B------:R-:W-:-:S02]  /*b1c0*/  F2FP.F16.F32.PACK_AB R7, R63, R62 ;  /* 0x0000003e3f07723e */ /* 0x000fc400000000ff */
[----:B------:R-:W-:Y:S02]  /*b1d0*/  F2FP.F16.F32.PACK_AB R8, R65, R64 ;  /* 0x000000404108723e */ /* 0x000fe400000000ff */
[----:B------:R-:W-:Y:S01]  /*b1e0*/  F2FP.F16.F32.PACK_AB R9, R67, R66 ;  /* 0x000000424309723e */ /* 0x000fe200000000ff */
[----:B------:R3:W-:Y:S01]  /*b1f0*/  STSM.16.M88.4 [R134], R4 ;  /* 0x0000000486007844 */ /* 0x0007e20000000200 */
[----:B------:R-:W-:Y:S02]  /*b200*/  F2FP.F16.F32.PACK_AB R10, R69, R68 ;  /* 0x00000044450a723e */ /* 0x000fe400000000ff */
[----:B------:R-:W-:Y:S02]  /*b210*/  F2FP.F16.F32.PACK_AB R11, R71, R70 ;  /* 0x00000046470b723e */ /* 0x000fe400000000ff */
[----:B-1----:R-:W-:Y:S02]  /*b220*/  F2FP.F16.F32.PACK_AB R12, R73, R72 ;  /* 0x00000048490c723e */ /* 0x002fe400000000ff */
[----:B------:R-:W-:Y:S01]  /*b230*/  F2FP.F16.F32.PACK_AB R13, R75, R74 ;  /* 0x0000004a4b0d723e */ /* 0x000fe200000000ff */
[----:B------:R-:W-:Y:S01]  /*b240*/  STSM.16.M88.4 [R133], R8 ;  /* 0x0000000885007844 */ /* 0x000fe20000000200 */
[----:B------:R-:W-:-:S02]  /*b250*/  F2FP.F16.F32.PACK_AB R14, R77, R76 ;  /* 0x0000004c4d0e723e */ /* 0x000fc400000000ff */
[----:B------:R-:W-:Y:S02]  /*b260*/  F2FP.F16.F32.PACK_AB R15, R79, R78 ;  /* 0x0000004e4f0f723e */ /* 0x000fe400000000ff */
[----:B--2---:R-:W-:Y:S02]  /*b270*/  F2FP.F16.F32.PACK_AB R88, R81, R80 ;  /* 0x000000505158723e */ /* 0x004fe400000000ff */
[----:B------:R-:W-:Y:S01]  /*b280*/  F2FP.F16.F32.PACK_AB R89, R83, R82 ;  /* 0x000000525359723e */ /* 0x000fe200000000ff */
[----:B------:R-:W-:Y:S01]  /*b290*/  STSM.16.M88.4 [R132], R12 ;  /* 0x0000000c84007844 */ /* 0x000fe20000000200 */
[----:B------:R-:W-:Y:S02]  /*b2a0*/  F2FP.F16.F32.PACK_AB R90, R85, R84 ;  /* 0x00000054555a723e */ /* 0x000fe400000000ff */
[----:B------:R-:W-:Y:S02]  /*b2b0*/  F2FP.F16.F32.PACK_AB R91, R87, R86 ;  /* 0x00000056575b723e */ /* 0x000fe400000000ff */
[----:B------:R-:W-:-:S02]  /*b2c0*/  MOV R126, R126 ;  /* 0x0000007e007e7202 */ /* 0x000fc40000000f00 */
[----:B0-----:R-:W-:Y:S01]  /*b2d0*/  F2FP.F16.F32.PACK_AB R92, R21, R20 ;  /* 0x00000014155c723e */ /* 0x001fe200000000ff */
[----:B------:R0:W-:Y:S01]  /*b2e0*/  STSM.16.M88.4 [R19], R88 ;  /* 0x0000005813007844 */ /* 0x0001e20000000200 */
[----:B------:R-:W-:Y:S02]  /*b2f0*/  F2FP.F16.F32.PACK_AB R93, R123, R122 ;  /* 0x0000007a7b5d723e */ /* 0x000fe400000000ff */
[----:B------:R-:W-:Y:S02]  /*b300*/  F2FP.F16.F32.PACK_AB R94, R121, R120 ;  /* 0x00000078795e723e */ /* 0x000fe400000000ff */
[----:B------:R-:W-:Y:S02]  /*b310*/  F2FP.F16.F32.PACK_AB R95, R125, R124 ;  /* 0x0000007c7d5f723e */ /* 0x000fe400000000ff */
[----:B------:R-:W-:Y:S02]  /*b320*/  MOV R128, R128 ;  /* 0x0000008000807202 */ /* 0x000fe40000000f00 */
[----:B---3--:R-:W-:Y:S01]  /*b330*/  F2FP.F16.F32.PACK_AB R4, R97, R96 ;  /* 0x000000606104723e */ /* 0x008fe200000000ff */
[----:B------:R-:W-:Y:S01]  /*b340*/  STSM.16.M88.4 [R126], R92 ;  /* 0x0000005c7e007844 */ /* 0x000fe20000000200 */
[----:B------:R-:W-:-:S02]  /*b350*/  F2FP.F16.F32.PACK_AB R5, R99, R98 ;  /* 0x000000626305723e */ /* 0x000fc400000000ff */
[----:B------:R-:W-:Y:S02]  /*b360*/  F2FP.F16.F32.PACK_AB R6, R101, R100 ;  /* 0x000000646506723e */ /* 0x000fe400000000ff */
[----:B------:R-:W-:Y:S01]  /*b370*/  F2FP.F16.F32.PACK_AB R7, R103, R102 ;  /* 0x000000666707723e */ /* 0x000fe200000000ff */
[----:B0-----:R-:W-:Y:S01]  /*b380*/  IMAD.U32 R88, RZ, RZ, UR9 ;  /* 0x00000009ff587e24 */ /* 0x001fe2000f8e00ff */
[----:B------:R-:W-:Y:S01]  /*b390*/  MOV R130, R130 ;  /* 0x0000008200827202 */ /* 0x000fe20000000f00 */
[----:B------:R-:W-:Y:S01]  /*b3a0*/  IMAD.U32 R89, RZ, RZ, UR12 ;  /* 0x0000000cff597e24 */ /* 0x000fe2000f8e00ff */
[----:B------:R-:W-:Y:S01]  /*b3b0*/  F2FP.F16.F32.PACK_AB R8, R105, R104 ;  /* 0x000000686908723e */ /* 0x000fe200000000ff */
[----:B------:R-:W-:Y:S01]  /*b3c0*/  STSM.16.M88.4 [R128], R4 ;  /* 0x0000000480007844 */ /* 0x000fe20000000200 */
[----:B------:R-:W-:Y:S01]  /*b3d0*/  F2FP.F16.F32.PACK_AB R9, R107, R106 ;  /* 0x0000006a6b09723e */ /* 0x000fe200000000ff */
[----:B------:R-:W-:Y:S01]  /*b3e0*/  ULDC.64 UR12, c[0x0][0xc08] ;  /* 0x00030200000c7ab9 */ /* 0x000fe20000000a00 */
        /* <DEDUP_REMOVED lines=10> */
[----:B------:R-:W-:-:S07]  /*b490*/  ISETP.NE.AND.EX P0, PT, RZ, UR15, PT, P0 ;  /* 0x0000000fff007c0c */ /* 0x000fce000bf05300 */
[----:B0-----:R-:W0:Y:S06]  /*b4a0*/  LDC R3, c[0x0][0xbe8] ;  /* 0x0002fa00ff037b82 */ /* 0x001e2c0000000800 */
[----:B------:R-:W2:Y:S01]  /*b4b0*/  @P0 LDG.E R19, desc[UR36][R88.64] ;  /* 0x0000002458130981 */ /* 0x000ea2000c1e1900 */
[----:B------:R-:W-:-:S04]  /*b4c0*/  UISETP.NE.U32.AND UP0, UPT, UR12, URZ, UPT ;  /* 0x0000003f0c00728c */ /* 0x000fc8000bf05070 */
[----:B------:R-:W-:-:S06]  /*b4d0*/  UISETP.NE.AND.EX UP0, UPT, UR13, URZ, UPT, UP0 ;  /* 0x0000003f0d00728c */ /* 0x000fcc000bf05300 */
[----:B------:R-:W-:Y:S02]  /*b4e0*/  PLOP3.LUT P4, PT, PT, PT, UP0, 0x80, 0x0 ;  /* 0x000000000000781c */ /* 0x000fe40003f8f008 */
[----:B0-----:R-:W-:-:S03]  /*b4f0*/  ISETP.NE.AND P1, PT, R3, 0x1, PT ;  /* 0x000000010300780c */ /* 0x001fc60003f25270 */
[----:B------:R-:W-:-:S03]  /*b500*/  @UP0 UIADD3 UR12, UP1, UR4, UR12, URZ ;  /* 0x0000000c040c0290 */ /* 0x000fc6000ff3e03f */
[----:B------:R-:W-:Y:S01]  /*b510*/  ULDC UR4, c[0x0][0xa88] ;  /* 0x0002a20000047ab9 */ /* 0x000fe20000000800 */
[----:B------:R-:W-:Y:S01]  /*b520*/  @UP0 UIADD3.X UR13, UR16, UR13, URZ, UP1, !UPT ;  /* 0x0000000d100d0290 */ /* 0x000fe20008ffe43f */
[----:B------:R-:W-:Y:S01]  /*b530*/  IMAD.U32 R8, RZ, RZ, UR4 ;  /* 0x00000004ff087e24 */ /* 0x000fe2000f8e00ff */
[----:B------:R-:W-:Y:S01]  /*b540*/  UISETP.NE.AND UP0, UPT, UR20, URZ, UPT ;  /* 0x0000003f1400728c */ /* 0x000fe2000bf05270 */
[----:B------:R-:W-:Y:S01]  /*b550*/  IMAD.U32 R4, RZ, RZ, UR12 ;  /* 0x0000000cff047e24 */ /* 0x000fe2000f8e00ff */
[----:B------:R-:W-:Y:S02]  /*b560*/  ULDC UR4, c[0x0][0xad4] ;  /* 0x0002b50000047ab9 */ /* 0x000fe40000000800 */
[----:B------:R-:W0:Y:S01]  /*b570*/  @P1 LDC R6, c[0x0][0xbec] ;  /* 0x0002fb00ff061b82 */ /* 0x000e220000000800 */
[----:B------:R-:W-:Y:S01]  /*b580*/  USEL UR4, UR20, UR4, UP0 ;  /* 0x0000000414047287 */ /* 0x000fe20008000000 */
[----:B------:R-:W-:Y:S01]  /*b590*/  IMAD.U32 R5, RZ, RZ, UR13 ;  /* 0x0000000dff057e24 */ /* 0x000fe2000f8e00ff */
[----:B------:R-:W-:-:S02]  /*b5a0*/  UMOV UR22, 0x9b8 ;  /* 0x000009b800167882 */ /* 0x000fc40000000000 */
[----:B------:R-:W-:-:S03]  /*b5b0*/  UISETP.GT.AND UP1, UPT, UR4, 0x1, UPT ;  /* 0x000000010400788c */ /* 0x000fc6000bf24270 */
[----:B------:R-:W1:Y:S01]  /*b5c0*/  @P1 LDC R9, c[0x0][0xbf0] ;  /* 0x0002fc00ff091b82 */ /* 0x000e620000000800 */
[----:B------:R-:W-:Y:S01]  /*b5d0*/  USEL UR22, UR22, 0x978, UP1 ;  /* 0x0000097816167887 */ /* 0x000fe20008800000 */
[----:B------:R-:W-:Y:S01]  /*b5e0*/  VIADD R11, R17, UR42 ;  /* 0x0000002a110b7c36 */ /* 0x000fe20008000000 */
[----:B------:R-:W-:Y:S01]  /*b5f0*/  UISETP.NE.U32.AND UP0, UPT, UR14, URZ, UPT ;  /* 0x0000003f0e00728c */ /* 0x000fe2000bf05070 */
[----:B------:R0:W5:Y:S01]  /*b600*/  @P4 LDG.E R8, desc[UR36][R4.64] ;  /* 0x0000002404084981 */ /* 0x000162000c1e1900 */
[----:B------:R-:W-:Y:S01]  /*b610*/  UMOV UR4, URZ ;  /* 0x0000003f00047c82 */ /* 0x000fe20008000000 */
[----:B------:R-:W-:Y:S01]  /*b620*/  USEL UR20, UR19, URZ, UP1 ;  /* 0x0000003f13147287 */ /* 0x000fe20008800000 */
[----:B------:R-:W-:Y:S01]  /*b630*/  IMAD.MOV.U32 R7, RZ, RZ, R11 ;  /* 0x000000ffff077224 */ /* 0x000fe200078e000b */
[----:B------:R-:W-:-:S04]  /*b640*/  UISETP.NE.AND.EX UP0, UPT, UR15, URZ, UPT, UP0 ;  /* 0x0000003f0f00728c */ /* 0x000fc8000bf05300 */
[----:B------:R-:W-:Y:S02]  /*b650*/  USEL UR9, UR18, URZ, !UP0 ;  /* 0x0000003f12097287 */ /* 0x000fe4000c000000 */
[----:B------:R-:W-:Y:S01]  /*b660*/  USEL UR21, UR17, URZ, !UP0 ;  /* 0x0000003f11157287 */ /* 0x000fe2000c000000 */
[----:B------:R-:W-:Y:S02]  /*b670*/  ULDC.64 UR12, c[0x0][UR22+0x218] ;  /* 0x00008600160c7abb */ /* 0x000fe40008000a00 */
[----:B------:R-:W-:Y:S01]  /*b680*/  ULDC.64 UR16, c[0x0][UR22+0x220] ;  /* 0x0000880016107abb */ /* 0x000fe20008000a00 */
[----:B------:R-:W-:Y:S01]  /*b690*/  ULDC.64 UR18, c[0x0][UR22+0x228] ;  /* 0x00008a0016127abb */ /* 0x000fe20008000a00 */
[----:B------:R-:W-:Y:S01]  /*b6a0*/  UIMAD.WIDE.U32 UR14, UR12, UR23, URZ ;  /* 0x000000170c0e72a5 */ /* 0x000fe2000f8e003f */
[----:B0-----:R-:W-:Y:S01]  /*b6b0*/  @P1 IMAD.HI.U32 R4, R11, R6, RZ ;  /* 0x000000060b041227 */ /* 0x001fe200078e00ff */
[----:B------:R-:W-:Y:S02]  /*b6c0*/  UIMAD UR23, UR13, UR23, URZ ;  /* 0x000000170d1772a4 */ /* 0x000fe4000f8e023f */
[----:B------:R-:W-:-:S02]  /*b6d0*/  UIMAD UR17, UR17, UR9, URZ ;  /* 0x00000009111172a4 */ /* 0x000fc4000f8e023f */
[----:B------:R-:W-:Y:S01]  /*b6e0*/  UIMAD.WIDE.U32 UR24, UR18, UR20, URZ ;  /* 0x00000014121872a5 */ /* 0x000fe2000f8e003f */
[----:B-1----:R-:W-:Y:S01]  /*b6f0*/  @P1 SHF.R.U32.HI R7, RZ, R9, R4 ;  /* 0x00000009ff071219 */ /* 0x002fe20000011604 */
[----:B------:R-:W-:Y:S02]  /*b700*/  UIMAD.WIDE.U32 UR12, UR16, UR9, URZ ;  /* 0x00000009100c72a5 */ /* 0x000fe4000f8e003f */
[----:B------:R-:W-:Y:S01]  /*b710*/  UIMAD UR18, UR19, UR20, URZ ;  /* 0x00000014131272a4 */ /* 0x000fe2000f8e023f */
[----:B------:R-:W-:Y:S01]  /*b720*/  IADD3 R6, -R7, RZ, RZ ;  /* 0x000000ff07067210 */ /* 0x000fe20007ffe1ff */
[----:B------:R-:W-:Y:S01]  /*b730*/  UIMAD UR17, UR16, UR21, UR17 ;  /* 0x00000015101172a4 */ /* 0x000fe2000f8e0211 */
[----:B------:R-:W-:Y:S01]  /*b740*/  IMAD.U32 R4, RZ, RZ, UR24 ;  /* 0x00000018ff047e24 */ /* 0x000fe2000f8e00ff */
[----:B------:R-:W-:Y:S02]  /*b750*/  UIADD3 UR18, UR25, UR18, URZ ;  /* 0x0000001219127290 */ /* 0x000fe4000fffe03f */
[----:B------:R-:W-:Y:S01]  /*b760*/  IMAD.U32 R5, RZ, RZ, UR25 ;  /* 0x00000019ff057e24 */ /* 0x000fe2000f8e00ff */
[----:B------:R-:W-:Y:S01]  /*b770*/  UIADD3 UR23, UR15, UR23, URZ ;  /* 0x000000170f177290 */ /* 0x000fe2000fffe03f */
[----:B------:R-:W-:Y:S01]  /*b780*/  IMAD R9, R3, R6, R11 ;  /* 0x0000000603097224 */ /* 0x000fe200078e020b */
[----:B------:R-:W-:Y:S01]  /*b790*/  UIADD3 UR17, UR13, UR17, URZ ;  /* 0x000000110d117290 */ /* 0x000fe2000fffe03f */
[----:B------:R-:W-:Y:S01]  /*b7a0*/  SHF.R.S32.HI R5, RZ, 0x1f, R7 ;  /* 0x0000001fff057819 */ /* 0x000fe20000011407 */
[----:B------:R-:W-:-:S02]  /*b7b0*/  IMAD.U32 R10, RZ, RZ, UR18 ;  /* 0x00000012ff0a7e24 */ /* 0x000fc4000f8e00ff */
[----:B------:R-:W-:Y:S02]  /*b7c0*/  SHF.R.S32.HI R6, RZ, 0x1f, R9 ;  /* 0x0000001fff067819 */ /* 0x000fe40000011409 */
[----:B--2---:R-:W-:-:S13]  /*b7d0*/  @P0 R2UR UR4, R19 ;  /* 0x00000000130402ca */ /* 0x004fda00000e0000 */
[----:B------:R-:W-:Y:S02]  /*b7e0*/  UIADD3 UR14, UP0, UP2, UR12, UR14, UR4 ;  /* 0x0000000e0c0e7290 */ /* 0x000fe4000fa1e004 */
[----:B------:R-:W-:Y:S01]  /*b7f0*/  USHF.R.S32.HI UR16, URZ, 0x1f, UR4 ;  /* 0x0000001f3f107899 */ /* 0x000fe20008011404 */
[----:B------:R-:W-:-:S03]  /*b800*/  ULDC.64 UR12, c[0x0][UR22+0x210] ;  /* 0x00008400160c7abb */ /* 0x000fc60008000a00 */
[----:B------:R-:W-:Y:S01]  /*b810*/  IADD3 R4, P2, P3, R7, UR14, R4 ;  /* 0x0000000e07047c10 */ /* 0x000fe2000fb5e004 */
[----:B------:R-:W-:Y:S01]  /*b820*/  UIADD3.X UR14, UR17, UR23, UR16, UP0, UP2 ;  /* 0x00000017110e7290 */ /* 0x000fe200087e4410 */
[----:B------:R-:W-:-:S04]  /*b830*/  IMAD R7, R9, UR13, RZ ;  /* 0x0000000d09077c24 */ /* 0x000fc8000f8e02ff */
[----:B------:R-:W-:Y:S01]  /*b840*/  IMAD R7, R6, UR12, R7 ;  /* 0x0000000c06077c24 */ /* 0x000fe2000f8e0207 */
[----:B------:R-:W-:Y:S01]  /*b850*/  IADD3.X R5, R5, UR14, R10, P2, P3 ;  /* 0x0000000e05057c10 */ /* 0x000fe200097e640a */
        /* <DEDUP_REMOVED lines=12> */
.L_x_2421:
[----:B------:R-:W2:Y:S01]  /*b920*/  LDL R12, [R1+0x10] ;  /* 0x00001000010c7983 */ /* 0x000ea20000100800 */
[----:B-----5:R-:W-:Y:S01]  /*b930*/  IMAD R19, R8, R3, RZ ;  /* 0x0000000308137224 */ /* 0x020fe200078e02ff */
[----:B------:R-:W-:Y:S02]  /*b940*/  LOP3.LUT P0, RZ, R217, 0x3, RZ, 0xc0, !PT ;  /* 0x00000003d9ff7812 */ /* 0x000fe4000780c0ff */
[----:B------:R-:W-:Y:S01]  /*b950*/  SHFL.IDX PT, R4, R9, RZ, 0x1c1f ;  /* 0x001c1fff09047589 */ /* 0x000fe200000e0000 */
[----:B------:R-:W-:-:S03]  /*b960*/  PLOP3.LUT P3, PT, PT, PT, UP1, 0x80, 0x0 ;  /* 0x000000000000781c */ /* 0x000fc60003f6f018 */
[----:B------:R-:W0:Y:S04]  /*b970*/  SHFL.IDX PT, R5, R10, RZ, 0x1c1f ;  /* 0x001c1fff0a057589 */ /* 0x000e2800000e0000 */
[----:B------:R-:W-:Y:S04]  /*b980*/  SHFL.IDX PT, R6, R9, 0x1, 0x1c1f ;  /* 0x003c1f0009067f89 */ /* 0x000fe800000e0000 */
[----:B------:R-:W1:Y:S01]  /*b990*/  SHFL.IDX PT, R7, R10, 0x1, 0x1c1f ;  /* 0x003c1f000a077f89 */ /* 0x000e6200000e0000 */
[----:B--2---:R-:W-:-:S04]  /*b9a0*/  VIADD R12, R12, UR42 ;  /* 0x0000002a0c0c7c36 */ /* 0x004fc80008000000 */
        /* <DEDUP_REMOVED lines=8> */
[----:B------:R-:W-:Y:S01]  /*ba30*/  IMAD.SHL.U32 R67, R18, 0x8, RZ ;  /* 0x0000000812437824 */ /* 0x000fe200078e00ff */
[----:B------:R-:W1:Y:S01]  /*ba40*/  @P1 LDC R21, c[0x0][0xbec] ;  /* 0x0002fb00ff151b82 */ /* 0x000e620000000800 */
[----:B0-----:R-:W-:Y:S01]  /*ba50*/  IMAD.MOV.U32 R5, RZ, RZ, 0x2 ;  /* 0x00000002ff057424 */ /* 0x001fe200078e00ff */
[----:B------:R-:W-:Y:S01]  /*ba60*/  ULDC.64 UR14, c[0x0][0xaa0] ;  /* 0x0002a800000e7ab9 */ /* 0x000fe20000000a00 */
[----:B------:R-:W-:Y:S01]  /*ba70*/  IMAD R4, R214, 0x40, R67 ;  /* 0x00000040d6047824 */ /* 0x000fe200078e0243 */
[----:B------:R-:W-:-:S03]  /*ba80*/  R2UR UR17, R213 ;  /* 0x00000000d51172ca */ /* 0x000fc600000e0000 */
[----:B------:R-:W-:Y:S01]  /*ba90*/  IMAD.WIDE R4, R4, R5, UR10 ;  /* 0x0000000a04047e25 */ /* 0x000fe2000f8e0205 */
[----:B------:R-:W0:Y:S02]  /*baa0*/  @P1 LDC R63, c[0x0][0xbf0] ;  /* 0x0002fc00ff3f1b82 */ /* 0x000e240000000800 */
[C---:B------:R-:W-:Y:S01]  /*bab0*/  IADD3 R33, P2, R4.reuse, 0x5000, RZ ;  /* 0x0000500004217810 */ /* 0x040fe20007f5e0ff */
[----:B------:R-:W-:Y:S01]  /*bac0*/  UIMAD UR12, UR16, UR14, URZ ;  /* 0x0000000e100c72a4 */ /* 0x000fe2000f8e023f */
[C---:B------:R-:W-:Y:S02]  /*bad0*/  IADD3 R9, P4, R4.reuse, 0x1000, RZ ;  /* 0x0000100004097810 */ /* 0x040fe40007f9e0ff */
[----:B------:R-:W-:Y:S02]  /*bae0*/  LOP3.LUT R32, R33, 0x380, RZ, 0xc0, !PT ;  /* 0x0000038021207812 */ /* 0x000fe400078ec0ff */
[----:B------:R-:W-:Y:S02]  /*baf0*/  IADD3 R13, P3, R4, 0x2000, RZ ;  /* 0x00002000040d7810 */ /* 0x000fe40007f7e0ff */
[----:B------:R-:W-:-:S02]  /*bb00*/  SHF.R.U64 R32, R32, 0x3, RZ ;  /* 0x0000000320207819 */ /* 0x000fc400000012ff */
[----:B------:R-:W-:Y:S02]  /*bb10*/  IADD3 R25, P6, R4, 0x3000, RZ ;  /* 0x0000300004197810 */ /* 0x000fe40007fde0ff */
[----:B------:R-:W-:Y:S01]  /*bb20*/  LOP3.LUT R32, R32, R33, RZ, 0x3c, !PT ;  /* 0x0000002120207212 */ /* 0x000fe200078e3cff */
[--C-:B------:R-:W-:Y:S01]  /*bb30*/  IMAD.X R33, RZ, RZ, R5.reuse, P2 ;  /* 0x000000ffff217224 */ /* 0x100fe200010e0605 */
[C---:B------:R-:W-:Y:S02]  /*bb40*/  IADD3 R7, P2, R4.reuse, 0xb000, RZ ;  /* 0x0000b00004077810 */ /* 0x040fe40007f5e0ff */
        /* <DEDUP_REMOVED lines=10> */
[----:B------:R-:W-:Y:S01]  /*bbf0*/  LOP3.LUT R28, R29, 0x380, RZ, 0xc0, !PT ;  /* 0x000003801d1c7812 */ /* 0x000fe200078ec0ff */
[----:B------:R-:W-:Y:S01]  /*bc00*/  UIADD3 UR11, UR11, UR12, URZ ;  /* 0x0000000c0b0b7290 */ /* 0x000fe2000fffe03f */
[----:B------:R-:W-:Y:S02]  /*bc10*/  LOP3.LUT R56, R0, R7, RZ, 0x3c, !PT ;  /* 0x0000000700387212 */ /* 0x000fe400078e3cff */
[----:B------:R-:W-:Y:S01]  /*bc20*/  LEA R0, R18, R214, 0x5 ;  /* 0x000000d612007211 */ /* 0x000fe200078e28ff */
[----:B------:R-:W-:Y:S01]  /*bc30*/  ULDC.64 UR12, c[0x0][0xae8] ;  /* 0x0002ba00000c7ab9 */ /* 0x000fe20000000a00 */
[----:B------:R-:W-:Y:S02]  /*bc40*/  SHF.R.U64 R8, R8, 0x3, RZ ;  /* 0x0000000308087819 */ /* 0x000fe400000012ff */
[----:B------:R-:W-:Y:S02]  /*bc50*/  SHF.R.U64 R12, R12, 0x3, RZ ;  /* 0x000000030c0c7819 */ /* 0x000fe400000012ff */
[----:B------:R-:W-:-:S02]  /*bc60*/  SHF.R.U64 R24, R24, 0x3, RZ ;  /* 0x0000000318187819 */ /* 0x000fc400000012ff */
[----:B------:R-:W-:Y:S01]  /*bc70*/  SHF.R.U64 R28, R28, 0x3, RZ ;  /* 0x000000031c1c7819 */ /* 0x000fe200000012ff */
[----:B------:R-:W-:Y:S01]  /*bc80*/  UIMAD.WIDE.U32 UR10, UR17, UR12, UR10 ;  /* 0x0000000c110a72a5 */ /* 0x000fe2000f8e000a */
[----:B------:R-:W-:Y:S01]  /*bc90*/  LOP3.LUT R8, R8, R9, RZ, 0x3c, !PT ;  /* 0x0000000908087212 */ /* 0x000fe200078e3cff */
[----:B------:R-:W-:Y:S01]  /*bca0*/  VIADD R60, R0, UR42 ;  /* 0x0000002a003c7c36 */ /* 0x000fe20008000000 */
[----:B------:R-:W-:Y:S01]  /*bcb0*/  LOP3.LUT R12, R12, R13, RZ, 0x3c, !PT ;  /* 0x0000000d0c0c7212 */ /* 0x000fe200078e3cff */
[--C-:B------:R-:W-:Y:S01]  /*bcc0*/  IMAD.X R13, RZ, RZ, R5.reuse, P3 ;  /* 0x000000ffff0d7224 */ /* 0x100fe200018e0605 */
[----:B------:R-:W-:Y:S01]  /*bcd0*/  LOP3.LUT R24, R24, R25, RZ, 0x3c, !PT ;  /* 0x0000001918187212 */ /* 0x000fe200078e3cff */
[--C-:B------:R-:W-:Y:S01]  /*bce0*/  IMAD.X R25, RZ, RZ, R5.reuse, P6 ;  /* 0x000000ffff197224 */ /* 0x100fe200030e0605 */
[----:B------:R-:W-:Y:S01]  /*bcf0*/  LOP3.LUT R28, R28, R29, RZ, 0x3c, !PT ;  /* 0x0000001d1c1c7212 */ /* 0x000fe200078e3cff */
[----:B------:R-:W-:Y:S01]  /*bd00*/  IMAD.X R29, RZ, RZ, R5, P5 ;  /* 0x000000ffff1d7224 */ /* 0x000fe200028e0605 */
[----:B------:R-:W-:Y:S01]  /*bd10*/  IADD3.X R9, RZ, R5, RZ, P4, !PT ;  /* 0x00000005ff097210 */ /* 0x000fe200027fe4ff */
[----:B------:R-:W-:Y:S01]  /*bd20*/  USHF.R.S32.HI UR4, URZ, 0x1f, UR9 ;  /* 0x0000001f3f047899 */ /* 0x000fe20008011409 */
[C---:B------:R-:W-:Y:S01]  /*bd30*/  IADD3 R37, P0, R4.reuse, 0x6000, RZ ;  /* 0x0000600004257810 */ /* 0x040fe20007f1e0ff */
[----:B------:R-:W-:Y:S01]  /*bd40*/  UIMAD UR11, UR17, UR13, UR11 ;  /* 0x0000000d110b72a4 */ /* 0x000fe2000f8e020b */
[----:B------:R-:W-:Y:S01]  /*bd50*/  IADD3 R41, P4, R4, 0x7000, RZ ;  /* 0x0000700004297810 */ /* 0x000fe20007f9e0ff */
[----:B-1----:R-:W-:Y:S01]  /*bd60*/  @P1 IMAD.HI.U32 R0, R60, R21, RZ ;  /* 0x000000153c001227 */ /* 0x002fe200078e00ff */
[C---:B------:R-:W-:Y:S01]  /*bd70*/  IADD3 R45, P3, R4.reuse, 0x8000, RZ ;  /* 0x00008000042d7810 */ /* 0x040fe20007f7e0ff */
[----:B------:R-:W-:Y:S01]  /*bd80*/  ULDC.64 UR12, c[0x0][0xaf0] ;  /* 0x0002bc00000c7ab9 */ /* 0x000fe20000000a00 */
[C---:B------:R-:W-:Y:S01]  /*bd90*/  IADD3 R49, P6, R4.reuse, 0x9000, RZ ;  /* 0x0000900004317810 */ /* 0x040fe20007fde0ff */
[----:B------:R-:W-:Y:S01]  /*bda0*/  IMAD.MOV.U32 R61, RZ, RZ, R60 ;  /* 0x000000ffff3d7224 */ /* 0x000fe200078e003c */
[----:B------:R-:W-:Y:S01]  /*bdb0*/  IADD3 R53, P5, R4, 0xa000, RZ ;  /* 0x0000a00004357810 */ /* 0x000fe20007fbe0ff */
[----:B------:R-:W-:Y:S01]  /*bdc0*/  UIMAD UR4, UR4, UR12, URZ ;  /* 0x0000000c040472a4 */ /* 0x000fe2000f8e023f */
[----:B------:R-:W-:Y:S01]  /*bdd0*/  LOP3.LUT R36, R37, 0x380, RZ, 0xc0, !PT ;  /* 0x0000038025247812 */ /* 0x000fe200078ec0ff */
[----:B------:R-:W5:Y:S01]  /*bde0*/  LD.E.128 R12, desc[UR36][R12.64] ;  /* 0x000000240c0c7980 */ /* 0x000f62000c101d00 */
[----:B------:R-:W-:-:S02]  /*bdf0*/  LOP3.LUT R40, R41, 0x380, RZ, 0xc0, !PT ;  /* 0x0000038029287812 */ /* 0x000fc400078ec0ff */
[----:B------:R-:W-:Y:S01]  /*be00*/  LOP3.LUT R44, R45, 0x380, RZ, 0xc0, !PT ;  /* 0x000003802d2c7812 */ /* 0x000fe200078ec0ff */
[----:B------:R-:W5:Y:S01]  /*be10*/  LD.E.128 R24, desc[UR36][R24.64] ;  /* 0x0000002418187980 */ /* 0x000f62000c101d00 */
[----:B------:R-:W-:Y:S02]  /*be20*/  LOP3.LUT R48, R49, 0x380, RZ, 0xc0, !PT ;  /* 0x0000038031307812 */ /* 0x000fe400078ec0ff */
[----:B------:R-:W-:Y:S02]  /*be30*/  LOP3.LUT R52, R53, 0x380, RZ, 0xc0, !PT ;  /* 0x0000038035347812 */ /* 0x000fe400078ec0ff */
[----:B------:R-:W-:Y:S01]  /*be40*/  LOP3.LUT R11, R4, 0x380, RZ, 0xc0, !PT ;  /* 0x00000380040b7812 */ /* 0x000fe200078ec0ff */
[----:B------:R-:W-:Y:S01]  /*be50*/  UIMAD UR4, UR9, UR13, UR4 ;  /* 0x0000000d090472a4 */ /* 0x000fe2000f8e0204 */
[----:B0-----:R-:W-:Y:S01]  /*be60*/  @P1 SHF.R.U32.HI R61, RZ, R63, R0 ;  /* 0x0000003fff3d1219 */ /* 0x001fe20000011600 */
[----:B------:R-:W-:Y:S01]  /*be70*/  UIMAD.WIDE.U32 UR10, UR9, UR12, UR10 ;  /* 0x0000000c090a72a5 */ /* 0x000fe2000f8e000a */
[----:B------:R-:W-:Y:S01]  /*be80*/  SHF.R.U64 R36, R36, 0x3, RZ ;  /* 0x0000000324247819 */ /* 0x000fe200000012ff */
[----:B------:R-:W5:Y:S01]  /*be90*/  LD.E.128 R28, desc[UR36][R28.64] ;  /* 0x000000241c1c7980 */ /* 0x000f62000c101d00 */
[----:B------:R-:W-:-:S02]  /*bea0*/  SHF.R.U64 R40, R40, 0x3, RZ ;  /* 0x0000000328287819 */ /* 0x000fc400000012ff */
[----:B------:R-:W-:Y:S01]  /*beb0*/  SHF.R.U64 R44, R44, 0x3, RZ ;  /* 0x000000032c2c7819 */ /* 0x000fe200000012ff */
[----:B------:R-:W5:Y:S01]  /*bec0*/  LD.E.128 R56, desc[UR36][R56.64] ;  /* 0x0000002438387980 */ /* 0x000f62000c101d00 */
[----:B------:R-:W-:Y:S02]  /*bed0*/  SHF.R.U64 R48, R48, 0x3, RZ ;  /* 0x0000000330307819 */ /* 0x000fe400000012ff */
[----:B------:R-:W-:Y:S02]  /*bee0*/  SHF.R.U64 R52, R52, 0x3, RZ ;  /* 0x0000000334347819 */ /* 0x000fe400000012ff */
[----:B------:R-:W-:Y:S01]  /*bef0*/  SHF.R.U64 R11, R11, 0x3, RZ ;  /* 0x000000030b0b7819 */ /* 0x000fe200000012ff */
[----:B------:R-:W-:Y:S01]  /*bf00*/  UIADD3 UR4, UR11, UR4, URZ ;  /* 0x000000040b047290 */ /* 0x000fe2000fffe03f */
[--C-:B------:R-:W-:Y:S01]  /*bf10*/  SHF.R.S32.HI R0, RZ, 0x1f, R61.reuse ;  /* 0x0000001fff007819 */ /* 0x100fe2000001143d */
[----:B------:R-:W-:Y:S01]  /*bf20*/  IMAD.MOV R2, RZ, RZ, -R61 ;  /* 0x000000ffff027224 */ /* 0x000fe200078e0a3d */
        /* <DEDUP_REMOVED lines=10> */
[----:B------:R-:W-:Y:S01]  /*bfd0*/  LOP3.LUT R4, R11, R4, RZ, 0x3c, !PT ;  /* 0x000000040b047212 */ /* 0x000fe200078e3cff */
[----:B------:R-:W-:Y:S01]  /*bfe0*/  ULDC.64 UR12, c[0x0][0xae0] ;  /* 0x0002b800000c7ab9 */ /* 0x000fe20000000a00 */
[----:B------:R-:W-:Y:S01]  /*bff0*/  IMAD R63, R3, R2, R60 ;  /* 0x00000002033f7224 */ /* 0x000fe200078e023c */
[----:B------:R-:W5:Y:S01]  /*c000*/  LD.E.128 R8, desc[UR36][R8.64] ;  /* 0x0000002408087980 */ /* 0x000f62000c101d00 */
[----:B------:R-:W-:-:S02]  /*c010*/  IMAD R0, R0, UR12, RZ ;  /* 0x0000000c00007c24 */ /* 0x000fc4000f8e02ff */
[----:B------:R-:W-:Y:S01]  /*c020*/  IMAD.U32 R21, RZ, RZ, UR11 ;  /* 0x0000000bff157e24 */ /* 0x000fe2000f8e00ff */
[----:B------:R-:W5:Y:S01]  /*c030*/  LD.E.128 R4, desc[UR36][R4.64] ;  /* 0x0000002404047980 */ /* 0x000f62000c101d00 */
[----:B------:R-:W-:Y:S01]  /*c040*/  IMAD.U32 R20, RZ, RZ, UR10 ;  /* 0x0000000aff147e24 */ /* 0x000fe2000f8e00ff */
[----:B------:R-:W-:Y:S01]  /*c050*/  ULDC.64 UR10, c[0x0][0xad8] ;  /* 0x0002b600000a7ab9 */ /* 0x000fe20000000a00 */
[----:B------:R-:W-:Y:S01]  /*c060*/  IMAD.U32 R21, RZ, RZ, UR4 ;  /* 0x00000004ff157e24 */ /* 0x000fe2000f8e00ff */
[----:B------:R-:W5:Y:S01]  /*c070*/  LD.E.128 R36, desc[UR36][R36.64] ;  /* 0x0000002424247980 */ /* 0x000f62000c101d00 */
[C---:B------:R-:W-:Y:S01]  /*c080*/  IMAD R65, R61.reuse, UR13, R0 ;  /* 0x0000000d3d417c24 */ /* 0x040fe2000f8e0200 */
[----:B------:R-:W-:Y:S02]  /*c090*/  SHF.R.S32.HI R0, RZ, 0x1f, R63 ;  /* 0x0000001fff007819 */ /* 0x000fe4000001143f */
[----:B------:R-:W5:Y:S01]  /*c0a0*/  LD.E.128 R40, desc[UR36][R40.64] ;  /* 0x0000002428287980 */ /* 0x000f62000c101d00 */
[----:B------:R-:W-:-:S03]  /*c0b0*/  IMAD.WIDE.U32 R2, R61, UR12, R20 ;  /* 0x0000000c3d027c25 */ /* 0x000fc6000f8e0014 */
        /* <DEDUP_REMOVED lines=10> */
[----:B------:R-:W-:Y:S02]  /*c160*/  IMAD R20, R0, UR10, RZ ;  /* 0x0000000a00147c24 */ /* 0x000fe4000f8e02ff */
[----:B------:R-:W-:Y:S01]  /*c170*/  VIADD R64, R214, UR42 ;  /* 0x0000002ad6407c36 */ /* 0x000fe20008000000 */
[----:B------:R-:W-:Y:S01]  /*c180*/  UIADD3 UR8, UR8, 0x30820, URZ ;  /* 0x0003082008087890 */ /* 0x000fe2000fffe03f */
[C---:B------:R-:W-:Y:S02]  /*c190*/  IMAD R21, R63.reuse, UR11, R20 ;  /* 0x0000000b3f157c24 */ /* 0x040fe4000f8e0214 */
[----:B------:R-:W-:Y:S01]  /*c1a0*/  IMAD.WIDE.U32 R2, R63, UR10, R2 ;  /* 0x0000000a3f027c25 */ /* 0x000fe2000f8e0002 */
[----:B------:R-:W-:Y:S01]  /*c1b0*/  ISETP.GE.AND P2, PT, R64, R19, PT ;  /* 0x000000134000720c */ /* 0x000fe20003f46270 */
[----:B------:R-:W-:Y:S01]  /*c1c0*/  ULDC.64 UR10, c[0x0][0xa80] ;  /* 0x0002a000000a7ab9 */ /* 0x000fe20000000a00 */
[----:B------:R-:W-:Y:S02]  /*c1d0*/  UPRMT UR8, URZ, 0x654, UR8 ;  /* 0x000006543f087896 */ /* 0x000fe40008000008 */
[----:B------:R-:W-:-:S02]  /*c1e0*/  IADD3 R3, R3, R21, RZ ;  /* 0x0000001503037210 */ /* 0x000fc40007ffe0ff */
[----:B------:R-:W-:Y:S01]  /*c1f0*/  LEA R62, P3, R2, UR10, 0x1 ;  /* 0x0000000a023e7c11 */ /* 0x000fe2000f8608ff */
[----:B------:R-:W-:-:S03]  /*c200*/  VIADD R0, R64, 0x20 ;  /* 0x0000002040007836 */ /* 0x000fc60000000000 */
[----:B------:R-:W-:Y:S01]  /*c210*/  LEA.HI.X R63, R2, UR11, R3, 0x1, P3 ;  /* 0x0000000b023f7c11 */ /* 0x000fe200098f0c03 */
[----:B------:R-:W-:Y:S01]  /*c220*/  VIADD R20, R64, 0x40 ;  /* 0x0000004040147836 */ /* 0x000fe20000000000 */
[-C--:B------:R-:W-:Y:S01]  /*c230*/  ISETP.GE.AND P0, PT, R0, R19.reuse, PT ;  /* 0x000000130000720c */ /* 0x080fe20003f06270 */
[C---:B------:R-:W-:Y:S01]  /*c240*/  VIADD R65, R67.reuse, 0x80 ;  /* 0x0000008043417836 */ /* 0x040fe20000000000 */
[----:B0-----:R-:W-:Y:S01]  /*c250*/  SYNCS.ARRIVE.TRANS64.RED.A1T0 RZ, [UR8], RZ ;  /* 0x000000ffffff79a7 */ /* 0x001fe20008100408 */
[----:B------:R-:W-:Y:S01]  /*c260*/  VIADD R69, R67, 0x40 ;  /* 0x0000004043457836 */ /* 0x000fe20000000000 */
[----:B------:R0:W1:Y:S01]  /*c270*/  SHFL.IDX PT, R60, R62, RZ, 0x181f ;  /* 0x00181fff3e3c7589 */ /* 0x00006200000e0000 */
[----:B------:R-:W-:Y:S03]  /*c280*/  BSSY B1, `(.L_x_2423) ;  /* 0x0000014000017945 */ /* 0x000fe60003800000 */
[----:B------:R0:W2:Y:S01]  /*c290*/  SHFL.IDX PT, R0, R63, RZ, 0x181f ;  /* 0x00181fff3f007589 */ /* 0x0000a200000e0000 */
[----:B------:R-:W-:-:S02]  /*c2a0*/  ISETP.GE.AND P1, PT, R20, R19, PT ;  /* 0x000000131400720c */ /* 0x000fc40003f26270 */
[----:B------:R-:W-:Y:S02]  /*c2b0*/  SHF.R.S32.HI R68, RZ, 0x1f, R67 ;  /* 0x0000001fff447819 */ /* 0x000fe40000011443 */
[----:B------:R-:W-:Y:S02]  /*c2c0*/  SHF.R.S32.HI R66, RZ, 0x1f, R65 ;  /* 0x0000001fff427819 */ /* 0x000fe40000011441 */
[----:B------:R-:W-:Y:S01]  /*c2d0*/  SHF.R.S32.HI R70, RZ, 0x1f, R69 ;  /* 0x0000001fff467819 */ /* 0x000fe20000011445 */
        /* <DEDUP_REMOVED lines=14> */
.L_x_2424:
[----:B------:R-:W-:Y:S05]  /*c3c0*/  BSYNC B1 ;  /* 0x0000000000017941 */ /* 0x000fea0003800000 */
.L_x_2423:
[----:B--2---:R2:W3:Y:S01]  /*c3d0*/  SHFL.IDX PT, R0, R63, 0x1, 0x181f ;  /* 0x00381f003f007f89 */ /* 0x0044e200000e0000 */
[----:B------:R-:W-:Y:S03]  /*c3e0*/  BSSY B1, `(.L_x_2425) ;  /* 0x0000010000017945 */ /* 0x000fe60003800000 */
[----:B0----5:R2:W0:Y:S01]  /*c3f0*/  SHFL.IDX PT, R6, R62, 0x1, 0x181f ;  /* 0x00381f003e067f89 */ /* 0x02142200000e0000 */
        /* <DEDUP_REMOVED lines=14> */
.L_x_2426:
[----:B------:R-:W-:Y:S05]  /*c4e0*/  BSYNC B1 ;  /* 0x0000000000017941 */ /* 0x000fea0003800000 */
.L_x_2425:
[----:B---3--:R3:W1:Y:S01]  /*c4f0*/  SHFL.IDX PT, R0, R63, 0x2, 0x181f ;  /* 0x00581f003f007f89 */ /* 0x00866200000e0000 */
[----:B------:R-:W-:Y:S03]  /*c500*/  BSSY B1, `(.L_x_2427) ;  /* 0x0000010000017945 */ /* 0x000fe60003800000 */
[----:B0---4-:R3:W0:Y:S01]  /*c510*/  SHFL.IDX PT, R6, R62, 0x2, 0x181f ;  /* 0x00581f003e067f89 */ /* 0x01162200000e0000 */
        /* <DEDUP_REMOVED lines=8> */
[-C--:B-1----:R-:W-:Y:S02]  /*c5a0*/  @!P3 LEA.HI.X R3, R67, R0.reuse, R68, 0x1, P0 ;  /* 0x000000004303b211 */ /* 0x082fe400000f0c44 */
[-C--:B------:R-:W-:Y:S02]  /*c5b0*/  @!P4 LEA.HI.X R5, R69, R0.reuse, R70, 0x1, P1 ;  /* 0x000000004505c211 */ /* 0x080fe400008f0c46 */
[----:B------:R-:W-:Y:S01]  /*c5c0*/  @!P5 LEA.HI.X R7, R65, R0, R66, 0x1, P2 ;  /* 0x000000004107d211 */ /* 0x000fe200010f0c42 */
[----:B------:R4:W-:Y:S04]  /*c5d0*/  @!P3 ST.E.128 desc[UR36][R2.64], R12 ;  /* 0x0000000c0200b985 */ /* 0x0009e8000c101d24 */
[----:B------:R4:W-:Y:S04]  /*c5e0*/  @!P4 ST.E.128 desc[UR36][R4.64], R36 ;  /* 0x000000240400c985 */ /* 0x0009e8000c101d24 */
[----:B------:R4:W-:Y:S02]  /*c5f0*/  @!P5 ST.E.128 desc[UR36][R6.64], R52 ;  /* 0x000000340600d985 */ /* 0x0009e4000c101d24 */
.L_x_2428:
[----:B------:R-:W-:Y:S05]  /*c600*/  BSYNC B1 ;  /* 0x0000000000017941 */ /* 0x000fea0003800000 */
.L_x_2427:
[----:B-1----:R-:W-:Y:S01]  /*c610*/  VIADD R0, R64, 0x60 ;  /* 0x0000006040007836 */ /* 0x002fe20000000000 */
[----:B--23--:R-:W1:Y:S04]  /*c620*/  SHFL.IDX PT, R63, R63, 0x3, 0x181f ;  /* 0x00781f003f3f7f89 */ /* 0x00ce6800000e0000 */
[----:B------:R-:W-:Y:S01]  /*c630*/  ISETP.GE.AND P0, PT, R0, R19, PT ;  /* 0x000000130000720c */ /* 0x000fe20003f06270 */
[----:B------:R-:W2:-:S12]  /*c640*/  SHFL.IDX PT, R62, R62, 0x3, 0x181f ;  /* 0x00781f003e3e7f89 */ /* 0x000e9800000e0000 */
[----:B------:R-:W-:Y:S05]  /*c650*/  @P0 BRA `(.L_x_2429) ;  /* 0x0000002000140947 */ /* 0x000fea0003800000 */
[----:B------:R-:W-:Y:S02]  /*c660*/  ULDC UR4, c[0x0][0xac8] ;  /* 0x0002b20000047ab9 */ /* 0x000fe40000000800 */
[----:B------:R-:W-:Y:S02]  /*c670*/  ISETP.GE.AND P2, PT, R67, UR4, PT ;  /* 0x0000000443007c0c */ /* 0x000fe4000bf46270 */
[----:B------:R-:W-:-:S11]  /*c680*/  ISETP.GE.AND P3, PT, R69, UR4, PT ;  /* 0x0000000445007c0c */ /* 0x000fd6000bf66270 */
[-C--:B--2-4-:R-:W-:Y:S02]  /*c690*/  @!P2 LEA R2, P0, R67, R62.reuse, 0x1 ;  /* 0x0000003e4302a211 */ /* 0x094fe400078008ff */
[----:B------:R-:W-:Y:S02]  /*c6a0*/  @!P3 LEA R4, P1, R69, R62, 0x1 ;  /* 0x0000003e4504b211 */ /* 0x000fe400078208ff */
[-C--:B-1----:R-:W-:Y:S02]  /*c6b0*/  @!P2 LEA.HI.X R3, R67, R63.reuse, R68, 0x1, P0 ;  /* 0x0000003f4303a211 */ /* 0x082fe400000f0c44 */
[----:B------:R-:W-:Y:S02]  /*c6c0*/  @!P3 LEA.HI.X R5, R69, R63, R70, 0x1, P1 ;  /* 0x0000003f4505b211 */ /* 0x000fe400008f0c46 */
[----:B------:R-:W-:Y:S01]  /*c6d0*/  ISETP.GE.AND P0, PT, R65, UR4, PT ;  /* 0x0000000441007c0c */ /* 0x000fe2000bf06270 */
[----:B------:R1:W-:Y:S04]  /*c6e0*/  @!P2 ST.E.128 desc[UR36][R2.64], R24 ;  /* 0x000000180200a985 */ /* 0x0003e8000c101d24 */
[----:B------:R1:W-:Y:S08]  /*c6f0*/  @!P3 ST.E.128 desc[UR36][R4.64], R40 ;  /* 0x000000280400b985 */ /* 0x0003f0000c101d24 */
[----:B------:R-:W-:Y:S05]  /*c700*/  @P0 BRA `(.L_x_2429) ;  /* 0x0000001c00e80947 */ /* 0x000fea0003800000 */
[----:B-1----:R-:W-:-:S04]  /*c710*/  LEA R2, P0, R65, R62, 0x1 ;  /* 0x0000003e41027211 */ /* 0x002fc800078008ff */
[----:B------:R-:W-:-:S05]  /*c720*/  LEA.HI.X R3, R65, R63, R66, 0x1, P0 ;  /* 0x0000003f41037211 */ /* 0x000fca00000f0c42 */
[----:B------:R1:W-:Y:S01]  /*c730*/  ST.E.128 desc[UR36][R2.64], R56 ;  /* 0x0000003802007985 */ /* 0x0003e2000c101d24 */
[----:B------:R-:W-:Y:S05]  /*c740*/  BRA `(.L_x_2429) ;  /* 0x0000001c00d87947 */ /* 0x000fea0003800000 */
.L_x_2422:
        /* <DEDUP_REMOVED lines=16> */
[----:B------:R-:W-:Y:S01]  /*c850*/  UIMAD.WIDE.U32 UR10, UR18, UR12, UR10 ;  /* 0x0000000c120a72a5 */ /* 0x000fe2000f8e000a */
[----:B------:R-:W-:Y:S01]  /*c860*/  SHF.R.S32.HI R90, RZ, 0x1f, R211 ;  /* 0x0000001fff5a7819 */ /* 0x000fe200000114d3 */
[----:B------:R-:W-:Y:S01]  /*c870*/  UPRMT UR8, URZ, 0x654, UR8 ;  /* 0x000006543f087896 */ /* 0x000fe20008000008 */
[----:B------:R-:W-:Y:S01]  /*c880*/  SHF.R.S32.HI R19, RZ, 0x1f, R212 ;  /* 0x0000001fff137819 */ /* 0x000fe200000114d4 */
        /* <DEDUP_REMOVED lines=40> */
[----:B------:R-:W-:Y:S02]  /*cb10*/  IADD3 R11, R16, 0x18, RZ ;  /* 0x00000018100b7810 */ /* 0x000fe40007ffe0ff */
[----:B------:R-:W-:-:S02]  /*cb20*/  SHF.R.S32.HI R9, RZ, 0x1f, R194 ;  /* 0x0000001fff097819 */ /* 0x000fc400000114c2 */
[----:B------:R-:W-:Y:S02]  /*cb30*/  ISETP.GE.AND P3, PT, R11, UR4, PT ;  /* 0x000000040b007c0c */ /* 0x000fe4000bf66270 */
[----:B------:R-:W-:Y:S01]  /*cb40*/  SHF.R.S32.HI R12, RZ, 0x1f, R11 ;  /* 0x0000001fff0c7819 */ /* 0x000fe2000001140b */
[----:B-12---:R-:W-:Y:S01]  /*cb50*/  @!P4 IMAD.WIDE R4, R16, 0x4, R2 ;  /* 0x000000041004c825 */ /* 0x006fe200078e0202 */
[----:B------:R-:W-:Y:S02]  /*cb60*/  SHF.R.S32.HI R15, RZ, 0x1f, R193 ;  /* 0x0000001fff0f7819 */ /* 0x000fe400000114c1 */
[-C--:B------:R-:W-:Y:S02]  /*cb70*/  @!P1 LEA R6, P5, R212, R2.reuse, 0x2 ;  /* 0x00000002d4069211 */ /* 0x080fe400078a10ff */
[----:B------:R1:W-:Y:S01]  /*cb80*/  @!P4 ST.E.64 desc[UR36][R4.64], R24 ;  /* 0x000000180400c985 */ /* 0x0003e2000c101b24 */
[----:B------:R-:W-:Y:S02]  /*cb90*/  ISETP.GE.AND P4, PT, R13, UR4, PT ;  /* 0x000000040d007c0c */ /* 0x000fe4000bf86270 */
[----:B------:R-:W-:-:S02]  /*cba0*/  @!P2 LEA R8, P6, R194, R2, 0x2 ;  /* 0x00000002c208a211 */ /* 0x000fc400078c10ff */
[-C--:B------:R-:W-:Y:S02]  /*cbb0*/  @!P1 LEA.HI.X R7, R212, R3.reuse, R19, 0x2, P5 ;  /* 0x00000003d4079211 */ /* 0x080fe400028f1413 */
[----:B------:R-:W-:Y:S02]  /*cbc0*/  ISETP.GE.AND P5, PT, R193, UR4, PT ;  /* 0x00000004c1007c0c */ /* 0x000fe4000bfa6270 */
[----:B------:R-:W-:Y:S01]  /*cbd0*/  @!P2 LEA.HI.X R9, R194, R3, R9, 0x2, P6 ;  /* 0x00000003c209a211 */ /* 0x000fe200030f1409 */
[----:B------:R2:W-:Y:S01]  /*cbe0*/  @!P1 ST.E.64 desc[UR36][R6.64], R28 ;  /* 0x0000001c06009985 */ /* 0x0005e2000c101b24 */
[-C--:B------:R-:W-:Y:S02]  /*cbf0*/  @!P3 LEA R10, P6, R11, R2.reuse, 0x2 ;  /* 0x000000020b0ab211 */ /* 0x080fe400078c10ff */
[----:B-1----:R-:W-:Y:S01]  /*cc00*/  SHF.R.S32.HI R5, RZ, 0x1f, R13 ;  /* 0x0000001fff057819 */ /* 0x002fe2000001140d */
[----:B------:R1:W-:Y:S01]  /*cc10*/  @!P2 ST.E.64 desc[UR36][R8.64], R32 ;  /* 0x000000200800a985 */ /* 0x0003e2000c101b24 */
[----:B------:R-:W-:-:S02]  /*cc20*/  @!P4 LEA R4, P1, R13, R2, 0x2 ;  /* 0x000000020d04c211 */ /* 0x000fc400078210ff */
[----:B------:R-:W-:Y:S02]  /*cc30*/  ISETP.GE.AND P2, PT, R192, UR4, PT ;  /* 0x00000004c0007c0c */ /* 0x000fe4000bf46270 */
[-C--:B------:R-:W-:Y:S02]  /*cc40*/  @!P4 LEA.HI.X R5, R13, R3.reuse, R5, 0x2, P1 ;  /* 0x000000030d05c211 */ /* 0x080fe400008f1405 */
[----:B------:R-:W-:Y:S02]  /*cc50*/  ISETP.GE.AND P1, PT, R23, UR4, PT ;  /* 0x0000000417007c0c */ /* 0x000fe4000bf26270 */
[-C--:B------:R-:W-:Y:S02]  /*cc60*/  @!P3 LEA.HI.X R11, R11, R3.reuse, R12, 0x2, P6 ;  /* 0x000000030b0bb211 */ /* 0x080fe400030f140c */
[C---:B------:R-:W-:Y:S02]  /*cc70*/  @!P5 LEA R12, P6, R193.reuse, R2, 0x2 ;  /* 0x00000002c10cd211 */ /* 0x040fe400078c10ff */
[----:B--2---:R-:W-:Y:S01]  /*cc80*/  SHF.R.S32.HI R7, RZ, 0x1f, R192 ;  /* 0x0000001fff077819 */ /* 0x004fe200000114c0 */
[----:B------:R-:W-:Y:S01]  /*cc90*/  @!P3 ST.E.64 desc[UR36][R10.64], R36 ;  /* 0x000000240a00b985 */ /* 0x000fe2000c101b24 */
[----:B------:R-:W-:-:S02]  /*cca0*/  @!P5 LEA.HI.X R13, R193, R3, R15, 0x2, P6 ;  /* 0x00000003c10dd211 */ /* 0x000fc400030f140f */
[----:B------:R-:W-:Y:S01]  /*ccb0*/  ISETP.GE.AND P6, PT, R22, UR4, PT ;  /* 0x0000000416007c0c */ /* 0x000fe2000bfc6270 */
[----:B------:R2:W-:Y:S01]  /*ccc0*/  @!P4 ST.E.64 desc[UR36][R4.64], R40 ;  /* 0x000000280400c985 */ /* 0x0005e2000c101b24 */
[CC--:B------:R-:W-:Y:S02]  /*ccd0*/  @!P2 LEA R6, P4, R192.reuse, R2.reuse, 0x2 ;  /* 0x00000002c006a211 */ /* 0x0c0fe400078810ff */
[----:B------:R-:W-:Y:S01]  /*cce0*/  ISETP.GE.AND P3, PT, R211, UR4, PT ;  /* 0x00000004d3007c0c */ /* 0x000fe2000bf66270 */
[----:B------:R-:W-:Y:S01]  /*ccf0*/  @!P5 ST.E.64 desc[UR36][R12.64], R44 ;  /* 0x0000002c0c00d985 */ /* 0x000fe2000c101b24 */
[----:B-1----:R-:W-:Y:S02]  /*cd00*/  SHF.R.S32.HI R9, RZ, 0x1f, R23 ;  /* 0x0000001fff097819 */ /* 0x002fe40000011417 */
[----:B------:R-:W-:Y:S02]  /*cd10*/  @!P1 LEA R8, P5, R23, R2, 0x2 ;  /* 0x0000000217089211 */ /* 0x000fe400078a10ff */
[----:B------:R-:W-:-:S02]  /*cd20*/  @!P2 LEA.HI.X R7, R192, R3, R7, 0x2, P4 ;  /* 0x00000003c007a211 */ /* 0x000fc400020f1407 */
[----:B------:R-:W-:Y:S02]  /*cd30*/  @!P1 LEA.HI.X R9, R23, R3, R9, 0x2, P5 ;  /* 0x0000000317099211 */ /* 0x000fe400028f1409 */
[----:B------:R-:W-:Y:S01]  /*cd40*/  ISETP.GE.AND P4, PT, R210, UR4, PT ;  /* 0x00000004d2007c0c */ /* 0x000fe2000bf86270 */
[----:B------:R1:W-:Y:S01]  /*cd50*/  @!P2 ST.E.64 desc[UR36][R6.64], R48 ;  /* 0x000000300600a985 */ /* 0x0003e2000c101b24 */
[----:B--2---:R-:W-:Y:S02]  /*cd60*/  SHF.R.S32.HI R5, RZ, 0x1f, R22 ;  /* 0x0000001fff057819 */ /* 0x004fe40000011416 */
[-C--:B------:R-:W-:Y:S01]  /*cd70*/  @!P6 LEA R4, P2, R22, R2.reuse, 0x2 ;  /* 0x000000021604e211 */ /* 0x080fe200078410ff */
[----:B------:R2:W-:Y:S01]  /*cd80*/  @!P1 ST.E.64 desc[UR36][R8.64], R52 ;  /* 0x0000003408009985 */ /* 0x0005e2000c101b24 */
[----:B------:R-:W-:Y:S02]  /*cd90*/  ISETP.GE.AND P5, PT, R209, UR4, PT ;  /* 0x00000004d1007c0c */ /* 0x000fe4000bfa6270 */
[----:B------:R-:W-:-:S02]  /*cda0*/  @!P3 LEA R10, P1, R211, R2, 0x2 ;  /* 0x00000002d30ab211 */ /* 0x000fc400078210ff */
[-C--:B------:R-:W-:Y:S02]  /*cdb0*/  @!P6 LEA.HI.X R5, R22, R3.reuse, R5, 0x2, P2 ;  /* 0x000000031605e211 */ /* 0x080fe400010f1405 */
[----:B------:R-:W-:Y:S02]  /*cdc0*/  @!P3 LEA.HI.X R11, R211, R3, R90, 0x2, P1 ;  /* 0x00000003d30bb211 */ /* 0x000fe400008f145a */
[----:B------:R-:W-:Y:S01]  /*cdd0*/  ISETP.GE.AND P1, PT, R208, UR4, PT ;  /* 0x00000004d0007c0c */ /* 0x000fe2000bf26270 */
[----:B------:R3:W-:Y:S01]  /*cde0*/  @!P6 ST.E.64 desc[UR36][R4.64], R56 ;  /* 0x000000380400e985 */ /* 0x0007e2000c101b24 */
[-C--:B-1----:R-:W-:Y:S02]  /*cdf0*/  @!P4 LEA R6, P6, R210, R2.reuse, 0x2 ;  /* 0x00000002d206c211 */ /* 0x082fe400078c10ff */
[----:B------:R-:W-:Y:S01]  /*ce00*/  ISETP.GE.AND P2, PT, R207, UR4, PT ;  /* 0x00000004cf007c0c */ /* 0x000fe2000bf46270 */
[----:B------:R1:W-:Y:S01]  /*ce10*/  @!P3 ST.E.64 desc[UR36][R10.64], R60 ;  /* 0x0000003c0a00b985 */ /* 0x0003e2000c101b24 */
[----:B------:R-:W-:-:S02]  /*ce20*/  @!P5 LEA R12, P3, R209, R2, 0x2 ;  /* 0x00000002d10cd211 */ /* 0x000fc400078610ff */
[-C--:B------:R-:W-:Y:S02]  /*ce30*/  @!P4 LEA.HI.X R7, R210, R3.reuse, R89, 0x2, P6 ;  /* 0x00000003d207c211 */ /* 0x080fe400030f1459 */
[----:B------:R-:W-:-:S03]  /*ce40*/  @!P5 LEA.HI.X R13, R209, R3, R88, 0x2, P3 ;  /* 0x00000003d10dd211 */ /* 0x000fc600018f1458 */
[----:B------:R4:W-:Y:S01]  /*ce50*/  @!P4 ST.E.64 desc[UR36][R6.64], R64 ;  /* 0x000000400600c985 */ /* 0x0009e2000c101b24 */
[----:B------:R-:W-:Y:S02]  /*ce60*/  ISETP.GE.AND P4, PT, R206, UR4, PT ;  /* 0x00000004ce007c0c */ /* 0x000fe4000bf86270 */
[CC--:B--2---:R-:W-:Y:S01]  /*ce70*/  @!P1 LEA R8, P3, R208.reuse, R2.reuse, 0x2 ;  /* 0x00000002d0089211 */ /* 0x0c4fe200078610ff */
        /* <DEDUP_REMOVED lines=45> */
.L_x_2431:
[----:B------:R-:W-:Y:S05]  /*d150*/  BSYNC B1 ;  /* 0x0000000000017941 */ /* 0x000fea0003800000 */
.L_x_2430:
        /* <DEDUP_REMOVED lines=11> */
[----:B------:R-:W-:Y:S02]  /*d210*/  SHF.R.S32.HI R8, RZ, 0x1f, R11 ;  /* 0x0000001fff087819 */ /* 0x000fe4000001140b */
[----:B0--3--:R-:W-:Y:S01]  /*d220*/  SHF.R.S32.HI R0, RZ, 0x1f, R9 ;  /* 0x0000001fff007819 */ /* 0x009fe20000011409 */
[----:B-12-4-:R-:W-:Y:S01]  /*d230*/  @!P3 IMAD.WIDE R2, R16, 0x4, R4 ;  /* 0x000000041002b825 */ /* 0x016fe200078e0204 */
[----:B------:R-:W-:Y:S02]  /*d240*/  SHF.R.S32.HI R15, RZ, 0x1f, R194 ;  /* 0x0000001fff0f7819 */ /* 0x000fe400000114c2 */
[CC--:B------:R-:W-:Y:S02]  /*d250*/  @!P4 LEA R6, P6, R212.reuse, R4.reuse, 0x2 ;  /* 0x00000004d406c211 */ /* 0x0c0fe400078c10ff */
[----:B------:R-:W-:Y:S01]  /*d260*/  @!P1 LEA R10, P5, R11, R4, 0x2 ;  /* 0x000000040b0a9211 */ /* 0x000fe200078a10ff */
[----:B------:R0:W-:Y:S01]  /*d270*/  @!P3 ST.E.64 desc[UR36][R2.64], R26 ;  /* 0x0000001a0200b985 */ /* 0x0001e2000c101b24 */
[----:B------:R-:W-:-:S02]  /*d280*/  @!P4 LEA.HI.X R7, R212, R5, R19, 0x2, P6 ;  /* 0x00000005d407c211 */ /* 0x000fc400030f1413 */
[----:B------:R-:W-:Y:S02]  /*d290*/  ISETP.GE.AND P3, PT, R193, UR4, PT ;  /* 0x00000004c1007c0c */ /* 0x000fe4000bf66270 */
[-C--:B------:R-:W-:Y:S01]  /*d2a0*/  @!P2 LEA R12, P6, R9, R4.reuse, 0x2 ;  /* 0x00000004090ca211 */ /* 0x080fe200078c10ff */
[----:B------:R1:W-:Y:S01]  /*d2b0*/  @!P4 ST.E.64 desc[UR36][R6.64], R30 ;  /* 0x0000001e0600c985 */ /* 0x0003e2000c101b24 */
[-C--:B------:R-:W-:Y:S02]  /*d2c0*/  @!P1 LEA.HI.X R11, R11, R5.reuse, R8, 0x2, P5 ;  /* 0x000000050b0b9211 */ /* 0x080fe400028f1408 */
[C---:B------:R-:W-:Y:S02]  /*d2d0*/  @!P0 LEA R8, P5, R194.reuse, R4, 0x2 ;  /* 0x00000004c2088211 */ /* 0x040fe400078a10ff */
[-C--:B------:R-:W-:Y:S02]  /*d2e0*/  @!P2 LEA.HI.X R13, R9, R5.reuse, R0, 0x2, P6 ;  /* 0x00000005090da211 */ /* 0x080fe400030f1400 */
[----:B------:R-:W-:-:S02]  /*d2f0*/  @!P0 LEA.HI.X R9, R194, R5, R15, 0x2, P5 ;  /* 0x00000005c2098211 */ /* 0x000fc400028f140f */
[----:B------:R-:W-:Y:S02]  /*d300*/  ISETP.GE.AND P4, PT, R192, UR4, PT ;  /* 0x00000004c0007c0c */ /* 0x000fe4000bf86270 */
[----:B------:R-:W-:Y:S01]  /*d310*/  ISETP.GE.AND P5, PT, R23, UR4, PT ;  /* 0x0000000417007c0c */ /* 0x000fe2000bfa6270 */
[----:B------:R-:W-:Y:S01]  /*d320*/  @!P0 ST.E.64 desc[UR36][R8.64], R34 ;  /* 0x0000002208008985 */ /* 0x000fe2000c101b24 */
[----:B------:R-:W-:Y:S02]  /*d330*/  SHF.R.S32.HI R0, RZ, 0x1f, R193 ;  /* 0x0000001fff007819 */ /* 0x000fe400000114c1 */
[----:B------:R-:W-:Y:S01]  /*d340*/  SHF.R.S32.HI R15, RZ, 0x1f, R192 ;  /* 0x0000001fff0f7819 */ /* 0x000fe200000114c0 */
[----:B------:R2:W-:Y:S01]  /*d350*/  @!P1 ST.E.64 desc[UR36][R10.64], R38 ;  /* 0x000000260a009985 */ /* 0x0005e2000c101b24 */
[C---:B0-----:R-:W-:Y:S02]  /*d360*/  @!P3 LEA R2, P1, R193.reuse, R4, 0x2 ;  /* 0x00000004c102b211 */ /* 0x041fe400078210ff */
[----:B------:R-:W-:Y:S01]  /*d370*/  SHF.R.S32.HI R19, RZ, 0x1f, R23 ;  /* 0x0000001fff137819 */ /* 0x000fe20000011417 */
[----:B------:R0:W-:Y:S01]  /*d380*/  @!P2 ST.E.64 desc[UR36][R12.64], R42 ;  /* 0x0000002a0c00a985 */ /* 0x0001e2000c101b24 */
[----:B------:R-:W-:-:S02]  /*d390*/  @!P3 LEA.HI.X R3, R193, R5, R0, 0x2, P1 ;  /* 0x00000005c103b211 */ /* 0x000fc400008f1400 */
[----:B------:R-:W-:Y:S02]  /*d3a0*/  ISETP.GE.AND P1, PT, R211, UR4, PT ;  /* 0x00000004d3007c0c */ /* 0x000fe4000bf26270 */
[----:B------:R-:W-:Y:S01]  /*d3b0*/  ISETP.GE.AND P2, PT, R22, UR4, PT ;  /* 0x0000000416007c0c */ /* 0x000fe2000bf46270 */
[----:B------:R3:W-:Y:S01]  /*d3c0*/  @!P3 ST.E.64 desc[UR36][R2.64], R46 ;  /* 0x0000002e0200b985 */ /* 0x0007e2000c101b24 */
[CC--:B-1----:R-:W-:Y:S02]  /*d3d0*/  @!P4 LEA R6, P0, R192.reuse, R4.reuse, 0x2 ;  /* 0x00000004c006c211 */ /* 0x0c2fe400078010ff */
[----:B------:R-:W-:Y:S02]  /*d3e0*/  @!P5 LEA R14, P6, R23, R4, 0x2 ;  /* 0x00000004170ed211 */ /* 0x000fe400078c10ff */
[----:B------:R-:W-:Y:S02]  /*d3f0*/  @!P4 LEA.HI.X R7, R192, R5, R15, 0x2, P0 ;  /* 0x00000005c007c211 */ /* 0x000fe400000f140f */
[----:B------:R-:W-:-:S02]  /*d400*/  ISETP.GE.AND P0, PT, R210, UR4, PT ;  /* 0x00000004d2007c0c */ /* 0x000fc4000bf06270 */
[----:B------:R-:W-:Y:S01]  /*d410*/  @!P5 LEA.HI.X R15, R23, R5, R19, 0x2, P6 ;  /* 0x00000005170fd211 */ /* 0x000fe200030f1413 */
[----:B------:R1:W-:Y:S01]  /*d420*/  @!P4 ST.E.64 desc[UR36][R6.64], R50 ;  /* 0x000000320600c985 */ /* 0x0003e2000c101b24 */
[-C--:B--2---:R-:W-:Y:S02]  /*d430*/  @!P1 LEA R10, P3, R211, R4.reuse, 0x2 ;  /* 0x00000004d30a9211 */ /* 0x084fe400078610ff */
[----:B------:R-:W-:Y:S01]  /*d440*/  SHF.R.S32.HI R9, RZ, 0x1f, R22 ;  /* 0x0000001fff097819 */ /* 0x000fe20000011416 */
[----:B------:R2:W-:Y:S01]  /*d450*/  @!P5 ST.E.64 desc[UR36][R14.64], R54 ;  /* 0x000000360e00d985 */ /* 0x0005e2000c101b24 */
[----:B------:R-:W-:Y:S02]  /*d460*/  ISETP.GE.AND P5, PT, R209, UR4, PT ;  /* 0x00000004d1007c0c */ /* 0x000fe4000bfa6270 */
[----:B------:R-:W-:Y:S02]  /*d470*/  @!P2 LEA R8, P6, R22, R4, 0x2 ;  /* 0x000000041608a211 */ /* 0x000fe400078c10ff */
[----:B------:R-:W-:-:S02]  /*d480*/  ISETP.GE.AND P4, PT, R208, UR4, PT ;  /* 0x00000004d0007c0c */ /* 0x000fc4000bf86270 */
[-C--:B------:R-:W-:Y:S02]  /*d490*/  @!P1 LEA.HI.X R11, R211, R5.reuse, R90, 0x2, P3 ;  /* 0x00000005d30b9211 */ /* 0x080fe400018f145a */
[----:B------:R-:W-:Y:S02]  /*d4a0*/  ISETP.GE.AND P3, PT, R207, UR4, PT ;  /* 0x00000004cf007c0c */ /* 0x000fe4000bf66270 */
[----:B------:R-:W-:Y:S02]  /*d4b0*/  @!P2 LEA.HI.X R9, R22, R5, R9, 0x2, P6 ;  /* 0x000000051609a211 */ /* 0x000fe400030f1409 */
[----:B0-----:R-:W-:-:S03]  /*d4c0*/  @!P0 LEA R12, P6, R210, R4, 0x2 ;  /* 0x00000004d20c8211 */ /* 0x001fc600078c10ff */
[----:B------:R0:W-:Y:S01]  /*d4d0*/  @!P2 ST.E.64 desc[UR36][R8.64], R58 ;  /* 0x0000003a0800a985 */ /* 0x0001e2000c101b24 */
[-C--:B------:R-:W-:Y:S02]  /*d4e0*/  @!P0 LEA.HI.X R13, R210, R5.reuse, R89, 0x2, P6 ;  /* 0x00000005d20d8211 */ /* 0x080fe400030f1459 */
[CC--:B---3--:R-:W-:Y:S01]  /*d4f0*/  @!P5 LEA R2, P6, R209.reuse, R4.reuse, 0x2 ;  /* 0x00000004d102d211 */ /* 0x0c8fe200078c10ff */
[----:B------:R3:W-:Y:S01]  /*d500*/  @!P1 ST.E.64 desc[UR36][R10.64], R62 ;  /* 0x0000003e0a009985 */ /* 0x0007e2000c101b24 */
[----:B------:R-:W-:Y:S02]  /*d510*/  ISETP.GE.AND P2, PT, R206, UR4, PT ;  /* 0x00000004ce007c0c */ /* 0x000fe4000bf46270 */
[----:B------:R-:W-:Y:S01]  /*d520*/  @!P5 LEA.HI.X R3, R209, R5, R88, 0x2, P6 ;  /* 0x00000005d103d211 */ /* 0x000fe200030f1458 */
[----:B------:R4:W-:Y:S01]  /*d530*/  @!P0 ST.E.64 desc[UR36][R12.64], R66 ;  /* 0x000000420c008985 */ /* 0x0009e2000c101b24 */
[-C--:B-1----:R-:W-:Y:S02]  /*d540*/  @!P4 LEA R6, P0, R208, R4.reuse, 0x2 ;  /* 0x00000004d006c211 */ /* 0x082fe400078010ff */
[----:B--2---:R-:W-:Y:S01]  /*d550*/  @!P3 LEA R14, P6, R207, R4, 0x2 ;  /* 0x00000004cf0eb211 */ /* 0x004fe200078c10ff */
[----:B------:R1:W-:Y:S01]  /*d560*/  @!P5 ST.E.64 desc[UR36][R2.64], R70 ;  /* 0x000000460200d985 */ /* 0x0003e2000c101b24 */
[----:B------:R-:W-:-:S02]  /*d570*/  ISETP.GE.AND P1, PT, R205, UR4, PT ;  /* 0x00000004cd007c0c */ /* 0x000fc4000bf26270 */
[-C--:B------:R-:W-:Y:S02]  /*d580*/  @!P4 LEA.HI.X R7, R208, R5.reuse, R229, 0x2, P0 ;  /* 0x00000005d007c211 */ /* 0x080fe400000f14e5 */
[----:B------:R-:W-:Y:S02]  /*d590*/  ISETP.GE.AND P0, PT, R204, UR4, PT ;  /* 0x00000004cc007c0c */ /* 0x000fe4000bf06270 */
[----:B------:R-:W-:Y:S01]  /*d5a0*/  @!P3 LEA.HI.X R15, R207, R5, R228, 0x2, P6 ;  /* 0x00000005cf0fb211 */ /* 0x000fe200030f14e4 */
[----:B------:R2:W-:Y:S01]  /*d5b0*/  @!P4 ST.E.64 desc[UR36][R6.64], R74 ;  /* 0x0000004a0600c985 */ /* 0x0005e2000c101b24 */
[----:B0-----:R-:W-:-:S03]  /*d5c0*/  @!P2 LEA R8, P4, R206, R4, 0x2 ;  /* 0x00000004ce08a211 */ /* 0x001fc600078810ff */
[----:B------:R-:W-:Y:S01]  /*d5d0*/  @!P3 ST.E.64 desc[UR36][R14.64], R78 ;  /* 0x0000004e0e00b985 */ /* 0x000fe2000c101b24 */
[----:B------:R-:W-:Y:S02]  /*d5e0*/  ISETP.GE.AND P3, PT, R203, UR4, PT ;  /* 0x00000004cb007c0c */ /* 0x000fe4000bf66270 */
[CC--:B---3--:R-:W-:Y:S02]  /*d5f0*/  @!P1 LEA R10, P5, R205.reuse, R4.reuse, 0x2 ;  /* 0x00000004cd0a9211 */ /* 0x0c8fe400078a10ff */
[-C--:B------:R-:W-:Y:S02]  /*d600*/  @!P2 LEA.HI.X R9, R206, R5.reuse, R227, 0x2, P4 ;  /* 0x00000005ce09a211 */ /* 0x080fe400020f14e3 */
[----:B----4-:R-:W-:Y:S02]  /*d610*/  @!P0 LEA R12, P6, R204, R4, 0x2 ;  /* 0x00000004cc0c8211 */ /* 0x010fe400078c10ff */
[----:B------:R-:W-:Y:S01]  /*d620*/  ISETP.GE.AND P4, PT, R202, UR4, PT ;  /* 0x00000004ca007c0c */ /* 0x000fe2000bf86270 */
[----:B------:R0:W-:Y:S01]  /*d630*/  @!P2 ST.E.64 desc[UR36][R8.64], R82 ;  /* 0x000000520800a985 */ /* 0x0001e2000c101b24 */
        /* <DEDUP_REMOVED lines=11> */
[----:B------:R2:W-:Y:S01]  /*d6f0*/  @!P3 ST.E.64 desc[UR36][R2.64], R124 ;  /* 0x0000007c0200b985 */ /* 0x0005e2000c101b24 */
[CC--:B0-----:R-:W-:Y:S02]  /*d700*/  @!P2 LEA R8, P3, R201.reuse, R4.reuse, 0x2 ;  /* 0x00000004c908a211 */ /* 0x0c1fe400078610ff */
[-C--:B------:R-:W-:Y:S02]  /*d710*/  @!P4 LEA.HI.X R7, R202, R5.reuse, R223, 0x2, P6 ;  /* 0x00000005ca07c211 */ /* 0x080fe400030f14df */
[-C--:B---3--:R-:W-:Y:S02]  /*d720*/  @!P1 LEA R10, P6, R200, R4.reuse, 0x2 ;  /* 0x00000004c80a9211 */ /* 0x088fe400078c10ff */
[----:B------:R-:W-:Y:S01]  /*d730*/  @!P2 LEA.HI.X R9, R201, R5, R222, 0x2, P3 ;  /* 0x00000005c909a211 */ /* 0x000fe200018f14de */
[----:B------:R2:W-:Y:S01]  /*d740*/  @!P4 ST.E.64 desc[UR36][R6.64], R98 ;  /* 0x000000620600c985 */ /* 0x0005e2000c101b24 */
[----:B-1----:R-:W-:-:S02]  /*d750*/  @!P0 LEA R12, P4, R199, R4, 0x2 ;  /* 0x00000004c70c8211 */ /* 0x002fc400078810ff */
[----:B------:R-:W-:Y:S01]  /*d760*/  @!P5 LEA R14, P3, R198, R4, 0x2 ;  /* 0x00000004c60ed211 */ /* 0x000fe200078610ff */
[----:B------:R2:W-:Y:S01]  /*d770*/  @!P2 ST.E.64 desc[UR36][R8.64], R102 ;  /* 0x000000660800a985 */ /* 0x0005e2000c101b24 */
[-C--:B------:R-:W-:Y:S02]  /*d780*/  @!P1 LEA.HI.X R11, R200, R5.reuse, R221, 0x2, P6 ;  /* 0x00000005c80b9211 */ /* 0x080fe400030f14dd */
        /* <DEDUP_REMOVED lines=11> */
.L_x_2420:
[----:B------:R-:W-:Y:S01]  /*d840*/  R2UR UR4, R196 ;  /* 0x00000000c40472ca */ /* 0x000fe200000e0000 */
[----:B------:R-:W-:Y:S01]  /*d850*/  ULDC.64 UR8, c[0x0][0xc00] ;  /* 0x0003000000087ab9 */ /* 0x000fe20000000a00 */
[----:B------:R-:W-:Y:S01]  /*d860*/  R2UR UR10, R19 ;  /* 0x00000000130a72ca */ /* 0x000fe200000e0000 */
[----:B------:R-:W-:-:S04]  /*d870*/  UISETP.NE.U32.AND UP0, UPT, UR8, URZ, UPT ;  /* 0x0000003f0800728c */ /* 0x000fc8000bf05070 */
[----:B------:R-:W-:-:S03]  /*d880*/  UISETP.NE.AND.EX UP0, UPT, UR9, URZ, UPT, UP0 ;  /* 0x0000003f0900728c */ /* 0x000fc6000bf05300 */
[----:B------:R-:W-:-:S03]  /*d890*/  ULDC.64 UR8, c[0x0][0xc00] ;  /* 0x0003000000087ab9 */ /* 0x000fc60000000a00 */
[----:B------:R-:W-:Y:S01]  /*d8a0*/  UIMAD.WIDE UR8, UR4, 0x4, UR8 ;  /* 0x00000004040878a5 */ /* 0x000fe2000f8e0208 */
[----:B------:R-:W-:-:S05]  /*d8b0*/  PLOP3.LUT P1, PT, PT, PT, UP0, 0x80, 0x0 ;  /* 0x000000000000781c */ /* 0x000fca0003f2f008 */
[----:B------:R-:W-:Y:S02]  /*d8c0*/  IMAD.U32 R2, RZ, RZ, UR8 ;  /* 0x00000008ff027e24 */ /* 0x000fe4000f8e00ff */
[----:B------:R-:W-:Y:S01]  /*d8d0*/  IMAD.U32 R3, RZ, RZ, UR9 ;  /* 0x00000009ff037e24 */ /* 0x000fe2000f8e00ff */
[----:B------:R-:W-:Y:S02]  /*d8e0*/  ULDC.64 UR8, c[0x0][0xc08] ;  /* 0x0003020000087ab9 */ /* 0x000fe40000000a00 */
[----:B------:R-:W-:-:S03]  /*d8f0*/  UISETP.NE.U32.AND UP1, UPT, UR8, URZ, UPT ;  /* 0x0000003f0800728c */ /* 0x000fc6000bf25070 */
[----:B------:R-:W2:Y:S01]  /*d900*/  @P1 LDG.E R6, desc[UR36][R2.64] ;  /* 0x0000002402061981 */ /* 0x000ea2000c1e1900 */
[----:B------:R-:W-:-:S06]  /*d910*/  UISETP.NE.AND.EX UP1, UPT, UR9, URZ, UPT, UP1 ;  /* 0x0000003f0900728c */ /* 0x000fcc000bf25310 */
[----:B------:R-:W-:-:S05]  /*d920*/  PLOP3.LUT P2, PT, PT, PT, UP1, 0x80, 0x0 ;  /* 0x000000000000781c */ /* 0x000fca0003f4f018 */
[----:B------:R-:W-:Y:S02]  /*d930*/  @UP1 ULDC.64 UR8, c[0x0][0xc08] ;  /* 0x0003020000081ab9 */ /* 0x000fe40000000a00 */
[----:B------:R-:W-:-:S03]  /*d940*/  @UP1 UIMAD.WIDE UR8, UR4, 0x4, UR8 ;  /* 0x00000004040818a5 */ /* 0x000fc6000f8e0208 */
[----:B------:R-:W-:Y:S02]  /*d950*/  ULDC UR4, c[0x0][0xa88] ;  /* 0x0002a20000047ab9 */ /* 0x000fe40000000800 */
[----:B------:R-:W-:Y:S02]  /*d960*/  IMAD.U32 R0, RZ, RZ, UR4 ;  /* 0x00000004ff007e24 */ /* 0x000fe4000f8e00ff */
[----:B------:R-:W-:Y:S02]  /*d970*/  IMAD.U32 R4, RZ, RZ, UR8 ;  /* 0x00000008ff047e24 */ /* 0x000fe4000f8e00ff */
[----:B------:R-:W-:-:S05]  /*d980*/  IMAD.U32 R5, RZ, RZ, UR9 ;  /* 0x00000009ff057e24 */ /* 0x000fca000f8e00ff */
[----:B------:R0:W5:Y:S01]  /*d990*/  @P2 LDG.E R0, desc[UR36][R4.64] ;  /* 0x0000002404002981 */ /* 0x000162000c1e1900 */
[----:B------:R-:W-:Y:S01]  /*d9a0*/  UMOV UR4, URZ ;  /* 0x0000003f00047c82 */ /* 0x000fe20008000000 */
[----:B------:R-:W-:Y:S01]  /*d9b0*/  UISETP.NE.AND UP1, UPT, UR10, URZ, UPT ;  /* 0x0000003f0a00728c */ /* 0x000fe2000bf25270 */
[----:B------:R-:W1:Y:S10]  /*d9c0*/  S2R R7, SR_TID.X ;  /* 0x0000000000077919 */ /* 0x000e740000002100 */
[----:B------:R-:W-:-:S02]  /*d9d0*/  @!UP1 ULDC UR10, c[0x0][0xad4] ;  /* 0x0002b500000a9ab9 */ /* 0x000fc40000000800 */
[----:B------:R-:W-:Y:S02]  /*d9e0*/  IMAD.U32 R19, RZ, RZ, UR10 ;  /* 0x0000000aff137e24 */ /* 0x000fe4000f8e00ff */
        /* <DEDUP_REMOVED lines=8> */
[----:B--2---:R-:W-:-:S07]  /*da70*/  IADD3 R0, -R5, R0, RZ ;  /* 0x0000000005007210 */ /* 0x004fce0007ffe1ff */
.L_x_2432:
[----:B------:R-:W-:Y:S01]  /*da80*/  R2UR UR9, R196 ;  /* 0x00000000c40972ca */ /* 0x000fe200000e0000 */
[----:B------:R-:W-:Y:S01]  /*da90*/  BSSY B1, `(.L_x_2433) ;  /* 0x000003d000017945 */ /* 0x000fe20003800000 */
[----:B------:R-:W-:-:S11]  /*daa0*/  R2UR UR8, R215 ;  /* 0x00000000d70872ca */ /* 0x000fd600000e0000 */
[----:B------:R-:W-:Y:S02]  /*dab0*/  USEL UR12, UR9, URZ, !UP0 ;  /* 0x0000003f090c7287 */ /* 0x000fe4000c000000 */
[----:B------:R-:W-:Y:S01]  /*dac0*/  USEL UR13, UR8, URZ, !UP0 ;  /* 0x0000003f080d7287 */ /* 0x000fe2000c000000 */
[----:B------:R-:W-:Y:S11]  /*dad0*/  @P0 BRA `(.L_x_2434) ;  /* 0x0000000000e00947 */ /* 0x000ff60003800000 */
[----:B------:R-:W0:Y:S01]  /*dae0*/  S2R R4, SR_TID.X ;  /* 0x0000000000047919 */ /* 0x000e220000002100 */
[----:B------:R-:W1:Y:S01]  /*daf0*/  LDC R9, c[0x0][0xbe8] ;  /* 0x0002fa00ff097b82 */ /* 0x000e620000000800 */
[----:B------:R-:W-:Y:S02]  /*db00*/  IMAD.U32 R3, RZ, RZ, UR42 ;  /* 0x0000002aff037e24 */ /* 0x000fe4000f8e00ff */
[----:B-1---5:R-:W-:-:S03]  /*db10*/  IMAD R2, R0, R9, RZ ;  /* 0x0000000900027224 */ /* 0x022fc600078e02ff */
        /* <DEDUP_REMOVED lines=37> */
[----:B------:R-:W-:Y:S01]  /*dd70*/  IMAD.U32 R6, RZ, RZ, UR16 ;  /* 0x00000010ff067e24 */ /* 0x000fe2000f8e00ff */
        /* <DEDUP_REMOVED lines=14> */
.L_x_2434:
[----:B------:R-:W-:Y:S05]  /*de60*/  BSYNC B1 ;  /* 0x0000000000017941 */ /* 0x000fea0003800000 */
.L_x_2433:
[----:B------:R-:W-:-:S13]  /*de70*/  R2UR UR8, R19 ;  /* 0x00000000130872ca */ /* 0x000fda00000e0000 */
[----:B------:R-:W-:-:S06]  /*de80*/  UISETP.GT.AND UP0, UPT, UR8, 0x1, UPT ;  /* 0x000000010800788c */ /* 0x000fcc000bf04270 */
[----:B------:R-:W-:-:S13]  /*de90*/  PLOP3.LUT P0, PT, PT, PT, UP0, 0x80, 0x0 ;  /* 0x000000000000781c */ /* 0x000fda0003f0f008 */
[----:B------:R-:W-:Y:S05]  /*dea0*/  @P0 BRA `(.L_x_2429) ;  /* 0x0000000800000947 */ /* 0x000fea0003800000 */
[----:B------:R-:W1:Y:S01]  /*deb0*/  LDC R11, c[0x0][0xbe8] ;  /* 0x0002fa00ff0b7b82 */ /* 0x000e620000000800 */
[----:B------:R-:W-:Y:S01]  /*dec0*/  ULDC.64 UR14, c[0x0][0xaa0] ;  /* 0x0002a800000e7ab9 */ /* 0x000fe20000000a00 */
[----:B------:R-:W-:Y:S01]  /*ded0*/  R2UR UR16, R213 ;  /* 0x00000000d51072ca */ /* 0x000fe200000e0000 */
[----:B------:R-:W-:Y:S01]  /*dee0*/  UIMAD UR10, UR21, UR14, URZ ;  /* 0x0000000e150a72a4 */ /* 0x000fe2000f8e023f */
[----:B------:R-:W-:Y:S01]  /*def0*/  IMAD R2, R18, 0x20, R214 ;  /* 0x0000002012027824 */ /* 0x000fe200078e02d6 */
[----:B------:R-:W-:Y:S01]  /*df00*/  UIMAD.WIDE.U32 UR8, UR4, UR14, URZ ;  /* 0x0000000e040872a5 */ /* 0x000fe2000f8e003f */
[----:B------:R-:W-:Y:S01]  /*df10*/  VIADD R8, R214, UR42 ;  /* 0x0000002ad6087c36 */ /* 0x000fe20008000000 */
[----:B------:R-:W-:Y:S01]  /*df20*/  UIMAD UR10, UR4, UR15, UR10 ;  /* 0x0000000f040a72a4 */ /* 0x000fe2000f8e020a */
[----:B------:R-:W-:Y:S01]  /*df30*/  VIADD R6, R2, UR42 ;  /* 0x0000002a02067c36 */ /* 0x000fe20008000000 */
[----:B------:R-:W-:Y:S02]  /*df40*/  BSSY B1, `(.L_x_2435) ;  /* 0x0000040000017945 */ /* 0x000fe40003800000 */
[----:B------:R-:W-:-:S02]  /*df50*/  UIADD3 UR9, UR9, UR10, URZ ;  /* 0x0000000a09097290 */ /* 0x000fc4000fffe03f */
[----:B0-----:R-:W-:Y:S01]  /*df60*/  MOV R5, R6 ;  /* 0x0000000600057202 */ /* 0x001fe20000000f00 */
[----:B------:R-:W-:Y:S02]  /*df70*/  ULDC.64 UR10, c[0x0][0xae8] ;  /* 0x0002ba00000a7ab9 */ /* 0x000fe40000000a00 */
[----:B------:R-:W-:-:S04]  /*df80*/  UIMAD.WIDE.U32 UR8, UR16, UR10, UR8 ;  /* 0x0000000a100872a5 */ /* 0x000fc8000f8e0008 */
[----:B------:R-:W-:-:S03]  /*df90*/  UIMAD UR9, UR16, UR11, UR9 ;  /* 0x0000000b100972a4 */ /* 0x000fc6000f8e0209 */
[----:B------:R-:W-:Y:S01]  /*dfa0*/  ULDC.64 UR10, c[0x0][0xaf0] ;  /* 0x0002bc00000a7ab9 */ /* 0x000fe20000000a00 */
[----:B-1----:R-:W-:Y:S01]  /*dfb0*/  ISETP.NE.AND P0, PT, R11, 0x1, PT ;  /* 0x000000010b00780c */ /* 0x002fe20003f05270 */
[----:B------:R-:W-:-:S04]  /*dfc0*/  UIMAD UR13, UR13, UR10, URZ ;  /* 0x0000000a0d0d72a4 */ /* 0x000fc8000f8e023f */
[----:B------:R-:W-:Y:S02]  /*dfd0*/  UIMAD UR4, UR12, UR11, UR13 ;  /* 0x0000000b0c0472a4 */ /* 0x000fe4000f8e020d */
[----:B------:R-:W-:-:S03]  /*dfe0*/  UIMAD.WIDE.U32 UR12, UR12, UR10, UR8 ;  /* 0x0000000a0c0c72a5 */ /* 0x000fc6000f8e0008 */
[----:B------:R-:W-:Y:S01]  /*dff0*/  ULDC.64 UR8, c[0x0][0xae0] ;  /* 0x0002b80000087ab9 */ /* 0x000fe20000000a00 */
[----:B------:R-:W-:Y:S02]  /*e000*/  UIADD3 UR4, UR13, UR4, URZ ;  /* 0x000000040d047290 */ /* 0x000fe4000fffe03f */
[----:B------:R-:W0:Y:S08]  /*e010*/  @P0 LDC R3, c[0x0][0xbec] ;  /* 0x0002fb00ff030b82 */ /* 0x000e300000000800 */
[----:B------:R-:W1:Y:S01]  /*e020*/  @P0 LDC R7, c[0x0][0xbf0] ;  /* 0x0002fc00ff070b82 */ /* 0x000e620000000800 */
        /* <DEDUP_REMOVED lines=8> */
[----:B------:R-:W-:Y:S02]  /*e0b0*/  IMAD.U32 R2, RZ, RZ, UR12 ;  /* 0x0000000cff027e24 */ /* 0x000fe4000f8e00ff */
[C---:B------:R-:W-:Y:S01]  /*e0c0*/  IMAD R9, R5.reuse, UR9, R4 ;  /* 0x0000000905097c24 */ /* 0x040fe2000f8e0204 */
[----:B------:R-:W-:Y:S01]  /*e0d0*/  SHF.R.S32.HI R4, RZ, 0x1f, R7 ;  /* 0x0000001fff047819 */ /* 0x000fe20000011407 */
[----:B------:R-:W-:Y:S01]  /*e0e0*/  IMAD.WIDE.U32 R2, R5, UR8, R2 ;  /* 0x0000000805027c25 */ /* 0x000fe2000f8e0002 */
[----:B------:R-:W-:-:S03]  /*e0f0*/  ULDC.64 UR8, c[0x0][0xad8] ;  /* 0x0002b60000087ab9 */ /* 0x000fc60000000a00 */
        /* <DEDUP_REMOVED lines=36> */
.L_x_2436:
[----:B------:R-:W-:Y:S05]  /*e340*/  BSYNC B1 ;  /* 0x0000000000017941 */ /* 0x000fea0003800000 */
.L_x_2435:
        /* <DEDUP_REMOVED lines=17> */
.L_x_2438:
[----:B------:R-:W-:Y:S05]  /*e460*/  BSYNC B1 ;  /* 0x0000000000017941 */ /* 0x000fea0003800000 */
.L_x_2437:
        /* <DEDUP_REMOVED lines=17> */
.L_x_2440:
[----:B------:R-:W-:Y:S05]  /*e580*/  BSYNC B1 ;  /* 0x0000000000017941 */ /* 0x000fea0003800000 */
.L_x_2439:
[----:B0-----:R-:W-:Y:S01]  /*e590*/  VIADD R0, R8, 0x60 ;  /* 0x0000006008007836 */ /* 0x001fe20000000000 */
[----:B--2-4-:R-:W2:Y:S04]  /*e5a0*/  SHFL.IDX PT, R5, R5, 0x3, 0x181f ;  /* 0x00781f0005057f89 */ /* 0x014ea800000e0000 */
[----:B------:R-:W-:Y:S01]  /*e5b0*/  ISETP.GE.AND P0, PT, R0, R11, PT ;  /* 0x0000000b0000720c */ /* 0x000fe20003f06270 */
[----:B-1-3--:R1:W3:-:S12]  /*e5c0*/  SHFL.IDX PT, R2, R4, 0x3, 0x181f ;  /* 0x00781f0004027f89 */ /* 0x00a2d800000e0000 */
[----:B-1----:R-:W-:Y:S05]  /*e5d0*/  @P0 BRA `(.L_x_2429) ;  /* 0x0000000000340947 */ /* 0x002fea0003800000 */
[----:B------:R-:W-:Y:S02]  /*e5e0*/  ULDC UR4, c[0x0][0xac8] ;  /* 0x0002b20000047ab9 */ /* 0x000fe40000000800 */
[----:B------:R-:W-:Y:S02]  /*e5f0*/  ISETP.GE.AND P3, PT, R7, UR4, PT ;  /* 0x0000000407007c0c */ /* 0x000fe4000bf66270 */
[----:B------:R-:W-:Y:S02]  /*e600*/  ISETP.GE.AND P4, PT, R9, UR4, PT ;  /* 0x0000000409007c0c */ /* 0x000fe4000bf86270 */
[----:B------:R-:W-:-:S09]  /*e610*/  ISETP.GE.AND P5, PT, R13, UR4, PT ;  /* 0x000000040d007c0c */ /* 0x000fd2000bfa6270 */
[-C--:B---3--:R-:W-:Y:S02]  /*e620*/  @!P3 LEA R14, P0, R7, R2.reuse, 0x1 ;  /* 0x00000002070eb211 */ /* 0x088fe400078008ff */
[-C--:B------:R-:W-:Y:S02]  /*e630*/  @!P4 LEA R8, P1, R9, R2.reuse, 0x1 ;  /* 0x000000020908c211 */ /* 0x080fe400078208ff */
[----:B------:R-:W-:Y:S02]  /*e640*/  @!P5 LEA R2, P2, R13, R2, 0x1 ;  /* 0x000000020d02d211 */ /* 0x000fe400078408ff */
[-C--:B--2---:R-:W-:Y:S02]  /*e650*/  @!P3 LEA.HI.X R15, R7, R5.reuse, R10, 0x1, P0 ;  /* 0x00000005070fb211 */ /* 0x084fe400000f0c0a */
[-C--:B------:R-:W-:Y:S02]  /*e660*/  @!P4 LEA.HI.X R9, R9, R5.reuse, R6, 0x1, P1 ;  /* 0x000000050909c211 */ /* 0x080fe400008f0c06 */
[----:B------:R-:W-:Y:S01]  /*e670*/  @!P5 LEA.HI.X R3, R13, R5, R12, 0x1, P2 ;  /* 0x000000050d03d211 */ /* 0x000fe200010f0c0c */
[----:B------:R1:W-:Y:S04]  /*e680*/  @!P3 ST.E.128 desc[UR36][R14.64], RZ ;  /* 0x000000ff0e00b985 */ /* 0x0003e8000c101d24 */
[----:B------:R1:W-:Y:S04]  /*e690*/  @!P4 ST.E.128 desc[UR36][R8.64], RZ ;  /* 0x000000ff0800c985 */ /* 0x0003e8000c101d24 */
[----:B------:R1:W-:Y:S02]  /*e6a0*/  @!P5 ST.E.128 desc[UR36][R2.64], RZ ;  /* 0x000000ff0200d985 */ /* 0x0003e4000c101d24 */
.L_x_2429:
[----:B------:R-:W-:Y:S05]  /*e6b0*/  BSYNC B0 ;  /* 0x0000000000007941 */ /* 0x000fea0003800000 */
.L_x_2419:
[----:B------:R-:W-:Y:S02]  /*e6c0*/  ULDC UR4, c[0x0][0xc3c] ;  /* 0x00030f0000047ab9 */ /* 0x000fe40000000800 */
[----:B------:R-:W-:-:S06]  /*e6d0*/  UISETP.GE.AND UP0, UPT, UR7, UR4, UPT ;  /* 0x000000040700728c */ /* 0x000fcc000bf06270 */
[----:B------:R-:W-:-:S13]  /*e6e0*/  PLOP3.LUT P0, PT, PT, PT, UP0, 0x80, 0x0 ;  /* 0x000000000000781c */ /* 0x000fda0003f0f008 */
[----:B------:R-:W-:Y:S05]  /*e6f0*/  @!P0 BRA `(.L_x_2441) ;  /* 0xffffff28002c8947 */ /* 0x000fea000383ffff */
[----:B------:R-:W-:Y:S05]  /*e700*/  EXIT ;  /* 0x000000000000794d */ /* 0x000fea0003800000 */
.L_x_2376:
        /* <DEDUP_REMOVED lines=16> */
.L_x_2442:
        /* <DEDUP_REMOVED lines=40> */
[----:B------:R-:W-:Y:S01]  /*ea90*/  MOV R8, R3 ;  /* 0x0000000300087202 */ /* 0x000fe20000000f00 */
[----:B------:R-:W-:Y:S01]  /*eaa0*/  UMOV UR4, URZ ;  /* 0x0000003f00047c82 */ /* 0x000fe20008000000 */
[----:B------:R-:W-:-:S05]  /*eab0*/  ULDC UR5, c[0x0][0xc38] ;  /* 0x00030e0000057ab9 */ /* 0x000fca0000000800 */
.L_x_2446:
        /* <DEDUP_REMOVED lines=35> */
.L_x_2444:
[----:B------:R-:W-:Y:S01]  /*ecf0*/  IMAD.IADD R3, R8, 0x1, -R3 ;  /* 0x0000000108037824 */ /* 0x000fe200078e0a03 */
        /* <DEDUP_REMOVED lines=12> */
.L_x_2447:
        /* <DEDUP_REMOVED lines=30> */
[----:B------:R-:W-:-:S02]  /*efa0*/  @P0 VIADD R2, R2, 0x1 ;  /* 0x0000000102020836 */ /* 0x000fc40000000000 */
[----:B0-----:R-:W-:-:S03]  /*efb0*/  IMAD.MOV R13, RZ, RZ, -R3 ;  /* 0x000000ffff0d7224 */ /* 0x001fc600078e0a03 */
[----:B------:R-:W-:Y:S02]  /*efc0*/  MOV R10, R2 ;  /* 0x00000002000a7202 */ /* 0x000fe40000000f00 */
[----:B------:R-:W-:Y:S01]  /*efd0*/  IABS R2, R9 ;  /* 0x0000000900027213 */ /* 0x000fe20000000000 */
[----:B------:R-:W-:Y:S02]  /*efe0*/  IMAD R11, R13, R4, RZ ;  /* 0x000000040d0b7224 */ /* 0x000fe400078e02ff */
[----:B------:R-:W-:Y:S01]  /*eff0*/  @!P2 IMAD.MOV R10, RZ, RZ, -R10 ;  /* 0x000000ffff0aa224 */ /* 0x000fe200078e0a0a */
[----:B------:R-:W-:Y:S01]  /*f000*/  @!P1 LOP3.LUT R10, RZ, R6, RZ, 0x33, !PT ;  /* 0x00000006ff0a9212 */ /* 0x000fe200078e33ff */
[----:B------:R-:W-:Y:S02]  /*f010*/  IMAD.MOV R12, RZ, RZ, -R2 ;  /* 0x000000ffff0c7224 */ /* 0x000fe400078e0a02 */
[----:B------:R-:W-:Y:S01]  /*f020*/  IMAD.MOV.U32 R2, RZ, RZ, RZ ;  /* 0x000000ffff027224 */ /* 0x000fe200078e00ff */
[----:B------:R-:W-:-:S03]  /*f030*/  IABS R8, R10 ;  /* 0x0000000a00087213 */ /* 0x000fc60000000000 */
        /* <DEDUP_REMOVED lines=15> */
[----:B------:R-:W-:-:S04]  /*f130*/  @!P1 LOP3.LUT R2, RZ, R9, RZ, 0x33, !PT ;  /* 0x00000009ff029212 */ /* 0x000fc800078e33ff */
[----:B------:R-:W-:-:S05]  /*f140*/  IADD3 R18, -R2, RZ, RZ ;  /* 0x000000ff02127210 */ /* 0x000fca0007ffe1ff */
[C---:B------:R-:W-:Y:S02]  /*f150*/  IMAD R18, R9.reuse, R18, R10 ;  /* 0x0000001209127224 */ /* 0x040fe400078e020a */
[----:B------:R-:W-:Y:S02]  /*f160*/  IMAD R9, R9, 0x1000000, R2 ;  /* 0x0100000009097824 */ /* 0x000fe400078e0202 */
[----:B------:R-:W-:Y:S02]  /*f170*/  IMAD R2, R6, R3, R5 ;  /* 0x0000000306027224 */ /* 0x000fe400078e0205 */
[----:B------:R-:W-:Y:S01]  /*f180*/  IMAD R18, R18, 0x10000, R9 ;  /* 0x0001000012127824 */ /* 0x000fe200078e0209 */
[----:B------:R-:W-:Y:S06]  /*f190*/  BRA `(.L_x_2449) ;  /* 0x0000000000f47947 */ /* 0x000fec0003800000 */
.L_x_2448:
        /* <DEDUP_REMOVED lines=58> */
[----:B------:R-:W-:Y:S02]  /*f540*/  @!P2 IADD3 R2, -R2, RZ, RZ ;  /* 0x000000ff0202a210 */ /* 0x000fe40007ffe1ff */
[----:B------:R-:W-:-:S05]  /*f550*/  @!P1 LOP3.LUT R2, RZ, R13, RZ, 0x33, !PT ;  /* 0x0000000dff029212 */ /* 0x000fca00078e33ff */
[----:B------:R-:W-:-:S07]  /*f560*/  IMAD R18, R2, R18, R3 ;  /* 0x0000001202127224 */ /* 0x000fce00078e0203 */
.L_x_2449:
[----:B------:R-:W-:-:S05]  /*f570*/  LOP3.LUT R17, RZ, R2, RZ, 0x33, !PT ;  /* 0x00000002ff117212 */ /* 0x000fca00078e33ff */
[----:B------:R-:W-:Y:S01]  /*f580*/  IMAD.IADD R17, R6, 0x1, R17 ;  /* 0x0000000106117824 */ /* 0x000fe200078e0211 */
[----:B------:R-:W-:Y:S06]  /*f590*/  BRA `(.L_x_2450) ;  /* 0x0000000000147947 */ /* 0x000fec0003800000 */
.L_x_2445:
[----:B------:R-:W-:Y:S01]  /*f5a0*/  ULDC UR4, c[0x0][0xc3c] ;  /* 0x00030f0000047ab9 */ /* 0x000fe20000000800 */
[----:B------:R-:W-:Y:S02]  /*f5b0*/  IMAD.MOV.U32 R17, RZ, RZ, RZ ;  /* 0x000000ffff117224 */ /* 0x000fe400078e00ff */
[----:B------:R-:W-:Y:S02]  /*f5c0*/  IMAD.U32 R16, RZ, RZ, UR6 ;  /* 0x00000006ff107e24 */ /* 0x000fe4000f8e00ff */
[----:B------:R-:W-:Y:S02]  /*f5d0*/  IMAD.MOV.U32 R18, RZ, RZ, RZ ;  /* 0x000000ffff127224 */ /* 0x000fe400078e00ff */
[----:B------:R-:W-:-:S07]  /*f5e0*/  IMAD.U32 R19, RZ, RZ, UR4 ;  /* 0x00000004ff137e24 */ /* 0x000fce000f8e00ff */
.L_x_2450:
[----:B------:R-:W-:-:S13]  /*f5f0*/  ISETP.NE.AND P0, PT, R7, RZ, PT ;  /* 0x000000ff0700720c */ /* 0x000fda0003f05270 */
[----:B------:R-:W0:Y:S01]  /*f600*/  @!P0 S2R R3, SR_CgaCtaId ;  /* 0x0000000000038919 */ /* 0x000e220000008800 */
[----:B------:R-:W-:-:S04]  /*f610*/  @!P0 MOV R2, 0x400 ;  /* 0x0000040000028802 */ /* 0x000fc80000000f00 */
[----:B0-----:R-:W-:-:S05]  /*f620*/  @!P0 LEA R2, R3, R2, 0x18 ;  /* 0x0000000203028211 */ /* 0x001fca00078ec0ff */
[----:B------:R1:W-:Y:S01]  /*f630*/  @!P0 STS.128 [R2+0x308d0], R16 ;  /* 0x0308d01002008388 */ /* 0x0003e20000000c00 */
[----:B------:R-:W-:Y:S06]  /*f640*/  BAR.ARV 0x5, 0x180 ;  /* 0x0146000000007b1d */ /* 0x000fec0000002000 */
.L_x_2443:
        /* <DEDUP_REMOVED lines=11> */
[----:B------:R-:W-:Y:S01]  /*f700*/  MOV R28, 0x1 ;  /* 0x00000001001c7802 */ /* 0x000fe20000000f00 */
[----:B------:R-:W-:Y:S01]  /*f710*/  IMAD.MOV.U32 R27, RZ, RZ, RZ ;  /* 0x000000ffff1b7224 */ /* 0x000fe200078e00ff */
[----:B------:R-:W-:Y:S01]  /*f720*/  LOP3.LUT R3, R31, 0x1f8, RZ, 0xc0, !PT ;  /* 0x000001f81f037812 */ /* 0x000fe200078ec0ff */
[----:B------:R-:W-:-:S03]  /*f730*/  ULDC UR39, c[0x0][0xc] ;  /* 0x0000030000277ab9 */ /* 0x000fc60000000800 */
        /* <DEDUP_REMOVED lines=15> */
.L_x_2516:
[----:B0-----:R-:W0:Y:S02]  /*f830*/  LDC.64 R2, c[0x0][0xc88] ;  /* 0x00032200ff027b82 */ /* 0x001e240000000a00 */
[----:B0-----:R-:W-:-:S05]  /*f840*/  IMAD.WIDE R2, R19, 0x4, R2 ;  /* 0x0000000413027825 */ /* 0x001fca00078e0202 */
[----:B------:R-:W2:Y:S01]  /*f850*/  LDG.E R29, desc[UR36][R2.64] ;  /* 0x00000024021d7981 */ /* 0x000ea2000c1e1900 */
[----:B------:R-:W-:Y:S05]  /*f860*/  YIELD ;  /* 0x0000000000007946 */ /* 0x000fea0003800000 */
[----:B------:R-:W-:Y:S01]  /*f870*/  ULDC.64 UR4, c[0x0][0xa28] ;  /* 0x00028a0000047ab9 */ /* 0x000fe20000000a00 */
[----:B------:R-:W-:Y:S01]  /*f880*/  IMAD.MOV.U32 R6, RZ, RZ, RZ ;  /* 0x000000ffff067224 */ /* 0x000fe200078e00ff */
[----:B------:R-:W-:Y:S01]  /*f890*/  ISETP.NE.U32.AND P0, PT, RZ, UR4, PT ;  /* 0x00000004ff007c0c */ /* 0x000fe2000bf05070 */
[----:B------:R-:W-:-:S03]  /*f8a0*/  ULDC.64 UR6, c[0x0][0xa18] ;  /* 0x0002860000067ab9 */ /* 0x000fc60000000a00 */
        /* <DEDUP_REMOVED lines=9> */
[----:B-1----:R1:W2:Y:S01]  /*f940*/  @P0 LDG.E R6, desc[UR36][R2.64] ;  /* 0x0000002402060981 */ /* 0x0022a2000c1e1900 */
        /* <DEDUP_REMOVED lines=31> */
.L_x_2452:
        /* <DEDUP_REMOVED lines=9> */
.L_x_2453:
        /* <DEDUP_REMOVED lines=8> */
[----:B---3--:R-:W-:-:S07]  /*fc50*/  IADD3 R37, -R37, R0, RZ ;  /* 0x0000000025257210 */ /* 0x008fce0007ffe1ff */
.L_x_2454:
[----:B------:R-:W4:Y:S01]  /*fc60*/  LDL R4, [R1+0xc] ;  /* 0x00000c0001047983 */ /* 0x000f220000100800 */
[----:B012---:R-:W0:Y:S01]  /*fc70*/  LDC R0, c[0x0][0x448] ;  /* 0x00011200ff007b82 */ /* 0x007e220000000800 */
[----:B-----5:R-:W-:Y:S01]  /*fc80*/  IMAD.IADD R37, R37, 0x1, -R6 ;  /* 0x0000000125257824 */ /* 0x020fe200078e0a06 */
[----:B------:R-:W-:Y:S01]  /*fc90*/  LOP3.LUT R23, R23, 0xffffff7f, RZ, 0xc0, !PT ;  /* 0xffffff7f17177812 */ /* 0x000fe200078ec0ff */
[----:B------:R-:W-:Y:S01]  /*fca0*/  BSSY B0, `(.L_x_2455) ;  /* 0x0000038000007945 */ /* 0x000fe20003800000 */
[----:B0-----:R-:W-:Y:S01]  /*fcb0*/  ISETP.NE.AND P0, PT, R0, 0x1, PT ;  /* 0x000000010000780c */ /* 0x001fe20003f05270 */
[----:B------:R-:W-:-:S04]  /*fcc0*/  IMAD.SHL.U32 R0, R17, 0x80, RZ ;  /* 0x0000008011007824 */ /* 0x000fc800078e00ff */
[----:B------:R-:W-:-:S08]  /*fcd0*/  VIADD R0, R0, 0x7f ;  /* 0x0000007f00007836 */ /* 0x000fd00000000000 */
[----:B---3--:R-:W0:Y:S01]  /*fce0*/  @P0 LDC R3, c[0x0][0x44c] ;  /* 0x00011300ff030b82 */ /* 0x008e220000000800 */
[----:B------:R-:W-:-:S07]  /*fcf0*/  @P0 LOP3.LUT R23, R23, 0x80, RZ, 0xfc, !PT ;  /* 0x0000008017170812 */ /* 0x000fce00078efcff */
[----:B------:R-:W1:Y:S01]  /*fd00*/  @P0 LDC R5, c[0x0][0x450] ;  /* 0x00011400ff050b82 */ /* 0x000e620000000800 */
[----:B0-----:R-:W-:-:S05]  /*fd10*/  @P0 IMAD.HI.U32 R2, R0, R3, RZ ;  /* 0x0000000300020227 */ /* 0x001fca00078e00ff */
[----:B-1----:R-:W-:Y:S01]  /*fd20*/  @P0 SHF.R.U32.HI R0, RZ, R5, R2 ;  /* 0x00000005ff000219 */ /* 0x002fe20000011602 */
[----:B------:R-:W-:-:S04]  /*fd30*/  VIADD R2, R37, 0x5f ;  /* 0x0000005f25027836 */ /* 0x000fc80000000000 */
[----:B------:R-:W-:Y:S01]  /*fd40*/  IMAD.HI R2, R2, 0x2aaaaaab, RZ ;  /* 0x2aaaaaab02027827 */ /* 0x000fe200078e02ff */
[----:B----4-:R-:W-:-:S05]  /*fd50*/  IADD3 R3, R37, 0x60, -R4 ;  /* 0x0000006025037810 */ /* 0x010fca0007ffe804 */
[----:B------:R-:W-:Y:S01]  /*fd60*/  IMAD.IADD R0, R3, 0x1, R0 ;  /* 0x0000000103007824 */ /* 0x000fe200078e0200 */
[----:B------:R-:W-:-:S03]  /*fd70*/  SHF.R.U32.HI R3, RZ, 0x1f, R2 ;  /* 0x0000001fff037819 */ /* 0x000fc60000011602 */
[----:B------:R-:W-:Y:S01]  /*fd80*/  IMAD.HI R4, R0, 0x2aaaaaab, RZ ;  /* 0x2aaaaaab00047827 */ /* 0x000fe200078e02ff */
[----:B------:R-:W-:Y:S02]  /*fd90*/  LEA.HI.SX32 R0, R2, R3, 0x1c ;  /* 0x0000000302007211 */ /* 0x000fe400078fe2ff */
[----:B------:R-:W-:Y:S02]  /*fda0*/  LOP3.LUT R2, R18, 0xff000000, RZ, 0xc0, !PT ;  /* 0xff00000012027812 */ /* 0x000fe400078ec0ff */
[----:B------:R-:W-:Y:S02]  /*fdb0*/  SHF.R.U32.HI R3, RZ, 0x1f, R4 ;  /* 0x0000001fff037819 */ /* 0x000fe40000011604 */
[----:B------:R-:W-:Y:S02]  /*fdc0*/  SHF.R.U32.HI R2, RZ, 0x8, R2 ;  /* 0x00000008ff027819 */ /* 0x000fe40000011602 */
[----:B------:R-:W-:-:S04]  /*fdd0*/  LEA.HI.SX32 R3, R4, R3, 0x1c ;  /* 0x0000000304037211 */ /* 0x000fc800078fe2ff */
[----:B------:R-:W-:Y:S02]  /*fde0*/  VIMNMX R0, R0, R3, PT ;  /* 0x0000000300007248 */ /* 0x000fe40003fe0100 */
[----:B------:R-:W-:Y:S02]  /*fdf0*/  LOP3.LUT R3, R18, 0xff0000, RZ, 0xc0, !PT ;  /* 0x00ff000012037812 */ /* 0x000fe400078ec0ff */
[----:B------:R-:W-:Y:S02]  /*fe00*/  ISETP.GE.AND P0, PT, R0, 0x1, PT ;  /* 0x000000010000780c */ /* 0x000fe40003f06270 */
[----:B------:R-:W-:Y:S01]  /*fe10*/  LEA.HI R2, R3, R2, RZ, 0x10 ;  /* 0x0000000203027211 */ /* 0x000fe200078f80ff */
[----:B------:R-:W-:-:S03]  /*fe20*/  IMAD.MOV.U32 R3, RZ, RZ, RZ ;  /* 0x000000ffff037224 */ /* 0x000fc600078e00ff */
[----:B------:R-:W-:-:S07]  /*fe30*/  LOP3.LUT R4, R2, 0xff, RZ, 0xc0, !PT ;  /* 0x000000ff02047812 */ /* 0x000fce00078ec0ff */
[----:B------:R-:W-:Y:S05]  /*fe40*/  @!P0 BRA `(.L_x_2456) ;  /* 0x0000000000748947 */ /* 0x000fea0003800000 */
[----:B------:R-:W-:-:S04]  /*fe50*/  SHF.R.U32.HI R5, RZ, 0x10, R2 ;  /* 0x00000010ff057819 */ /* 0x000fc80000011602 */
[----:B------:R-:W-:-:S13]  /*fe60*/  ISETP.NE.AND P0, PT, R5, RZ, PT ;  /* 0x000000ff0500720c */ /* 0x000fda0003f05270 */
[----:B------:R-:W0:Y:S02]  /*fe70*/  @!P0 LDC R5, c[0x0][0x9f0] ;  /* 0x00027c00ff058b82 */ /* 0x000e240000000800 */
[-C--:B0-----:R-:W-:Y:S02]  /*fe80*/  IABS R7, R5.reuse ;  /* 0x0000000500077213 */ /* 0x081fe40000000000 */
[----:B------:R-:W-:Y:S02]  /*fe90*/  IADD3 R6, R5, -0x1, R0 ;  /* 0xffffffff05067810 */ /* 0x000fe40007ffe000 */
[----:B------:R-:W0:Y:S02]  /*fea0*/  I2F.RP R9, R7 ;  /* 0x0000000700097306 */ /* 0x000e240000209400 */
[----:B------:R-:W-:-:S04]  /*feb0*/  LOP3.LUT R2, R6, R5, RZ, 0x3c, !PT ;  /* 0x0000000506027212 */ /* 0x000fc800078e3cff */
[----:B------:R-:W-:Y:S02]  /*fec0*/  ISETP.GE.AND P2, PT, R2, RZ, PT ;  /* 0x000000ff0200720c */ /* 0x000fe40003f46270 */
[----:B0-----:R-:W0:Y:S02]  /*fed0*/  MUFU.RCP R9, R9 ;  /* 0x0000000900097308 */ /* 0x001e240000001000 */
[----:B0-----:R-:W-:-:S06]  /*fee0*/  VIADD R10, R9, 0xffffffe ;  /* 0x0ffffffe090a7836 */ /* 0x001fcc0000000000 */
[----:B------:R-:W0:Y:S02]  /*fef0*/  F2I.FTZ.U32.TRUNC.NTZ R3, R10 ;  /* 0x0000000a00037305 */ /* 0x000e24000021f000 */
[----:B0-----:R-:W-:-:S04]  /*ff00*/  IMAD.MOV R2, RZ, RZ, -R3 ;  /* 0x000000ffff027224 */ /* 0x001fc800078e0a03 */
        /* <DEDUP_REMOVED lines=9> */
[-C--:B------:R-:W-:Y:S01]  /*ffa0*/  @!P1 IADD3 R2, R2, -R7.reuse, RZ ;  /* 0x8000000702029210 */ /* 0x080fe20007ffe0ff */
[----:B------:R-:W-:Y:S01]  /*ffb0*/  @!P1 VIADD R8, R8, 0x1 ;  /* 0x0000000108089836 */ /* 0x000fe20000000000 */
[----:B------:R-:W-:Y:S02]  /*ffc0*/  ISETP.NE.AND P1, PT, R5, RZ, PT ;  /* 0x000000ff0500720c */ /* 0x000fe40003f25270 */
[----:B------:R-:W-:-:S13]  /*ffd0*/  ISETP.GE.U32.AND P0, PT, R2, R7, PT ;  /* 0x000000070200720c */ /* 0x000fda0003f06070 */
[----:B------:R-:W-:-:S04]  /*ffe0*/  @P0 VIADD R8, R8, 0x1 ;  /* 0x0000000108080836 */ /* 0x000fc80000000000 */
[----:B------:R-:W-:-:S04]  /*fff0*/  IMAD.MOV.U32 R3, RZ, RZ, R8 ;  /* 0x000000ffff037224 */ /* 0x000fc800078e0008 */
[----:B------:R-:W-:Y:S01]  /*10000*/  @!P2 IMAD.MOV R3, RZ, RZ, -R3 ;  /* 0x000000ffff03a224 */ /* 0x000fe200078e0a03 */
[----:B------:R-:W-:-:S07]  /*10010*/  @!P1 LOP3.LUT R3, RZ, R5, RZ, 0x33, !PT ;  /* 0x00000005ff039212 */ /* 0x000fce00078e33ff */
.L_x_2456:
[----:B------:R-:W-:Y:S05]  /*10020*/  BSYNC B0 ;  /* 0x0000000000007941 */ /* 0x000fea0003800000 */
.L_x_2455:
        /* <DEDUP_REMOVED lines=24> */
.L_x_2458:
        /* <DEDUP_REMOVED lines=20> */
.L_x_2461:
[----:B------:R-:W-:Y:S05]  /*102f0*/  BSYNC B6 ;  /* 0x0000000000067941 */ /* 0x000fea0003800000 */
.L_x_2460:
        /* <DEDUP_REMOVED lines=10> */
[----:B------:R-:W-:Y:S01]  /*103a0*/  MOV R8, 0x70 ;  /* 0x0000007000087802 */ /* 0x000fe20000000f00 */
[----:B------:R-:W-:Y:S02]  /*103b0*/  IMAD.U32 R5, RZ, RZ, UR7 ;  /* 0x00000007ff057e24 */ /* 0x000fe4000f8e00ff */
[----:B------:R-:W-:Y:S02]  /*103c0*/  IMAD.U32 R6, RZ, RZ, UR8 ;  /* 0x00000008ff067e24 */ /* 0x000fe4000f8e00ff */
[----:B------:R-:W-:-:S02]  /*103d0*/  IMAD.U32 R7, RZ, RZ, UR9 ;  /* 0x00000009ff077e24 */ /* 0x000fc4000f8e00ff */
[----:B------:R-:W-:Y:S02]  /*103e0*/  IMAD.U32 R10, RZ, RZ, UR4 ;  /* 0x00000004ff0a7e24 */ /* 0x000fe4000f8e00ff */
[----:B------:R-:W-:Y:S02]  /*103f0*/  IMAD.U32 R11, RZ, RZ, UR5 ;  /* 0x00000005ff0b7e24 */ /* 0x000fe4000f8e00ff */
[----:B------:R-:W-:Y:S02]  /*10400*/  IMAD.MOV.U32 R12, RZ, RZ, 0x1 ;  /* 0x00000001ff0c7424 */ /* 0x000fe400078e00ff */
[----:B0-----:R-:W-:-:S07]  /*10410*/  IMAD.MOV.U32 R13, RZ, RZ, RZ ;  /* 0x000000ffff0d7224 */ /* 0x001fce00078e00ff */
[----:B------:R-:W-:-:S07]  /*10420*/  LEPC R20, `(.L_x_2464) ;  /* 0x000000001014794e */ /* 0x000fce0000000000 */
[----:B-1----:R-:W-:Y:S05]  /*10430*/  CALL.ABS.NOINC R2 ;  /* 0x0000000002007343 */ /* 0x002fea0003c00000 */
.L_x_2464:
[----:B------:R0:W1:Y:S01]  /*10440*/  LDC.64 R2, c[0x4][R26] ;  /* 0x010000001a027b82 */ /* 0x0000620000000a00 */
[----:B------:R-:W-:Y:S01]  /*10450*/  ULDC.64 UR6, c[0x4][0x88] ;  /* 0x0100220000067ab9 */ /* 0x000fe20000000a00 */
[----:B------:R-:W-:Y:S01]  /*10460*/  ULDC.64 UR8, c[0x4][0x90] ;  /* 0x0100240000087ab9 */ /* 0x000fe20000000a00 */
[----:B------:R-:W-:Y:S01]  /*10470*/  ULDC.64 UR4, c[0x4][0x18] ;  /* 0x0100060000047ab9 */ /* 0x000fe20000000a00 */
[----:B------:R-:W-:Y:S01]  /*10480*/  IMAD.U32 R4, RZ, RZ, UR6 ;  /* 0x00000006ff047e24 */ /* 0x000fe2000f8e00ff */
[----:B------:R-:W-:Y:S01]  /*10490*/  MOV R13, RZ ;  /* 0x000000ff000d7202 */ /* 0x000fe20000000f00 */
[----:B------:R-:W-:Y:S02]  /*104a0*/  IMAD.U32 R5, RZ, RZ, UR7 ;  /* 0x00000007ff057e24 */ /* 0x000fe4000f8e00ff */
[----:B------:R-:W-:Y:S02]  /*104b0*/  IMAD.U32 R6, RZ, RZ, UR8 ;  /* 0x00000008ff067e24 */ /* 0x000fe4000f8e00ff */
[----:B------:R-:W-:-:S02]  /*104c0*/  IMAD.U32 R7, RZ, RZ, UR9 ;  /* 0x00000009ff077e24 */ /* 0x000fc4000f8e00ff */
[----:B------:R-:W-:Y:S02]  /*104d0*/  IMAD.U32 R10, RZ, RZ, UR4 ;  /* 0x00000004ff0a7e24 */ /* 0x000fe4000f8e00ff */
[----:B------:R-:W-:Y:S02]  /*104e0*/  IMAD.U32 R11, RZ, RZ, UR5 ;  /* 0x00000005ff0b7e24 */ /* 0x000fe4000f8e00ff */
[----:B------:R-:W-:Y:S02]  /*104f0*/  IMAD.MOV.U32 R8, RZ, RZ, 0x70 ;  /* 0x00000070ff087424 */ /* 0x000fe400078e00ff */
[----:B0-----:R-:W-:-:S07]  /*10500*/  IMAD.MOV.U32 R12, RZ, RZ, 0x1 ;  /* 0x00000001ff0c7424 */ /* 0x001fce00078e00ff */
[----:B------:R-:W-:-:S07]  /*10510*/  LEPC R20, `(.L_x_2463) ;  /* 0x000000001014794e */ /* 0x000fce0000000000 */
[----:B-1----:R-:W-:Y:S05]  /*10520*/  CALL.ABS.NOINC R2 ;  /* 0x0000000002007343 */ /* 0x002fea0003c00000 */
.L_x_2463:
[----:B------:R-:W-:Y:S05]  /*10530*/  BSYNC B6 ;  /* 0x0000000000067941 */ /* 0x000fea0003800000 */
.L_x_2462:
        /* <DEDUP_REMOVED lines=14> */
[----:B------:R-:W-:Y:S02]  /*10620*/  @P2 LOP3.LUT R23, R23, 0x20, RZ, 0xfc, !PT ;  /* 0x0000002017172812 */ /* 0x000fe400078efcff */
[----:B-1----:R-:W-:-:S04]  /*10630*/  LOP3.LUT R20, R20, 0x7f, RZ, 0xc0, !PT ;  /* 0x0000007f14147812 */ /* 0x002fc800078ec0ff */
[----:B------:R-:W-:Y:S02]  /*10640*/  SHF.R.U32.HI R26, RZ, 0x3, R20 ;  /* 0x00000003ff1a7819 */ /* 0x000fe40000011614 */
[----:B------:R-:W1:Y:S02]  /*10650*/  S2R R20, SR_TID.X ;  /* 0x0000000000147919 */ /* 0x000e640000002100 */
[----:B-1----:R-:W-:-:S05]  /*10660*/  IMAD.SHL.U32 R20, R20, 0x10, RZ ;  /* 0x0000001014147824 */ /* 0x002fca00078e00ff */
[----:B------:R-:W-:Y:S02]  /*10670*/  LOP3.LUT R20, R26, 0x70, R20, 0xf8, !PT ;  /* 0x000000701a147812 */ /* 0x000fe400078ef814 */
[----:B------:R-:W-:Y:S01]  /*10680*/  LOP3.LUT R23, R23, 0xfffffffb, RZ, 0xc0, !PT ;  /* 0xfffffffb17177812 */ /* 0x000fe200078ec0ff */
[----:B------:R-:W-:Y:S01]  /*10690*/  UMOV UR5, 0xffffffff ;  /* 0xffffffff00057882 */ /* 0x000fe20000000000 */
[----:B------:R-:W-:Y:S01]  /*106a0*/  LOP3.LUT R26, R18, 0xffff, RZ, 0xc0, !PT ;  /* 0x0000ffff121a7812 */ /* 0x000fe200078ec0ff */
[----:B--2---:R-:W-:Y:S02]  /*106b0*/  VIADD R25, R2, 0xffffffff ;  /* 0xffffffff02197836 */ /* 0x004fe40000000000 */
[----:B------:R-:W1:Y:S02]  /*106c0*/  @P2 LDC R2, c[0x0][0x438] ;  /* 0x00010e00ff022b82 */ /* 0x000e640000000800 */
[----:B------:R-:W-:-:S05]  /*106d0*/  IMAD R0, R25, 0x60, R20 ;  /* 0x0000006019007824 */ /* 0x000fca00078e0214 */
[C---:B------:R-:W-:Y:S01]  /*106e0*/  ISETP.GE.AND P0, PT, R0.reuse, R37, PT ;  /* 0x000000250000720c */ /* 0x040fe20003f06270 */
[----:B---3--:R-:W-:-:S03]  /*106f0*/  IMAD.IADD R0, R0, 0x1, R21 ;  /* 0x0000000100007824 */ /* 0x008fc600078e0215 */
[----:B------:R-:W-:Y:S01]  /*10700*/  ISETP.GT.U32.OR P0, PT, R20, 0x5f, P0 ;  /* 0x0000005f1400780c */ /* 0x000fe20000704470 */
[----:B0-----:R-:W-:-:S04]  /*10710*/  @P2 IMAD.HI.U32 R3, R0, R3, RZ ;  /* 0x0000000300032227 */ /* 0x001fc800078e00ff */
[----:B------:R-:W-:Y:S01]  /*10720*/  IMAD.MOV.U32 R4, RZ, RZ, R0 ;  /* 0x000000ffff047224 */ /* 0x000fe200078e0000 */
[----:B-1----:R-:W-:-:S07]  /*10730*/  @P2 SHF.R.U32.HI R4, RZ, R2, R3 ;  /* 0x00000002ff042219 */ /* 0x002fce0000011603 */
[----:B------:R-:W0:Y:S01]  /*10740*/  @!P0 LDC.64 R2, c[0x0][0x428] ;  /* 0x00010a00ff028b82 */ /* 0x000e220000000a00 */
[----:B------:R-:W-:-:S04]  /*10750*/  IMAD.MOV R5, RZ, RZ, -R4 ;  /* 0x000000ffff057224 */ /* 0x000fc800078e0a04 */
[----:B------:R-:W-:Y:S01]  /*10760*/  IMAD R0, R6, R5, R0 ;  /* 0x0000000506007224 */ /* 0x000fe200078e0200 */
[----:B----4-:R-:W-:Y:S02]  /*10770*/  SHF.R.S32.HI R6, RZ, 0x1f, R30 ;  /* 0x0000001fff067819 */ /* 0x010fe4000001141e */
[----:B------:R-:W-:-:S03]  /*10780*/  @!P0 SHF.R.S32.HI R5, RZ, 0x1f, R4 ;  /* 0x0000001fff058819 */ /* 0x000fc60000011404 */
[----:B------:R0:W-:Y:S02]  /*10790*/  STL [R1+0x8], R6 ;  /* 0x0000080601007387 */ /* 0x0001e40000100800 */
[-C--:B0-----:R-:W-:Y:S02]  /*107a0*/  @!P0 IMAD R6, R6, R2.reuse, RZ ;  /* 0x0000000206068224 */ /* 0x081fe400078e02ff */
[----:B------:R-:W-:-:S04]  /*107b0*/  @!P0 IMAD.WIDE.U32 R4, R30, R2, R4 ;  /* 0x000000021e048225 */ /* 0x000fc800078e0004 */
[----:B------:R-:W-:Y:S02]  /*107c0*/  @!P0 IMAD R6, R30, R3, R6 ;  /* 0x000000031e068224 */ /* 0x000fe400078e0206 */
[----:B------:R-:W0:Y:S01]  /*107d0*/  @!P0 LDC.64 R2, c[0x0][0x418] ;  /* 0x00010600ff028b82 */ /* 0x000e220000000a00 */
[----:B------:R-:W-:Y:S01]  /*107e0*/  ISETP.GE.AND P2, PT, R31, UR4, PT ;  /* 0x000000041f007c0c */ /* 0x000fe2000bf46270 */
[----:B------:R-:W-:-:S12]  /*107f0*/  @!P0 IMAD.IADD R6, R5, 0x1, R6 ;  /* 0x0000000105068824 */ /* 0x000fd800078e0206 */
[----:B------:R-:W-:Y:S02]  /*10800*/  @P2 LOP3.LUT R23, R23, 0x4, RZ, 0xfc, !PT ;  /* 0x0000000417172812 */ /* 0x000fe400078efcff */
[----:B0-----:R-:W-:-:S04]  /*10810*/  @!P0 LEA R2, P1, R4, R2, 0x2 ;  /* 0x0000000204028211 */ /* 0x001fc800078210ff */
[----:B------:R-:W-:Y:S01]  /*10820*/  @!P0 LEA.HI.X R3, R4, R3, R6, 0x2, P1 ;  /* 0x0000000304038211 */ /* 0x000fe200008f1406 */
[----:B------:R-:W-:Y:S01]  /*10830*/  IMAD.MOV.U32 R4, RZ, RZ, RZ ;  /* 0x000000ffff047224 */ /* 0x000fe200078e00ff */
[----:B------:R-:W-:Y:S02]  /*10840*/  ISETP.GE.AND P1, PT, R33, UR4, PT ;  /* 0x0000000421007c0c */ /* 0x000fe4000bf26270 */
[----:B------:R-:W-:-:S03]  /*10850*/  LOP3.LUT R23, R23, 0xfffffffd, RZ, 0xc0, !PT ;  /* 0xfffffffd17177812 */ /* 0x000fc600078ec0ff */
[----:B------:R0:W5:Y:S01]  /*10860*/  @!P0 LDG.E R4, desc[UR36][R2.64] ;  /* 0x0000002402048981 */ /* 0x000162000c1e1900 */
[----:B------:R-:W-:-:S07]  /*10870*/  ISETP.GE.AND P0, PT, R32, UR4, PT ;  /* 0x0000000420007c0c */ /* 0x000fce000bf06270 */
[----:B------:R-:W-:Y:S01]  /*10880*/  @P1 LOP3.LUT R23, R23, 0x2, RZ, 0xfc, !PT ;  /* 0x0000000217171812 */ /* 0x000fe200078efcff */
[----:B0-----:R-:W-:-:S03]  /*10890*/  IMAD.U32 R2, RZ, RZ, UR38 ;  /* 0x00000026ff027e24 */ /* 0x001fc6000f8e00ff */
[----:B------:R-:W-:-:S04]  /*108a0*/  LOP3.LUT R23, R23, 0xfffffffe, RZ, 0xc0, !PT ;  /* 0xfffffffe17177812 */ /* 0x000fc800078ec0ff */
[----:B------:R-:W-:Y:S01]  /*108b0*/  @P0 LOP3.LUT R23, R23, 0x1, RZ, 0xfc, !PT ;  /* 0x0000000117170812 */ /* 0x000fe200078efcff */
[----:B------:R-:W-:Y:S06]  /*108c0*/  BRA.DIV UR5, `(.L_x_2465) ;  /* 0x0000004605187947 */ /* 0x000fec000b800000 */
.L_x_2533:
        /* <DEDUP_REMOVED lines=8> */
.L_x_2466:
        /* <DEDUP_REMOVED lines=23> */
.L_x_2534:
[----:B------:R-:W-:Y:S05]  /*10ac0*/  BSYNC B0 ;  /* 0x0000000000007941 */ /* 0x000fea0003800000 */
.L_x_2467:
        /* <DEDUP_REMOVED lines=90> */
.L_x_2548:
        /* <DEDUP_REMOVED lines=12> */
.L_x_2470:
        /* <DEDUP_REMOVED lines=10> */
.L_x_2471:
        /* <DEDUP_REMOVED lines=24> */
[----:B--2---:R-:W-:Y:S01]  /*11350*/  MOV R7, UR9 ;  /* 0x0000000900077c02 */ /* 0x004fe20008000f00 */
        /* <DEDUP_REMOVED lines=10> */
.L_x_2473:
[----:B------:R-:W-:Y:S05]  /*11400*/  BSYNC B6 ;  /* 0x0000000000067941 */ /* 0x000fea0003800000 */
.L_x_2472:
[----:B------:R-:W3:Y:S01]  /*11410*/  LDL.LU.64 R2, [R1+0x18] ;  /* 0x0000180001027983 */ /* 0x000ee20000300a00 */
[----:B------:R-:W0:Y:S01]  /*11420*/  LDC R0, c[0x0][0x448] ;  /* 0x00011200ff007b82 */ /* 0x000e220000000800 */
[----:B------:R-:W-:Y:S02]  /*11430*/  ULDC.64 UR4, c[0x0][0x2d8] ;  /* 0x0000b60000047ab9 */ /* 0x000fe40000000a00 */
[----:B------:R-:W4:Y:S04]  /*11440*/  LDL.LU R20, [R1+0x10] ;  /* 0x0000100001147983 */ /* 0x000f280000300800 */
[----:B------:R1:W5:Y:S01]  /*11450*/  LDL R9, [R1+0xc] ;  /* 0x00000c0001097983 */ /* 0x0003620000100800 */
[----:B------:R-:W2:Y:S01]  /*11460*/  S2R R21, SR_TID.X ;  /* 0x0000000000157919 */ /* 0x000ea20000002100 */
[----:B0-----:R-:W-:-:S13]  /*11470*/  ISETP.NE.AND P6, PT, R0, 0x1, PT ;  /* 0x000000010000780c */ /* 0x001fda0003fc5270 */
[----:B------:R-:W0:Y:S01]  /*11480*/  @P6 LDC R4, c[0x0][0x44c] ;  /* 0x00011300ff046b82 */ /* 0x000e220000000800 */
[----:B--2---:R-:W-:-:S07]  /*11490*/  LOP3.LUT R21, R21, 0x7f, RZ, 0xc0, !PT ;  /* 0x0000007f15157812 */ /* 0x004fce00078ec0ff */
[----:B------:R-:W2:Y:S01]  /*114a0*/  @P6 LDC R5, c[0x0][0x450] ;  /* 0x00011400ff056b82 */ /* 0x000ea20000000800 */
[----:B------:R-:W-:Y:S02]  /*114b0*/  SHF.R.U32.HI R0, RZ, 0x3, R21 ;  /* 0x00000003ff007819 */ /* 0x000fe40000011615 */
[----:B------:R-:W1:Y:S02]  /*114c0*/  S2R R21, SR_TID.X ;  /* 0x0000000000157919 */ /* 0x000e640000002100 */
[----:B-1----:R-:W-:-:S05]  /*114d0*/  IMAD.SHL.U32 R21, R21, 0x10, RZ ;  /* 0x0000001015157824 */ /* 0x002fca00078e00ff */
[----:B------:R-:W-:-:S05]  /*114e0*/  LOP3.LUT R21, R0, 0x70, R21, 0xf8, !PT ;  /* 0x0000007000157812 */ /* 0x000fca00078ef815 */
[----:B------:R-:W-:-:S04]  /*114f0*/  IMAD R0, R17, 0x80, R21 ;  /* 0x0000008011007824 */ /* 0x000fc800078e0215 */
[----:B0-----:R-:W-:-:S04]  /*11500*/  @P6 IMAD.HI.U32 R6, R0, R4, RZ ;  /* 0x0000000400066227 */ /* 0x001fc800078e00ff */
[----:B------:R-:W-:Y:S01]  /*11510*/  IMAD.MOV.U32 R4, RZ, RZ, R0 ;  /* 0x000000ffff047224 */ /* 0x000fe200078e0000 */
[----:B--2---:R-:W-:-:S05]  /*11520*/  @P6 SHF.R.U32.HI R4, RZ, R5, R6 ;  /* 0x00000005ff046219 */ /* 0x004fca0000011606 */
[----:B------:R-:W-:Y:S02]  /*11530*/  IMAD.MOV R6, RZ, RZ, -R4 ;  /* 0x000000ffff067224 */ /* 0x000fe400078e0a04 */
[----:B---3--:R-:W-:Y:S02]  /*11540*/  IMAD.MOV.U32 R3, RZ, RZ, R35 ;  /* 0x000000ffff037224 */ /* 0x008fe400078e0023 */
[----:B------:R-:W-:-:S04]  /*11550*/  IMAD.WIDE.U32 R2, R26, UR4, R2 ;  /* 0x000000041a027c25 */ /* 0x000fc8000f8e0002 */
[----:B------:R-:W-:Y:S01]  /*11560*/  IMAD R3, R26, UR5, R3 ;  /* 0x000000051a037c24 */ /* 0x000fe2000f8e0203 */
[----:B------:R-:W-:Y:S02]  /*11570*/  ULDC.64 UR4, c[0x0][0x2e0] ;  /* 0x0000b80000047ab9 */ /* 0x000fe40000000a00 */
[----:B----4-:R-:W-:Y:S02]  /*11580*/  IMAD R5, R20, UR4, RZ ;  /* 0x0000000414057c24 */ /* 0x010fe4000f8e02ff */
[----:B------:R-:W-:-:S04]  /*11590*/  IMAD.WIDE.U32 R2, R29, UR4, R2 ;  /* 0x000000041d027c25 */ /* 0x000fc8000f8e0002 */
[----:B------:R-:W-:Y:S01]  /*115a0*/  IMAD R5, R29, UR5, R5 ;  /* 0x000000051d057c24 */ /* 0x000fe2000f8e0205 */
[----:B------:R-:W0:Y:S01]  /*115b0*/  S2R R20, SR_TID.X ;  /* 0x0000000000147919 */ /* 0x000e220000002100 */
[----:B------:R-:W-:-:S03]  /*115c0*/  ULDC.64 UR4, c[0x0][0x2d0] ;  /* 0x0000b40000047ab9 */ /* 0x000fc60000000a00 */
[----:B------:R-:W-:Y:S02]  /*115d0*/  IADD3 R3, R3, R5, RZ ;  /* 0x0000000503037210 */ /* 0x000fe40007ffe0ff */
[----:B------:R-:W1:Y:S01]  /*115e0*/  LDC R5, c[0x0][0x448] ;  /* 0x00011200ff057b82 */ /* 0x000e620000000800 */
[----:B------:R-:W-:-:S04]  /*115f0*/  IMAD.WIDE.U32 R2, R4, UR4, R2 ;  /* 0x0000000404027c25 */ /* 0x000fc8000f8e0002 */
[----:B-1----:R-:W-:Y:S01]  /*11600*/  IMAD R0, R5, R6, R0 ;  /* 0x0000000605007224 */ /* 0x002fe200078e0200 */
        /* <DEDUP_REMOVED lines=11> */
[----:B------:R-:W-:Y:S01]  /*116c0*/  IMAD.IADD R3, R3, 0x1, R4 ;  /* 0x0000000103037824 */ /* 0x000fe200078e0204 */
[----:B------:R-:W-:Y:S01]  /*116d0*/  ULDC UR4, c[0x0][0x2b8] ;  /* 0x0000ae0000047ab9 */ /* 0x000fe20000000800 */
[----:B0-----:R-:W-:-:S03]  /*116e0*/  LOP3.LUT R20, R20, 0x7f, RZ, 0xc0, !PT ;  /* 0x0000007f14147812 */ /* 0x001fc600078ec0ff */
[----:B------:R-:W-:Y:S01]  /*116f0*/  LEA.HI.X R4, R2, UR5, R3, 0x1, P0 ;  /* 0x0000000502047c11 */ /* 0x000fe200080f0c03 */
[----:B------:R-:W-:Y:S01]  /*11700*/  UMOV UR5, 0xffffffff ;  /* 0xffffffff00057882 */ /* 0x000fe20000000000 */
[----:B------:R-:W-:Y:S02]  /*11710*/  ISETP.GE.AND P3, PT, R31, UR4, PT ;  /* 0x000000041f007c0c */ /* 0x000fe4000bf66270 */
[----:B------:R-:W-:Y:S02]  /*11720*/  ISETP.GE.AND P2, PT, R33, UR4, PT ;  /* 0x0000000421007c0c */ /* 0x000fe4000bf46270 */
[----:B------:R-:W-:Y:S02]  /*11730*/  ISETP.GE.AND P0, PT, R32, UR4, PT ;  /* 0x0000000420007c0c */ /* 0x000fe4000bf06270 */
[----:B------:R-:W-:Y:S01]  /*11740*/  SHF.R.U32.HI R8, RZ, 0x3, R20 ;  /* 0x00000003ff087819 */ /* 0x000fe20000011614 */
[----:B------:R-:W-:Y:S10]  /*11750*/  BRA.DIV UR5, `(.L_x_2474) ;  /* 0x0000003e05e47947 */ /* 0x000ff4000b800000 */
[----:B------:R-:W0:Y:S01]  /*11760*/  SHFL.IDX PT, R14, R0, RZ, 0x181f ;  /* 0x00181fff000e7589 */ /* 0x000e2200000e0000 */
[----:B-----5:R-:W-:Y:S02]  /*11770*/  IMAD R5, R9, R5, RZ ;  /* 0x0000000509057224 */ /* 0x020fe400078e02ff */
[----:B------:R-:W-:Y:S01]  /*11780*/  IMAD R17, R17, 0x80, R8 ;  /* 0x0000008011117824 */ /* 0x000fe200078e0208 */
        /* <DEDUP_REMOVED lines=16> */
[----:B------:R-:W0:Y:S01]  /*11890*/  SHFL.IDX PT, R14, R0, 0x2, 0x181f ;  /* 0x00581f00000e7f89 */ /* 0x000e2200000e0000 */
[----:B------:R-:W-:-:S05]  /*118a0*/  @!P1 MOV R3, R7 ;  /* 0x0000000700039202 */ /* 0x000fca0000000f00 */
        /* <DEDUP_REMOVED lines=28> */
[----:B0-----:R-:W-:-:S04]  /*11a70*/  @!P1 LEA R14, P4, R31, R14, 0x1 ;  /* 0x0000000e1f0e9211 */ /* 0x001fc800078808ff */
[----:B-1----:R-:W-:Y:S01]  /*11a80*/  @!P1 IADD3.X R7, RZ, R2, RZ, P4, !PT ;  /* 0x00000002ff079210 */ /* 0x002fe200027fe4ff */
[----:B------:R-:W-:Y:S02]  /*11a90*/  @!P1 IMAD.MOV.U32 R2, RZ, RZ, R14 ;  /* 0x000000ffff029224 */ /* 0x000fe400078e000e */
[----:B------:R-:W0:Y:S02]  /*11aa0*/  SHFL.IDX PT, R14, R0, 0x5, 0x181f ;  /* 0x00b81f00000e7f89 */ /* 0x000e2400000e0000 */
[----:B------:R-:W-:-:S05]  /*11ab0*/  @!P1 IMAD.MOV.U32 R3, RZ, RZ, R7 ;  /* 0x000000ffff039224 */ /* 0x000fca00078e0007 */
        /* <DEDUP_REMOVED lines=20> */
[----:B------:R1:W2:Y:S01]  /*11c00*/  SHFL.IDX PT, R14, R0, 0x7, 0x181f ;  /* 0x00f81f00000e7f89 */ /* 0x0002a200000e0000 */
[----:B------:R-:W-:-:S05]  /*11c10*/  @!P1 MOV R3, R7 ;  /* 0x0000000700039202 */ /* 0x000fca0000000f00 */
[----:B------:R1:W-:Y:S04]  /*11c20*/  @!P1 LDGSTS.E.BYPASS.LTC128B.128 [R36+0x15400], desc[UR36][R2.64], !P3 ;  /* 0x1540000002249fae */ /* 0x0003e8000d901d64 */
[----:B------:R1:W-:Y:S04]  /*11c30*/  @!P1 LDGSTS.E.BYPASS.LTC128B.128 [R36+0x19400], desc[UR36][R2.64+0x80], !P2 ;  /* 0x1940008002249fae */ /* 0x0003e8000d101d64 */
[----:B0-----:R1:W-:Y:S02]  /*11c40*/  @!P1 LDGSTS.E.BYPASS.LTC128B.128 [R36+0x1d400], desc[UR36][R2.64+0x100], !P0 ;  /* 0x1d40010002249fae */ /* 0x0013e4000c101d64 */
.L_x_2565:
        /* <DEDUP_REMOVED lines=12> */
.L_x_2476:
[----:B------:R-:W-:Y:S05]  /*11d10*/  BSYNC B0 ;  /* 0x0000000000007941 */ /* 0x000fea0003800000 */
.L_x_2475:
[----:B------:R-:W-:Y:S01]  /*11d20*/  NOP ;  /* 0x0000000000007918 */ /* 0x000fe20000000000 */
[----:B------:R-:W-:-:S13]  /*11d30*/  PLOP3.LUT P0, PT, PT, PT, PT, 0x80, 0x0 ;  /* 0x000000000000781c */ /* 0x000fda0003f0f070 */
.L_x_2477:
        /* <DEDUP_REMOVED lines=20> */
.L_x_2566:
[----:B------:R-:W-:Y:S05]  /*11e80*/  BSYNC B0 ;  /* 0x0000000000007941 */ /* 0x000fea0003800000 */
.L_x_2478:
        /* <DEDUP_REMOVED lines=11> */
.L_x_2494:
        /* <DEDUP_REMOVED lines=14> */
[----:B---3--:R-:W-:-:S05]  /*12020*/  IMAD R9, R8, 0x60, R5 ;  /* 0x0000006008097824 */ /* 0x008fca00078e0205 */
[----:B------:R-:W-:Y:S02]  /*12030*/  IADD3 R9, R4, R9, RZ ;  /* 0x0000000904097210 */ /* 0x000fe40007ffe0ff */
[----:B------:R-:W2:Y:S03]  /*12040*/  @!P5 LDC.64 R4, c[0x0][0x418] ;  /* 0x00010600ff04db82 */ /* 0x000ea60000000a00 */
        /* <DEDUP_REMOVED lines=9> */
[----:B--2---:R-:W-:Y:S01]  /*120e0*/  @!P5 LEA R4, P0, R2, R4, 0x2 ;  /* 0x000000040204d211 */ /* 0x004fe200078010ff */
        /* <DEDUP_REMOVED lines=16> */
.L_x_2482:
[----:B------:R-:W-:Y:S01]  /*121f0*/  IMAD R6, R27, 0x8, R22 ;  /* 0x000000081b067824 */ /* 0x000fe200078e0216 */
[----:B------:R-:W-:Y:S01]  /*12200*/  SHF.L.U32 R3, R28, 0x1f, RZ ;  /* 0x0000001f1c037819 */ /* 0x000fe200000006ff */
[----:B------:R-:W-:Y:S03]  /*12210*/  BSSY B1, `(.L_x_2483) ;  /* 0x0000003000017945 */ /* 0x000fe60003800000 */
[----:B------:R-:W0:Y:S02]  /*12220*/  SYNCS.PHASECHK.TRANS64.TRYWAIT P0, [R6+URZ+0x30840], R3 ;  /* 0x03084003060075a7 */ /* 0x000e24000800017f */
[----:B0-----:R-:W-:Y:S05]  /*12230*/  @!P0 BRA `(.L_x_2484) ;  /* 0x0000003c00dc8947 */ /* 0x001fea0003800000 */
.L_x_2567:
[----:B------:R-:W-:Y:S05]  /*12240*/  BSYNC B1 ;  /* 0x0000000000017941 */ /* 0x000fea0003800000 */
.L_x_2483:
        /* <DEDUP_REMOVED lines=63> */
.L_x_2581:
        /* <DEDUP_REMOVED lines=11> */
.L_x_2486:
        /* <DEDUP_REMOVED lines=10> */
.L_x_2487:
[----:B------:R2:W-:Y:S01]  /*12790*/  SYNCS.ARRIVE.TRANS64.A1T0 RZ, [R6+URZ+0x30830], RZ ;  /* 0x030830ff06ff79a7 */ /* 0x0005e2000810003f */
[----:B------:R-:W-:Y:S05]  /*127a0*/  @!P5 BRA `(.L_x_2488) ;  /* 0x000000000004d947 */ /* 0x000fea0003800000 */
[----:B------:R-:W-:Y:S01]  /*127b0*/  BPT.TRAP 0x1 ;  /* 0x000000040000795c */ /* 0x000fe20000300000 */
.L_x_2488:
[----:B-1----:R-:W-:Y:S01]  /*127c0*/  SHF.L.U32 R2, R17, 0x1f, RZ ;  /* 0x0000001f11027819 */ /* 0x002fe200000006ff */
[----:B--2---:R-:W-:Y:S01]  /*127d0*/  IMAD R6, R10, 0x8, R22 ;  /* 0x000000080a067824 */ /* 0x004fe200078e0216 */
[----:B------:R-:W-:Y:S01]  /*127e0*/  BSSY B1, `(.L_x_2489) ;  /* 0x0000004000017945 */ /* 0x000fe20003800000 */
[----:B0-----:R-:W-:Y:S02]  /*127f0*/  IMAD R7, R29, -0x60, R37 ;  /* 0xffffffa01d077824 */ /* 0x001fe400078e0225 */
[----:B------:R-:W0:Y:S02]  /*12800*/  SYNCS.PHASECHK.TRANS64.TRYWAIT P0, [R6+URZ+0x30860], R2 ;  /* 0x03086002060075a7 */ /* 0x000e24000800017f */
[----:B0-----:R-:W-:Y:S05]  /*12810*/  @!P0 BRA `(.L_x_2490) ;  /* 0x0000004000588947 */ /* 0x001fea0003800000 */
.L_x_2582:
[----:B------:R-:W-:Y:S05]  /*12820*/  BSYNC B1 ;  /* 0x0000000000017941 */ /* 0x000fea0003800000 */
.L_x_2489:
[----:B------:R-:W1:Y:S01]  /*12830*/  S2R R3, SR_TID.X ;  /* 0x0000000000037919 */ /* 0x000e620000002100 */
[----:B------:R-:W-:Y:S01]  /*12840*/  UMOV UR4, 0xffffffff ;  /* 0xffffffff00047882 */ /* 0x000fe20000000000 */
[----:B------:R-:W-:Y:S01]  /*12850*/  IMAD R5, R10, 0x4800, R34 ;  /* 0x000048000a057824 */ /* 0x000fe200078e0222 */
[----:B-1----:R-:W-:-:S04]  /*12860*/  LOP3.LUT R3, R3, 0x7f, RZ, 0xc0, !PT ;  /* 0x0000007f03037812 */ /* 0x002fc800078ec0ff */
[----:B------:R-:W-:-:S04]  /*12870*/  SHF.R.U32.HI R3, RZ, 0x3, R3 ;  /* 0x00000003ff037819 */ /* 0x000fc80000011603 */
[----:B------:R-:W-:Y:S01]  /*12880*/  IADD3 R7, -R3, R7, RZ ;  /* 0x0000000703077210 */ /* 0x000fe20007ffe1ff */
        /* <DEDUP_REMOVED lines=54> */
.L_x_2596:
        /* <DEDUP_REMOVED lines=29> */
.L_x_2492:
        /* <DEDUP_REMOVED lines=10> */
.L_x_2493:
[----:B------:R-:W2:Y:S01]  /*12e60*/  LDL R0, [R1] ;  /* 0x0000000001007983 */ /* 0x000ea20000100800 */
[----:B------:R1:W-:Y:S01]  /*12e70*/  SYNCS.ARRIVE.TRANS64.A1T0 RZ, [R6+URZ+0x30850], RZ ;  /* 0x030850ff06ff79a7 */ /* 0x0003e2000810003f */
[C---:B------:R-:W-:Y:S01]  /*12e80*/  IADD3 R8, R25.reuse, -0x1, RZ ;  /* 0xffffffff19087810 */ /* 0x040fe20007ffe0ff */
[----:B------:R-:W-:Y:S02]  /*12e90*/  IMAD.MOV.U32 R17, RZ, RZ, R28 ;  /* 0x000000ffff117224 */ /* 0x000fe400078e001c */
[----:B------:R-:W-:Y:S02]  /*12ea0*/  IMAD.MOV.U32 R10, RZ, RZ, R27 ;  /* 0x000000ffff0a7224 */ /* 0x000fe400078e001b */
[----:B------:R-:W-:Y:S01]  /*12eb0*/  IMAD.MOV.U32 R29, RZ, RZ, R25 ;  /* 0x000000ffff1d7224 */ /* 0x000fe200078e0019 */
[----:B--2---:R-:W-:-:S13]  /*12ec0*/  ISETP.GT.AND P0, PT, R25, R0, PT ;  /* 0x000000001900720c */ /* 0x004fda0003f04270 */
[----:B-1----:R-:W-:Y:S05]  /*12ed0*/  @P0 BRA `(.L_x_2494) ;  /* 0xfffffff000180947 */ /* 0x002fea000383ffff */
.L_x_2481:
[----:B------:R-:W-:Y:S05]  /*12ee0*/  BSYNC B0 ;  /* 0x0000000000007941 */ /* 0x000fea0003800000 */
.L_x_2480:
        /* <DEDUP_REMOVED lines=17> */
.L_x_2496:
[----:B------:R-:W-:Y:S05]  /*13000*/  BSYNC B0 ;  /* 0x0000000000007941 */ /* 0x000fea0003800000 */
.L_x_2495:
[----:B------:R-:W-:-:S13]  /*13010*/  LOP3.LUT P0, RZ, R23, 0x10, RZ, 0xc0, !PT ;  /* 0x0000001017ff7812 */ /* 0x000fda000780c0ff */
[----:B------:R-:W-:Y:S05]  /*13020*/  @!P0 BRA `(.L_x_2497) ;  /* 0x0000000000048947 */ /* 0x000fea0003800000 */
[----:B------:R-:W-:Y:S01]  /*13030*/  BPT.TRAP 0x1 ;  /* 0x000000040000795c */ /* 0x000fe20000300000 */
.L_x_2497:
[----:B------:R-:W-:Y:S01]  /*13040*/  IMAD R0, R27, 0x8, R22 ;  /* 0x000000081b007824 */ /* 0x000fe200078e0216 */
[----:B0-----:R-:W-:Y:S01]  /*13050*/  SHF.L.U32 R3, R28, 0x1f, RZ ;  /* 0x0000001f1c037819 */ /* 0x001fe200000006ff */
[----:B------:R-:W-:Y:S01]  /*13060*/  BSSY B0, `(.L_x_2498) ;  /* 0x0000004000007945 */ /* 0x000fe20003800000 */
[----:B------:R-:W-:Y:S02]  /*13070*/  IMAD R6, R25, -0x60, R37 ;  /* 0xffffffa019067824 */ /* 0x000fe400078e0225 */
[----:B------:R-:W0:Y:S02]  /*13080*/  SYNCS.PHASECHK.TRANS64.TRYWAIT P0, [R0+URZ+0x30860], R3 ;  /* 0x03086003000075a7 */ /* 0x000e24000800017f */
[----:B0-----:R-:W-:Y:S05]  /*13090*/  @!P0 BRA `(.L_x_2499) ;  /* 0x00000040005c8947 */ /* 0x001fea0003800000 */
.L_x_2597:
[----:B------:R-:W-:Y:S05]  /*130a0*/  BSYNC B0 ;  /* 0x0000000000007941 */ /* 0x000fea0003800000 */
.L_x_2498:
        /* <DEDUP_REMOVED lines=65> */
.L_x_2611:
        /* <DEDUP_REMOVED lines=13> */
.L_x_2501:
        /* <DEDUP_REMOVED lines=10> */
.L_x_2502:
[----:B------:R1:W-:Y:S01]  /*13630*/  SYNCS.ARRIVE.TRANS64.A1T0 RZ, [R0+URZ+0x30850], RZ ;  /* 0x030850ff00ff79a7 */ /* 0x0003e2000810003f */
[----:B------:R-:W-:-:S05]  /*13640*/  VIADD R27, R27, 0x1 ;  /* 0x000000011b1b7836 */ /* 0x000fca0000000000 */
[----:B------:R-:W-:-:S04]  /*13650*/  ISETP.NE.AND P0, PT, R27, 0x2, PT ;  /* 0x000000021b00780c */ /* 0x000fc80003f05270 */
[----:B0-----:R-:W-:Y:S02]  /*13660*/  SEL R3, RZ, 0x1, P0 ;  /* 0x00000001ff037807 */ /* 0x001fe40000000000 */
[----:B------:R-:W-:Y:S02]  /*13670*/  SEL R27, R27, RZ, P0 ;  /* 0x000000ff1b1b7207 */ /* 0x000fe40000000000 */
[----:B-1----:R-:W-:-:S07]  /*13680*/  LOP3.LUT R28, R28, R3, RZ, 0x3c, !PT ;  /* 0x000000031c1c7212 */ /* 0x002fce00078e3cff */
.L_x_2459:
[----:B------:R-:W-:Y:S05]  /*13690*/  BSYNC B7 ;  /* 0x0000000000077941 */ /* 0x000fea0003800000 */
.L_x_2457:
        /* <DEDUP_REMOVED lines=8> */
[----:B------:R1:W2:Y:S01]  /*13720*/  LDS.128 R16, [R22+0x308d0] ;  /* 0x0308d00016107984 */ /* 0x0002a20000000c00 */
[----:B------:R-:W-:Y:S06]  /*13730*/  BAR.ARV 0x4, 0x180 ;  /* 0x0106000000007b1d */ /* 0x000fec0000002000 */
[----:B------:R-:W-:Y:S05]  /*13740*/  BRA `(.L_x_2504) ;  /* 0x0000000c00d47947 */ /* 0x000fea0003800000 */
.L_x_2503:
        /* <DEDUP_REMOVED lines=43> */
.L_x_2621:
[----:B------:R-:W-:Y:S02]  /*13a00*/  ULDC UR4, c[0x0][0xc38] ;  /* 0x00030e0000047ab9 */ /* 0x000fe40000000800 */
[----:B------:R-:W-:-:S04]  /*13a10*/  IMAD.U32 R5, RZ, RZ, UR4 ;  /* 0x00000004ff057e24 */ /* 0x000fc8000f8e00ff */
[----:B-1----:R-:W-:-:S04]  /*13a20*/  IMAD R14, R14, R5, RZ ;  /* 0x000000050e0e7224 */ /* 0x002fc800078e02ff */
[----:B------:R-:W-:-:S05]  /*13a30*/  IMAD.IADD R7, R7, 0x1, R14 ;  /* 0x0000000107077824 */ /* 0x000fca00078e020e */
[----:B------:R-:W-:-:S13]  /*13a40*/  ISETP.GT.AND P6, PT, R7, R0, PT ;  /* 0x000000000700720c */ /* 0x000fda0003fc4270 */
[----:B------:R-:W-:Y:S05]  /*13a50*/  @P6 BRA `(.L_x_2506) ;  /* 0x0000000000a46947 */ /* 0x000fea0003800000 */
.L_x_2509:
[----:B0-----:R-:W0:Y:S01]  /*13a60*/  LDC R2, c[0x0][0xc3c] ;  /* 0x00030f00ff027b82 */ /* 0x001e220000000800 */
[----:B------:R-:W-:-:S05]  /*13a70*/  VIADD R19, R19, 0x1f ;  /* 0x0000001f13137836 */ /* 0x000fca0000000000 */
[----:B0-----:R-:W-:-:S13]  /*13a80*/  ISETP.GE.AND P6, PT, R19, R2, PT ;  /* 0x000000021300720c */ /* 0x001fda0003fc6270 */
[----:B------:R-:W-:Y:S05]  /*13a90*/  @P6 BRA `(.L_x_2507) ;  /* 0x0000000800bc6947 */ /* 0x000fea0003800000 */
[----:B------:R-:W0:Y:S01]  /*13aa0*/  S2R R3, SR_TID.X ;  /* 0x0000000000037919 */ /* 0x000e220000002100 */
[----:B------:R-:W-:Y:S01]  /*13ab0*/  IMAD.MOV.U32 R17, RZ, RZ, RZ ;  /* 0x000000ffff117224 */ /* 0x000fe200078e00ff */
[----:B0-----:R-:W-:-:S04]  /*13ac0*/  LOP3.LUT R3, R3, 0x1f, RZ, 0xc0, !PT ;  /* 0x0000001f03037812 */ /* 0x001fc800078ec0ff */
[----:B------:R-:W-:-:S04]  /*13ad0*/  IADD3 R9, R19, R3, RZ ;  /* 0x0000000313097210 */ /* 0x000fc80007ffe0ff */
        /* <DEDUP_REMOVED lines=27> */
.L_x_2629:
[----:B------:R-:W-:Y:S02]  /*13c90*/  ULDC UR4, c[0x0][0xc38] ;  /* 0x00030e0000047ab9 */ /* 0x000fe40000000800 */
[----:B------:R-:W-:-:S04]  /*13ca0*/  IMAD.U32 R5, RZ, RZ, UR4 ;  /* 0x00000004ff057e24 */ /* 0x000fc8000f8e00ff */
[----:B-1----:R-:W-:-:S04]  /*13cb0*/  IMAD R14, R14, R5, RZ ;  /* 0x000000050e0e7224 */ /* 0x002fc800078e02ff */
[----:B------:R-:W-:-:S05]  /*13cc0*/  IMAD.IADD R7, R14, 0x1, R7 ;  /* 0x000000010e077824 */ /* 0x000fca00078e0207 */
[----:B------:R-:W-:-:S13]  /*13cd0*/  ISETP.GT.AND P6, PT, R7, R0, PT ;  /* 0x000000000700720c */ /* 0x000fda0003fc4270 */
[----:B------:R-:W-:Y:S05]  /*13ce0*/  @!P6 BRA `(.L_x_2509) ;  /* 0xfffffffc005ce947 */ /* 0x000fea000383ffff */
.L_x_2506:
[----:B------:R-:W-:Y:S01]  /*13cf0*/  IADD3 R7, -R14, R7, RZ ;  /* 0x000000070e077210 */ /* 0x000fe20007ffe1ff */
[----:B------:R-:W-:-:S04]  /*13d00*/  UMOV UR4, 0xffffffff ;  /* 0xffffffff00047882 */ /* 0x000fc80000000000 */
        /* <DEDUP_REMOVED lines=8> */
.L_x_2634:
[----:B------:R-:W-:-:S13]  /*13d90*/  ISETP.NE.AND P0, PT, R3, RZ, PT ;  /* 0x000000ff0300720c */ /* 0x000fda0003f05270 */
[----:B------:R-:W-:Y:S05]  /*13da0*/  @!P0 BRA `(.L_x_2511) ;  /* 0x0000000000108947 */ /* 0x000fea0003800000 */
[----:B------:R-:W-:Y:S01]  /*13db0*/  UMOV UR4, 0xffffffff ;  /* 0xffffffff00047882 */ /* 0x000fe20000000000 */
[----:B-1----:R-:W-:Y:S02]  /*13dc0*/  VIADD R12, R12, 0xffffffff ;  /* 0xffffffff0c0c7836 */ /* 0x002fe40000000000 */
[----:B------:R-:W-:Y:S05]  /*13dd0*/  BRA.DIV UR4, `(.L_x_2512) ;  /* 0x0000004604747947 */ /* 0x000fea000b800000 */
[----:B------:R4:W1:Y:S02]  /*13de0*/  SHFL.IDX PT, R6, R2, R12, 0x1f ;  /* 0x00001f0c02067589 */ /* 0x00086400000e0000 */
.L_x_2511:
        /* <DEDUP_REMOVED lines=28> */
[----:B------:R-:W-:Y:S01]  /*13fb0*/  IMAD.MOV.U32 R2, RZ, RZ, RZ ;  /* 0x000000ffff027224 */ /* 0x000fe200078e00ff */
[----:B0-----:R-:W-:-:S05]  /*13fc0*/  IADD3 R5, RZ, -R3, RZ ;  /* 0x80000003ff057210 */ /* 0x001fca0007ffe0ff */
        /* <DEDUP_REMOVED lines=23> */
[----:B------:R-:W-:-:S04]  /*14140*/  @!P1 LOP3.LUT R5, RZ, R8, RZ, 0x33, !PT ;  /* 0x00000008ff059212 */ /* 0x000fc800078e33ff */
[----:B------:R-:W-:Y:S01]  /*14150*/  IADD3 R3, -R5, RZ, RZ ;  /* 0x000000ff05037210 */ /* 0x000fe20007ffe1ff */
[----:B------:R-:W-:-:S04]  /*14160*/  IMAD R5, R8, 0x1000000, R5 ;  /* 0x0100000008057824 */ /* 0x000fc800078e0205 */
[----:B------:R-:W-:-:S04]  /*14170*/  IMAD R8, R8, R3, R6 ;  /* 0x0000000308087224 */ /* 0x000fc800078e0206 */
[----:B------:R-:W-:Y:S01]  /*14180*/  IMAD R18, R8, 0x10000, R5 ;  /* 0x0001000008127824 */ /* 0x000fe200078e0205 */
[----:B------:R-:W-:Y:S06]  /*14190*/  BRA `(.L_x_2514) ;  /* 0x0000000000f07947 */ /* 0x000fec0003800000 */
.L_x_2513:
        /* <DEDUP_REMOVED lines=55> */
[----:B------:R-:W-:-:S06]  /*14510*/  @P0 IADD3 R2, R2, 0x1, RZ ;  /* 0x0000000102020810 */ /* 0x000fcc0007ffe0ff */
[----:B------:R-:W-:Y:S01]  /*14520*/  @!P2 IMAD.MOV R2, RZ, RZ, -R2 ;  /* 0x000000ffff02a224 */ /* 0x000fe200078e0a02 */
[----:B------:R-:W-:Y:S01]  /*14530*/  @!P1 LOP3.LUT R2, RZ, R5, RZ, 0x33, !PT ;  /* 0x00000005ff029212 */ /* 0x000fe200078e33ff */
[----:B------:R-:W-:-:S04]  /*14540*/  IMAD.MOV R5, RZ, RZ, -R5 ;  /* 0x000000ffff057224 */ /* 0x000fc800078e0a05 */
[----:B------:R-:W-:-:S07]  /*14550*/  IMAD R18, R2, R5, R3 ;  /* 0x0000000502127224 */ /* 0x000fce00078e0203 */
.L_x_2514:
[----:B------:R-:W-:-:S05]  /*14560*/  LOP3.LUT R2, RZ, R2, RZ, 0x33, !PT ;  /* 0x00000002ff027212 */ /* 0x000fca00078e33ff */
[----:B------:R-:W-:Y:S01]  /*14570*/  IMAD.IADD R17, R17, 0x1, R2 ;  /* 0x0000000111117824 */ /* 0x000fe200078e0202 */
[----:B------:R-:W-:Y:S06]  /*14580*/  BRA `(.L_x_2515) ;  /* 0x00000000001c7947 */ /* 0x000fec0003800000 */
.L_x_2507:
[----:B------:R-:W-:Y:S01]  /*14590*/  UMOV UR4, URZ ;  /* 0x0000003f00047c82 */ /* 0x000fe20008000000 */
[----:B------:R-:W-:Y:S01]  /*145a0*/  UMOV UR5, URZ ;  /* 0x0000003f00057c82 */ /* 0x000fe20008000000 */
[----:B------:R-:W-:Y:S01]  /*145b0*/  ULDC UR6, c[0x0][0xc3c] ;  /* 0x00030f0000067ab9 */ /* 0x000fe20000000800 */
[----:B------:R-:W-:Y:S02]  /*145c0*/  IMAD.MOV.U32 R16, RZ, RZ, R0 ;  /* 0x000000ffff107224 */ /* 0x000fe400078e0000 */
[----:B------:R-:W-:Y:S02]  /*145d0*/  IMAD.U32 R17, RZ, RZ, UR4 ;  /* 0x00000004ff117e24 */ /* 0x000fe4000f8e00ff */
[----:B------:R-:W-:Y:S02]  /*145e0*/  IMAD.U32 R18, RZ, RZ, UR5 ;  /* 0x00000005ff127e24 */ /* 0x000fe4000f8e00ff */
[----:B------:R-:W-:-:S07]  /*145f0*/  IMAD.U32 R19, RZ, RZ, UR6 ;  /* 0x00000006ff137e24 */ /* 0x000fce000f8e00ff */
.L_x_2515:
        /* <DEDUP_REMOVED lines=10> */
.L_x_2504:
[----:B------:R-:W-:Y:S02]  /*146a0*/  ULDC UR4, c[0x0][0xc3c] ;  /* 0x00030f0000047ab9 */ /* 0x000fe40000000800 */
[----:B--2---:R-:W-:-:S13]  /*146b0*/  ISETP.GE.AND P0, PT, R19, UR4, PT ;  /* 0x0000000413007c0c */ /* 0x004fda000bf06270 */
[----:B------:R-:W-:Y:S05]  /*146c0*/  @!P0 BRA `(.L_x_2516) ;  /* 0xffffffb000588947 */ /* 0x000fea000383ffff */
[----:B------:R-:W-:Y:S05]  /*146d0*/  BSYNC B8 ;  /* 0x0000000000087941 */ /* 0x000fea0003800000 */
.L_x_2451:
[----:B------:R-:W2:Y:S01]  /*146e0*/  LDL.LU R0, [R1+0x24] ;  /* 0x0000240001007983 */ /* 0x000ea20000300800 */
[----:B------:R-:W-:Y:S01]  /*146f0*/  BSSY B0, `(.L_x_2517) ;  /* 0x000000b000007945 */ /* 0x000fe20003800000 */
[----:B------:R-:W3:Y:S01]  /*14700*/  S2R R5, SR_CgaCtaId ;  /* 0x0000000000057919 */ /* 0x000ee20000008800 */
[----:B--2---:R-:W-:-:S05]  /*14710*/  VIADD R0, R0, 0x1 ;  /* 0x0000000100007836 */ /* 0x004fca0000000000 */
[----:B-1----:R-:W-:-:S04]  /*14720*/  LEA.HI R2, R0, R0, RZ, 0x1 ;  /* 0x0000000000027211 */ /* 0x002fc800078f08ff */
[----:B------:R-:W-:Y:S02]  /*14730*/  LOP3.LUT R3, R2, 0xfffffffe, RZ, 0xc0, !PT ;  /* 0xfffffffe02037812 */ /* 0x000fe400078ec0ff */
[----:B------:R-:W-:-:S03]  /*14740*/  MOV R2, 0x400 ;  /* 0x0000040000027802 */ /* 0x000fc60000000f00 */
[----:B------:R-:W-:Y:S01]  /*14750*/  IMAD.IADD R0, R0, 0x1, -R3 ;  /* 0x0000000100007824 */ /* 0x000fe200078e0a03 */
[----:B---3--:R-:W-:-:S04]  /*14760*/  LEA R4, R5, R2, 0x18 ;  /* 0x0000000205047211 */ /* 0x008fc800078ec0ff */
[----:B------:R-:W-:-:S04]  /*14770*/  SHF.L.U32 R0, R0, 0x1f, RZ ;  /* 0x0000001f00007819 */ /* 0x000fc800000006ff */
[----:B------:R-:W1:Y:S02]  /*14780*/  SYNCS.PHASECHK.TRANS64.TRYWAIT P0, [R4+URZ+0x30820], R0 ;  /* 0x03082000040075a7 */ /* 0x000e64000800017f */
[----:B-1----:R-:W-:Y:S05]  /*14790*/  @!P0 BRA `(.L_x_2518) ;  /* 0x0000003c002c8947 */ /* 0x002fea0003800000 */
.L_x_2637:
[----:B------:R-:W-:Y:S05]  /*147a0*/  BSYNC B0 ;  /* 0x0000000000007941 */ /* 0x000fea0003800000 */
.L_x_2517:
[----:B------:R-:W-:-:S03]  /*147b0*/  UMOV UR4, 0xffffffff ;  /* 0xffffffff00047882 */ /* 0x000fc60000000000 */
[----:B------:R-:W-:Y:S05]  /*147c0*/  BRA.DIV UR4, `(.L_x_2519) ;  /* 0x0000003e04347947 */ /* 0x000fea000b800000 */
[----:B-1----:R-:W1:Y:S02]  /*147d0*/  S2R R0, SR_TID.X ;  /* 0x0000000000007919 */ /* 0x002e640000002100 */
[----:B-1----:R-:W-:-:S04]  /*147e0*/  SHF.R.U32.HI R0, RZ, 0x5, R0 ;  /* 0x00000005ff007819 */ /* 0x002fc80000011600 */
[----:B------:R-:W-:-:S05]  /*147f0*/  LOP3.LUT R0, R0, 0x3, RZ, 0xc0, !PT ;  /* 0x0000000300007812 */ /* 0x000fca00078ec0ff */
[----:B------:R1:W2:Y:S02]  /*14800*/  SHFL.IDX PT, R14, R0, RZ, 0x1f ;  /* 0x00001fff000e7589 */ /* 0x0002a400000e0000 */
.L_x_2640:
[----:B--2---:R-:W-:Y:S01]  /*14810*/  ISETP.NE.AND P0, PT, R14, RZ, PT ;  /* 0x000000ff0e00720c */ /* 0x004fe20003f05270 */
[----:B------:R-:W-:-:S12]  /*14820*/  BSSY B0, `(.L_x_2520) ;  /* 0x0000026000007945 */ /* 0x000fd80003800000 */
[----:B------:R-:W-:Y:S05]  /*14830*/  @P0 BRA `(.L_x_2521) ;  /* 0x0000000000900947 */ /* 0x000fea0003800000 */
[----:B------:R-:W-:-:S03]  /*14840*/  UMOV UR4, 0xffffffff ;  /* 0xffffffff00047882 */ /* 0x000fc60000000000 */
[----:B------:R-:W-:Y:S05]  /*14850*/  BRA.DIV UR4, `(.L_x_2522) ;  /* 0x0000003e04447947 */ /* 0x000fea000b800000 */
[----:B------:R-:W-:-:S13]  /*14860*/  ELECT P6, URZ, PT ;  /* 0x00000000003f782f */ /* 0x000fda00038c0000 */
.L_x_2643:
        /* <DEDUP_REMOVED lines=8> */
.L_x_2523:
[C---:B------:R-:W-:Y:S01]  /*148f0*/  IMAD R5, R27.reuse, 0x8, R4 ;  /* 0x000000081b057824 */ /* 0x040fe200078e0204 */
[----:B------:R-:W-:Y:S01]  /*14900*/  SHF.L.U32 R0, R28, 0x1f, RZ ;  /* 0x0000001f1c007819 */ /* 0x000fe200000006ff */
[----:B------:R-:W-:-:S03]  /*14910*/  VIADD R27, R27, 0x1 ;  /* 0x000000011b1b7836 */ /* 0x000fc60000000000 */
[----:B------:R-:W1:Y:S02]  /*14920*/  SYNCS.PHASECHK.TRANS64.TRYWAIT P1, [R5+URZ+0x30840], R0 ;  /* 0x03084000050075a7 */ /* 0x000e64000802017f */
[----:B------:R-:W-:-:S04]  /*14930*/  ISETP.NE.AND P2, PT, R27, 0x2, PT ;  /* 0x000000021b00780c */ /* 0x000fc80003f45270 */
[----:B------:R-:W-:Y:S01]  /*14940*/  SEL R3, RZ, 0x1, P2 ;  /* 0x00000001ff037807 */ /* 0x000fe20001000000 */
[----:B-1----:R-:W-:Y:S08]  /*14950*/  @!P1 BRA `(.L_x_2524) ;  /* 0x0000003c00249947 */ /* 0x002ff00003800000 */
.L_x_2644:
[----:B------:R-:W-:Y:S02]  /*14960*/  SEL R27, R27, RZ, P2 ;  /* 0x000000ff1b1b7207 */ /* 0x000fe40001000000 */
[----:B------:R-:W-:Y:S01]  /*14970*/  LOP3.LUT R2, R28, R3, RZ, 0x3c, !PT ;  /* 0x000000031c027212 */ /* 0x000fe200078e3cff */
[----:B------:R-:W-:Y:S06]  /*14980*/  @!P0 BRA `(.L_x_2525) ;  /* 0x0000000000048947 */ /* 0x000fec0003800000 */
[----:B------:R-:W-:Y:S01]  /*14990*/  BPT.TRAP 0x1 ;  /* 0x000000040000795c */ /* 0x000fe20000300000 */
.L_x_2525:
[----:B------:R-:W-:Y:S01]  /*149a0*/  IMAD R27, R27, 0x8, R4 ;  /* 0x000000081b1b7824 */ /* 0x000fe200078e0204 */
[----:B------:R-:W-:-:S04]  /*149b0*/  SHF.L.U32 R2, R2, 0x1f, RZ ;  /* 0x0000001f02027819 */ /* 0x000fc800000006ff */
[----:B------:R-:W2:Y:S02]  /*149c0*/  SYNCS.PHASECHK.TRANS64.TRYWAIT P1, [R27+URZ+0x30840], R2 ;  /* 0x030840021b0075a7 */ /* 0x000ea4000802017f */
[----:B--2---:R-:W-:Y:S05]  /*149d0*/  @!P1 BRA `(.L_x_2526) ;  /* 0x0000003c00189947 */ /* 0x004fea0003800000 */
.L_x_2645:
[----:B------:R-:W-:Y:S05]  /*149e0*/  @!P0 BRA `(.L_x_2527) ;  /* 0x0000000000048947 */ /* 0x000fea0003800000 */
[----:B------:R-:W-:Y:S01]  /*149f0*/  BPT.TRAP 0x1 ;  /* 0x000000040000795c */ /* 0x000fe20000300000 */
.L_x_2527:
[----:B------:R-:W3:Y:S02]  /*14a00*/  SYNCS.PHASECHK.TRANS64.TRYWAIT P1, [R5+URZ+0x30860], R0 ;  /* 0x03086000050075a7 */ /* 0x000ee4000802017f */
[----:B---3--:R-:W-:Y:S05]  /*14a10*/  @!P1 BRA `(.L_x_2528) ;  /* 0x0000003c001c9947 */ /* 0x008fea0003800000 */
.L_x_2646:
[----:B------:R-:W-:Y:S05]  /*14a20*/  @!P0 BRA `(.L_x_2529) ;  /* 0x0000000000048947 */ /* 0x000fea0003800000 */
[----:B------:R-:W-:Y:S01]  /*14a30*/  BPT.TRAP 0x1 ;  /* 0x000000040000795c */ /* 0x000fe20000300000 */
.L_x_2529:
[----:B----4-:R4:W0:Y:S02]  /*14a40*/  SYNCS.PHASECHK.TRANS64.TRYWAIT P0, [R27+URZ+0x30860], R2 ;  /* 0x030860021b0075a7 */ /* 0x010824000800017f */
[----:B0-----:R-:W-:Y:S05]  /*14a50*/  @!P0 NANOSLEEP.SYNCS 0x989680 ;  /* 0x009896800000895d */ /* 0x001fea0003900000 */
[----:B------:R-:W0:Y:S02]  /*14a60*/  @!P0 SYNCS.PHASECHK.TRANS64 P0, [R27+URZ+0x30860], R2 ;  /* 0x030860021b0085a7 */ /* 0x000e24000800007f */
[----:B0-----:R-:W-:Y:S05]  /*14a70*/  @!P0 BRA `(.L_x_2529) ;  /* 0xfffffffc00f08947 */ /* 0x001fea000383ffff */
.L_x_2521:
[----:B------:R-:W-:Y:S05]  /*14a80*/  BSYNC B0 ;  /* 0x0000000000007941 */ /* 0x000fea0003800000 */
.L_x_2520:
[----:B------:R-:W-:Y:S05]  /*14a90*/  EXIT ;  /* 0x000000000000794d */ /* 0x000fea0003800000 */
.L_x_2384:
[----:B0-----:R-:W-:-:S04]  /*14aa0*/  IMAD.U32 R3, RZ, RZ, UR40 ;  /* 0x00000028ff037e24 */ /* 0x001fc8000f8e00ff */
[----:B------:R0:W1:Y:S03]  /*14ab0*/  SYNCS.PHASECHK.TRANS64.TRYWAIT P1, [R3+URZ+0x30800], R0 ;  /* 0x03080000030075a7 */ /* 0x000066000802017f */
[----:B-1----:R-:W-:Y:S05]  /*14ac0*/  @!P1 NANOSLEEP.SYNCS 0x989680 ;  /* 0x009896800000995d */ /* 0x002fea0003900000 */
[----:B------:R-:W1:Y:S02]  /*14ad0*/  @!P1 SYNCS.PHASECHK.TRANS64 P1, [R3+URZ+0x30800], R0 ;  /* 0x03080000030095a7 */ /* 0x000e64000802007f */
[----:B-1----:R-:W-:Y:S05]  /*14ae0*/  @!P1 BRA `(.L_x_2384) ;  /* 0xfffffffc00ec9947 */ /* 0x002fea000383ffff */
[----:B------:R-:W-:Y:S05]  /*14af0*/  BRA `(.L_x_2530) ;  /* 0xfffffed400407947 */ /* 0x000fea000383ffff */
.L_x_2388:
[----:B-1----:R1:W2:Y:S02]  /*14b00*/  SYNCS.PHASECHK.TRANS64.TRYWAIT P1, [R0+URZ+0x30830], R3 ;  /* 0x03083003000075a7 */ /* 0x0022a4000802017f */
[----:B--2---:R-:W-:Y:S05]  /*14b10*/  @!P1 NANOSLEEP.SYNCS 0x989680 ;  /* 0x009896800000995d */ /* 0x004fea0003900000 */
[----:B------:R-:W2:Y:S02]  /*14b20*/  @!P1 SYNCS.PHASECHK.TRANS64 P1, [R0+URZ+0x30830], R3 ;  /* 0x03083003000095a7 */ /* 0x000ea4000802007f */
[----:B--2---:R-:W-:Y:S05]  /*14b30*/  @!P1 BRA `(.L_x_2388) ;  /* 0xfffffffc00f09947 */ /* 0x004fea000383ffff */
[----:B------:R-:W-:Y:S05]  /*14b40*/  BRA `(.L_x_2387) ;  /* 0xfffffed4005c7947 */ /* 0x000fea000383ffff */
.L_x_2394:
[----:B-1----:R-:W-:-:S04]  /*14b50*/  IMAD.U32 R12, RZ, RZ, UR8 ;  /* 0x00000008ff0c7e24 */ /* 0x002fc8000f8e00ff */
[----:B------:R1:W2:Y:S03]  /*14b60*/  SYNCS.PHASECHK.TRANS64.TRYWAIT P1, [R12+URZ+0x30830], R11 ;  /* 0x0308300b0c0075a7 */ /* 0x0002a6000802017f */
[----:B--2---:R-:W-:Y:S05]  /*14b70*/  @!P1 NANOSLEEP.SYNCS 0x989680 ;  /* 0x009896800000995d */ /* 0x004fea0003900000 */
[----:B------:R-:W2:Y:S02]  /*14b80*/  @!P1 SYNCS.PHASECHK.TRANS64 P1, [R12+URZ+0x30830], R11 ;  /* 0x0308300b0c0095a7 */ /* 0x000ea4000802007f */
[----:B--2---:R-:W-:Y:S05]  /*14b90*/  @!P1 BRA `(.L_x_2394) ;  /* 0xfffffffc00ec9947 */ /* 0x004fea000383ffff */
[----:B------:R-:W-:Y:S05]  /*14ba0*/  BRA `(.L_x_2393) ;  /* 0xfffffefc00447947 */ /* 0x000fea000383ffff */
.L_x_2398:
[----:B---3--:R-:W-:-:S04]  /*14bb0*/  IMAD.U32 R2, RZ, RZ, UR9 ;  /* 0x00000009ff027e24 */ /* 0x008fc8000f8e00ff */
[----:B------:R3:W4:Y:S03]  /*14bc0*/  SYNCS.PHASECHK.TRANS64.TRYWAIT P1, [R2+URZ+0x30850], R0 ;  /* 0x03085000020075a7 */ /* 0x000726000802017f */
[----:B----4-:R-:W-:Y:S05]  /*14bd0*/  @!P1 NANOSLEEP.SYNCS 0x989680 ;  /* 0x009896800000995d */ /* 0x010fea0003900000 */
[----:B------:R-:W4:Y:S02]  /*14be0*/  @!P1 SYNCS.PHASECHK.TRANS64 P1, [R2+URZ+0x30850], R0 ;  /* 0x03085000020095a7 */ /* 0x000f24000802007f */
[----:B----4-:R-:W-:Y:S05]  /*14bf0*/  @!P1 BRA `(.L_x_2398) ;  /* 0xfffffffc00ec9947 */ /* 0x010fea000383ffff */
[----:B------:R-:W-:Y:S05]  /*14c00*/  BRA `(.L_x_2397) ;  /* 0xffffff08000c7947 */ /* 0x000fea000383ffff */
.L_x_2406:
[----:B-1----:R-:W-:-:S04]  /*14c10*/  IMAD.U32 R12, RZ, RZ, UR8 ;  /* 0x00000008ff0c7e24 */ /* 0x002fc8000f8e00ff */
[----:B------:R1:W2:Y:S03]  /*14c20*/  SYNCS.PHASECHK.TRANS64.TRYWAIT P1, [R12+URZ+0x30830], R11 ;  /* 0x0308300b0c0075a7 */ /* 0x0002a6000802017f */
[----:B--2---:R-:W-:Y:S05]  /*14c30*/  @!P1 NANOSLEEP.SYNCS 0x989680 ;  /* 0x009896800000995d */ /* 0x004fea0003900000 */
[----:B------:R-:W2:Y:S02]  /*14c40*/  @!P1 SYNCS.PHASECHK.TRANS64 P1, [R12+URZ+0x30830], R11 ;  /* 0x0308300b0c0095a7 */ /* 0x000ea4000802007f */
[----:B--2---:R-:W-:Y:S05]  /*14c50*/  @!P1 BRA `(.L_x_2406) ;  /* 0xfffffffc00ec9947 */ /* 0x004fea000383ffff */
[----:B------:R-:W-:Y:S05]  /*14c60*/  BRA `(.L_x_2405) ;  /* 0xffffff2800387947 */ /* 0x000fea000383ffff */
.L_x_2410:
[----:B---3--:R-:W-:-:S04]  /*14c70*/  IMAD.U32 R2, RZ, RZ, UR8 ;  /* 0x00000008ff027e24 */ /* 0x008fc8000f8e00ff */
[----:B------:R3:W4:Y:S03]  /*14c80*/  SYNCS.PHASECHK.TRANS64.TRYWAIT P1, [R2+URZ+0x30850], R0 ;  /* 0x03085000020075a7 */ /* 0x000726000802017f */
[----:B----4-:R-:W-:Y:S05]  /*14c90*/  @!P1 NANOSLEEP.SYNCS 0x989680 ;  /* 0x009896800000995d */ /* 0x010fea0003900000 */
[----:B------:R-:W4:Y:S02]  /*14ca0*/  @!P1 SYNCS.PHASECHK.TRANS64 P1, [R2+URZ+0x30850], R0 ;  /* 0x03085000020095a7 */ /* 0x000f24000802007f */
[----:B----4-:R-:W-:Y:S05]  /*14cb0*/  @!P1 BRA `(.L_x_2410) ;  /* 0xfffffffc00ec9947 */ /* 0x010fea000383ffff */
[----:B------:R-:W-:Y:S05]  /*14cc0*/  BRA `(.L_x_2409) ;  /* 0xffffff3400007947 */ /* 0x000fea000383ffff */
.L_x_2417:
[----:B-1----:R-:W-:-:S04]  /*14cd0*/  IMAD.U32 R5, RZ, RZ, UR5 ;  /* 0x00000005ff057e24 */ /* 0x002fc8000f8e00ff */
[----:B------:R1:W2:Y:S03]  /*14ce0*/  SYNCS.PHASECHK.TRANS64.TRYWAIT P1, [R5+URZ+0x30850], R0 ;  /* 0x03085000050075a7 */ /* 0x0002a6000802017f */
[----:B--2---:R-:W-:Y:S05]  /*14cf0*/  @!P1 NANOSLEEP.SYNCS 0x989680 ;  /* 0x009896800000995d */ /* 0x004fea0003900000 */
[----:B------:R-:W2:Y:S02]  /*14d00*/  @!P1 SYNCS.PHASECHK.TRANS64 P1, [R5+URZ+0x30850], R0 ;  /* 0x03085000050095a7 */ /* 0x000ea4000802007f */
[----:B--2---:R-:W-:Y:S05]  /*14d10*/  @!P1 BRA `(.L_x_2417) ;  /* 0xfffffffc00ec9947 */ /* 0x004fea000383ffff */
[----:B------:R-:W-:Y:S05]  /*14d20*/  BRA `(.L_x_2416) ;  /* 0xffffff50009c7947 */ /* 0x000fea000383ffff */
.L_x_2465:
        /* <DEDUP_REMOVED lines=11> */
.L_x_2532:
[----:B------:R-:W-:Y:S05]  /*14de0*/  BSYNC B0 ;  /* 0x0000000000007941 */ /* 0x000fea0003800000 */
.L_x_2531:
[----:B------:R-:W-:Y:S05]  /*14df0*/  BRA `(.L_x_2533) ;  /* 0xffffffb800b47947 */ /* 0x000fea000383ffff */
.L_x_2468:
[----:B0-----:R0:W1:Y:S02]  /*14e00*/  SYNCS.PHASECHK.TRANS64.TRYWAIT P0, [R7+URZ+0x30840], R2 ;  /* 0x03084002070075a7 */ /* 0x001064000800017f */
[----:B-1----:R-:W-:Y:S05]  /*14e10*/  @!P0 NANOSLEEP.SYNCS 0x989680 ;  /* 0x009896800000895d */ /* 0x002fea0003900000 */
[----:B------:R-:W1:Y:S02]  /*14e20*/  @!P0 SYNCS.PHASECHK.TRANS64 P0, [R7+URZ+0x30840], R2 ;  /* 0x03084002070085a7 */ /* 0x000e64000800007f */
[----:B-1----:R-:W-:Y:S05]  /*14e30*/  @!P0 BRA `(.L_x_2468) ;  /* 0xfffffffc00f08947 */ /* 0x002fea000383ffff */
[----:B------:R-:W-:Y:S05]  /*14e40*/  BRA `(.L_x_2534) ;  /* 0xffffffbc001c7947 */ /* 0x000fea000383ffff */
.L_x_2469:
        /* <DEDUP_REMOVED lines=8> */
.L_x_2536:
[----:B------:R-:W-:Y:S05]  /*14ed0*/  BSYNC B0 ;  /* 0x0000000000007941 */ /* 0x000fea0003800000 */
.L_x_2535:
[----:B------:R-:W-:Y:S01]  /*14ee0*/  IMAD.MOV.U32 R13, RZ, RZ, R4 ;  /* 0x000000ffff0d7224 */ /* 0x000fe200078e0004 */
[----:B------:R-:W-:Y:S01]  /*14ef0*/  MOV R12, RZ ;  /* 0x000000ff000c7202 */ /* 0x000fe20000000f00 */
[----:B------:R-:W-:Y:S02]  /*14f00*/  IMAD.MOV.U32 R11, RZ, RZ, 0x181f ;  /* 0x0000181fff0b7424 */ /* 0x000fe400078e00ff */
[----:B------:R-:W-:Y:S02]  /*14f10*/  IMAD.MOV.U32 R15, RZ, RZ, -0x1 ;  /* 0xffffffffff0f7424 */ /* 0x000fe400078e00ff */
[----:B------:R-:W-:Y:S02]  /*14f20*/  IMAD.MOV.U32 R2, RZ, RZ, R14 ;  /* 0x000000ffff027224 */ /* 0x000fe400078e000e */
[----:B------:R-:W-:-:S07]  /*14f30*/  @P0 IMAD R8, R5, 0x2, R22 ;  /* 0x0000000205080824 */ /* 0x000fce00078e0216 */
[----:B------:R-:W-:Y:S05]  /*14f40*/  WARPSYNC.COLLECTIVE R15, `(.L_x_2537) ;  /* 0x000000000f087348 */ /* 0x000fea0003c00000 */
[----:B------:R0:W1:Y:S02]  /*14f50*/  SHFL.IDX P6, R14, R13, R12, R11 ;  /* 0x0000000c0d0e7389 */ /* 0x00006400000c000b */
[----:B01----:R-:W-:Y:S01]  /*14f60*/  ENDCOLLECTIVE ;  /* 0x000000000000791b */ /* 0x003fe20003800000 */
.L_x_2537:
[----:B------:R-:W-:Y:S02]  /*14f70*/  IMAD.MOV.U32 R13, RZ, RZ, R0 ;  /* 0x000000ffff0d7224 */ /* 0x000fe400078e0000 */
[----:B------:R-:W-:Y:S02]  /*14f80*/  IMAD.MOV.U32 R12, RZ, RZ, 0x1 ;  /* 0x00000001ff0c7424 */ /* 0x000fe400078e00ff */
[----:B------:R-:W-:-:S07]  /*14f90*/  IMAD.MOV.U32 R3, RZ, RZ, R14 ;  /* 0x000000ffff037224 */ /* 0x000fce00078e000e */
[----:B------:R-:W-:Y:S05]  /*14fa0*/  WARPSYNC.COLLECTIVE R15, `(.L_x_2538) ;  /* 0x000000000f087348 */ /* 0x000fea0003c00000 */
[----:B------:R0:W1:Y:S02]  /*14fb0*/  SHFL.IDX P6, R14, R13, R12, R11 ;  /* 0x0000000c0d0e7389 */ /* 0x00006400000c000b */
[----:B01----:R-:W-:Y:S01]  /*14fc0*/  ENDCOLLECTIVE ;  /* 0x000000000000791b */ /* 0x003fe20003800000 */
.L_x_2538:
        /* <DEDUP_REMOVED lines=17> */
.L_x_2539:
[----:B------:R-:W-:Y:S02]  /*150e0*/  @P1 IMAD R8, R5, 0x2, R22 ;  /* 0x0000000205081824 */ /* 0x000fe400078e0216 */
[----:B------:R-:W-:Y:S02]  /*150f0*/  IMAD.MOV.U32 R13, RZ, RZ, R0 ;  /* 0x000000ffff0d7224 */ /* 0x000fe400078e0000 */
[----:B------:R-:W-:Y:S01]  /*15100*/  IMAD.MOV.U32 R12, RZ, RZ, 0x2 ;  /* 0x00000002ff0c7424 */ /* 0x000fe200078e00ff */
[----:B------:R-:W-:-:S07]  /*15110*/  MOV R3, R14 ;  /* 0x0000000e00037202 */ /* 0x000fce0000000f00 */
[----:B------:R-:W-:Y:S05]  /*15120*/  WARPSYNC.COLLECTIVE R15, `(.L_x_2540) ;  /* 0x000000000f087348 */ /* 0x000fea0003c00000 */
[----:B------:R0:W1:Y:S02]  /*15130*/  SHFL.IDX P6, R14, R13, R12, R11 ;  /* 0x0000000c0d0e7389 */ /* 0x00006400000c000b */
[----:B01----:R-:W-:Y:S01]  /*15140*/  ENDCOLLECTIVE ;  /* 0x000000000000791b */ /* 0x003fe20003800000 */
.L_x_2540:
        /* <DEDUP_REMOVED lines=17> */
.L_x_2541:
[----:B------:R-:W-:Y:S01]  /*15260*/  @P1 IMAD R8, R5, 0x2, R22 ;  /* 0x0000000205081824 */ /* 0x000fe200078e0216 */
[----:B------:R-:W-:Y:S01]  /*15270*/  MOV R13, R0 ;  /* 0x00000000000d7202 */ /* 0x000fe20000000f00 */
[----:B------:R-:W-:Y:S02]  /*15280*/  IMAD.MOV.U32 R12, RZ, RZ, 0x3 ;  /* 0x00000003ff0c7424 */ /* 0x000fe400078e00ff */
[----:B------:R-:W-:-:S07]  /*15290*/  IMAD.MOV.U32 R3, RZ, RZ, R14 ;  /* 0x000000ffff037224 */ /* 0x000fce00078e000e */
[----:B------:R-:W-:Y:S05]  /*152a0*/  WARPSYNC.COLLECTIVE R15, `(.L_x_2542) ;  /* 0x000000000f087348 */ /* 0x000fea0003c00000 */
[----:B------:R0:W1:Y:S02]  /*152b0*/  SHFL.IDX P6, R14, R13, R12, R11 ;  /* 0x0000000c0d0e7389 */ /* 0x00006400000c000b */
[----:B01----:R-:W-:Y:S01]  /*152c0*/  ENDCOLLECTIVE ;  /* 0x000000000000791b */ /* 0x003fe20003800000 */
.L_x_2542:
        /* <DEDUP_REMOVED lines=17> */
.L_x_2543:
[----:B------:R-:W-:Y:S02]  /*153e0*/  @P1 IMAD R8, R5, 0x2, R22 ;  /* 0x0000000205081824 */ /* 0x000fe400078e0216 */
[----:B------:R-:W-:Y:S02]  /*153f0*/  IMAD.MOV.U32 R13, RZ, RZ, R0 ;  /* 0x000000ffff0d7224 */ /* 0x000fe400078e0000 */
[----:B------:R-:W-:Y:S02]  /*15400*/  IMAD.MOV.U32 R12, RZ, RZ, 0x4 ;  /* 0x00000004ff0c7424 */ /* 0x000fe400078e00ff */
[----:B------:R-:W-:-:S07]  /*15410*/  IMAD.MOV.U32 R3, RZ, RZ, R14 ;  /* 0x000000ffff037224 */ /* 0x000fce00078e000e */
[----:B------:R-:W-:Y:S05]  /*15420*/  WARPSYNC.COLLECTIVE R15, `(.L_x_2544) ;  /* 0x000000000f087348 */ /* 0x000fea0003c00000 */
[----:B------:R0:W1:Y:S02]  /*15430*/  SHFL.IDX P6, R14, R13, R12, R11 ;  /* 0x0000000c0d0e7389 */ /* 0x00006400000c000b */
[----:B01----:R-:W-:Y:S01]  /*15440*/  ENDCOLLECTIVE ;  /* 0x000000000000791b */ /* 0x003fe20003800000 */
.L_x_2544:
        /* <DEDUP_REMOVED lines=17> */
.L_x_2545:
[----:B------:R-:W-:Y:S02]  /*15560*/  @P1 IMAD R8, R5, 0x2, R22 ;  /* 0x0000000205081824 */ /* 0x000fe400078e0216 */
[----:B------:R-:W-:Y:S02]  /*15570*/  IMAD.MOV.U32 R13, RZ, RZ, R0 ;  /* 0x000000ffff0d7224 */ /* 0x000fe400078e0000 */
[----:B------:R-:W-:Y:S02]  /*15580*/  IMAD.MOV.U32 R12, RZ, RZ, 0x5 ;  /* 0x00000005ff0c7424 */ /* 0x000fe400078e00ff */
[----:B------:R-:W-:-:S07]  /*15590*/  IMAD.MOV.U32 R3, RZ, RZ, R14 ;  /* 0x000000ffff037224 */ /* 0x000fce00078e000e */
[----:B------:R-:W-:Y:S05]  /*155a0*/  WARPSYNC.COLLECTIVE R15, `(.L_x_2546) ;  /* 0x000000000f087348 */ /* 0x000fea0003c00000 */
[----:B------:R0:W1:Y:S02]  /*155b0*/  SHFL.IDX P6, R14, R13, R12, R11 ;  /* 0x0000000c0d0e7389 */ /* 0x00006400000c000b */
[----:B01----:R-:W-:Y:S01]  /*155c0*/  ENDCOLLECTIVE ;  /* 0x000000000000791b */ /* 0x003fe20003800000 */
.L_x_2546:
        /* <DEDUP_REMOVED lines=10> */
.L_x_2547:
        /* <DEDUP_REMOVED lines=8> */
.L_x_2474:
[----:B------:R-:W-:Y:S01]  /*156f0*/  IMAD.MOV.U32 R13, RZ, RZ, R4 ;  /* 0x000000ffff0d7224 */ /* 0x000fe200078e0004 */
[----:B------:R-:W-:Y:S01]  /*15700*/  MOV R12, RZ ;  /* 0x000000ff000c7202 */ /* 0x000fe20000000f00 */
[----:B------:R-:W-:Y:S02]  /*15710*/  IMAD.MOV.U32 R11, RZ, RZ, 0x181f ;  /* 0x0000181fff0b7424 */ /* 0x000fe400078e00ff */
[----:B------:R-:W-:Y:S02]  /*15720*/  IMAD.MOV.U32 R15, RZ, RZ, -0x1 ;  /* 0xffffffffff0f7424 */ /* 0x000fe400078e00ff */
[----:B-----5:R-:W-:Y:S02]  /*15730*/  IMAD R5, R9, R5, RZ ;  /* 0x0000000509057224 */ /* 0x020fe400078e02ff */
[----:B------:R-:W-:-:S07]  /*15740*/  IMAD R17, R17, 0x80, R8 ;  /* 0x0000008011117824 */ /* 0x000fce00078e0208 */
[----:B------:R-:W-:Y:S05]  /*15750*/  WARPSYNC.COLLECTIVE R15, `(.L_x_2549) ;  /* 0x000000000f087348 */ /* 0x000fea0003c00000 */
[----:B------:R0:W1:Y:S02]  /*15760*/  SHFL.IDX P6, R14, R13, R12, R11 ;  /* 0x0000000c0d0e7389 */ /* 0x00006400000c000b */
[----:B01----:R-:W-:Y:S01]  /*15770*/  ENDCOLLECTIVE ;  /* 0x000000000000791b */ /* 0x003fe20003800000 */
.L_x_2549:
[C---:B------:R-:W-:Y:S01]  /*15780*/  VIADD R6, R17.reuse, 0x10 ;  /* 0x0000001011067836 */ /* 0x040fe20000000000 */
[----:B------:R-:W-:Y:S01]  /*15790*/  ISETP.GE.AND P1, PT, R17, R5, PT ;  /* 0x000000051100720c */ /* 0x000fe20003f26270 */
[----:B------:R-:W-:Y:S02]  /*157a0*/  IMAD.MOV.U32 R13, RZ, RZ, R0 ;  /* 0x000000ffff0d7224 */ /* 0x000fe400078e0000 */
[----:B------:R-:W-:-:S10]  /*157b0*/  IMAD.MOV.U32 R2, RZ, RZ, R14 ;  /* 0x000000ffff027224 */ /* 0x000fd400078e000e */
[----:B------:R-:W-:Y:S05]  /*157c0*/  WARPSYNC.COLLECTIVE R15, `(.L_x_2550) ;  /* 0x000000000f087348 */ /* 0x000fea0003c00000 */
[----:B------:R0:W1:Y:S02]  /*157d0*/  SHFL.IDX P6, R14, R13, R12, R11 ;  /* 0x0000000c0d0e7389 */ /* 0x00006400000c000b */
[----:B01----:R-:W-:Y:S01]  /*157e0*/  ENDCOLLECTIVE ;  /* 0x000000000000791b */ /* 0x003fe20003800000 */
.L_x_2550:
        /* <DEDUP_REMOVED lines=8> */
.L_x_2551:
        /* <DEDUP_REMOVED lines=13> */
.L_x_2552:
        /* <DEDUP_REMOVED lines=8> */
.L_x_2553:
        /* <DEDUP_REMOVED lines=14> */
.L_x_2554:
        /* <DEDUP_REMOVED lines=8> */
.L_x_2555:
        /* <DEDUP_REMOVED lines=14> */
.L_x_2556:
        /* <DEDUP_REMOVED lines=8> */
.L_x_2557:
        /* <DEDUP_REMOVED lines=14> */
.L_x_2558:
        /* <DEDUP_REMOVED lines=8> */
.L_x_2559:
        /* <DEDUP_REMOVED lines=14> */
.L_x_2560:
        /* <DEDUP_REMOVED lines=8> */
.L_x_2561:
        /* <DEDUP_REMOVED lines=13> */
.L_x_2562:
        /* <DEDUP_REMOVED lines=8> */
.L_x_2563:
        /* <DEDUP_REMOVED lines=12> */
.L_x_2564:
[----:B------:R-:W-:Y:S05]  /*16150*/  BRA `(.L_x_2565) ;  /* 0xffffffb800bc7947 */ /* 0x000fea000383ffff */
.L_x_2479:
[----:B0-----:R0:W1:Y:S02]  /*16160*/  SYNCS.PHASECHK.TRANS64.TRYWAIT P0, [R22+URZ+0x30820], R3 ;  /* 0x03082003160075a7 */ /* 0x001064000800017f */
[----:B-1----:R-:W-:Y:S05]  /*16170*/  @!P0 NANOSLEEP.SYNCS 0x989680 ;  /* 0x009896800000895d */ /* 0x002fea0003900000 */
[----:B------:R-:W1:Y:S02]  /*16180*/  @!P0 SYNCS.PHASECHK.TRANS64 P0, [R22+URZ+0x30820], R3 ;  /* 0x03082003160085a7 */ /* 0x000e64000800007f */
[----:B-1----:R-:W-:Y:S05]  /*16190*/  @!P0 BRA `(.L_x_2479) ;  /* 0xfffffffc00f08947 */ /* 0x002fea000383ffff */
[----:B------:R-:W-:Y:S05]  /*161a0*/  BRA `(.L_x_2566) ;  /* 0xffffffbc00347947 */ /* 0x000fea000383ffff */
.L_x_2484:
[----:B0-----:R0:W1:Y:S02]  /*161b0*/  SYNCS.PHASECHK.TRANS64.TRYWAIT P0, [R6+URZ+0x30840], R3 ;  /* 0x03084003060075a7 */ /* 0x001064000800017f */
[----:B-1----:R-:W-:Y:S05]  /*161c0*/  @!P0 NANOSLEEP.SYNCS 0x989680 ;  /* 0x009896800000895d */ /* 0x002fea0003900000 */
[----:B------:R-:W1:Y:S02]  /*161d0*/  @!P0 SYNCS.PHASECHK.TRANS64 P0, [R6+URZ+0x30840], R3 ;  /* 0x03084003060085a7 */ /* 0x000e64000800007f */
[----:B-1----:R-:W-:Y:S05]  /*161e0*/  @!P0 BRA `(.L_x_2484) ;  /* 0xfffffffc00f08947 */ /* 0x002fea000383ffff */
[----:B------:R-:W-:Y:S05]  /*161f0*/  BRA `(.L_x_2567) ;  /* 0xffffffc000107947 */ /* 0x000fea000383ffff */
.L_x_2485:
[----:B------:R-:W-:Y:S01]  /*16200*/  BSSY B1, `(.L_x_2568) ;  /* 0x0000008000017945 */ /* 0x000fe20003800000 */
[----:B------:R-:W-:Y:S01]  /*16210*/  MOV R13, R8 ;  /* 0x00000008000d7202 */ /* 0x000fe20000000f00 */
[----:B------:R-:W-:Y:S02]  /*16220*/  IMAD.MOV.U32 R12, RZ, RZ, RZ ;  /* 0x000000ffff0c7224 */ /* 0x000fe400078e00ff */
[----:B------:R-:W-:Y:S02]  /*16230*/  IMAD.MOV.U32 R11, RZ, RZ, 0x181f ;  /* 0x0000181fff0b7424 */ /* 0x000fe400078e00ff */
[----:B------:R-:W-:-:S07]  /*16240*/  IMAD.MOV.U32 R15, RZ, RZ, -0x1 ;  /* 0xffffffffff0f7424 */ /* 0x000fce00078e00ff */
[----:B------:R-:W-:Y:S05]  /*16250*/  WARPSYNC.COLLECTIVE R15, `(.L_x_2569) ;  /* 0x000000000f087348 */ /* 0x000fea0003c00000 */
[----:B------:R0:W1:Y:S02]  /*16260*/  SHFL.IDX P6, R14, R13, R12, R11 ;  /* 0x0000000c0d0e7389 */ /* 0x00006400000c000b */
[----:B01----:R-:W-:Y:S01]  /*16270*/  ENDCOLLECTIVE ;  /* 0x000000000000791b */ /* 0x003fe20003800000 */
.L_x_2569:
[----:B------:R-:W-:Y:S05]  /*16280*/  BSYNC B1 ;  /* 0x0000000000017941 */ /* 0x000fea0003800000 */
.L_x_2568:
[----:B------:R-:W-:Y:S01]  /*16290*/  IMAD.MOV.U32 R13, RZ, RZ, R7 ;  /* 0x000000ffff0d7224 */ /* 0x000fe200078e0007 */
[----:B------:R-:W-:Y:S01]  /*162a0*/  LOP3.LUT R23, R23, 0xfffffdff, RZ, 0xc0, !PT ;  /* 0xfffffdff17177812 */ /* 0x000fe200078ec0ff */
[----:B------:R-:W-:Y:S01]  /*162b0*/  IMAD.MOV.U32 R12, RZ, RZ, RZ ;  /* 0x000000ffff0c7224 */ /* 0x000fe200078e00ff */
[----:B------:R-:W-:Y:S01]  /*162c0*/  SHF.L.U32 R4, R31, 0x1, RZ ;  /* 0x000000011f047819 */ /* 0x000fe200000006ff */
[----:B------:R-:W-:Y:S01]  /*162d0*/  IMAD.MOV.U32 R11, RZ, RZ, 0x181f ;  /* 0x0000181fff0b7424 */ /* 0x000fe200078e00ff */
[----:B------:R-:W-:Y:S01]  /*162e0*/  @P1 LOP3.LUT R23, R23, 0x200, RZ, 0xfc, !PT ;  /* 0x0000020017171812 */ /* 0x000fe200078efcff */
[----:B------:R-:W-:Y:S02]  /*162f0*/  IMAD.MOV.U32 R15, RZ, RZ, -0x1 ;  /* 0xffffffffff0f7424 */ /* 0x000fe400078e00ff */
[----:B------:R-:W-:Y:S01]  /*16300*/  IMAD.MOV.U32 R3, RZ, RZ, R14 ;  /* 0x000000ffff037224 */ /* 0x000fe200078e000e */
[----:B------:R-:W-:Y:S01]  /*16310*/  LOP3.LUT P1, RZ, R23, 0x4, RZ, 0xc0, !PT ;  /* 0x0000000417ff7812 */ /* 0x000fe2000782c0ff */
[----:B------:R-:W-:-:S12]  /*16320*/  IMAD R5, R5, 0x2, R22 ;  /* 0x0000000205057824 */ /* 0x000fd800078e0216 */
[----:B------:R-:W-:Y:S05]  /*16330*/  WARPSYNC.COLLECTIVE R15, `(.L_x_2570) ;  /* 0x000000000f087348 */ /* 0x000fea0003c00000 */
[----:B------:R0:W1:Y:S02]  /*16340*/  SHFL.IDX P6, R14, R13, R12, R11 ;  /* 0x0000000c0d0e7389 */ /* 0x00006400000c000b */
[----:B01----:R-:W-:Y:S01]  /*16350*/  ENDCOLLECTIVE ;  /* 0x000000000000791b */ /* 0x003fe20003800000 */
.L_x_2570:
[----:B------:R-:W-:Y:S02]  /*16360*/  IMAD.MOV.U32 R13, RZ, RZ, R8 ;  /* 0x000000ffff0d7224 */ /* 0x000fe400078e0008 */
[----:B------:R-:W-:Y:S02]  /*16370*/  IMAD.MOV.U32 R12, RZ, RZ, 0x1 ;  /* 0x00000001ff0c7424 */ /* 0x000fe400078e00ff */
[----:B------:R-:W-:-:S07]  /*16380*/  IMAD.MOV.U32 R2, RZ, RZ, R14 ;  /* 0x000000ffff027224 */ /* 0x000fce00078e000e */
[----:B------:R-:W-:Y:S05]  /*16390*/  WARPSYNC.COLLECTIVE R15, `(.L_x_2571) ;  /* 0x000000000f087348 */ /* 0x000fea0003c00000 */
[----:B------:R0:W1:Y:S02]  /*163a0*/  SHFL.IDX P6, R14, R13, R12, R11 ;  /* 0x0000000c0d0e7389 */ /* 0x00006400000c000b */
[----:B01----:R-:W-:Y:S01]  /*163b0*/  ENDCOLLECTIVE ;  /* 0x000000000000791b */ /* 0x003fe20003800000 */
.L_x_2571:
        /* <DEDUP_REMOVED lines=13> */
.L_x_2572:
[----:B------:R-:W-:Y:S01]  /*16490*/  IMAD.MOV.U32 R13, RZ, RZ, R8 ;  /* 0x000000ffff0d7224 */ /* 0x000fe200078e0008 */
[----:B------:R-:W-:Y:S01]  /*164a0*/  MOV R12, 0x2 ;  /* 0x00000002000c7802 */ /* 0x000fe20000000f00 */
[----:B------:R-:W-:-:S07]  /*164b0*/  IMAD.MOV.U32 R2, RZ, RZ, R14 ;  /* 0x000000ffff027224 */ /* 0x000fce00078e000e */
[----:B------:R-:W-:Y:S05]  /*164c0*/  WARPSYNC.COLLECTIVE R15, `(.L_x_2573) ;  /* 0x000000000f087348 */ /* 0x000fea0003c00000 */
[----:B------:R0:W1:Y:S02]  /*164d0*/  SHFL.IDX P6, R14, R13, R12, R11 ;  /* 0x0000000c0d0e7389 */ /* 0x00006400000c000b */
[----:B01----:R-:W-:Y:S01]  /*164e0*/  ENDCOLLECTIVE ;  /* 0x000000000000791b */ /* 0x003fe20003800000 */
.L_x_2573:
        /* <DEDUP_REMOVED lines=13> */
.L_x_2574:
[----:B------:R-:W-:Y:S02]  /*165c0*/  IMAD.MOV.U32 R13, RZ, RZ, R8 ;  /* 0x000000ffff0d7224 */ /* 0x000fe400078e0008 */
[----:B------:R-:W-:Y:S02]  /*165d0*/  IMAD.MOV.U32 R12, RZ, RZ, 0x3 ;  /* 0x00000003ff0c7424 */ /* 0x000fe400078e00ff */
[----:B------:R-:W-:-:S07]  /*165e0*/  IMAD.MOV.U32 R2, RZ, RZ, R14 ;  /* 0x000000ffff027224 */ /* 0x000fce00078e000e */
[----:B------:R-:W-:Y:S05]  /*165f0*/  WARPSYNC.COLLECTIVE R15, `(.L_x_2575) ;  /* 0x000000000f087348 */ /* 0x000fea0003c00000 */
[----:B------:R0:W1:Y:S02]  /*16600*/  SHFL.IDX P6, R14, R13, R12, R11 ;  /* 0x0000000c0d0e7389 */ /* 0x00006400000c000b */
[----:B01----:R-:W-:Y:S01]  /*16610*/  ENDCOLLECTIVE ;  /* 0x000000000000791b */ /* 0x003fe20003800000 */
.L_x_2575:
        /* <DEDUP_REMOVED lines=13> */
.L_x_2576:
[----:B------:R-:W-:Y:S02]  /*166f0*/  IMAD.MOV.U32 R13, RZ, RZ, R8 ;  /* 0x000000ffff0d7224 */ /* 0x000fe400078e0008 */
[----:B------:R-:W-:Y:S02]  /*16700*/  IMAD.MOV.U32 R12, RZ, RZ, 0x4 ;  /* 0x00000004ff0c7424 */ /* 0x000fe400078e00ff */
[----:B------:R-:W-:-:S07]  /*16710*/  IMAD.MOV.U32 R2, RZ, RZ, R14 ;  /* 0x000000ffff027224 */ /* 0x000fce00078e000e */
[----:B------:R-:W-:Y:S05]  /*16720*/  WARPSYNC.COLLECTIVE R15, `(.L_x_2577) ;  /* 0x000000000f087348 */ /* 0x000fea0003c00000 */
[----:B------:R0:W1:Y:S02]  /*16730*/  SHFL.IDX P6, R14, R13, R12, R11 ;  /* 0x0000000c0d0e7389 */ /* 0x00006400000c000b */
[----:B01----:R-:W-:Y:S01]  /*16740*/  ENDCOLLECTIVE ;  /* 0x000000000000791b */ /* 0x003fe20003800000 */
.L_x_2577:
        /* <DEDUP_REMOVED lines=13> */
.L_x_2578:
[----:B------:R-:W-:Y:S02]  /*16820*/  IMAD.MOV.U32 R13, RZ, RZ, R8 ;  /* 0x000000ffff0d7224 */ /* 0x000fe400078e0008 */
[----:B------:R-:W-:Y:S02]  /*16830*/  IMAD.MOV.U32 R12, RZ, RZ, 0x5 ;  /* 0x00000005ff0c7424 */ /* 0x000fe400078e00ff */
[----:B------:R-:W-:-:S07]  /*16840*/  IMAD.MOV.U32 R2, RZ, RZ, R14 ;  /* 0x000000ffff027224 */ /* 0x000fce00078e000e */
[----:B------:R-:W-:Y:S05]  /*16850*/  WARPSYNC.COLLECTIVE R15, `(.L_x_2579) ;  /* 0x000000000f087348 */ /* 0x000fea0003c00000 */
[----:B------:R0:W1:Y:S02]  /*16860*/  SHFL.IDX P6, R14, R13, R12, R11 ;  /* 0x0000000c0d0e7389 */ /* 0x00006400000c000b */
[----:B01----:R-:W-:Y:S01]  /*16870*/  ENDCOLLECTIVE ;  /* 0x000000000000791b */ /* 0x003fe20003800000 */
.L_x_2579:
        /* <DEDUP_REMOVED lines=14> */
.L_x_2580:
[----:B------:R-:W-:Y:S01]  /*16960*/  IMAD.MOV.U32 R2, RZ, RZ, R14 ;  /* 0x000000ffff027224 */ /* 0x000fe200078e000e */
[----:B------:R-:W-:Y:S06]  /*16970*/  BRA `(.L_x_2581) ;  /* 0xffffffbc00307947 */ /* 0x000fec000383ffff */
.L_x_2490:
[----:B0-----:R0:W1:Y:S02]  /*16980*/  SYNCS.PHASECHK.TRANS64.TRYWAIT P0, [R6+URZ+0x30860], R2 ;  /* 0x03086002060075a7 */ /* 0x001064000800017f */
[----:B-1----:R-:W-:Y:S05]  /*16990*/  @!P0 NANOSLEEP.SYNCS 0x989680 ;  /* 0x009896800000895d */ /* 0x002fea0003900000 */
[----:B------:R-:W1:Y:S02]  /*169a0*/  @!P0 SYNCS.PHASECHK.TRANS64 P0, [R6+URZ+0x30860], R2 ;  /* 0x03086002060085a7 */ /* 0x000e64000800007f */
[----:B-1----:R-:W-:Y:S05]  /*169b0*/  @!P0 BRA `(.L_x_2490) ;  /* 0xfffffffc00f08947 */ /* 0x002fea000383ffff */
[----:B------:R-:W-:Y:S05]  /*169c0*/  BRA `(.L_x_2582) ;  /* 0xffffffbc00947947 */ /* 0x000fea000383ffff */
.L_x_2491:
        /* <DEDUP_REMOVED lines=8> */
.L_x_2584:
[----:B------:R-:W-:Y:S05]  /*16a50*/  BSYNC B1 ;  /* 0x0000000000017941 */ /* 0x000fea0003800000 */
.L_x_2583:
        /* <DEDUP_REMOVED lines=9> */
.L_x_2585:
[----:B------:R-:W-:Y:S02]  /*16af0*/  IMAD.MOV.U32 R13, RZ, RZ, R24 ;  /* 0x000000ffff0d7224 */ /* 0x000fe400078e0018 */
[----:B------:R-:W-:Y:S02]  /*16b00*/  IMAD.MOV.U32 R12, RZ, RZ, 0x1 ;  /* 0x00000001ff0c7424 */ /* 0x000fe400078e00ff */
[----:B------:R-:W-:-:S07]  /*16b10*/  IMAD.MOV.U32 R2, RZ, RZ, R14 ;  /* 0x000000ffff027224 */ /* 0x000fce00078e000e */
[----:B------:R-:W-:Y:S05]  /*16b20*/  WARPSYNC.COLLECTIVE R15, `(.L_x_2586) ;  /* 0x000000000f087348 */ /* 0x000fea0003c00000 */
[----:B------:R0:W1:Y:S02]  /*16b30*/  SHFL.IDX P6, R14, R13, R12, R11 ;  /* 0x0000000c0d0e7389 */ /* 0x00006400000c000b */
[----:B01----:R-:W-:Y:S01]  /*16b40*/  ENDCOLLECTIVE ;  /* 0x000000000000791b */ /* 0x003fe20003800000 */
.L_x_2586:
        /* <DEDUP_REMOVED lines=16> */
.L_x_2587:
[----:B------:R-:W-:Y:S01]  /*16c50*/  MOV R13, R24 ;  /* 0x00000018000d7202 */ /* 0x000fe20000000f00 */
[----:B------:R-:W-:Y:S02]  /*16c60*/  IMAD.MOV.U32 R12, RZ, RZ, 0x2 ;  /* 0x00000002ff0c7424 */ /* 0x000fe400078e00ff */
[----:B------:R-:W-:-:S07]  /*16c70*/  IMAD.MOV.U32 R2, RZ, RZ, R14 ;  /* 0x000000ffff027224 */ /* 0x000fce00078e000e */
[----:B------:R-:W-:Y:S05]  /*16c80*/  WARPSYNC.COLLECTIVE R15, `(.L_x_2588) ;  /* 0x000000000f087348 */ /* 0x000fea0003c00000 */
[----:B------:R0:W1:Y:S02]  /*16c90*/  SHFL.IDX P6, R14, R13, R12, R11 ;  /* 0x0000000c0d0e7389 */ /* 0x00006400000c000b */
[----:B01----:R-:W-:Y:S01]  /*16ca0*/  ENDCOLLECTIVE ;  /* 0x000000000000791b */ /* 0x003fe20003800000 */
.L_x_2588:
        /* <DEDUP_REMOVED lines=16> */
.L_x_2589:
[----:B------:R-:W-:Y:S02]  /*16db0*/  IMAD.MOV.U32 R13, RZ, RZ, R24 ;  /* 0x000000ffff0d7224 */ /* 0x000fe400078e0018 */
[----:B------:R-:W-:Y:S02]  /*16dc0*/  IMAD.MOV.U32 R12, RZ, RZ, 0x3 ;  /* 0x00000003ff0c7424 */ /* 0x000fe400078e00ff */
[----:B------:R-:W-:-:S07]  /*16dd0*/  IMAD.MOV.U32 R2, RZ, RZ, R14 ;  /* 0x000000ffff027224 */ /* 0x000fce00078e000e */
[----:B------:R-:W-:Y:S05]  /*16de0*/  WARPSYNC.COLLECTIVE R15, `(.L_x_2590) ;  /* 0x000000000f087348 */ /* 0x000fea0003c00000 */
[----:B------:R0:W1:Y:S02]  /*16df0*/  SHFL.IDX P6, R14, R13, R12, R11 ;  /* 0x0000000c0d0e7389 */ /* 0x00006400000c000b */
[----:B01----:R-:W-:Y:S01]  /*16e00*/  ENDCOLLECTIVE ;  /* 0x000000000000791b */ /* 0x003fe20003800000 */
.L_x_2590:
        /* <DEDUP_REMOVED lines=16> */
.L_x_2591:
[----:B------:R-:W-:Y:S02]  /*16f10*/  IMAD.MOV.U32 R13, RZ, RZ, R24 ;  /* 0x000000ffff0d7224 */ /* 0x000fe400078e0018 */
[----:B------:R-:W-:Y:S01]  /*16f20*/  IMAD.MOV.U32 R12, RZ, RZ, 0x4 ;  /* 0x00000004ff0c7424 */ /* 0x000fe200078e00ff */
[----:B------:R-:W-:-:S07]  /*16f30*/  MOV R2, R14 ;  /* 0x0000000e00027202 */ /* 0x000fce0000000f00 */
[----:B------:R-:W-:Y:S05]  /*16f40*/  WARPSYNC.COLLECTIVE R15, `(.L_x_2592) ;  /* 0x000000000f087348 */ /* 0x000fea0003c00000 */
[----:B------:R0:W1:Y:S02]  /*16f50*/  SHFL.IDX P6, R14, R13, R12, R11 ;  /* 0x0000000c0d0e7389 */ /* 0x00006400000c000b */
[----:B01----:R-:W-:Y:S01]  /*16f60*/  ENDCOLLECTIVE ;  /* 0x000000000000791b */ /* 0x003fe20003800000 */
.L_x_2592:
        /* <DEDUP_REMOVED lines=16> */
.L_x_2593:
[----:B------:R-:W-:Y:S02]  /*17070*/  IMAD.MOV.U32 R13, RZ, RZ, R24 ;  /* 0x000000ffff0d7224 */ /* 0x000fe400078e0018 */
[----:B------:R-:W-:Y:S02]  /*17080*/  IMAD.MOV.U32 R12, RZ, RZ, 0x5 ;  /* 0x00000005ff0c7424 */ /* 0x000fe400078e00ff */
[----:B------:R-:W-:-:S07]  /*17090*/  IMAD.MOV.U32 R2, RZ, RZ, R14 ;  /* 0x000000ffff027224 */ /* 0x000fce00078e000e */
[----:B------:R-:W-:Y:S05]  /*170a0*/  WARPSYNC.COLLECTIVE R15, `(.L_x_2594) ;  /* 0x000000000f087348 */ /* 0x000fea0003c00000 */
[----:B------:R0:W1:Y:S02]  /*170b0*/  SHFL.IDX P6, R14, R13, R12, R11 ;  /* 0x0000000c0d0e7389 */ /* 0x00006400000c000b */
[----:B01----:R-:W-:Y:S01]  /*170c0*/  ENDCOLLECTIVE ;  /* 0x000000000000791b */ /* 0x003fe20003800000 */
.L_x_2594:
        /* <DEDUP_REMOVED lines=13> */
.L_x_2595:
[----:B------:R-:W-:Y:S01]  /*171a0*/  @!PT LDS RZ, [RZ] ;  /* 0x00000000fffff984 */ /* 0x000fe20000000800 */
[----:B------:R-:W-:Y:S01]  /*171b0*/  @!PT LDS RZ, [RZ] ;  /* 0x00000000fffff984 */ /* 0x000fe20000000800 */
[----:B------:R-:W-:Y:S01]  /*171c0*/  @!PT LDS RZ, [RZ] ;  /* 0x00000000fffff984 */ /* 0x000fe20000000800 */
[----:B------:R1:W-:Y:S01]  /*171d0*/  LDGSTS.E.BYPASS.LTC128B.128 [R5+0x5400], desc[UR36][R2.64+0x80], !P0 ;  /* 0x0540008002057fae */ /* 0x0003e2000c101d64 */
[----:B------:R-:W-:-:S13]  /*171e0*/  ISETP.LT.OR P0, PT, R7, 0x41, P1 ;  /* 0x000000410700780c */ /* 0x000fda0000f01670 */
[----:B------:R1:W-:Y:S01]  /*171f0*/  LDGSTS.E.BYPASS.LTC128B.128 [R5+0x8400], desc[UR36][R2.64+0x100], !P0 ;  /* 0x0840010002057fae */ /* 0x0003e2000c101d64 */
[----:B------:R-:W-:Y:S05]  /*17200*/  BRA `(.L_x_2596) ;  /* 0xffffffb800787947 */ /* 0x000fea000383ffff */
.L_x_2499:
[----:B0-----:R0:W1:Y:S02]  /*17210*/  SYNCS.PHASECHK.TRANS64.TRYWAIT P0, [R0+URZ+0x30860], R3 ;  /* 0x03086003000075a7 */ /* 0x001064000800017f */
[----:B-1----:R-:W-:Y:S05]  /*17220*/  @!P0 NANOSLEEP.SYNCS 0x989680 ;  /* 0x009896800000895d */ /* 0x002fea0003900000 */
[----:B------:R-:W1:Y:S02]  /*17230*/  @!P0 SYNCS.PHASECHK.TRANS64 P0, [R0+URZ+0x30860], R3 ;  /* 0x03086003000085a7 */ /* 0x000e64000800007f */
[----:B-1----:R-:W-:Y:S05]  /*17240*/  @!P0 BRA `(.L_x_2499) ;  /* 0xfffffffc00f08947 */ /* 0x002fea000383ffff */
[----:B------:R-:W-:Y:S05]  /*17250*/  BRA `(.L_x_2597) ;  /* 0xffffffbc00907947 */ /* 0x000fea000383ffff */
.L_x_2500:
        /* <DEDUP_REMOVED lines=8> */
.L_x_2599:
[----:B------:R-:W-:Y:S05]  /*172e0*/  BSYNC B0 ;  /* 0x0000000000007941 */ /* 0x000fea0003800000 */
.L_x_2598:
[----:B------:R-:W-:Y:S01]  /*172f0*/  IMAD.MOV.U32 R13, RZ, RZ, R18 ;  /* 0x000000ffff0d7224 */ /* 0x000fe200078e0012 */
[----:B------:R-:W-:Y:S01]  /*17300*/  MOV R15, 0xffffffff ;  /* 0xffffffff000f7802 */ /* 0x000fe20000000f00 */
[----:B------:R-:W-:Y:S02]  /*17310*/  IMAD.MOV.U32 R12, RZ, RZ, RZ ;  /* 0x000000ffff0c7224 */ /* 0x000fe400078e00ff */
[----:B------:R-:W-:Y:S02]  /*17320*/  IMAD.MOV.U32 R11, RZ, RZ, 0x181f ;  /* 0x0000181fff0b7424 */ /* 0x000fe400078e00ff */
[----:B------:R-:W-:Y:S02]  /*17330*/  IMAD.MOV.U32 R3, RZ, RZ, R14 ;  /* 0x000000ffff037224 */ /* 0x000fe400078e000e */
[----:B------:R-:W-:-:S07]  /*17340*/  IMAD.SHL.U32 R5, R31, 0x2, RZ ;  /* 0x000000021f057824 */ /* 0x000fce00078e00ff */
[----:B------:R-:W-:Y:S05]  /*17350*/  WARPSYNC.COLLECTIVE R15, `(.L_x_2600) ;  /* 0x000000000f087348 */ /* 0x000fea0003c00000 */
[----:B------:R0:W1:Y:S02]  /*17360*/  SHFL.IDX P6, R14, R13, R12, R11 ;  /* 0x0000000c0d0e7389 */ /* 0x00006400000c000b */
[----:B01----:R-:W-:Y:S01]  /*17370*/  ENDCOLLECTIVE ;  /* 0x000000000000791b */ /* 0x003fe20003800000 */
.L_x_2600:
        /* <DEDUP_REMOVED lines=14> */
.L_x_2601:
        /* <DEDUP_REMOVED lines=13> */
.L_x_2602:
[----:B------:R-:W-:Y:S01]  /*17530*/  IMAD.MOV.U32 R13, RZ, RZ, R24 ;  /* 0x000000ffff0d7224 */ /* 0x000fe200078e0018 */
[----:B------:R-:W-:Y:S02]  /*17540*/  MOV R12, 0x2 ;  /* 0x00000002000c7802 */ /* 0x000fe40000000f00 */
[----:B------:R-:W-:-:S13]  /*17550*/  IADD3 R2, P4, R14, R5, RZ ;  /* 0x000000050e027210 */ /* 0x000fda0007f9e0ff */
[----:B------:R-:W-:Y:S05]  /*17560*/  WARPSYNC.COLLECTIVE R15, `(.L_x_2603) ;  /* 0x000000000f087348 */ /* 0x000fea0003c00000 */
[----:B------:R0:W1:Y:S02]  /*17570*/  SHFL.IDX P6, R14, R13, R12, R11 ;  /* 0x0000000c0d0e7389 */ /* 0x00006400000c000b */
[----:B01----:R-:W-:Y:S01]  /*17580*/  ENDCOLLECTIVE ;  /* 0x000000000000791b */ /* 0x003fe20003800000 */
.L_x_2603:
        /* <DEDUP_REMOVED lines=15> */
.L_x_2604:
[----:B------:R-:W-:Y:S02]  /*17680*/  IMAD.MOV.U32 R13, RZ, RZ, R24 ;  /* 0x000000ffff0d7224 */ /* 0x000fe400078e0018 */
[----:B------:R-:W-:Y:S01]  /*17690*/  IMAD.MOV.U32 R12, RZ, RZ, 0x3 ;  /* 0x00000003ff0c7424 */ /* 0x000fe200078e00ff */
[----:B------:R-:W-:-:S13]  /*176a0*/  IADD3 R2, P4, R14, R5, RZ ;  /* 0x000000050e027210 */ /* 0x000fda0007f9e0ff */
[----:B------:R-:W-:Y:S05]  /*176b0*/  WARPSYNC.COLLECTIVE R15, `(.L_x_2605) ;  /* 0x000000000f087348 */ /* 0x000fea0003c00000 */
[----:B------:R0:W1:Y:S02]  /*176c0*/  SHFL.IDX P6, R14, R13, R12, R11 ;  /* 0x0000000c0d0e7389 */ /* 0x00006400000c000b */
[----:B01----:R-:W-:Y:S01]  /*176d0*/  ENDCOLLECTIVE ;  /* 0x000000000000791b */ /* 0x003fe20003800000 */
.L_x_2605:
        /* <DEDUP_REMOVED lines=15> */
.L_x_2606:
[----:B------:R-:W-:Y:S01]  /*177d0*/  IMAD.MOV.U32 R13, RZ, RZ, R24 ;  /* 0x000000ffff0d7224 */ /* 0x000fe200078e0018 */
[----:B------:R-:W-:Y:S02]  /*177e0*/  MOV R12, 0x4 ;  /* 0x00000004000c7802 */ /* 0x000fe40000000f00 */
[----:B------:R-:W-:-:S13]  /*177f0*/  IADD3 R2, P4, R14, R5, RZ ;  /* 0x000000050e027210 */ /* 0x000fda0007f9e0ff */
[----:B------:R-:W-:Y:S05]  /*17800*/  WARPSYNC.COLLECTIVE R15, `(.L_x_2607) ;  /* 0x000000000f087348 */ /* 0x000fea0003c00000 */
[----:B------:R0:W1:Y:S02]  /*17810*/  SHFL.IDX P6, R14, R13, R12, R11 ;  /* 0x0000000c0d0e7389 */ /* 0x00006400000c000b */
[----:B01----:R-:W-:Y:S01]  /*17820*/  ENDCOLLECTIVE ;  /* 0x000000000000791b */ /* 0x003fe20003800000 */
.L_x_2607:
        /* <DEDUP_REMOVED lines=15> */
.L_x_2608:
[----:B------:R-:W-:Y:S02]  /*17920*/  IMAD.MOV.U32 R13, RZ, RZ, R24 ;  /* 0x000000ffff0d7224 */ /* 0x000fe400078e0018 */
[----:B------:R-:W-:Y:S01]  /*17930*/  IMAD.MOV.U32 R12, RZ, RZ, 0x5 ;  /* 0x00000005ff0c7424 */ /* 0x000fe200078e00ff */
[----:B------:R-:W-:-:S13]  /*17940*/  IADD3 R2, P4, R14, R5, RZ ;  /* 0x000000050e027210 */ /* 0x000fda0007f9e0ff */
[----:B------:R-:W-:Y:S05]  /*17950*/  WARPSYNC.COLLECTIVE R15, `(.L_x_2609) ;  /* 0x000000000f087348 */ /* 0x000fea0003c00000 */
[----:B------:R0:W1:Y:S02]  /*17960*/  SHFL.IDX P6, R14, R13, R12, R11 ;  /* 0x0000000c0d0e7389 */ /* 0x00006400000c000b */
[----:B01----:R-:W-:Y:S01]  /*17970*/  ENDCOLLECTIVE ;  /* 0x000000000000791b */ /* 0x003fe20003800000 */
.L_x_2609:
        /* <DEDUP_REMOVED lines=14> */
.L_x_2610:
[----:B------:R-:W-:Y:S05]  /*17a60*/  BRA `(.L_x_2611) ;  /* 0xffffffb800947947 */ /* 0x000fea000383ffff */
.L_x_2505:
        /* <DEDUP_REMOVED lines=8> */
.L_x_2613:
[----:B------:R-:W-:Y:S05]  /*17af0*/  BSYNC B0 ;  /* 0x0000000000007941 */ /* 0x000fea0003800000 */
.L_x_2612:
        /* <DEDUP_REMOVED lines=9> */
.L_x_2614:
        /* <DEDUP_REMOVED lines=15> */
[C---:B------:R-:W-:Y:S02]  /*17c80*/  ISETP.GE.U32.AND P5, PT, R10.reuse, 0x10, PT ;  /* 0x000000100a00780c */ /* 0x040fe40003fa6070 */
[----:B--2---:R-:W-:Y:S01]  /*17c90*/  @!P1 MOV R17, R4 ;  /* 0x0000000400119202 */ /* 0x004fe20000000f00 */
[----:B---3--:R-:W-:Y:S01]  /*17ca0*/  @!P1 IMAD.MOV.U32 R8, RZ, RZ, R2 ;  /* 0x000000ffff089224 */ /* 0x008fe200078e0002 */
[----:B------:R-:W-:-:S03]  /*17cb0*/  ISETP.NE.AND P1, PT, R10, RZ, PT ;  /* 0x000000ff0a00720c */ /* 0x000fc60003f25270 */
[----:B------:R-:W-:-:S10]  /*17cc0*/  IMAD R13, R8, R17, RZ ;  /* 0x00000011080d7224 */ /* 0x000fd400078e02ff */
[----:B------:R-:W-:Y:S05]  /*17cd0*/  WARPSYNC.COLLECTIVE R15, `(.L_x_2615) ;  /* 0x000000000f087348 */ /* 0x000fea0003c00000 */
[----:B------:R0:W1:Y:S02]  /*17ce0*/  SHFL.UP P6, R14, R13, R12, R11 ;  /* 0x0400000c0d0e7389 */ /* 0x00006400000c000b */
[----:B01----:R-:W-:Y:S01]  /*17cf0*/  ENDCOLLECTIVE ;  /* 0x000000000000791b */ /* 0x003fe20003800000 */
.L_x_2615:
[----:B------:R-:W-:Y:S01]  /*17d00*/  IMAD.MOV.U32 R12, RZ, RZ, 0x2 ;  /* 0x00000002ff0c7424 */ /* 0x000fe200078e00ff */
[----:B------:R-:W-:-:S05]  /*17d10*/  SEL R6, R14, RZ, P1 ;  /* 0x000000ff0e067207 */ /* 0x000fca0000800000 */
[----:B------:R-:W-:-:S04]  /*17d20*/  IMAD.IADD R6, R13, 0x1, R6 ;  /* 0x000000010d067824 */ /* 0x000fc800078e0206 */
[----:B------:R-:W-:-:S07]  /*17d30*/  IMAD.MOV.U32 R13, RZ, RZ, R6 ;  /* 0x000000ffff0d7224 */ /* 0x000fce00078e0006 */
[----:B------:R-:W-:Y:S05]  /*17d40*/  WARPSYNC.COLLECTIVE R15, `(.L_x_2616) ;  /* 0x000000000f087348 */ /* 0x000fea0003c00000 */
[----:B------:R0:W1:Y:S02]  /*17d50*/  SHFL.UP P6, R14, R13, R12, R11 ;  /* 0x0400000c0d0e7389 */ /* 0x00006400000c000b */
[----:B01----:R-:W-:Y:S01]  /*17d60*/  ENDCOLLECTIVE ;  /* 0x000000000000791b */ /* 0x003fe20003800000 */
.L_x_2616:
        /* <DEDUP_REMOVED lines=8> */
.L_x_2617:
[----:B------:R-:W-:Y:S01]  /*17df0*/  IMAD.MOV.U32 R12, RZ, RZ, 0x8 ;  /* 0x00000008ff0c7424 */ /* 0x000fe200078e00ff */
[----:B------:R-:W-:-:S04]  /*17e00*/  SEL R3, R14, RZ, P3 ;  /* 0x000000ff0e037207 */ /* 0x000fc80001800000 */
[----:B------:R-:W-:-:S05]  /*17e10*/  IADD3 R3, R2, R3, RZ ;  /* 0x0000000302037210 */ /* 0x000fca0007ffe0ff */
[----:B------:R-:W-:-:S07]  /*17e20*/  IMAD.MOV.U32 R13, RZ, RZ, R3 ;  /* 0x000000ffff0d7224 */ /* 0x000fce00078e0003 */
[----:B------:R-:W-:Y:S05]  /*17e30*/  WARPSYNC.COLLECTIVE R15, `(.L_x_2618) ;  /* 0x000000000f087348 */ /* 0x000fea0003c00000 */
[----:B------:R0:W1:Y:S02]  /*17e40*/  SHFL.UP P6, R14, R13, R12, R11 ;  /* 0x0400000c0d0e7389 */ /* 0x00006400000c000b */
[----:B01----:R-:W-:Y:S01]  /*17e50*/  ENDCOLLECTIVE ;  /* 0x000000000000791b */ /* 0x003fe20003800000 */
.L_x_2618:
[----:B------:R-:W-:Y:S01]  /*17e60*/  IMAD.MOV.U32 R12, RZ, RZ, 0x10 ;  /* 0x00000010ff0c7424 */ /* 0x000fe200078e00ff */
[----:B------:R-:W-:-:S05]  /*17e70*/  SEL R4, R14, RZ, P4 ;  /* 0x000000ff0e047207 */ /* 0x000fca0002000000 */
[----:B------:R-:W-:-:S04]  /*17e80*/  IMAD.IADD R4, R3, 0x1, R4 ;  /* 0x0000000103047824 */ /* 0x000fc800078e0204 */
[----:B------:R-:W-:-:S07]  /*17e90*/  IMAD.MOV.U32 R13, RZ, RZ, R4 ;  /* 0x000000ffff0d7224 */ /* 0x000fce00078e0004 */
[----:B------:R-:W-:Y:S05]  /*17ea0*/  WARPSYNC.COLLECTIVE R15, `(.L_x_2619) ;  /* 0x000000000f087348 */ /* 0x000fea0003c00000 */
[----:B------:R0:W1:Y:S02]  /*17eb0*/  SHFL.UP P6, R14, R13, R12, R11 ;  /* 0x0400000c0d0e7389 */ /* 0x00006400000c000b */
[----:B01----:R-:W-:Y:S01]  /*17ec0*/  ENDCOLLECTIVE ;  /* 0x000000000000791b */ /* 0x003fe20003800000 */
.L_x_2619:
        /* <DEDUP_REMOVED lines=8> */
.L_x_2620:
[----:B------:R-:W-:Y:S05]  /*17f50*/  BRA `(.L_x_2621) ;  /* 0xffffffb800a87947 */ /* 0x000fea000383ffff */
.L_x_2508:
[----:B------:R-:W-:Y:S01]  /*17f60*/  BSSY B0, `(.L_x_2622) ;  /* 0x0000007000007945 */ /* 0x000fe20003800000 */
[----:B------:R-:W-:Y:S02]  /*17f70*/  IMAD.MOV.U32 R12, RZ, RZ, 0x1 ;  /* 0x00000001ff0c7424 */ /* 0x000fe400078e00ff */
[----:B------:R-:W-:Y:S02]  /*17f80*/  IMAD.MOV.U32 R11, RZ, RZ, RZ ;  /* 0x000000ffff0b7224 */ /* 0x000fe400078e00ff */
[----:B------:R-:W-:-:S07]  /*17f90*/  IMAD.MOV.U32 R15, RZ, RZ, -0x1 ;  /* 0xffffffffff0f7424 */ /* 0x000fce00078e00ff */
[----:B------:R-:W-:Y:S05]  /*17fa0*/  WARPSYNC.COLLECTIVE R15, `(.L_x_2623) ;  /* 0x000000000f087348 */ /* 0x000fea0003c00000 */
[----:B------:R0:W1:Y:S02]  /*17fb0*/  SHFL.UP P6, R14, R13, R12, R11 ;  /* 0x0400000c0d0e7389 */ /* 0x00006400000c000b */
[----:B01----:R-:W-:Y:S01]  /*17fc0*/  ENDCOLLECTIVE ;  /* 0x000000000000791b */ /* 0x003fe20003800000 */
.L_x_2623:
[----:B------:R-:W-:Y:S05]  /*17fd0*/  BSYNC B0 ;  /* 0x0000000000007941 */ /* 0x000fea0003800000 */
.L_x_2622:
        /* <DEDUP_REMOVED lines=8> */
.L_x_2624:
[----:B------:R-:W-:Y:S02]  /*18060*/  MOV R12, 0x4 ;  /* 0x00000004000c7802 */ /* 0x000fe40000000f00 */
[----:B------:R-:W-:-:S05]  /*18070*/  SEL R2, R14, RZ, P2 ;  /* 0x000000ff0e027207 */ /* 0x000fca0001000000 */
[----:B------:R-:W-:-:S04]  /*18080*/  IMAD.IADD R2, R13, 0x1, R2 ;  /* 0x000000010d027824 */ /* 0x000fc800078e0202 */
[----:B------:R-:W-:-:S07]  /*18090*/  IMAD.MOV.U32 R13, RZ, RZ, R2 ;  /* 0x000000ffff0d7224 */ /* 0x000fce00078e0002 */
[----:B------:R-:W-:Y:S05]  /*180a0*/  WARPSYNC.COLLECTIVE R15, `(.L_x_2625) ;  /* 0x000000000f087348 */ /* 0x000fea0003c00000 */
[----:B------:R0:W1:Y:S02]  /*180b0*/  SHFL.UP P6, R14, R13, R12, R11 ;  /* 0x0400000c0d0e7389 */ /* 0x00006400000c000b */
[----:B01----:R-:W-:Y:S01]  /*180c0*/  ENDCOLLECTIVE ;  /* 0x000000000000791b */ /* 0x003fe20003800000 */
.L_x_2625:
[----:B------:R-:W-:Y:S01]  /*180d0*/  IMAD.MOV.U32 R12, RZ, RZ, 0x8 ;  /* 0x00000008ff0c7424 */ /* 0x000fe200078e00ff */
[----:B------:R-:W-:-:S05]  /*180e0*/  SEL R3, R14, RZ, P3 ;  /* 0x000000ff0e037207 */ /* 0x000fca0001800000 */
[----:B------:R-:W-:-:S04]  /*180f0*/  IMAD.IADD R3, R2, 0x1, R3 ;  /* 0x0000000102037824 */ /* 0x000fc800078e0203 */
[----:B------:R-:W-:-:S07]  /*18100*/  IMAD.MOV.U32 R13, RZ, RZ, R3 ;  /* 0x000000ffff0d7224 */ /* 0x000fce00078e0003 */
[----:B------:R-:W-:Y:S05]  /*18110*/  WARPSYNC.COLLECTIVE R15, `(.L_x_2626) ;  /* 0x000000000f087348 */ /* 0x000fea0003c00000 */
[----:B------:R0:W1:Y:S02]  /*18120*/  SHFL.UP P6, R14, R13, R12, R11 ;  /* 0x0400000c0d0e7389 */ /* 0x00006400000c000b */
[----:B01----:R-:W-:Y:S01]  /*18130*/  ENDCOLLECTIVE ;  /* 0x000000000000791b */ /* 0x003fe20003800000 */
.L_x_2626:
[----:B------:R-:W-:Y:S01]  /*18140*/  IMAD.MOV.U32 R12, RZ, RZ, 0x10 ;  /* 0x00000010ff0c7424 */ /* 0x000fe200078e00ff */
[----:B------:R-:W-:-:S05]  /*18150*/  SEL R4, R14, RZ, P4 ;  /* 0x000000ff0e047207 */ /* 0x000fca0002000000 */
[----:B------:R-:W-:-:S04]  /*18160*/  IMAD.IADD R4, R3, 0x1, R4 ;  /* 0x0000000103047824 */ /* 0x000fc800078e0204 */
[----:B------:R-:W-:-:S07]  /*18170*/  IMAD.MOV.U32 R13, RZ, RZ, R4 ;  /* 0x000000ffff0d7224 */ /* 0x000fce00078e0004 */
[----:B------:R-:W-:Y:S05]  /*18180*/  WARPSYNC.COLLECTIVE R15, `(.L_x_2627) ;  /* 0x000000000f087348 */ /* 0x000fea0003c00000 */
[----:B------:R0:W1:Y:S02]  /*18190*/  SHFL.UP P6, R14, R13, R12, R11 ;  /* 0x0400000c0d0e7389 */ /* 0x00006400000c000b */
[----:B01----:R-:W-:Y:S01]  /*181a0*/  ENDCOLLECTIVE ;  /* 0x000000000000791b */ /* 0x003fe20003800000 */
.L_x_2627:
[----:B------:R-:W-:Y:S01]  /*181b0*/  IMAD.MOV.U32 R12, RZ, RZ, 0x1f ;  /* 0x0000001fff0c7424 */ /* 0x000fe200078e00ff */
[----:B------:R-:W-:Y:S02]  /*181c0*/  MOV R11, 0x1f ;  /* 0x0000001f000b7802 */ /* 0x000fe40000000f00 */
[----:B------:R-:W-:-:S05]  /*181d0*/  SEL R3, R14, RZ, P5 ;  /* 0x000000ff0e037207 */ /* 0x000fca0002800000 */
[----:B------:R-:W-:-:S04]  /*181e0*/  IMAD.IADD R2, R4, 0x1, R3 ;  /* 0x0000000104027824 */ /* 0x000fc800078e0203 */
[----:B------:R-:W-:-:S07]  /*181f0*/  IMAD.MOV.U32 R13, RZ, RZ, R2 ;  /* 0x000000ffff0d7224 */ /* 0x000fce00078e0002 */
[----:B------:R-:W-:Y:S05]  /*18200*/  WARPSYNC.COLLECTIVE R15, `(.L_x_2628) ;  /* 0x000000000f087348 */ /* 0x000fea0003c00000 */
[----:B------:R0:W1:Y:S02]  /*18210*/  SHFL.IDX P6, R14, R13, R12, R11 ;  /* 0x0000000c0d0e7389 */ /* 0x00006400000c000b */
[----:B01----:R-:W-:Y:S01]  /*18220*/  ENDCOLLECTIVE ;  /* 0x000000000000791b */ /* 0x003fe20003800000 */
.L_x_2628:
[----:B------:R-:W-:Y:S05]  /*18230*/  BRA `(.L_x_2629) ;  /* 0xffffffb800947947 */ /* 0x000fea000383ffff */
.L_x_2510:
[----:B------:R-:W-:Y:S01]  /*18240*/  BSSY B0, `(.L_x_2630) ;  /* 0x0000006000007945 */ /* 0x000fe20003800000 */
[----:B------:R-:W-:Y:S01]  /*18250*/  PLOP3.LUT P6, PT, P6, PT, PT, 0x8, 0x0 ;  /* 0x000000000000781c */ /* 0x000fe200037ce170 */
[----:B------:R-:W-:-:S12]  /*18260*/  IMAD.MOV.U32 R15, RZ, RZ, -0x1 ;  /* 0xffffffffff0f7424 */ /* 0x000fd800078e00ff */
[----:B0-----:R-:W-:Y:S05]  /*18270*/  WARPSYNC.COLLECTIVE R15, `(.L_x_2631) ;  /* 0x000000000f087348 */ /* 0x001fea0003c00000 */
[----:B------:R-:W-:Y:S01]  /*18280*/  VOTE.ANY R14, PT, P6 ;  /* 0x00000000000e7806 */ /* 0x000fe200030e0100 */
[----:B0-----:R-:W-:Y:S06]  /*18290*/  ENDCOLLECTIVE ;  /* 0x000000000000791b */ /* 0x001fec0003800000 */
.L_x_2631:
[----:B------:R-:W-:Y:S05]  /*182a0*/  BSYNC B0 ;  /* 0x0000000000007941 */ /* 0x000fea0003800000 */
.L_x_2630:
        /* <DEDUP_REMOVED lines=8> */
.L_x_2632:
[----:B------:R-:W-:Y:S02]  /*18330*/  IMAD.IADD R19, R12, 0x1, R19 ;  /* 0x000000010c137824 */ /* 0x000fe400078e0213 */
[----:B------:R-:W-:Y:S02]  /*18340*/  IMAD.MOV.U32 R13, RZ, RZ, R8 ;  /* 0x000000ffff0d7224 */ /* 0x000fe400078e0008 */
[----:B------:R-:W-:-:S07]  /*18350*/  IMAD.MOV.U32 R17, RZ, RZ, R14 ;  /* 0x000000ffff117224 */ /* 0x000fce00078e000e */
[----:B------:R-:W-:Y:S05]  /*18360*/  WARPSYNC.COLLECTIVE R15, `(.L_x_2633) ;  /* 0x000000000f087348 */ /* 0x000fea0003c00000 */
[----:B------:R0:W1:Y:S02]  /*18370*/  SHFL.IDX P6, R14, R13, R12, R11 ;  /* 0x0000000c0d0e7389 */ /* 0x00006400000c000b */
[----:B01----:R-:W-:Y:S01]  /*18380*/  ENDCOLLECTIVE ;  /* 0x000000000000791b */ /* 0x003fe20003800000 */
.L_x_2633:
[----:B------:R-:W-:Y:S01]  /*18390*/  IMAD.MOV.U32 R8, RZ, RZ, R14 ;  /* 0x000000ffff087224 */ /* 0x000fe200078e000e */
[----:B------:R-:W-:Y:S06]  /*183a0*/  BRA `(.L_x_2634) ;  /* 0xffffffb800787947 */ /* 0x000fec000383ffff */
.L_x_2512:
[----:B------:R-:W-:Y:S01]  /*183b0*/  BSSY B0, `(.L_x_2635) ;  /* 0x0000007000007945 */ /* 0x000fe20003800000 */
[----:B------:R-:W-:Y:S01]  /*183c0*/  MOV R13, R2 ;  /* 0x00000002000d7202 */ /* 0x000fe20000000f00 */
[----:B------:R-:W-:Y:S02]  /*183d0*/  IMAD.MOV.U32 R11, RZ, RZ, 0x1f ;  /* 0x0000001fff0b7424 */ /* 0x000fe400078e00ff */
[----:B------:R-:W-:-:S07]  /*183e0*/  IMAD.MOV.U32 R15, RZ, RZ, -0x1 ;  /* 0xffffffffff0f7424 */ /* 0x000fce00078e00ff */
[----:B0-23--:R-:W-:Y:S05]  /*183f0*/  WARPSYNC.COLLECTIVE R15, `(.L_x_2636) ;  /* 0x000000000f087348 */ /* 0x00dfea0003c00000 */
[----:B------:R1:W4:Y:S02]  /*18400*/  SHFL.IDX P6, R14, R13, R12, R11 ;  /* 0x0000000c0d0e7389 */ /* 0x00032400000c000b */
[----:B01234-:R-:W-:Y:S01]  /*18410*/  ENDCOLLECTIVE ;  /* 0x000000000000791b */ /* 0x01ffe20003800000 */
.L_x_2636:
[----:B------:R-:W-:Y:S05]  /*18420*/  BSYNC B0 ;  /* 0x0000000000007941 */ /* 0x000fea0003800000 */
.L_x_2635:
[----:B------:R-:W-:Y:S01]  /*18430*/  IMAD.MOV.U32 R6, RZ, RZ, R14 ;  /* 0x000000ffff067224 */ /* 0x000fe200078e000e */
[----:B------:R-:W-:Y:S06]  /*18440*/  BRA `(.L_x_2511) ;  /* 0xffffffb800687947 */ /* 0x000fec000383ffff */
.L_x_2518:
[----:B-1----:R1:W2:Y:S02]  /*18450*/  SYNCS.PHASECHK.TRANS64.TRYWAIT P0, [R4+URZ+0x30820], R0 ;  /* 0x03082000040075a7 */ /* 0x0022a4000800017f */
[----:B--2---:R-:W-:Y:S05]  /*18460*/  @!P0 NANOSLEEP.SYNCS 0x989680 ;  /* 0x009896800000895d */ /* 0x004fea0003900000 */
[----:B------:R-:W2:Y:S02]  /*18470*/  @!P0 SYNCS.PHASECHK.TRANS64 P0, [R4+URZ+0x30820], R0 ;  /* 0x03082000040085a7 */ /* 0x000ea4000800007f */
[----:B--2---:R-:W-:Y:S05]  /*18480*/  @!P0 BRA `(.L_x_2518) ;  /* 0xfffffffc00f08947 */ /* 0x004fea000383ffff */
[----:B------:R-:W-:Y:S05]  /*18490*/  BRA `(.L_x_2637) ;  /* 0xffffffc000c07947 */ /* 0x000fea000383ffff */
.L_x_2519:
[----:B------:R-:W2:Y:S01]  /*184a0*/  S2R R2, SR_TID.X ;  /* 0x0000000000027919 */ /* 0x000ea20000002100 */
[----:B------:R-:W-:Y:S01]  /*184b0*/  BSSY B0, `(.L_x_2638) ;  /* 0x000000a000007945 */ /* 0x000fe20003800000 */
[----:B------:R-:W-:Y:S02]  /*184c0*/  IMAD.MOV.U32 R12, RZ, RZ, RZ ;  /* 0x000000ffff0c7224 */ /* 0x000fe400078e00ff */
[----:B------:R-:W-:Y:S02]  /*184d0*/  IMAD.MOV.U32 R11, RZ, RZ, 0x1f ;  /* 0x0000001fff0b7424 */ /* 0x000fe400078e00ff */
[----:B------:R-:W-:Y:S01]  /*184e0*/  IMAD.MOV.U32 R15, RZ, RZ, -0x1 ;  /* 0xffffffffff0f7424 */ /* 0x000fe200078e00ff */
[----:B--2---:R-:W-:-:S04]  /*184f0*/  SHF.R.U32.HI R2, RZ, 0x5, R2 ;  /* 0x00000005ff027819 */ /* 0x004fc80000011602 */
[----:B------:R-:W-:-:S05]  /*18500*/  LOP3.LUT R2, R2, 0x3, RZ, 0xc0, !PT ;  /* 0x0000000302027812 */ /* 0x000fca00078ec0ff */
[----:B------:R-:W-:-:S07]  /*18510*/  IMAD.MOV.U32 R13, RZ, RZ, R2 ;  /* 0x000000ffff0d7224 */ /* 0x000fce00078e0002 */
[----:B01----:R-:W-:Y:S05]  /*18520*/  WARPSYNC.COLLECTIVE R15, `(.L_x_2639) ;  /* 0x000000000f087348 */ /* 0x003fea0003c00000 */
[----:B------:R2:W3:Y:S02]  /*18530*/  SHFL.IDX P6, R14, R13, R12, R11 ;  /* 0x0000000c0d0e7389 */ /* 0x0004e400000c000b */
[----:B0123--:R-:W-:Y:S01]  /*18540*/  ENDCOLLECTIVE ;  /* 0x000000000000791b */ /* 0x00ffe20003800000 */
.L_x_2639:
[----:B------:R-:W-:Y:S05]  /*18550*/  BSYNC B0 ;  /* 0x0000000000007941 */ /* 0x000fea0003800000 */
.L_x_2638:
[----:B------:R-:W-:Y:S05]  /*18560*/  BRA `(.L_x_2640) ;  /* 0xffffffc000a87947 */ /* 0x000fea000383ffff */
.L_x_2522:
[----:B------:R-:W-:Y:S01]  /*18570*/  BSSY B1, `(.L_x_2641) ;  /* 0x0000006000017945 */ /* 0x000fe20003800000 */
[----:B------:R-:W-:-:S07]  /*18580*/  IMAD.MOV.U32 R15, RZ, RZ, -0x1 ;  /* 0xffffffffff0f7424 */ /* 0x000fce00078e00ff */
[----:B01----:R-:W-:Y:S05]  /*18590*/  WARPSYNC.COLLECTIVE R15, `(.L_x_2642) ;  /* 0x000000000f0c7348 */ /* 0x003fea0003c00000 */
[----:B------:R-:W-:Y:S02]  /*185a0*/  ELECT P6, UR62, PT ;  /* 0x00000000003e782f */ /* 0x000fe400038c0000 */
[----:B------:R-:W-:Y:S01]  /*185b0*/  MOV R14, UR62 ;  /* 0x0000003e000e7c02 */ /* 0x000fe20008000f00 */
[----:B01----:R-:W-:Y:S10]  /*185c0*/  ENDCOLLECTIVE ;  /* 0x000000000000791b */ /* 0x003ff40003800000 */
.L_x_2642:
[----:B------:R-:W-:Y:S05]  /*185d0*/  BSYNC B1 ;  /* 0x0000000000017941 */ /* 0x000fea0003800000 */
.L_x_2641:
[----:B------:R-:W-:Y:S05]  /*185e0*/  BRA `(.L_x_2643) ;  /* 0xffffffc000a07947 */ /* 0x000fea000383ffff */
.L_x_2524:
[----:B-1----:R1:W2:Y:S02]  /*185f0*/  SYNCS.PHASECHK.TRANS64.TRYWAIT P1, [R5+URZ+0x30840], R0 ;  /* 0x03084000050075a7 */ /* 0x0022a4000802017f */
[----:B--2---:R-:W-:Y:S05]  /*18600*/  @!P1 NANOSLEEP.SYNCS 0x989680 ;  /* 0x009896800000995d */ /* 0x004fea0003900000 */
[----:B------:R-:W2:Y:S02]  /*18610*/  @!P1 SYNCS.PHASECHK.TRANS64 P1, [R5+URZ+0x30840], R0 ;  /* 0x03084000050095a7 */ /* 0x000ea4000802007f */
[----:B--2---:R-:W-:Y:S05]  /*18620*/  @!P1 BRA `(.L_x_2524) ;  /* 0xfffffffc00f09947 */ /* 0x004fea000383ffff */
[----:B------:R-:W-:Y:S05]  /*18630*/  BRA `(.L_x_2644) ;  /* 0xffffffc000c87947 */ /* 0x000fea000383ffff */
.L_x_2526:
[----:B--2---:R2:W3:Y:S02]  /*18640*/  SYNCS.PHASECHK.TRANS64.TRYWAIT P1, [R27+URZ+0x30840], R2 ;  /* 0x030840021b0075a7 */ /* 0x0044e4000802017f */
[----:B---3--:R-:W-:Y:S05]  /*18650*/  @!P1 NANOSLEEP.SYNCS 0x989680 ;  /* 0x009896800000995d */ /* 0x008fea0003900000 */
[----:B------:R-:W3:Y:S02]  /*18660*/  @!P1 SYNCS.PHASECHK.TRANS64 P1, [R27+URZ+0x30840], R2 ;  /* 0x030840021b0095a7 */ /* 0x000ee4000802007f */
[----:B---3--:R-:W-:Y:S05]  /*18670*/  @!P1 BRA `(.L_x_2526) ;  /* 0xfffffffc00f09947 */ /* 0x008fea000383ffff */
[----:B------:R-:W-:Y:S05]  /*18680*/  BRA `(.L_x_2645) ;  /* 0xffffffc000d47947 */ /* 0x000fea000383ffff */
.L_x_2528:
[----:B---3--:R3:W4:Y:S02]  /*18690*/  SYNCS.PHASECHK.TRANS64.TRYWAIT P1, [R5+URZ+0x30860], R0 ;  /* 0x03086000050075a7 */ /* 0x008724000802017f */
[----:B----4-:R-:W-:Y:S05]  /*186a0*/  @!P1 NANOSLEEP.SYNCS 0x989680 ;  /* 0x009896800000995d */ /* 0x010fea0003900000 */
[----:B------:R-:W4:Y:S02]  /*186b0*/  @!P1 SYNCS.PHASECHK.TRANS64 P1, [R5+URZ+0x30860], R0 ;  /* 0x03086000050095a7 */ /* 0x000f24000802007f */
[----:B----4-:R-:W-:Y:S05]  /*186c0*/  @!P1 BRA `(.L_x_2528) ;  /* 0xfffffffc00f09947 */ /* 0x010fea000383ffff */
[----:B------:R-:W-:Y:S05]  /*186d0*/  BRA `(.L_x_2646) ;  /* 0xffffffc000d07947 */ /* 0x000fea000383ffff */
.L_x_2647:
        /* <DEDUP_REMOVED lines=10> */
.L_x_3218:


//--------------------- .text._ZN7cutlass13device_kernelIN5flash11enable_sm90INS1_16FlashAttnFwdSm90INS1_25CollectiveMainloopFwdSm90ILi2EN4cute5tupleIJNS5_1CILi1EEES8_S8_EEENS6_IJNS7_ILi128EEENS7_ILi96EEENS7_ILi192EEEEEELi192ENS_6half_tEfNS_4arch4Sm90ELb1ELb0ELb1ELb1ELb1ELb1ELb0ELb1ELb1ELb1ELb1ELb0EEENS1_21CollectiveEpilogueFwdINS6_IJSA_SC_SB_EEES9_SE_SG_Li256ELb1ELb1ELb1ELb0EEENS1_36VarlenDynamicPersistentTileSchedulerILi128ELi96ELi256ELi128ELb1ELb1ELb1ELb1ELb1ELb1EEEEEEEEEvNT_6ParamsE --------------------------
	.section	.text._ZN7cutlass13device_kernelIN5flash11enable_sm90INS1_16FlashAttnFwdSm90INS1_25CollectiveMainloopFwdSm90ILi2EN4cute5tupleIJNS5_1CILi1EEES8_S8_EEENS6_IJNS7_ILi128EEENS7_ILi96EEENS7_ILi192EEEEEELi192ENS_6half_tEfNS_4arch4Sm90ELb1ELb0ELb1ELb1ELb1ELb1ELb0ELb1ELb1ELb1ELb1ELb0EEENS1_21CollectiveEpilogueFwdINS6_IJSA_SC_SB_EEES9_SE_SG_Li256ELb1ELb1ELb1ELb0EEENS1_36VarlenDynamicPersistentTileSchedulerILi128ELi96ELi256ELi128ELb1ELb1ELb1ELb1ELb1ELb1EEEEEEEEEvNT_6ParamsE,"ax",@progbits
	.align	128
.text._ZN7cutlass13device_kernelIN5flash11enable_sm90INS1_16FlashAttnFwdSm90INS1_25CollectiveMainloopFwdSm90ILi2EN4cute5tupleIJNS5_1CILi1EEES8_S8_EEENS6_IJNS7_ILi128EEENS7_ILi96EEENS7_ILi192EEEEEELi192ENS_6half_tEfNS_4arch4Sm90ELb1ELb0ELb1ELb1ELb1ELb1ELb0ELb1ELb1ELb1ELb1ELb0EEENS1_21CollectiveEpilogueFwdINS6_IJSA_SC_SB_EEES9_SE_SG_Li256ELb1ELb1ELb1ELb0EEENS1_36VarlenDynamicPersistentTileSchedulerILi128ELi96ELi256ELi128ELb1ELb1ELb1ELb1ELb1ELb1EEEEEEEEEvNT_6ParamsE:
        .type           _ZN7cutlass13device_kernelIN5flash11enable_sm90INS1_16FlashAttnFwdSm90INS1_25CollectiveMainloopFwdSm90ILi2EN4cute5tupleIJNS5_1CILi1EEES8_S8_EEENS6_IJNS7_ILi128EEENS7_ILi96EEENS7_ILi192EEEEEELi192ENS_6half_tEfNS_4arch4Sm90ELb1ELb0ELb1ELb1ELb1ELb1ELb0ELb1ELb1ELb1ELb1ELb0EEENS1_21CollectiveEpilogueFwdINS6_IJSA_SC_SB_EEES9_SE_SG_Li256ELb1ELb1ELb1ELb0EEENS1_36VarlenDynamicPersistentTileSchedulerILi128ELi96ELi256ELi128ELb1ELb1ELb1ELb1ELb1ELb1EEEEEEEEEvNT_6ParamsE,@function
        .size           _ZN7cutlass13device_kernelIN5flash11enable_sm90INS1_16FlashAttnFwdSm90INS1_25CollectiveMainloopFwdSm90ILi2EN4cute5tupleIJNS5_1CILi1EEES8_S8_EEENS6_IJNS7_ILi128EEENS7_ILi96EEENS7_ILi192EEEEEELi192ENS_6half_tEfNS_4arch4Sm90ELb1ELb0ELb1ELb1ELb1ELb1ELb0ELb1ELb1ELb1ELb1ELb0EEENS1_21CollectiveEpilogueFwdINS6_IJSA_SC_SB_EEES9_SE_SG_Li256ELb1ELb1ELb1ELb0EEENS1_36VarlenDynamicPersistentTileSchedulerILi128ELi96ELi256ELi128ELb1ELb1ELb1ELb1ELb1ELb1EEEEEEEEEvNT_6ParamsE,(.L_x_3219 - _ZN7cutlass13device_kernelIN5flash11enable_sm90INS1_16FlashAttnFwdSm90INS1_25CollectiveMainloopFwdSm90ILi2EN4cute5tupleIJNS5_1CILi1EEES8_S8_EEENS6_IJNS7_ILi128EEENS7_ILi96EEENS7_ILi192EEEEEELi192ENS_6half_tEfNS_4arch4Sm90ELb1ELb0ELb1ELb1ELb1ELb1ELb0ELb1ELb1ELb1ELb1ELb0EEENS1_21CollectiveEpilogueFwdINS6_IJSA_SC_SB_EEES9_SE_SG_Li256ELb1ELb1ELb1ELb0EEENS1_36VarlenDynamicPersistentTileSchedulerILi128ELi96ELi256ELi128ELb1ELb1ELb1ELb1ELb1ELb1EEEEEEEEEvNT_6ParamsE)
        .other          _ZN7cutlass13device_kernelIN5flash11enable_sm90INS1_16FlashAttnFwdSm90INS1_25CollectiveMainloopFwdSm90ILi2EN4cute5tupleIJNS5_1CILi1EEES8_S8_EEENS6_IJNS7_ILi128EEENS7_ILi96EEENS7_ILi192EEEEEELi192ENS_6half_tEfNS_4arch4Sm90ELb1ELb0ELb1ELb1ELb1ELb1ELb0ELb1ELb1ELb1ELb1ELb0EEENS1_21CollectiveEpilogueFwdINS6_IJSA_SC_SB_EEES9_SE_SG_Li256ELb1ELb1ELb1ELb0EEENS1_36VarlenDynamicPersistentTileSchedulerILi128ELi96ELi256ELi128ELb1ELb1ELb1ELb1ELb1ELb1EEEEEEEEEvNT_6ParamsE,@"STO_CUDA_ENTRY STV_DEFAULT"
_ZN7cutlass13device_kernelIN5flash11enable_sm90INS1_16FlashAttnFwdSm90INS1_25CollectiveMainloopFwdSm90ILi2EN4cute5tupleIJNS5_1CILi1EEES8_S8_EEENS6_IJNS7_ILi128EEENS7_ILi96EEENS7_ILi192EEEEEELi192ENS_6half_tEfNS_4arch4Sm90ELb1ELb0ELb1ELb1ELb1ELb1ELb0ELb1ELb1ELb1ELb1ELb0EEENS1_21CollectiveEpilogueFwdINS6_IJSA_SC_SB_EEES9_SE_SG_Li256ELb1ELb1ELb1ELb0EEENS1_36VarlenDynamicPersistentTileSchedulerILi128ELi96ELi256ELi128ELb1ELb1ELb1ELb1ELb1ELb1EEEEEEEEEvNT_6ParamsE:
        /* <DEDUP_REMOVED lines=18> */
.L_x_2649:
[----:B------:R-:W-:Y:S05]  /*0120*/  BSYNC B0 ;  /* 0x0000000000007941 */ /* 0x000fea0003800000 */
.L_x_2648:
        /* <DEDUP_REMOVED lines=41> */
.L_x_2650:
        /* <DEDUP_REMOVED lines=22> */
.L_x_2651:
        /* <DEDUP_REMOVED lines=18> */
.L_x_2652:
        /* <DEDUP_REMOVED lines=22> */
.L_x_2653:
        /* <DEDUP_REMOVED lines=22> */
.L_x_2654:
        /* <DEDUP_REMOVED lines=10> */
.L_x_2657:
        /* <DEDUP_REMOVED lines=16> */
[----:B------:R-:W-:Y:S01]  /*0aa0*/  IADD3 R0, R0, -0x80, RZ ;  /* 0xffffff8000007810 */ /* 0x000fe20007ffe0ff */
[----:B------:R-:W-:Y:S01]  /*0ab0*/  IMAD.MOV.U32 R200, RZ, RZ, RZ ;  /* 0x000000ffffc87224 */ /* 0x000fe200078e00ff */
[----:B------:R-:W-:Y:S01]  /*0ac0*/  R2UR UR4, R2 ;  /* 0x00000000020472ca */ /* 0x000fe200000e0000 */
[----:B------:R-:W-:Y:S01]  /*0ad0*/  IMAD.MOV.U32 R196, RZ, RZ, RZ ;  /* 0x000000ffffc47224 */ /* 0x000fe200078e00ff */
[----:B------:R-:W-:Y:S02]  /*0ae0*/  SHF.R.S32.HI R3, RZ, 0x1f, R0 ;  /* 0x0000001fff037819 */ /* 0x000fe40000011400 */
[----:B------:R-:W-:Y:S02]  /*0af0*/  MOV R205, RZ ;  /* 0x000000ff00cd7202 */ /* 0x000fe40000000f00 */
[----:B------:R-:W-:-:S04]  /*0b00*/  LEA.HI R6, R3, R0, RZ, 0x4 ;  /* 0x0000000003067211 */ /* 0x000fc800078f20ff */
[----:B------:R-:W-:-:S03]  /*0b10*/  SHF.R.S32.HI R7, RZ, 0x4, R6 ;  /* 0x00000004ff077819 */ /* 0x000fc60000011406 */
        /* <DEDUP_REMOVED lines=19> */
[-C--:B------:R-:W-:Y:S01]  /*0c50*/  LEA.HI R7, R3, R0.reuse, RZ, 0x5 ;  /* 0x0000000003077211 */ /* 0x080fe200078f28ff */
[----:B------:R-:W-:Y:S01]  /*0c60*/  IMAD.IADD R13, R9, 0x1, -R12 ;  /* 0x00000001090d7824 */ /* 0x000fe200078e0a0c */
[----:B------:R-:W-:-:S02]  /*0c70*/  LEA.HI R9, R3, R0, RZ, 0x2 ;  /* 0x0000000003097211 */ /* 0x000fc400078f10ff */
[----:B------:R-:W-:Y:S01]  /*0c80*/  LEA.HI R4, R4, R5, RZ, 0x1 ;  /* 0x0000000504047211 */ /* 0x000fe200078f08ff */
[----:B------:R-:W-:Y:S01]  /*0c90*/  IMAD R13, R10, 0x10, R13 ;  /* 0x000000100a0d7824 */ /* 0x000fe200078e020d */
[----:B------:R-:W-:Y:S02]  /*0ca0*/  LOP3.LUT R3, R6, 0x3fffff0, RZ, 0xc0, !PT ;  /* 0x03fffff006037812 */ /* 0x000fe400078ec0ff */
[----:B------:R-:W-:Y:S02]  /*0cb0*/  LOP3.LUT R4, R4, 0x3fffffe, RZ, 0xc0, !PT ;  /* 0x03fffffe04047812 */ /* 0x000fe400078ec0ff */
[----:B------:R-:W-:Y:S02]  /*0cc0*/  SHF.R.S32.HI R222, RZ, 0x5, R7 ;  /* 0x00000005ffde7819 */ /* 0x000fe40000011407 */
[----:B------:R-:W-:Y:S01]  /*0cd0*/  IADD3 R3, R0, -R3, RZ ;  /* 0x8000000300037210 */ /* 0x000fe20007ffe0ff */
[----:B------:R-:W-:Y:S01]  /*0ce0*/  IMAD.IADD R4, R5, 0x1, -R4 ;  /* 0x0000000105047824 */ /* 0x000fe200078e0a04 */
[----:B------:R-:W-:Y:S01]  /*0cf0*/  LOP3.LUT R7, R9, 0xfffffffc, RZ, 0xc0, !PT ;  /* 0xfffffffc09077812 */ /* 0x000fe200078ec0ff */
[----:B------:R-:W-:Y:S01]  /*0d00*/  IMAD.MOV.U32 R5, RZ, RZ, R17 ;  /* 0x000000ffff057224 */ /* 0x000fe200078e0011 */
[----:B------:R-:W-:Y:S01]  /*0d10*/  SHF.R.S32.HI R204, RZ, 0x2, R9 ;  /* 0x00000002ffcc7819 */ /* 0x000fe20000011409 */
[----:B------:R-:W-:Y:S01]  /*0d20*/  IMAD R3, R222, 0x10, R3 ;  /* 0x00000010de037824 */ /* 0x000fe200078e0203 */
[----:B------:R-:W-:Y:S01]  /*0d30*/  IADD3 R0, R0, -R7, RZ ;  /* 0x8000000700007210 */ /* 0x000fe20007ffe0ff */
[----:B------:R-:W-:Y:S01]  /*0d40*/  IMAD R14, R4, 0x40, R13 ;  /* 0x00000040040e7824 */ /* 0x000fe200078e020d */
[----:B------:R-:W-:Y:S01]  /*0d50*/  LOP3.LUT R11, R11, 0x7ffffffc, RZ, 0xc0, !PT ;  /* 0x7ffffffc0b0b7812 */ /* 0x000fe200078ec0ff */
[----:B------:R-:W-:Y:S01]  /*0d60*/  IMAD R8, R3, 0x8, R8 ;  /* 0x0000000803087824 */ /* 0x000fe200078e0208 */
[----:B------:R-:W-:Y:S01]  /*0d70*/  SHF.R.S32.HI R9, RZ, 0x1f, R9 ;  /* 0x0000001fff097819 */ /* 0x000fe20000011409 */
[----:B------:R-:W-:Y:S01]  /*0d80*/  IMAD.U32 R3, RZ, RZ, UR5 ;  /* 0x00000005ff037e24 */ /* 0x000fe2000f8e00ff */
[----:B------:R-:W-:Y:S01]  /*0d90*/  STL [R1+0x64], R14 ;  /* 0x0000640e01007387 */ /* 0x000fe20000100800 */
[----:B------:R-:W-:Y:S01]  /*0da0*/  VIADD R12, R204, 0x40 ;  /* 0x00000040cc0c7836 */ /* 0x000fe20000000000 */
[----:B------:R-:W-:Y:S01]  /*0db0*/  IADD3 R11, R15, -R11, RZ ;  /* 0x8000000b0f0b7210 */ /* 0x000fe20007ffe0ff */
[----:B------:R-:W-:Y:S01]  /*0dc0*/  IMAD.SHL.U32 R194, R0, 0x4, RZ ;  /* 0x0000000400c27824 */ /* 0x000fe200078e00ff */
[----:B------:R-:W-:Y:S01]  /*0dd0*/  STL [R1+0x50], RZ ;  /* 0x000050ff01007387 */ /* 0x000fe20000100800 */
[----:B------:R-:W-:Y:S01]  /*0de0*/  IMAD.SHL.U32 R217, R12, 0x40, RZ ;  /* 0x000000400cd97824 */ /* 0x000fe200078e00ff */
[----:B------:R-:W-:Y:S01]  /*0df0*/  LEA.HI R9, R9, R204, RZ, 0x3 ;  /* 0x000000cc09097211 */ /* 0x000fe200078f18ff */
[----:B------:R-:W-:Y:S01]  /*0e00*/  VIADD R207, R194, 0x20 ;  /* 0x00000020c2cf7836 */ /* 0x000fe20000000000 */
[----:B------:R0:W-:Y:S01]  /*0e10*/  STL [R1+0x4], R3 ;  /* 0x0000040301007387 */ /* 0x0001e20000100800 */
[----:B------:R-:W-:Y:S01]  /*0e20*/  IMAD.SHL.U32 R16, R0, 0x8, RZ ;  /* 0x0000000800107824 */ /* 0x000fe200078e00ff */
[----:B------:R-:W-:Y:S01]  /*0e30*/  LOP3.LUT R217, R217, 0x1c0, RZ, 0xc0, !PT ;  /* 0x000001c0d9d97812 */ /* 0x000fe200078ec0ff */
[----:B------:R-:W-:Y:S01]  /*0e40*/  IMAD.U32 R4, RZ, RZ, UR4 ;  /* 0x00000004ff047e24 */ /* 0x000fe2000f8e00ff */
[----:B------:R-:W-:Y:S01]  /*0e50*/  IADD3 R193, R194, R207, RZ ;  /* 0x000000cfc2c17210 */ /* 0x000fe20007ffe0ff */
[----:B------:R-:W-:Y:S01]  /*0e60*/  IMAD.SHL.U32 R229, R11, 0x2, RZ ;  /* 0x000000020be57824 */ /* 0x000fe200078e00ff */
[----:B------:R-:W-:Y:S01]  /*0e70*/  LOP3.LUT R9, R9, 0xfffffff8, RZ, 0xc0, !PT ;  /* 0xfffffff809097812 */ /* 0x000fe200078ec0ff */
[----:B------:R-:W-:Y:S01]  /*0e80*/  IMAD.SHL.U32 R8, R8, 0x8, RZ ;  /* 0x0000000808087824 */ /* 0x000fe200078e00ff */
[----:B------:R1:W-:Y:S01]  /*0e90*/  STL [R1+0x58], R4 ;  /* 0x0000580401007387 */ /* 0x0003e20000100800 */
[C---:B------:R-:W-:Y:S01]  /*0ea0*/  VIADD R36, R229.reuse, 0x10 ;  /* 0x00000010e5247836 */ /* 0x040fe20000000000 */
[----:B0-----:R-:W-:Y:S01]  /*0eb0*/  LEA.HI R3, R0, R0, RZ, 0x1 ;  /* 0x0000000000037211 */ /* 0x001fe200078f08ff */
[C---:B------:R-:W-:Y:S01]  /*0ec0*/  VIADD R34, R229.reuse, 0x20 ;  /* 0x00000020e5227836 */ /* 0x040fe20000000000 */
[C---:B------:R-:W-:Y:S01]  /*0ed0*/  IADD3 R31, R229.reuse, 0x38, RZ ;  /* 0x00000038e51f7810 */ /* 0x040fe20007ffe0ff */
[----:B------:R-:W-:Y:S01]  /*0ee0*/  VIADD R28, R229, 0x50 ;  /* 0x00000050e51c7836 */ /* 0x000fe20000000000 */
[----:B------:R-:W-:Y:S01]  /*0ef0*/  LOP3.LUT R3, R3, 0x1ffffffe, RZ, 0xc0, !PT ;  /* 0x1ffffffe03037812 */ /* 0x000fe200078ec0ff */
[C---:B------:R-:W-:Y:S01]  /*0f00*/  VIADD R25, R229.reuse, 0x68 ;  /* 0x00000068e5197836 */ /* 0x040fe20000000000 */
[----:B------:R-:W-:Y:S01]  /*0f10*/  IADD3 R206, R194, 0x40, RZ ;  /* 0x00000040c2ce7810 */ /* 0x000fe20007ffe0ff */
[C---:B------:R-:W-:Y:S01]  /*0f20*/  VIADD R20, R229.reuse, 0x80 ;  /* 0x00000080e5147836 */ /* 0x040fe20000000000 */
[----:B------:R-:W-:Y:S01]  /*0f30*/  IADD3 R3, R0, -R3, RZ ;  /* 0x8000000300037210 */ /* 0x000fe20007ffe0ff */
[----:B------:R-:W-:Y:S01]  /*0f40*/  IMAD.IADD R10, R204, 0x1, -R9 ;  /* 0x00000001cc0a7824 */ /* 0x000fe200078e0a09 */
[----:B------:R-:W-:Y:S01]  /*0f50*/  SHF.R.U32.HI R0, RZ, 0x3, R217 ;  /* 0x00000003ff007819 */ /* 0x000fe200000116d9 */
[----:B------:R-:W-:Y:S01]  /*0f60*/  IMAD.IADD R192, R194, 0x1, R206 ;  /* 0x00000001c2c07824 */ /* 0x000fe200078e02ce */
[----:B------:R-:W-:Y:S01]  /*0f70*/  SHF.R.S32.HI R0, RZ, 0x1f, R193 ;  /* 0x0000001fff007819 */ /* 0x000fe200000114c1 */
[C---:B------:R-:W-:Y:S01]  /*0f80*/  VIADD R37, R229.reuse, 0x8 ;  /* 0x00000008e5257836 */ /* 0x040fe20000000000 */
[----:B-1----:R-:W-:Y:S01]  /*0f90*/  SHF.R.S32.HI R4, RZ, 0x1f, R12 ;  /* 0x0000001fff047819 */ /* 0x002fe2000001140c */
[----:B------:R0:W-:Y:S01]  /*0fa0*/  STL [R1+0x38], R10 ;  /* 0x0000380a01007387 */ /* 0x0001e20000100800 */
[----:B------:R-:W-:Y:S01]  /*0fb0*/  LEA.HI R0, R0, R193, RZ, 0x3 ;  /* 0x000000c100007211 */ /* 0x000fe200078f18ff */
[C---:B------:R-:W-:Y:S01]  /*0fc0*/  VIADD R33, R229.reuse, 0x28 ;  /* 0x00000028e5217836 */ /* 0x040fe20000000000 */
[----:B------:R-:W-:Y:S01]  /*0fd0*/  LEA.HI R4, R4, R12, RZ, 0x3 ;  /* 0x0000000c04047211 */ /* 0x000fe200078f18ff */
[----:B------:R1:W-:Y:S01]  /*0fe0*/  STL [R1+0x68], R8 ;  /* 0x0000680801007387 */ /* 0x0003e20000100800 */
[----:B------:R-:W-:Y:S01]  /*0ff0*/  SHF.R.S32.HI R198, RZ, 0x3, R0 ;  /* 0x00000003ffc67819 */ /* 0x000fe20000011400 */
[C---:B------:R-:W-:Y:S01]  /*1000*/  VIADD R0, R229.reuse, 0xb0 ;  /* 0x000000b0e5007836 */ /* 0x040fe20000000000 */
[----:B------:R-:W-:Y:S01]  /*1010*/  SHF.R.S32.HI R0, RZ, 0x1f, R36 ;  /* 0x0000001fff007819 */ /* 0x000fe20000011424 */
[----:B------:R-:W-:Y:S01]  /*1020*/  IMAD.SHL.U32 R4, R4, 0x40, RZ ;  /* 0x0000004004047824 */ /* 0x000fe200078e00ff */
[----:B------:R-:W-:Y:S01]  /*1030*/  SHF.R.S32.HI R0, RZ, 0x1f, R34 ;  /* 0x0000001fff007819 */ /* 0x000fe20000011422 */
[C---:B------:R-:W-:Y:S01]  /*1040*/  VIADD R32, R229.reuse, 0x30 ;  /* 0x00000030e5207836 */ /* 0x040fe20000000000 */
[C---:B------:R-:W-:Y:S01]  /*1050*/  IADD3 R12, R229.reuse, 0x98, RZ ;  /* 0x00000098e50c7810 */ /* 0x040fe20007ffe0ff */
[----:B------:R-:W-:Y:S01]  /*1060*/  IMAD.SHL.U32 R220, R10, 0x40, RZ ;  /* 0x000000400adc7824 */ /* 0x000fe200078e00ff */
[----:B------:R-:W-:Y:S01]  /*1070*/  SHF.R.S32.HI R0, RZ, 0x1f, R31 ;  /* 0x0000001fff007819 */ /* 0x000fe2000001141f */
[C---:B------:R-:W-:Y:S01]  /*1080*/  VIADD R30, R229.reuse, 0x40 ;  /* 0x00000040e51e7836 */ /* 0x040fe20000000000 */
[----:B------:R-:W-:Y:S01]  /*1090*/  SHF.R.S32.HI R0, RZ, 0x1f, R28 ;  /* 0x0000001fff007819 */ /* 0x000fe2000001141c */
[C---:B------:R-:W-:Y:S01]  /*10a0*/  VIADD R29, R229.reuse, 0x48 ;  /* 0x00000048e51d7836 */ /* 0x040fe20000000000 */
[----:B------:R-:W-:Y:S01]  /*10b0*/  SHF.R.S32.HI R0, RZ, 0x1f, R25 ;  /* 0x0000001fff007819 */ /* 0x000fe20000011419 */
[C---:B------:R-:W-:Y:S01]  /*10c0*/  VIADD R26, R229.reuse, 0x60 ;  /* 0x00000060e51a7836 */ /* 0x040fe20000000000 */
[----:B------:R-:W-:Y:S01]  /*10d0*/  SHF.R.S32.HI R0, RZ, 0x1f, R20 ;  /* 0x0000001fff007819 */ /* 0x000fe20000011414 */
[----:B------:R-:W-:Y:S01]  /*10e0*/  VIADD R24, R229, 0x70 ;  /* 0x00000070e5187836 */ /* 0x000fe20000000000 */
[----:B------:R-:W-:Y:S01]  /*10f0*/  SHF.R.S32.HI R0, RZ, 0x1f, R12 ;  /* 0x0000001fff007819 */ /* 0x000fe2000001140c */
[----:B------:R-:W-:Y:S01]  /*1100*/  IMAD.MOV.U32 R7, RZ, RZ, R19 ;  /* 0x000000ffff077224 */ /* 0x000fe200078e0013 */
[----:B------:R-:W-:Y:S01]  /*1110*/  LEA R0, R3, R14, 0x3 ;  /* 0x0000000e03007211 */ /* 0x000fe200078e18ff */
[C---:B------:R-:W-:Y:S01]  /*1120*/  VIADD R15, R229.reuse, 0x88 ;  /* 0x00000088e50f7836 */ /* 0x040fe20000000000 */
[----:B------:R-:W-:Y:S01]  /*1130*/  SHF.R.S32.HI R9, RZ, 0x1f, R192 ;  /* 0x0000001fff097819 */ /* 0x000fe200000114c0 */
[C---:B------:R-:W-:Y:S01]  /*1140*/  VIADD R13, R229.reuse, 0x90 ;  /* 0x00000090e50d7836 */ /* 0x040fe20000000000 */
[----:B------:R-:W-:Y:S01]  /*1150*/  IADD3 R35, R229, 0x18, RZ ;  /* 0x00000018e5237810 */ /* 0x000fe20007ffe0ff */
[----:B------:R2:W-:Y:S01]  /*1160*/  STL [R1+0x3c], R0 ;  /* 0x00003c0001007387 */ /* 0x0005e20000100800 */
[----:B------:R-:W-:Y:S01]  /*1170*/  LEA.HI R9, R9, R192, RZ, 0x3 ;  /* 0x000000c009097211 */ /* 0x000fe200078f18ff */
[----:B------:R-:W-:Y:S01]  /*1180*/  VIADD R22, R16, 0x60 ;  /* 0x0000006010167836 */ /* 0x000fe20000000000 */
[----:B------:R-:W-:Y:S01]  /*1190*/  LOP3.LUT R224, R4, 0xfffffe00, RZ, 0xc0, !PT ;  /* 0xfffffe0004e07812 */ /* 0x000fe200078ec0ff */
[C---:B------:R-:W-:Y:S01]  /*11a0*/  VIADD R19, R16.reuse, 0x80 ;  /* 0x0000008010137836 */ /* 0x040fe20000000000 */
[C---:B------:R-:W-:Y:S01]  /*11b0*/  IADD3 R27, R229.reuse, 0x58, RZ ;  /* 0x00000058e51b7810 */ /* 0x040fe20007ffe0ff */
[----:B------:R-:W-:Y:S01]  /*11c0*/  VIADD R23, R16, 0xa0 ;  /* 0x000000a010177836 */ /* 0x000fe20000000000 */
[----:B------:R-:W-:Y:S01]  /*11d0*/  SHF.R.S32.HI R4, RZ, 0x1f, R37 ;  /* 0x0000001fff047819 */ /* 0x000fe20000011425 */
[C---:B0-----:R-:W-:Y:S01]  /*11e0*/  VIADD R10, R229.reuse, 0xa0 ;  /* 0x000000a0e50a7836 */ /* 0x041fe20000000000 */
[----:B------:R-:W-:Y:S01]  /*11f0*/  SHF.R.S32.HI R199, RZ, 0x3, R9 ;  /* 0x00000003ffc77819 */ /* 0x000fe20000011409 */
[C---:B-1----:R-:W-:Y:S01]  /*1200*/  VIADD R8, R229.reuse, 0xa8 ;  /* 0x000000a8e5087836 */ /* 0x042fe20000000000 */
[----:B------:R-:W-:Y:S01]  /*1210*/  IADD3 R21, R229, 0x78, RZ ;  /* 0x00000078e5157810 */ /* 0x000fe20007ffe0ff */
[C---:B------:R-:W-:Y:S01]  /*1220*/  VIADD R208, R194.reuse, 0x30 ;  /* 0x00000030c2d07836 */ /* 0x040fe20000000000 */
[----:B------:R-:W-:Y:S01]  /*1230*/  SHF.R.S32.HI R4, RZ, 0x1f, R35 ;  /* 0x0000001fff047819 */ /* 0x000fe20000011423 */
[----:B------:R-:W-:Y:S01]  /*1240*/  VIADD R216, R194, 0x50 ;  /* 0x00000050c2d87836 */ /* 0x000fe20000000000 */
[----:B------:R-:W-:-:S02]  /*1250*/  SHF.R.S32.HI R9, RZ, 0x1f, R33 ;  /* 0x0000001fff097819 */ /* 0x000fc40000011421 */
[----:B------:R-:W-:Y:S02]  /*1260*/  SHF.R.S32.HI R4, RZ, 0x1f, R32 ;  /* 0x0000001fff047819 */ /* 0x000fe40000011420 */
[----:B------:R-:W-:Y:S02]  /*1270*/  LOP3.LUT R220, R220, 0x1c0, RZ, 0xc0, !PT ;  /* 0x000001c0dcdc7812 */ /* 0x000fe400078ec0ff */
[----:B------:R-:W-:Y:S02]  /*1280*/  SHF.R.S32.HI R9, RZ, 0x1f, R30 ;  /* 0x0000001fff097819 */ /* 0x000fe4000001141e */
[----:B------:R-:W-:Y:S02]  /*1290*/  SHF.R.S32.HI R4, RZ, 0x1f, R29 ;  /* 0x0000001fff047819 */ /* 0x000fe4000001141d */
[----:B------:R-:W-:Y:S02]  /*12a0*/  SHF.R.S32.HI R9, RZ, 0x1f, R27 ;  /* 0x0000001fff097819 */ /* 0x000fe4000001141b */
[----:B------:R-:W-:-:S02]  /*12b0*/  SHF.R.S32.HI R4, RZ, 0x1f, R26 ;  /* 0x0000001fff047819 */ /* 0x000fc4000001141a */
[----:B------:R-:W-:Y:S02]  /*12c0*/  SHF.R.S32.HI R9, RZ, 0x1f, R24 ;  /* 0x0000001fff097819 */ /* 0x000fe40000011418 */
[----:B------:R-:W-:Y:S02]  /*12d0*/  SHF.R.S32.HI R4, RZ, 0x1f, R21 ;  /* 0x0000001fff047819 */ /* 0x000fe40000011415 */
[----:B------:R-:W-:Y:S01]  /*12e0*/  MOV R6, R18 ;  /* 0x0000001200067202 */ /* 0x000fe20000000f00 */
[----:B------:R-:W-:Y:S01]  /*12f0*/  IMAD.MOV.U32 R18, RZ, RZ, RZ ;  /* 0x000000ffff127224 */ /* 0x000fe200078e00ff */
[----:B------:R-:W-:Y:S02]  /*1300*/  SHF.R.S32.HI R9, RZ, 0x1f, R15 ;  /* 0x0000001fff097819 */ /* 0x000fe4000001140f */
[----:B------:R-:W-:Y:S02]  /*1310*/  SHF.R.S32.HI R4, RZ, 0x1f, R13 ;  /* 0x0000001fff047819 */ /* 0x000fe4000001140d */
[----:B------:R-:W-:-:S02]  /*1320*/  SHF.L.U32 R222, R222, 0x9, RZ ;  /* 0x00000009dede7819 */ /* 0x000fc400000006ff */
[----:B------:R-:W-:Y:S02]  /*1330*/  SHF.R.S32.HI R17, RZ, 0x1f, R16 ;  /* 0x0000001fff117819 */ /* 0x000fe40000011410 */
[----:B------:R-:W-:Y:S02]  /*1340*/  IADD3 R215, R194, 0x10, RZ ;  /* 0x00000010c2d77810 */ /* 0x000fe40007ffe0ff */
[----:B------:R-:W-:Y:S02]  /*1350*/  SHF.R.S32.HI R203, RZ, 0x1f, R22 ;  /* 0x0000001fffcb7819 */ /* 0x000fe40000011416 */
[----:B------:R-:W-:Y:S02]  /*1360*/  SHF.R.S32.HI R202, RZ, 0x1f, R19 ;  /* 0x0000001fffca7819 */ /* 0x000fe40000011413 */
[----:B------:R-:W-:Y:S02]  /*1370*/  SHF.R.S32.HI R201, RZ, 0x1f, R23 ;  /* 0x0000001fffc97819 */ /* 0x000fe40000011417 */
[----:B------:R-:W-:-:S02]  /*1380*/  SHF.R.U32.HI R221, RZ, 0x3, R220 ;  /* 0x00000003ffdd7819 */ /* 0x000fc400000116dc */
[----:B------:R-:W-:Y:S02]  /*1390*/  SHF.R.S32.HI R9, RZ, 0x1f, R10 ;  /* 0x0000001fff097819 */ /* 0x000fe4000001140a */
[----:B--2---:R-:W-:-:S07]  /*13a0*/  SHF.R.S32.HI R4, RZ, 0x1f, R8 ;  /* 0x0000001fff047819 */ /* 0x004fce0000011408 */
.L_x_2901:
[----:B012-4-:R-:W0:Y:S01]  /*13b0*/  LDC.64 R8, c[0x0][0xc88] ;  /* 0x00032200ff087b82 */ /* 0x017e220000000a00 */
        /* <DEDUP_REMOVED lines=8> */
[----:B------:R-:W-:Y:S01]  /*1440*/  IMAD.MOV.U32 R122, RZ, RZ, RZ ;  /* 0x000000ffff7a7224 */ /* 0x000fe200078e00ff */
[----:B------:R-:W-:Y:S02]  /*1450*/  ISETP.NE.AND.EX P2, PT, RZ, UR5, PT, P2 ;  /* 0x00000005ff007c0c */ /* 0x000fe4000bf45320 */
[----:B------:R-:W-:Y:S02]  /*1460*/  ISETP.NE.AND.EX P1, PT, RZ, UR9, PT, P1 ;  /* 0x00000009ff007c0c */ /* 0x000fe4000bf25310 */
[----:B------:R-:W-:-:S04]  /*1470*/  ISETP.NE.U32.AND P0, PT, RZ, UR6, PT ;  /* 0x00000006ff007c0c */ /* 0x000fc8000bf05070 */
[----:B------:R-:W-:Y:S02]  /*1480*/  ISETP.NE.AND.EX P0, PT, RZ, UR7, PT, P0 ;  /* 0x00000007ff007c0c */ /* 0x000fe4000bf05300 */
[----:B--2---:R-:W-:Y:S01]  /*1490*/  SHF.R.S32.HI R0, RZ, 0x1f, R26 ;  /* 0x0000001fff007819 */ /* 0x004fe2000001141a */
[C---:B------:R-:W-:Y:S02]  /*14a0*/  IMAD.SHL.U32 R29, R26.reuse, 0x4, RZ ;  /* 0x000000041a1d7824 */ /* 0x040fe400078e00ff */
[C---:B------:R-:W-:Y:S01]  /*14b0*/  @P2 LEA R10, P3, R26.reuse, UR4, 0x2 ;  /* 0x000000041a0a2c11 */ /* 0x040fe2000f8610ff */
[----:B------:R-:W-:Y:S01]  /*14c0*/  STL [R1+0x44], R26 ;  /* 0x0000441a01007387 */ /* 0x000fe20000100800 */
[C-C-:B------:R-:W-:Y:S02]  /*14d0*/  SHF.L.U64.HI R28, R26.reuse, 0x2, R0.reuse ;  /* 0x000000021a1c7819 */ /* 0x140fe40000010200 */
[----:B------:R-:W-:Y:S01]  /*14e0*/  @P2 LEA.HI.X R11, R26, UR5, R0, 0x2, P3 ;  /* 0x000000051a0b2c11 */ /* 0x000fe200098f1400 */
[----:B------:R-:W-:Y:S01]  /*14f0*/  ULDC UR4, c[0x0][0x288] ;  /* 0x0000a20000047ab9 */ /* 0x000fe20000000800 */
[C---:B------:R-:W-:Y:S01]  /*1500*/  IADD3 R8, P4, R29.reuse, UR6, RZ ;  /* 0x000000061d087c10 */ /* 0x040fe2000ff9e0ff */
[----:B------:R0:W-:Y:S04]  /*1510*/  STL [R1+0x5c], R0 ;  /* 0x00005c0001007387 */ /* 0x0001e80000100800 */
[----:B------:R1:W5:Y:S01]  /*1520*/  @P2 LDG.E R4, desc[UR60][R10.64] ;  /* 0x0000003c0a042981 */ /* 0x000362000c1e1900 */
[----:B------:R-:W-:-:S02]  /*1530*/  @P1 IADD3 R12, P2, R29, UR8, RZ ;  /* 0x000000081d0c1c10 */ /* 0x000fc4000ff5e0ff */
[----:B------:R-:W-:Y:S01]  /*1540*/  MOV R227, UR4 ;  /* 0x0000000400e37c02 */ /* 0x000fe20008000f00 */
[----:B------:R2:W-:Y:S01]  /*1550*/  STL [R1+0x48], R29 ;  /* 0x0000481d01007387 */ /* 0x0005e20000100800 */
[C---:B------:R-:W-:Y:S01]  /*1560*/  IADD3.X R9, R28.reuse, UR7, RZ, P4, !PT ;  /* 0x000000071c097c10 */ /* 0x040fe2000a7fe4ff */
[----:B------:R-:W-:Y:S01]  /*1570*/  ULDC.64 UR4, c[0x0][0x418] ;  /* 0x0001060000047ab9 */ /* 0x000fe20000000a00 */
[----:B------:R-:W-:Y:S01]  /*1580*/  @P1 IADD3.X R13, R28, UR9, RZ, P2, !PT ;  /* 0x000000091c0d1c10 */ /* 0x000fe200097fe4ff */
[----:B------:R2:W-:Y:S04]  /*1590*/  STL [R1+0x4c], R28 ;  /* 0x00004c1c01007387 */ /* 0x0005e80000100800 */
[----:B------:R2:W5:Y:S01]  /*15a0*/  @P0 LDG.E R122, desc[UR60][R8.64] ;  /* 0x0000003c087a0981 */ /* 0x000562000c1e1900 */
[----:B------:R-:W-:Y:S01]  /*15b0*/  UISETP.NE.U32.AND UP0, UPT, UR4, URZ, UPT ;  /* 0x0000003f0400728c */ /* 0x000fe2000bf05070 */
[----:B------:R-:W-:Y:S01]  /*15c0*/  LOP3.LUT R3, R6, 0xff000000, RZ, 0xc0, !PT ;  /* 0xff00000006037812 */ /* 0x000fe200078ec0ff */
[----:B------:R-:W-:Y:S01]  /*15d0*/  ULDC.64 UR8, c[0x0][0xa20] ;  /* 0x0002880000087ab9 */ /* 0x000fe20000000a00 */
[----:B------:R2:W5:Y:S01]  /*15e0*/  @P1 LDG.E R227, desc[UR60][R12.64] ;  /* 0x0000003c0ce31981 */ /* 0x000562000c1e1900 */
[----:B------:R-:W-:Y:S01]  /*15f0*/  UISETP.NE.AND.EX UP0, UPT, UR5, URZ, UPT, UP0 ;  /* 0x0000003f0500728c */ /* 0x000fe2000bf05300 */
[----:B------:R-:W-:Y:S01]  /*1600*/  ULDC UR4, c[0x0][0x424] ;  /* 0x0001090000047ab9 */ /* 0x000fe20000000800 */
[----:B------:R-:W-:-:S02]  /*1610*/  ISETP.NE.U32.AND P2, PT, RZ, UR8, PT ;  /* 0x00000008ff007c0c */ /* 0x000fc4000bf45070 */
[----:B------:R-:W-:Y:S01]  /*1620*/  USEL UR4, UR4, 0x1, UP0 ;  /* 0x0000000104047887 */ /* 0x000fe20008000000 */
[----:B------:R-:W-:Y:S01]  /*1630*/  ULDC UR5, c[0x0][0x2f0] ;  /* 0x0000bc0000057ab9 */ /* 0x000fe20000000800 */
[----:B0-----:R-:W-:Y:S02]  /*1640*/  LOP3.LUT R0, R6, 0xff0000, RZ, 0xc0, !PT ;  /* 0x00ff000006007812 */ /* 0x001fe400078ec0ff */
[----:B------:R-:W-:Y:S01]  /*1650*/  UIMAD UR4, UR4, UR5, URZ ;  /* 0x00000005040472a4 */ /* 0x000fe2000f8e023f */
[----:B------:R-:W-:Y:S02]  /*1660*/  SHF.R.U32.HI R3, RZ, 0x8, R3 ;  /* 0x00000008ff037819 */ /* 0x000fe40000011603 */
[----:B------:R-:W-:Y:S01]  /*1670*/  ISETP.NE.AND.EX P2, PT, RZ, UR9, PT, P2 ;  /* 0x00000009ff007c0c */ /* 0x000fe2000bf45320 */
[----:B------:R-:W-:Y:S01]  /*1680*/  ULDC UR5, c[0x0][0x348] ;  /* 0x0000d20000057ab9 */ /* 0x000fe20000000800 */
[----:B-1----:R-:W-:Y:S02]  /*1690*/  LEA.HI R11, R0, R3, RZ, 0x10 ;  /* 0x00000003000b7211 */ /* 0x002fe400078f80ff */
[----:B------:R-:W-:Y:S01]  /*16a0*/  LOP3.LUT R197, R6, 0xffff, RZ, 0xc0, !PT ;  /* 0x0000ffff06c57812 */ /* 0x000fe200078ec0ff */
[----:B--23--:R-:W-:Y:S08]  /*16b0*/  @P1 BRA `(.L_x_2659) ;  /* 0x0000000000241947 */ /* 0x00cff00003800000 */
        /* <DEDUP_REMOVED lines=9> */
.L_x_2659:
[----:B------:R-:W-:Y:S02]  /*1750*/  IMAD.U32 R25, RZ, RZ, UR5 ;  /* 0x00000005ff197e24 */ /* 0x000fe4000f8e00ff */
[----:B------:R-:W-:Y:S01]  /*1760*/  IMAD.U32 R27, RZ, RZ, UR4 ;  /* 0x00000004ff1b7e24 */ /* 0x000fe2000f8e00ff */
[----:B------:R-:W-:Y:S06]  /*1770*/  @!P2 BRA `(.L_x_2660) ;  /* 0x000000000010a947 */ /* 0x000fec0003800000 */
[----:B------:R-:W-:-:S04]  /*1780*/  IADD3 R6, P0, R29, UR8, RZ ;  /* 0x000000081d067c10 */ /* 0x000fc8000ff1e0ff */
[----:B------:R-:W-:-:S05]  /*1790*/  IADD3.X R7, R28, UR9, RZ, P0, !PT ;  /* 0x000000091c077c10 */ /* 0x000fca00087fe4ff */
[----:B------:R0:W5:Y:S01]  /*17a0*/  LDG.E R27, desc[UR60][R6.64] ;  /* 0x0000003c061b7981 */ /* 0x000162000c1e1900 */
[----:B------:R-:W-:Y:S05]  /*17b0*/  BRA `(.L_x_2661) ;  /* 0x0000000000107947 */ /* 0x000fea0003800000 */
.L_x_2660:
[----:B------:R-:W-:Y:S05]  /*17c0*/  @!P0 BRA `(.L_x_2661) ;  /* 0x00000000000c8947 */ /* 0x000fea0003800000 */
[----:B------:R-:W2:Y:S04]  /*17d0*/  LDG.E R0, desc[UR60][R8.64] ;  /* 0x0000003c08007981 */ /* 0x000ea8000c1e1900 */
[----:B------:R-:W2:Y:S02]  /*17e0*/  LDG.E R27, desc[UR60][R8.64+0x4] ;  /* 0x0000043c081b7981 */ /* 0x000ea4000c1e1900 */
[----:B--2---:R-:W-:-:S07]  /*17f0*/  IADD3 R27, -R0, R27, RZ ;  /* 0x0000001b001b7210 */ /* 0x004fce0007ffe1ff */
.L_x_2661:
[----:B------:R-:W-:Y:S01]  /*1800*/  ULDC.64 UR4, c[0x0][0xa10] ;  /* 0x0002840000047ab9 */ /* 0x000fe20000000a00 */
[----:B------:R-:W1:Y:S01]  /*1810*/  LDC R10, c[0x0][0x448] ;  /* 0x00011200ff0a7b82 */ /* 0x000e620000000800 */
[----:B------:R-:W-:-:S04]  /*1820*/  ISETP.NE.U32.AND P0, PT, RZ, UR4, PT ;  /* 0x00000004ff007c0c */ /* 0x000fc8000bf05070 */
[----:B------:R-:W-:Y:S01]  /*1830*/  ISETP.NE.AND.EX P0, PT, RZ, UR5, PT, P0 ;  /* 0x00000005ff007c0c */ /* 0x000fe2000bf05300 */
[----:B------:R-:W-:-:S12]  /*1840*/  ULDC.64 UR4, c[0x0][0xa30] ;  /* 0x00028c0000047ab9 */ /* 0x000fd80000000a00 */
[----:B0-----:R-:W0:Y:S02]  /*1850*/  @P0 LDC.64 R6, c[0x0][0xa10] ;  /* 0x00028400ff060b82 */ /* 0x001e240000000a00 */
[----:B0-----:R-:W-:-:S05]  /*1860*/  @P0 IMAD.WIDE R6, R26, 0x4, R6 ;  /* 0x000000041a060825 */ /* 0x001fca00078e0206 */
[----:B------:R-:W2:Y:S04]  /*1870*/  @P0 LDG.E R0, desc[UR60][R6.64] ;  /* 0x0000003c06000981 */ /* 0x000ea8000c1e1900 */
[----:B------:R0:W2:Y:S01]  /*1880*/  @P0 LDG.E R3, desc[UR60][R6.64+0x4] ;  /* 0x0000043c06030981 */ /* 0x0000a2000c1e1900 */
[----:B------:R-:W-:Y:S01]  /*1890*/  ISETP.NE.U32.AND P1, PT, RZ, UR4, PT ;  /* 0x00000004ff007c0c */ /* 0x000fe2000bf25070 */
[----:B-----5:R-:W-:-:S03]  /*18a0*/  IMAD.MOV.U32 R134, RZ, RZ, R27 ;  /* 0x000000ffff867224 */ /* 0x020fc600078e001b */
[----:B------:R-:W-:-:S13]  /*18b0*/  ISETP.NE.AND.EX P1, PT, RZ, UR5, PT, P1 ;  /* 0x00000005ff007c0c */ /* 0x000fda000bf25310 */
[----:B------:R-:W-:-:S04]  /*18c0*/  @P1 IADD3 R8, P2, R29, UR4, RZ ;  /* 0x000000041d081c10 */ /* 0x000fc8000ff5e0ff */
[----:B------:R-:W-:-:S05]  /*18d0*/  @P1 IADD3.X R9, R28, UR5, RZ, P2, !PT ;  /* 0x000000051c091c10 */ /* 0x000fca00097fe4ff */
[----:B------:R3:W5:Y:S01]  /*18e0*/  @P1 LDG.E R134, desc[UR60][R8.64] ;  /* 0x0000003c08861981 */ /* 0x000762000c1e1900 */
[----:B-1----:R-:W-:Y:S01]  /*18f0*/  ISETP.NE.AND P1, PT, R10, 0x1, PT ;  /* 0x000000010a00780c */ /* 0x002fe20003f25270 */
[----:B------:R-:W-:Y:S01]  /*1900*/  IMAD.SHL.U32 R226, R5, 0x80, RZ ;  /* 0x0000008005e27824 */ /* 0x000fe200078e00ff */
[----:B------:R-:W-:Y:S01]  /*1910*/  LOP3.LUT R13, R11, 0xff, RZ, 0xc0, !PT ;  /* 0x000000ff0b0d7812 */ /* 0x000fe200078ec0ff */
[----:B------:R-:W-:Y:S01]  /*1920*/  IMAD.IADD R12, R27, 0x1, -R4 ;  /* 0x000000011b0c7824 */ /* 0x000fe200078e0a04 */
[----:B------:R-:W-:Y:S01]  /*1930*/  SHF.R.U32.HI R14, RZ, 0x10, R11 ;  /* 0x00000010ff0e7819 */ /* 0x000fe2000001160b */
[----:B------:R-:W-:Y:S01]  /*1940*/  VIADD R5, R226, 0x7f ;  /* 0x0000007fe2057836 */ /* 0x000fe20000000000 */
[----:B------:R-:W-:Y:S01]  /*1950*/  BSSY B0, `(.L_x_2662) ;  /* 0x0000033000007945 */ /* 0x000fe20003800000 */
[----:B------:R1:W-:Y:S04]  /*1960*/  STL [R1+0x54], R13 ;  /* 0x0000540d01007387 */ /* 0x0003e80000100800 */
[----:B------:R1:W-:Y:S02]  /*1970*/  STL [R1+0x40], R14 ;  /* 0x0000400e01007387 */ /* 0x0003e40000100800 */
[----:B------:R-:W4:Y:S08]  /*1980*/  @P1 LDC R10, c[0x0][0x44c] ;  /* 0x00011300ff0a1b82 */ /* 0x000f300000000800 */
[----:B0-----:R-:W0:Y:S01]  /*1990*/  @P1 LDC R7, c[0x0][0x450] ;  /* 0x00011400ff071b82 */ /* 0x001e220000000800 */
[----:B--2---:R-:W-:Y:S01]  /*19a0*/  @P0 IADD3 R25, -R0, R3, RZ ;  /* 0x0000000300190210 */ /* 0x004fe20007ffe1ff */
[----:B----4-:R-:W-:-:S04]  /*19b0*/  @P1 IMAD.HI.U32 R0, R5, R10, RZ ;  /* 0x0000000a05001227 */ /* 0x010fc800078e00ff */
[----:B------:R-:W-:Y:S01]  /*19c0*/  IMAD.IADD R228, R12, 0x1, R25 ;  /* 0x000000010ce47824 */ /* 0x000fe200078e0219 */
[----:B0-----:R-:W-:-:S03]  /*19d0*/  @P1 SHF.R.U32.HI R5, RZ, R7, R0 ;  /* 0x00000007ff051219 */ /* 0x001fc60000011600 */
[C---:B------:R-:W-:Y:S01]  /*19e0*/  VIADD R0, R228.reuse, 0x5f ;  /* 0x0000005fe4007836 */ /* 0x040fe20000000000 */
[----:B------:R-:W-:-:S03]  /*19f0*/  IADD3 R135, R228, 0x60, -R227 ;  /* 0x00000060e4877810 */ /* 0x000fc60007ffe8e3 */
[----:B------:R-:W-:Y:S01]  /*1a00*/  IMAD.HI R0, R0, 0x2aaaaaab, RZ ;  /* 0x2aaaaaab00007827 */ /* 0x000fe200078e02ff */
[----:B------:R-:W-:-:S04]  /*1a10*/  IADD3 R5, R135, R5, RZ ;  /* 0x0000000587057210 */ /* 0x000fc80007ffe0ff */
[----:B------:R-:W-:Y:S01]  /*1a20*/  SHF.R.U32.HI R3, RZ, 0x1f, R0 ;  /* 0x0000001fff037819 */ /* 0x000fe20000011600 */
[----:B------:R-:W-:-:S03]  /*1a30*/  IMAD.HI R5, R5, 0x2aaaaaab, RZ ;  /* 0x2aaaaaab05057827 */ /* 0x000fc600078e02ff */
[----:B------:R-:W-:Y:S01]  /*1a40*/  LEA.HI.SX32 R136, R0, R3, 0x1c ;  /* 0x0000000300887211 */ /* 0x000fe200078fe2ff */
[----:B------:R-:W-:Y:S01]  /*1a50*/  IMAD.MOV.U32 R0, RZ, RZ, RZ ;  /* 0x000000ffff007224 */ /* 0x000fe200078e00ff */
[----:B------:R-:W-:-:S04]  /*1a60*/  SHF.R.U32.HI R4, RZ, 0x1f, R5 ;  /* 0x0000001fff047819 */ /* 0x000fc80000011605 */
[----:B------:R-:W-:-:S04]  /*1a70*/  LEA.HI.SX32 R5, R5, R4, 0x1c ;  /* 0x0000000405057211 */ /* 0x000fc800078fe2ff */
[----:B---3--:R-:W-:-:S04]  /*1a80*/  VIMNMX R9, R136, R5, PT ;  /* 0x0000000588097248 */ /* 0x008fc80003fe0100 */
[----:B------:R-:W-:-:S13]  /*1a90*/  ISETP.GE.AND P0, PT, R9, 0x1, PT ;  /* 0x000000010900780c */ /* 0x000fda0003f06270 */
[----:B-1----:R-:W-:Y:S05]  /*1aa0*/  @!P0 BRA `(.L_x_2663) ;  /* 0x0000000000748947 */ /* 0x002fea0003800000 */
[----:B------:R-:W-:Y:S01]  /*1ab0*/  ISETP.NE.AND P0, PT, R14, RZ, PT ;  /* 0x000000ff0e00720c */ /* 0x000fe20003f05270 */
[----:B------:R-:W-:-:S03]  /*1ac0*/  ULDC UR4, c[0x0][0x9f0] ;  /* 0x00027c0000047ab9 */ /* 0x000fc60000000800 */
[----:B------:R-:W-:-:S04]  /*1ad0*/  SEL R10, R14, UR4, P0 ;  /* 0x000000040e0a7c07 */ /* 0x000fc80008000000 */
[-C--:B------:R-:W-:Y:S02]  /*1ae0*/  IABS R6, R10.reuse ;  /* 0x0000000a00067213 */ /* 0x080fe40000000000 */
[----:B------:R-:W-:Y:S02]  /*1af0*/  IADD3 R0, R10, -0x1, R9 ;  /* 0xffffffff0a007810 */ /* 0x000fe40007ffe009 */
[----:B------:R-:W0:Y:S01]  /*1b00*/  I2F.RP R3, R6 ;  /* 0x0000000600037306 */ /* 0x000e220000209400 */
[----:B------:R-:W-:Y:S02]  /*1b10*/  IABS R11, R10 ;  /* 0x0000000a000b7213 */ /* 0x000fe40000000000 */
[----:B------:R-:W-:Y:S02]  /*1b20*/  IABS R8, R0 ;  /* 0x0000000000087213 */ /* 0x000fe40000000000 */
[----:B------:R-:W-:-:S04]  /*1b30*/  LOP3.LUT R0, R0, R10, RZ, 0x3c, !PT ;  /* 0x0000000a00007212 */ /* 0x000fc800078e3cff */
[----:B------:R-:W-:Y:S01]  /*1b40*/  ISETP.GE.AND P2, PT, R0, RZ, PT ;  /* 0x000000ff0000720c */ /* 0x000fe20003f46270 */
[----:B0-----:R-:W0:Y:S02]  /*1b50*/  MUFU.RCP R3, R3 ;  /* 0x0000000300037308 */ /* 0x001e240000001000 */
[----:B0-----:R-:W-:Y:S01]  /*1b60*/  VIADD R4, R3, 0xffffffe ;  /* 0x0ffffffe03047836 */ /* 0x001fe20000000000 */
[----:B------:R-:W-:-:S05]  /*1b70*/  IADD3 R3, RZ, -R11, RZ ;  /* 0x8000000bff037210 */ /* 0x000fca0007ffe0ff */
[----:B------:R0:W1:Y:S02]  /*1b80*/  F2I.FTZ.U32.TRUNC.NTZ R5, R4 ;  /* 0x0000000400057305 */ /* 0x000064000021f000 */
[----:B0-----:R-:W-:Y:S02]  /*1b90*/  IMAD.MOV.U32 R4, RZ, RZ, RZ ;  /* 0x000000ffff047224 */ /* 0x001fe400078e00ff */
[----:B-1----:R-:W-:-:S04]  /*1ba0*/  IMAD.MOV R7, RZ, RZ, -R5 ;  /* 0x000000ffff077224 */ /* 0x002fc800078e0a05 */
[----:B------:R-:W-:-:S04]  /*1bb0*/  IMAD R7, R7, R6, RZ ;  /* 0x0000000607077224 */ /* 0x000fc800078e02ff */
[----:B------:R-:W-:-:S06]  /*1bc0*/  IMAD.HI.U32 R5, R5, R7, R4 ;  /* 0x0000000705057227 */ /* 0x000fcc00078e0004 */
[----:B------:R-:W-:-:S04]  /*1bd0*/  IMAD.HI.U32 R5, R5, R8, RZ ;  /* 0x0000000805057227 */ /* 0x000fc800078e00ff */
        /* <DEDUP_REMOVED lines=10> */
.L_x_2663:
[----:B------:R-:W-:Y:S05]  /*1c80*/  BSYNC B0 ;  /* 0x0000000000007941 */ /* 0x000fea0003800000 */
.L_x_2662:
        /* <DEDUP_REMOVED lines=25> */
[----:B------:R-:W-:Y:S01]  /*1e20*/  MOV R8, 0x70 ;  /* 0x0000007000087802 */ /* 0x000fe20000000f00 */
[----:B------:R-:W-:Y:S01]  /*1e30*/  IMAD.U32 R5, RZ, RZ, UR5 ;  /* 0x00000005ff057e24 */ /* 0x000fe2000f8e00ff */
[----:B------:R-:W0:Y:S01]  /*1e40*/  LDC.64 R14, c[0x4][R14] ;  /* 0x010000000e0e7b82 */ /* 0x000e220000000a00 */
[----:B------:R-:W-:Y:S01]  /*1e50*/  ULDC.64 UR4, c[0x4][0x90] ;  /* 0x0100240000047ab9 */ /* 0x000fe20000000a00 */
[----:B------:R-:W-:Y:S01]  /*1e60*/  IMAD.U32 R10, RZ, RZ, UR6 ;  /* 0x00000006ff0a7e24 */ /* 0x000fe2000f8e00ff */
[----:B------:R-:W-:Y:S01]  /*1e70*/  MOV R6, UR4 ;  /* 0x0000000400067c02 */ /* 0x000fe20008000f00 */
[----:B------:R-:W-:-:S02]  /*1e80*/  IMAD.U32 R7, RZ, RZ, UR5 ;  /* 0x00000005ff077e24 */ /* 0x000fc4000f8e00ff */
[----:B------:R-:W-:Y:S02]  /*1e90*/  IMAD.U32 R11, RZ, RZ, UR7 ;  /* 0x00000007ff0b7e24 */ /* 0x000fe4000f8e00ff */
[----:B------:R-:W-:Y:S02]  /*1ea0*/  IMAD.MOV.U32 R12, RZ, RZ, 0x1 ;  /* 0x00000001ff0c7424 */ /* 0x000fe400078e00ff */
[----:B------:R-:W-:-:S07]  /*1eb0*/  IMAD.MOV.U32 R13, RZ, RZ, RZ ;  /* 0x000000ffff0d7224 */ /* 0x000fce00078e00ff */
[----:B------:R-:W-:-:S07]  /*1ec0*/  LEPC R20, `(.L_x_2666) ;  /* 0x000000001014794e */ /* 0x000fce0000000000 */
[----:B0----5:R-:W-:Y:S05]  /*1ed0*/  CALL.ABS.NOINC R14 ;  /* 0x000000000e007343 */ /* 0x021fea0003c00000 */
.L_x_2666:
[----:B------:R-:W-:Y:S05]  /*1ee0*/  BSYNC B6 ;  /* 0x0000000000067941 */ /* 0x000fea0003800000 */
.L_x_2665:
        /* <DEDUP_REMOVED lines=19> */
[----:B0----5:R-:W-:Y:S05]  /*2020*/  CALL.ABS.NOINC R14 ;  /* 0x000000000e007343 */ /* 0x021fea0003c00000 */
.L_x_2668:
[----:B------:R-:W-:Y:S05]  /*2030*/  BSYNC B6 ;  /* 0x0000000000067941 */ /* 0x000fea0003800000 */
.L_x_2667:
[----:B------:R-:W-:Y:S01]  /*2040*/  ULDC.64 UR4, c[0x0][0x9f8] ;  /* 0x00027e0000047ab9 */ /* 0x000fe20000000a00 */
[----:B------:R-:W2:Y:S01]  /*2050*/  LDL R21, [R1+0x38] ;  /* 0x0000380001157983 */ /* 0x000ea20000100800 */
[----:B------:R-:W-:Y:S01]  /*2060*/  ISETP.NE.U32.AND P0, PT, RZ, UR4, PT ;  /* 0x00000004ff007c0c */ /* 0x000fe2000bf05070 */
[----:B------:R-:W-:Y:S01]  /*2070*/  IMAD.MOV.U32 R0, RZ, RZ, R26 ;  /* 0x000000ffff007224 */ /* 0x000fe200078e001a */
[----:B------:R-:W0:Y:S01]  /*2080*/  LDC R119, c[0x0][0x3f4] ;  /* 0x0000fd00ff777b82 */ /* 0x000e220000000800 */
[----:B------:R-:W3:Y:S01]  /*2090*/  LDL.LU R20, [R1] ;  /* 0x0000000001147983 */ /* 0x000ee20000300800 */
[----:B------:R-:W-:Y:S01]  /*20a0*/  ISETP.NE.AND.EX P0, PT, RZ, UR5, PT, P0 ;  /* 0x00000005ff007c0c */ /* 0x000fe2000bf05300 */
[----:B------:R-:W1:Y:S05]  /*20b0*/  S2R R8, SR_TID.X ;  /* 0x0000000000087919 */ /* 0x000e6a0000002100 */
[----:B------:R-:W4:Y:S07]  /*20c0*/  LDC.64 R94, c[0x0][0x3f8] ;  /* 0x0000fe00ff5e7b82 */ /* 0x000f2e0000000a00 */
[----:B------:R-:W-:Y:S01]  /*20d0*/  @P0 IADD3 R4, P1, R29, UR4, RZ ;  /* 0x000000041d040c10 */ /* 0x000fe2000ff3e0ff */
[----:B------:R-:W-:Y:S01]  /*20e0*/  ULDC UR4, c[0x0][0x2f4] ;  /* 0x0000bd0000047ab9 */ /* 0x000fe20000000800 */
[----:B------:R-:W0:Y:S02]  /*20f0*/  LDC.64 R88, c[0x0][0x408] ;  /* 0x00010200ff587b82 */ /* 0x000e240000000a00 */
[----:B------:R-:W-:-:S05]  /*2100*/  @P0 IADD3.X R5, R28, UR5, RZ, P1, !PT ;  /* 0x000000051c050c10 */ /* 0x000fca0008ffe4ff */
[----:B------:R1:W3:Y:S01]  /*2110*/  @P0 LDG.E R0, desc[UR60][R4.64] ;  /* 0x0000003c04000981 */ /* 0x0002e2000c1e1900 */
[----:B------:R-:W-:Y:S02]  /*2120*/  ISETP.GE.AND P1, PT, R193, UR4, PT ;  /* 0x00000004c1007c0c */ /* 0x000fe4000bf26270 */
[----:B------:R-:W-:Y:S02]  /*2130*/  ISETP.GE.AND P0, PT, R16, UR4, PT ;  /* 0x0000000410007c0c */ /* 0x000fe4000bf06270 */
[----:B------:R-:W-:Y:S02]  /*2140*/  SEL R6, RZ, 0xffffffff, P1 ;  /* 0xffffffffff067807 */ /* 0x000fe40000800000 */
[----:B------:R-:W-:-:S03]  /*2150*/  SEL R3, RZ, 0x1, P0 ;  /* 0x00000001ff037807 */ /* 0x000fc60000000000 */
[----:B------:R-:W-:Y:S01]  /*2160*/  IMAD.SHL.U32 R6, R6, 0x2, RZ ;  /* 0x0000000206067824 */ /* 0x000fe200078e00ff */
[----:B------:R-:W-:Y:S02]  /*2170*/  ISETP.GE.AND P0, PT, R192, UR4, PT ;  /* 0x00000004c0007c0c */ /* 0x000fe4000bf06270 */
[----:B------:R-:W-:Y:S02]  /*2180*/  ISETP.GE.AND P1, PT, R22, UR4, PT ;  /* 0x0000000416007c0c */ /* 0x000fe4000bf26270 */
[----:B------:R-:W-:Y:S01]  /*2190*/  LOP3.LUT R3, R6, 0x2, R3, 0xe2, !PT ;  /* 0x0000000206037812 */ /* 0x000fe200078ee203 */
[----:B-1----:R-:W-:Y:S01]  /*21a0*/  VIADD R6, R8, 0xffffff80 ;  /* 0xffffff8008067836 */ /* 0x002fe20000000000 */
[----:B------:R-:W-:Y:S02]  /*21b0*/  SEL R4, RZ, 0x4, P0 ;  /* 0x00000004ff047807 */ /* 0x000fe40000000000 */
[----:B------:R-:W-:Y:S02]  /*21c0*/  SEL R5, RZ, 0x8, P1 ;  /* 0x00000008ff057807 */ /* 0x000fe40000800000 */
[----:B------:R-:W-:-:S02]  /*21d0*/  ISETP.GE.AND P0, PT, R19, UR4, PT ;  /* 0x0000000413007c0c */ /* 0x000fc4000bf06270 */
[----:B------:R-:W-:Y:S02]  /*21e0*/  SHF.R.S32.HI R7, RZ, 0x1f, R204 ;  /* 0x0000001fff077819 */ /* 0x000fe400000114cc */
[----:B------:R-:W-:Y:S02]  /*21f0*/  SHF.R.S32.HI R9, RZ, 0x1f, R6 ;  /* 0x0000001fff097819 */ /* 0x000fe40000011406 */
[----:B------:R-:W-:Y:S02]  /*2200*/  LOP3.LUT R3, R5, R3, R4, 0xfe, !PT ;  /* 0x0000000305037212 */ /* 0x000fe400078efe04 */
[----:B------:R-:W-:Y:S01]  /*2210*/  SEL R8, RZ, 0x10, P0 ;  /* 0x00000010ff087807 */ /* 0x000fe20000000000 */
[----:B----4-:R-:W-:Y:S01]  /*2220*/  IMAD R4, R7, R94, RZ ;  /* 0x0000005e07047224 */ /* 0x010fe200078e02ff */
[----:B0-----:R-:W-:Y:S02]  /*2230*/  ISETP.GE.AND P0, PT, R16, R119, PT ;  /* 0x000000771000720c */ /* 0x001fe40003f06270 */
[----:B------:R-:W-:-:S02]  /*2240*/  LEA.HI R9, R9, R6, RZ, 0x2 ;  /* 0x0000000609097211 */ /* 0x000fc400078f10ff */
[----:B------:R-:W-:Y:S02]  /*2250*/  SHF.R.S32.HI R195, RZ, 0x1f, R194 ;  /* 0x0000001fffc37819 */ /* 0x000fe400000114c2 */
[----:B------:R-:W-:Y:S02]  /*2260*/  ISETP.GE.AND P1, PT, R193, R119, PT ;  /* 0x00000077c100720c */ /* 0x000fe40003f26270 */
[----:B------:R-:W-:Y:S01]  /*2270*/  LOP3.LUT R8, R3, R8, RZ, 0xfc, !PT ;  /* 0x0000000803087212 */ /* 0x000fe200078efcff */
[C---:B------:R-:W-:Y:S01]  /*2280*/  IMAD R5, R204.reuse, R95, R4 ;  /* 0x0000005fcc057224 */ /* 0x040fe200078e0204 */
[----:B------:R-:W-:Y:S01]  /*2290*/  SEL R3, R119, RZ, P0 ;  /* 0x000000ff77037207 */ /* 0x000fe20000000000 */
[----:B------:R-:W-:Y:S01]  /*22a0*/  IMAD R7, R7, R88, RZ ;  /* 0x0000005807077224 */ /* 0x000fe200078e02ff */
[----:B------:R-:W-:Y:S01]  /*22b0*/  LOP3.LUT R9, R9, 0xfffffffc, RZ, 0xc0, !PT ;  /* 0xfffffffc09097812 */ /* 0x000fe200078ec0ff */
[----:B------:R-:W-:Y:S01]  /*22c0*/  IMAD.WIDE.U32 R98, R204, R94, R194 ;  /* 0x0000005ecc627225 */ /* 0x000fe200078e00c2 */
[----:B------:R-:W-:-:S02]  /*22d0*/  SEL R4, R119, RZ, P1 ;  /* 0x000000ff77047207 */ /* 0x000fc40000800000 */
[----:B------:R-:W-:Y:S01]  /*22e0*/  ISETP.GE.AND P2, PT, R192, R119, PT ;  /* 0x00000077c000720c */ /* 0x000fe20003f46270 */
[----:B------:R-:W-:Y:S01]  /*22f0*/  IMAD.WIDE.U32 R96, R204, R94, R16 ;  /* 0x0000005ecc607225 */ /* 0x000fe200078e0010 */
[----:B------:R-:W-:-:S03]  /*2300*/  IADD3 R99, R99, R5, RZ ;  /* 0x0000000563637210 */ /* 0x000fc60007ffe0ff */
[----:B------:R-:W-:Y:S02]  /*2310*/  IMAD.IADD R3, R16, 0x1, R3 ;  /* 0x0000000110037824 */ /* 0x000fe400078e0203 */
[----:B------:R-:W-:Y:S02]  /*2320*/  IMAD.IADD R109, R6, 0x1, -R9 ;  /* 0x00000001066d7824 */ /* 0x000fe400078e0a09 */
[----:B------:R-:W-:-:S04]  /*2330*/  IMAD.WIDE.U32 R92, R204, R88, R194 ;  /* 0x00000058cc5c7225 */ /* 0x000fc800078e00c2 */
[C---:B------:R-:W-:Y:S02]  /*2340*/  IMAD R7, R204.reuse, R89, R7 ;  /* 0x00000059cc077224 */ /* 0x040fe400078e0207 */
[----:B------:R-:W-:-:S04]  /*2350*/  IMAD.WIDE.U32 R90, R204, R88, R16 ;  /* 0x00000058cc5a7225 */ /* 0x000fc800078e0010 */
[----:B------:R-:W-:Y:S02]  /*2360*/  IMAD.IADD R6, R193, 0x1, R4 ;  /* 0x00000001c1067824 */ /* 0x000fe400078e0204 */
[----:B------:R-:W-:Y:S01]  /*2370*/  IMAD.IADD R97, R5, 0x1, R97 ;  /* 0x0000000105617824 */ /* 0x000fe200078e0261 */
[----:B------:R-:W-:Y:S01]  /*2380*/  SEL R5, R119, RZ, P2 ;  /* 0x000000ff77057207 */ /* 0x000fe20001000000 */
[----:B------:R-:W-:Y:S01]  /*2390*/  IMAD.IADD R91, R7, 0x1, R91 ;  /* 0x00000001075b7824 */ /* 0x000fe200078e025b */
[----:B------:R-:W-:Y:S02]  /*23a0*/  SHF.R.S32.HI R4, RZ, 0x1f, R3 ;  /* 0x0000001fff047819 */ /* 0x000fe40000011403 */
[----:B------:R-:W-:Y:S02]  /*23b0*/  IADD3 R93, R93, R7, RZ ;  /* 0x000000075d5d7210 */ /* 0x000fe40007ffe0ff */
[----:B------:R-:W-:Y:S02]  /*23c0*/  SHF.R.S32.HI R7, RZ, 0x1f, R6 ;  /* 0x0000001fff077819 */ /* 0x000fe40000011406 */
[----:B------:R-:W-:-:S02]  /*23d0*/  IADD3 R11, R192, R5, RZ ;  /* 0x00000005c00b7210 */ /* 0x000fc40007ffe0ff */
[CC--:B------:R-:W-:Y:S02]  /*23e0*/  LEA.HI R5, R4.reuse, R3.reuse, RZ, 0x3 ;  /* 0x0000000304057211 */ /* 0x0c0fe400078f18ff */
[----:B------:R-:W-:Y:S02]  /*23f0*/  LEA.HI R3, R4, R3, RZ, 0x6 ;  /* 0x0000000304037211 */ /* 0x000fe400078f30ff */
[CC--:B------:R-:W-:Y:S02]  /*2400*/  LEA.HI R4, R7.reuse, R6.reuse, RZ, 0x6 ;  /* 0x0000000607047211 */ /* 0x0c0fe400078f30ff */
[----:B------:R-:W-:Y:S02]  /*2410*/  LEA.HI R6, R7, R6, RZ, 0x3 ;  /* 0x0000000607067211 */ /* 0x000fe400078f18ff */
[----:B------:R-:W-:Y:S01]  /*2420*/  SHF.R.S32.HI R3, RZ, 0x6, R3 ;  /* 0x00000006ff037819 */ /* 0x000fe20000011403 */
[----:B------:R-:W0:Y:S01]  /*2430*/  S2R R159, SR_TID.X ;  /* 0x00000000009f7919 */ /* 0x000e220000002100 */
[----:B------:R-:W-:-:S02]  /*2440*/  SHF.R.S32.HI R7, RZ, 0x6, R4 ;  /* 0x00000006ff077819 */ /* 0x000fc40000011404 */
[C---:B------:R-:W-:Y:S02]  /*2450*/  LOP3.LUT R10, R220.reuse, 0x38, R6, 0xf8, !PT ;  /* 0x00000038dc0a7812 */ /* 0x040fe400078ef806 */
[----:B------:R-:W-:Y:S01]  /*2460*/  LOP3.LUT R4, R220, 0x38, R5, 0xf8, !PT ;  /* 0x00000038dc047812 */ /* 0x000fe200078ef805 */
[C---:B------:R-:W-:Y:S01]  /*2470*/  IMAD R131, R3.reuse, 0x1800, R222 ;  /* 0x0000180003837824 */ /* 0x040fe200078e02de */
[----:B------:R-:W-:Y:S01]  /*2480*/  SHF.R.S32.HI R14, RZ, 0x1f, R11 ;  /* 0x0000001fff0e7819 */ /* 0x000fe2000001140b */
[----:B------:R-:W-:Y:S01]  /*2490*/  IMAD R129, R3, 0x1800, R224 ;  /* 0x0000180003817824 */ /* 0x000fe200078e02e0 */
[-C--:B------:R-:W-:Y:S01]  /*24a0*/  LOP3.LUT R3, R10, R221.reuse, RZ, 0x3c, !PT ;  /* 0x000000dd0a037212 */ /* 0x080fe200078e3cff */
[----:B------:R-:W-:Y:S01]  /*24b0*/  IMAD R130, R7, 0x1800, R222 ;  /* 0x0000180007827824 */ /* 0x000fe200078e02de */
[----:B------:R-:W-:Y:S02]  /*24c0*/  LOP3.LUT R4, R4, R221, RZ, 0x3c, !PT ;  /* 0x000000dd04047212 */ /* 0x000fe400078e3cff */
[----:B------:R-:W-:-:S02]  /*24d0*/  LEA.HI R13, R14, R11, RZ, 0x3 ;  /* 0x0000000b0e0d7211 */ /* 0x000fc400078f18ff */
[----:B------:R-:W-:Y:S01]  /*24e0*/  LEA.HI R11, R14, R11, RZ, 0x6 ;  /* 0x0000000b0e0b7211 */ /* 0x000fe200078f30ff */
[----:B------:R-:W-:Y:S01]  /*24f0*/  IMAD.IADD R130, R130, 0x1, R3 ;  /* 0x0000000182827824 */ /* 0x000fe200078e0203 */
[----:B------:R-:W-:Y:S01]  /*2500*/  LOP3.LUT R9, R217, 0x38, R5, 0xf8, !PT ;  /* 0x00000038d9097812 */ /* 0x000fe200078ef805 */
[----:B------:R-:W-:Y:S01]  /*2510*/  IMAD.IADD R131, R131, 0x1, R4 ;  /* 0x0000000183837824 */ /* 0x000fe200078e0204 */
[----:B------:R-:W-:Y:S02]  /*2520*/  SHF.R.U32.HI R26, RZ, 0x3, R217 ;  /* 0x00000003ff1a7819 */ /* 0x000fe400000116d9 */
[----:B------:R-:W-:Y:S02]  /*2530*/  LOP3.LUT R3, R217, 0x38, R6, 0xf8, !PT ;  /* 0x00000038d9037812 */ /* 0x000fe400078ef806 */
[----:B-----5:R-:W-:Y:S02]  /*2540*/  SHF.R.S32.HI R15, RZ, 0x1f, R134 ;  /* 0x0000001fff0f7819 */ /* 0x020fe40000011486 */
[----:B------:R-:W-:-:S02]  /*2550*/  SHF.R.S32.HI R11, RZ, 0x6, R11 ;  /* 0x00000006ff0b7819 */ /* 0x000fc4000001140b */
[--C-:B------:R-:W-:Y:S02]  /*2560*/  LOP3.LUT R4, R220, 0x38, R13.reuse, 0xf8, !PT ;  /* 0x00000038dc047812 */ /* 0x100fe400078ef80d */
[-C--:B------:R-:W-:Y:S02]  /*2570*/  LOP3.LUT R12, R9, R26.reuse, RZ, 0x3c, !PT ;  /* 0x0000001a090c7212 */ /* 0x080fe400078e3cff */
[----:B------:R-:W-:Y:S02]  /*2580*/  LOP3.LUT R9, R217, 0x38, R13, 0xf8, !PT ;  /* 0x00000038d9097812 */ /* 0x000fe400078ef80d */
[----:B------:R-:W-:Y:S01]  /*2590*/  LOP3.LUT R10, R3, R26, RZ, 0x3c, !PT ;  /* 0x0000001a030a7212 */ /* 0x000fe200078e3cff */
[----:B------:R-:W-:Y:S01]  /*25a0*/  IMAD R128, R11, 0x1800, R222 ;  /* 0x000018000b807824 */ /* 0x000fe200078e02de */
[----:B------:R-:W-:Y:S01]  /*25b0*/  LOP3.LUT R3, R4, R221, RZ, 0x3c, !PT ;  /* 0x000000dd04037212 */ /* 0x000fe200078e3cff */
[----:B------:R-:W-:Y:S01]  /*25c0*/  IMAD R4, R15, R94, RZ ;  /* 0x0000005e0f047224 */ /* 0x000fe200078e02ff */
[----:B------:R-:W-:Y:S01]  /*25d0*/  LOP3.LUT R9, R9, R26, RZ, 0x3c, !PT ;  /* 0x0000001a09097212 */ /* 0x000fe200078e3cff */
[----:B------:R-:W-:-:S02]  /*25e0*/  IMAD R15, R15, R88, RZ ;  /* 0x000000580f0f7224 */ /* 0x000fc400078e02ff */
[----:B------:R-:W-:Y:S01]  /*25f0*/  IMAD R126, R11, 0x1800, R224 ;  /* 0x000018000b7e7824 */ /* 0x000fe200078e02e0 */
[----:B------:R-:W-:Y:S01]  /*2600*/  SHF.L.U64.HI R104, R88, 0x6, R89 ;  /* 0x0000000658687819 */ /* 0x000fe20000010259 */
[----:B------:R-:W-:Y:S01]  /*2610*/  IMAD.IADD R128, R128, 0x1, R3 ;  /* 0x0000000180807824 */ /* 0x000fe200078e0203 */
[----:B------:R-:W-:Y:S01]  /*2620*/  SHF.L.U32 R105, R88, 0x6, RZ ;  /* 0x0000000658697819 */ /* 0x000fe200000006ff */
[----:B------:R-:W-:Y:S02]  /*2630*/  IMAD R3, R89, 0x60, RZ ;  /* 0x0000006059037824 */ /* 0x000fe400078e02ff */
[C---:B------:R-:W-:Y:S02]  /*2640*/  IMAD R15, R134.reuse, R89, R15 ;  /* 0x00000059860f7224 */ /* 0x040fe400078e020f */
[----:B------:R-:W-:-:S04]  /*2650*/  IMAD.WIDE.U32 R92, R134, R88, R92 ;  /* 0x00000058865c7225 */ /* 0x000fc800078e005c */
[----:B------:R-:W-:-:S04]  /*2660*/  IMAD.WIDE.U32 R90, R134, R88, R90 ;  /* 0x00000058865a7225 */ /* 0x000fc800078e005a */
[----:B------:R-:W-:Y:S02]  /*2670*/  IMAD R127, R7, 0x1800, R224 ;  /* 0x00001800077f7824 */ /* 0x000fe400078e02e0 */
[----:B------:R-:W-:-:S04]  /*2680*/  IMAD.WIDE.U32 R88, R88, 0x60, RZ ;  /* 0x0000006058587825 */ /* 0x000fc800078e00ff */
[----:B------:R-:W-:Y:S02]  /*2690*/  IMAD.IADD R126, R126, 0x1, R9 ;  /* 0x000000017e7e7824 */ /* 0x000fe400078e0209 */
[----:B------:R-:W-:Y:S01]  /*26a0*/  IMAD R7, R134, R95, R4 ;  /* 0x0000005f86077224 */ /* 0x000fe200078e0204 */
[----:B------:R-:W-:Y:S01]  /*26b0*/  LOP3.LUT R4, R220, 0x18, R16, 0xf8, !PT ;  /* 0x00000018dc047812 */ /* 0x000fe200078ef810 */
[----:B------:R-:W-:Y:S01]  /*26c0*/  IMAD.WIDE.U32 R98, R134, R94, R98 ;  /* 0x0000005e86627225 */ /* 0x000fe200078e0062 */
[----:B------:R-:W-:-:S03]  /*26d0*/  IADD3 R124, R89, R3, RZ ;  /* 0x00000003597c7210 */ /* 0x000fc60007ffe0ff */
[----:B------:R-:W-:Y:S01]  /*26e0*/  IMAD.WIDE.U32 R96, R134, R94, R96 ;  /* 0x0000005e86607225 */ /* 0x000fe200078e0060 */
[----:B------:R-:W-:Y:S02]  /*26f0*/  SHF.L.U64.HI R102, R94, 0x6, R95 ;  /* 0x000000065e667819 */ /* 0x000fe4000001025f */
[----:B------:R-:W-:Y:S01]  /*2700*/  LOP3.LUT R125, R4, R221, RZ, 0x3c, !PT ;  /* 0x000000dd047d7212 */ /* 0x000fe200078e3cff */
[----:B------:R-:W-:Y:S01]  /*2710*/  IMAD R123, R95, 0x60, RZ ;  /* 0x000000605f7b7824 */ /* 0x000fe200078e02ff */
[----:B------:R-:W-:Y:S01]  /*2720*/  SHF.R.S32.HI R112, RZ, 0x3, R5 ;  /* 0x00000003ff707819 */ /* 0x000fe20000011405 */
[----:B------:R-:W-:Y:S01]  /*2730*/  IMAD.SHL.U32 R103, R94, 0x40, RZ ;  /* 0x000000405e677824 */ /* 0x000fe200078e00ff */
[----:B------:R-:W-:Y:S01]  /*2740*/  SHF.R.S32.HI R111, RZ, 0x3, R6 ;  /* 0x00000003ff6f7819 */ /* 0x000fe20000011406 */
[----:B------:R-:W-:Y:S01]  /*2750*/  IMAD.IADD R101, R99, 0x1, R7 ;  /* 0x0000000163657824 */ /* 0x000fe200078e0207 */
[----:B------:R-:W-:Y:S01]  /*2760*/  LOP3.LUT R5, R5, 0xfffffff8, RZ, 0xc0, !PT ;  /* 0xfffffff805057812 */ /* 0x000fe200078ec0ff */
[----:B------:R-:W-:Y:S01]  /*2770*/  IMAD.IADD R3, R7, 0x1, R97 ;  /* 0x0000000107037824 */ /* 0x000fe200078e0261 */
[----:B------:R-:W-:Y:S01]  /*2780*/  LOP3.LUT R6, R6, 0xfffffff8, RZ, 0xc0, !PT ;  /* 0xfffffff806067812 */ /* 0x000fe200078ec0ff */
[----:B------:R-:W-:Y:S01]  /*2790*/  IMAD.WIDE.U32 R94, R94, 0x60, RZ ;  /* 0x000000605e5e7825 */ /* 0x000fe200078e00ff */
[----:B------:R-:W-:-:S02]  /*27a0*/  LOP3.LUT R7, R13, 0xfffffff8, RZ, 0xc0, !PT ;  /* 0xfffffff80d077812 */ /* 0x000fc400078ec0ff */
[----:B------:R-:W-:Y:S01]  /*27b0*/  IADD3 R127, R127, R10, RZ ;  /* 0x0000000a7f7f7210 */ /* 0x000fe20007ffe0ff */
[----:B------:R-:W-:Y:S01]  /*27c0*/  IMAD.IADD R122, R122, 0x1, R27 ;  /* 0x000000017a7a7824 */ /* 0x000fe200078e021b */
[----:B0-----:R-:W-:Y:S01]  /*27d0*/  LEA.HI R159, R159, 0x8, RZ, 0x19 ;  /* 0x000000089f9f7811 */ /* 0x001fe200078fc8ff */
[----:B------:R-:W-:Y:S01]  /*27e0*/  IMAD.IADD R129, R129, 0x1, R12 ;  /* 0x0000000181817824 */ /* 0x000fe200078e020c */
[----:B------:R-:W-:Y:S01]  /*27f0*/  IADD3 R100, R93, R15, RZ ;  /* 0x0000000f5d647210 */ /* 0x000fe20007ffe0ff */
[----:B------:R-:W-:Y:S01]  /*2800*/  IMAD.SHL.U32 R119, R119, 0x2, RZ ;  /* 0x0000000277777824 */ /* 0x000fe200078e00ff */
[----:B------:R-:W-:Y:S01]  /*2810*/  SHF.R.S32.HI R110, RZ, 0x3, R13 ;  /* 0x00000003ff6e7819 */ /* 0x000fe2000001140d */
[----:B------:R-:W-:Y:S01]  /*2820*/  IMAD.IADD R125, R222, 0x1, R125 ;  /* 0x00000001de7d7824 */ /* 0x000fe200078e027d */
[----:B------:R-:W-:Y:S01]  /*2830*/  SHF.R.S32.HI R108, RZ, 0x1f, R5 ;  /* 0x0000001fff6c7819 */ /* 0x000fe20000011405 */
[----:B------:R-:W-:Y:S01]  /*2840*/  IMAD.IADD R123, R95, 0x1, R123 ;  /* 0x000000015f7b7824 */ /* 0x000fe200078e027b */
[----:B------:R-:W-:Y:S01]  /*2850*/  SHF.R.S32.HI R107, RZ, 0x1f, R6 ;  /* 0x0000001fff6b7819 */ /* 0x000fe20000011406 */
[----:B------:R-:W-:Y:S01]  /*2860*/  IMAD R109, R109, 0x40, R204 ;  /* 0x000000406d6d7824 */ /* 0x000fe200078e02cc */
[----:B------:R-:W-:Y:S01]  /*2870*/  SHF.R.S32.HI R106, RZ, 0x1f, R7 ;  /* 0x0000001fff6a7819 */ /* 0x000fe20000011407 */
[----:B------:R-:W-:Y:S01]  /*2880*/  IMAD.IADD R4, R15, 0x1, R91 ;  /* 0x000000010f047824 */ /* 0x000fe200078e025b */
[----:B--2---:R-:W-:-:S02]  /*2890*/  LOP3.LUT P3, RZ, R21, 0x4, RZ, 0xc0, !PT ;  /* 0x0000000415ff7812 */ /* 0x004fc4000786c0ff */
[----:B---3--:R-:W-:-:S04]  /*28a0*/  LOP3.LUT R20, R20, 0xfffffffe, RZ, 0xc0, !PT ;  /* 0xfffffffe14147812 */ /* 0x008fc800078ec0ff */
[----:B------:R-:W-:Y:S02]  /*28b0*/  @P2 LOP3.LUT R20, R20, 0x1, RZ, 0xfc, !PT ;  /* 0x0000000114142812 */ /* 0x000fe400078efcff */
[----:B------:R-:W-:Y:S02]  /*28c0*/  ISETP.GE.AND P2, PT, R23, UR4, PT ;  /* 0x0000000417007c0c */ /* 0x000fe4000bf46270 */
[----:B------:R-:W-:Y:S02]  /*28d0*/  LOP3.LUT R20, R20, 0xfffffffb, RZ, 0xc0, !PT ;  /* 0xfffffffb14147812 */ /* 0x000fe400078ec0ff */
[----:B------:R-:W-:Y:S02]  /*28e0*/  SEL R9, RZ, 0x20, P2 ;  /* 0x00000020ff097807 */ /* 0x000fe40001000000 */
[----:B------:R-:W-:Y:S02]  /*28f0*/  @P3 LOP3.LUT R20, R20, 0x4, RZ, 0xfc, !PT ;  /* 0x0000000414143812 */ /* 0x000fe400078efcff */
[----:B------:R-:W-:-:S03]  /*2900*/  LOP3.LUT R26, R8, R9, RZ, 0xfc, !PT ;  /* 0x00000009081a7212 */ /* 0x000fc600078efcff */
[----:B------:R0:W-:Y:S01]  /*2910*/  STL [R1], R20 ;  /* 0x0000001401007387 */ /* 0x0001e20000100800 */
[C---:B------:R-:W-:Y:S02]  /*2920*/  LOP3.LUT R9, R26.reuse, 0x2, RZ, 0xc0, !PT ;  /* 0x000000021a097812 */ /* 0x040fe400078ec0ff */
[C---:B------:R-:W-:Y:S02]  /*2930*/  LOP3.LUT R10, R26.reuse, 0x4, RZ, 0xc0, !PT ;  /* 0x000000041a0a7812 */ /* 0x040fe400078ec0ff */
[----:B------:R-:W-:Y:S02]  /*2940*/  LOP3.LUT R21, R26, 0x10, RZ, 0xc0, !PT ;  /* 0x000000101a157812 */ /* 0x000fe400078ec0ff */
[----:B------:R-:W-:Y:S02]  /*2950*/  LOP3.LUT R8, R8, 0x1, RZ, 0xc0, !PT ;  /* 0x0000000108087812 */ /* 0x000fe400078ec0ff */
[----:B------:R-:W-:Y:S02]  /*2960*/  SHF.R.S32.HI R121, RZ, 0x1f, R0 ;  /* 0x0000001fff797819 */ /* 0x000fe40000011400 */
[----:B0-----:R-:W-:-:S02]  /*2970*/  LOP3.LUT R20, R26, 0x8, RZ, 0xc0, !PT ;  /* 0x000000081a147812 */ /* 0x001fc400078ec0ff */
[----:B------:R-:W-:-:S07]  /*2980*/  LOP3.LUT R26, R26, 0x20, RZ, 0xc0, !PT ;  /* 0x000000201a1a7812 */ /* 0x000fce00078ec0ff */
.L_x_2774:
[----:B0-2-4-:R-:W2:Y:S01]  /*2990*/  LDL R33, [R1+0x38] ;  /* 0x0000380001217983 */ /* 0x015ea20000100800 */
[----:B------:R-:W0:Y:S03]  /*29a0*/  LDC R76, c[0x0][0x430] ;  /* 0x00010c00ff4c7b82 */ /* 0x000e260000000800 */
[----:B------:R-:W3:Y:S01]  /*29b0*/  LDL.LU R31, [R1] ;  /* 0x00000000011f7983 */ /* 0x000ee20000300800 */
[----:B------:R-:W-:Y:S02]  /*29c0*/  VIADD R24, R24, 0xffffffff ;  /* 0xffffffff18187836 */ /* 0x000fe40000000000 */
[----:B------:R-:W-:Y:S02]  /*29d0*/  IMAD.MOV.U32 R27, RZ, RZ, RZ ;  /* 0x000000ffff1b7224 */ /* 0x000fe400078e00ff */
[----:B------:R-:W-:Y:S01]  /*29e0*/  IMAD R12, R24, 0x60, R109 ;  /* 0x00000060180c7824 */ /* 0x000fe200078e026d */
[----:B-1----:R-:W1:Y:S03]  /*29f0*/  LDC R118, c[0x0][0x3f4] ;  /* 0x0000fd00ff767b82 */ /* 0x002e660000000800 */
[----:B------:R-:W-:Y:S01]  /*2a00*/  IMAD.IADD R32, R122, 0x1, R12 ;  /* 0x000000017a207824 */ /* 0x000fe200078e020c */
[----:B------:R-:W-:-:S04]  /*2a10*/  ISETP.GE.AND P2, PT, R12, R25, PT ;  /* 0x000000190c00720c */ /* 0x000fc80003f46270 */
[----:B------:R-:W-:Y:S02]  /*2a20*/  ISETP.GT.OR P2, PT, R109, 0x5f, P2 ;  /* 0x0000005f6d00780c */ /* 0x000fe40001744670 */
[----:B------:R-:W-:Y:S02]  /*2a30*/  MOV R28, R32 ;  /* 0x00000020001c7202 */ /* 0x000fe40000000f00 */
[----:B0-----:R-:W-:-:S09]  /*2a40*/  ISETP.NE.AND P3, PT, R76, 0x1, PT ;  /* 0x000000014c00780c */ /* 0x001fd20003f65270 */
[----:B------:R-:W0:Y:S08]  /*2a50*/  @!P2 LDC.64 R14, c[0x0][0x428] ;  /* 0x00010a00ff0eab82 */ /* 0x000e300000000a00 */
[----:B------:R-:W4:Y:S08]  /*2a60*/  @P3 LDC R11, c[0x0][0x434] ;  /* 0x00010d00ff0b3b82 */ /* 0x000f300000000800 */
[----:B------:R-:W1:Y:S08]  /*2a70*/  @P3 LDC R30, c[0x0][0x438] ;  /* 0x00010e00ff1e3b82 */ /* 0x000e700000000800 */
[----:B------:R-:W0:Y:S01]  /*2a80*/  @!P2 LDC.64 R12, c[0x0][0x418] ;  /* 0x00010600ff0cab82 */ /* 0x000e220000000a00 */
[----:B----4-:R-:W-:-:S05]  /*2a90*/  @P3 IMAD.HI.U32 R11, R32, R11, RZ ;  /* 0x0000000b200b3227 */ /* 0x010fca00078e00ff */
[----:B-1----:R-:W-:Y:S01]  /*2aa0*/  @P3 SHF.R.U32.HI R28, RZ, R30, R11 ;  /* 0x0000001eff1c3219 */ /* 0x002fe2000001160b */
[----:B0-----:R-:W-:-:S03]  /*2ab0*/  @!P2 IMAD R11, R121, R14, RZ ;  /* 0x0000000e790ba224 */ /* 0x001fc600078e02ff */
[--C-:B------:R-:W-:Y:S01]  /*2ac0*/  @!P2 SHF.R.S32.HI R29, RZ, 0x1f, R28.reuse ;  /* 0x0000001fff1da819 */ /* 0x100fe2000001141c */
[C---:B------:R-:W-:Y:S02]  /*2ad0*/  @!P2 IMAD R11, R0.reuse, R15, R11 ;  /* 0x0000000f000ba224 */ /* 0x040fe400078e020b */
[----:B------:R-:W-:-:S04]  /*2ae0*/  @!P2 IMAD.WIDE.U32 R14, R0, R14, R28 ;  /* 0x0000000e000ea225 */ /* 0x000fc800078e001c */
[----:B------:R-:W-:Y:S01]  /*2af0*/  @!P2 IMAD.IADD R11, R15, 0x1, R11 ;  /* 0x000000010f0ba824 */ /* 0x000fe200078e020b */
[----:B------:R-:W-:-:S04]  /*2b00*/  @!P2 LEA R12, P3, R14, R12, 0x2 ;  /* 0x0000000c0e0ca211 */ /* 0x000fc800078610ff */
[----:B------:R-:W-:-:S05]  /*2b10*/  @!P2 LEA.HI.X R13, R14, R13, R11, 0x2, P3 ;  /* 0x0000000d0e0da211 */ /* 0x000fca00018f140b */
[----:B------:R0:W5:Y:S01]  /*2b20*/  @!P2 LDG.E R27, desc[UR60][R12.64] ;  /* 0x0000003c0c1ba981 */ /* 0x000162000c1e1900 */
[----:B------:R-:W-:Y:S01]  /*2b30*/  ISETP.GT.AND P2, PT, R24, R120, PT ;  /* 0x000000781800720c */ /* 0x000fe20003f44270 */
[----:B------:R-:W-:Y:S01]  /*2b40*/  IMAD R14, R18, 0x4800, R125 ;  /* 0x00004800120e7824 */ /* 0x000fe200078e027d */
[----:B------:R-:W-:Y:S05]  /*2b50*/  YIELD ;  /* 0x0000000000007946 */ /* 0x000fea0003800000 */
[C---:B------:R-:W-:Y:S01]  /*2b60*/  IADD3 R78, R14.reuse, 0x20, RZ ;  /* 0x000000200e4e7810 */ /* 0x040fe20007ffe0ff */
[----:B------:R-:W-:Y:S01]  /*2b70*/  IMAD.MOV R11, RZ, RZ, -R28 ;  /* 0x000000ffff0b7224 */ /* 0x000fe200078e0a1c */
[----:B------:R-:W-:Y:S01]  /*2b80*/  BSSY B0, `(.L_x_2669) ;  /* 0x00007a6000007945 */ /* 0x000fe20003800000 */
[----:B------:R-:W-:-:S02]  /*2b90*/  IMAD R77, R14, 0x2, R113 ;  /* 0x000000020e4d7824 */ /* 0x000fc400078e0271 */
[----:B------:R-:W-:Y:S01]  /*2ba0*/  IMAD R76, R76, R11, R32 ;  /* 0x0000000b4c4c7224 */ /* 0x000fe200078e0220 */
[----:B--2---:R-:W-:Y:S02]  /*2bb0*/  LOP3.LUT P4, RZ, R33, 0x4, RZ, 0xc0, !PT ;  /* 0x0000000421ff7812 */ /* 0x004fe4000788c0ff */
[----:B---3--:R-:W-:-:S04]  /*2bc0*/  LOP3.LUT R31, R31, 0xfffffffd, RZ, 0xc0, !PT ;  /* 0xfffffffd1f1f7812 */ /* 0x008fc800078ec0ff */
[----:B------:R-:W-:Y:S02]  /*2bd0*/  @P2 LOP3.LUT R31, R31, 0x2, RZ, 0xfc, !PT ;  /* 0x000000021f1f2812 */ /* 0x000fe400078efcff */
[----:B------:R-:W-:-:S03]  /*2be0*/  ISETP.GE.AND P2, PT, R118, 0x1, PT ;  /* 0x000000017600780c */ /* 0x000fc60003f46270 */
[----:B------:R0:W-:Y:S02]  /*2bf0*/  STL [R1], R31 ;  /* 0x0000001f01007387 */ /* 0x0001e40000100800 */
[----:B------:R-:W-:-:S04]  /*2c00*/  @P4 VIADD R78, R14, 0xffffffe0 ;  /* 0xffffffe00e4e4836 */ /* 0x000fc80000000000 */
[----:B------:R-:W-:-:S04]  /*2c10*/  IMAD R78, R78, 0x2, R113 ;  /* 0x000000024e4e7824 */ /* 0x000fc800078e0271 */
[----:B0-----:R-:W-:Y:S05]  /*2c20*/  @!P2 BRA `(.L_x_2670) ;  /* 0x000000700098a947 */ /* 0x001fea0003800000 */
[----:B------:R-:W-:Y:S01]  /*2c30*/  SHF.R.S32.HI R79, RZ, 0x1f, R76 ;  /* 0x0000001fff4f7819 */ /* 0x000fe2000001144c */
[----:B------:R-:W-:Y:S01]  /*2c40*/  ULDC.64 UR4, c[0x0][0x300] ;  /* 0x0000c00000047ab9 */ /* 0x000fe20000000a00 */
[----:B-----5:R-:W-:Y:S01]  /*2c50*/  SHF.R.S32.HI R84, RZ, 0x1f, R27 ;  /* 0x0000001fff547819 */ /* 0x020fe2000001141b */
[----:B------:R-:W-:Y:S01]  /*2c60*/  IMAD.WIDE.U32 R12, R76, UR4, RZ ;  /* 0x000000044c0c7c25 */ /* 0x000fe2000f8e00ff */
[----:B------:R-:W-:Y:S02]  /*2c70*/  ULDC.U8 UR6, c[0x0][0x410] ;  /* 0x0001040000067ab9 */ /* 0x000fe40000000000 */
[----:B------:R-:W-:Y:S01]  /*2c80*/  ISETP.NE.AND P2, PT, RZ, UR6, PT ;  /* 0x00000006ff007c0c */ /* 0x000fe2000bf45270 */
[----:B------:R-:W-:Y:S02]  /*2c90*/  IMAD R11, R79, UR4, RZ ;  /* 0x000000044f0b7c24 */ /* 0x000fe4000f8e02ff */
[----:B------:R-:W-:Y:S02]  /*2ca0*/  IMAD R15, R124, R24, RZ ;  /* 0x000000187c0f7224 */ /* 0x000fe400078e02ff */
[----:B------:R-:W-:Y:S01]  /*2cb0*/  IMAD R11, R76, UR5, R11 ;  /* 0x000000054c0b7c24 */ /* 0x000fe2000f8e020b */
[----:B------:R-:W-:Y:S01]  /*2cc0*/  ULDC.64 UR4, c[0x0][0x310] ;  /* 0x0000c40000047ab9 */ /* 0x000fe20000000a00 */
[----:B------:R-:W-:-:S02]  /*2cd0*/  IMAD R85, R24, -0x60, R25 ;  /* 0xffffffa018557824 */ /* 0x000fc400078e0219 */
[----:B------:R-:W-:Y:S01]  /*2ce0*/  IMAD R14, R84, UR4, RZ ;  /* 0x00000004540e7c24 */ /* 0x000fe2000f8e02ff */
[----:B------:R-:W-:Y:S02]  /*2cf0*/  IADD3 R13, R13, R11, RZ ;  /* 0x0000000b0d0d7210 */ /* 0x000fe40007ffe0ff */
[----:B------:R-:W-:Y:S01]  /*2d00*/  VIMNMX R85, R85, 0x60, PT ;  /* 0x0000006055557848 */ /* 0x000fe20003fe0100 */
[C---:B------:R-:W-:Y:S02]  /*2d10*/  IMAD R11, R27.reuse, UR5, R14 ;  /* 0x000000051b0b7c24 */ /* 0x040fe4000f8e020e */
[----:B------:R-:W-:Y:S01]  /*2d20*/  IMAD.WIDE.U32 R12, R27, UR4, R12 ;  /* 0x000000041b0c7c25 */ /* 0x000fe2000f8e000c */
[----:B------:R-:W-:-:S03]  /*2d30*/  ULDC.64 UR4, c[0x0][0x308] ;  /* 0x0000c20000047ab9 */ /* 0x000fc60000000a00 */
[----:B------:R-:W-:Y:S01]  /*2d40*/  IMAD.IADD R13, R13, 0x1, R11 ;  /* 0x000000010d0d7824 */ /* 0x000fe200078e020b */
[----:B------:R-:W-:Y:S01]  /*2d50*/  SHF.R.S32.HI R11, RZ, 0x1f, R24 ;  /* 0x0000001fff0b7819 */ /* 0x000fe20000011418 */
        /* <DEDUP_REMOVED lines=9> */
[----:B------:R-:W-:-:S03]  /*2df0*/  LEA.HI.X R116, R116, UR5, R11, 0x1, P3 ;  /* 0x0000000574747c11 */ /* 0x000fc600098f0c0b */
[----:B------:R-:W-:Y:S02]  /*2e00*/  IMAD.IADD R11, R15, 0x1, R29 ;  /* 0x000000010f0b7824 */ /* 0x000fe400078e021d */
        /* <DEDUP_REMOVED lines=22> */
[----:B------:R-:W-:Y:S02]  /*2f70*/  IADD3.X R32, R11, R101, RZ, P2, !PT ;  /* 0x000000650b207210 */ /* 0x000fe400017fe4ff */
        /* <DEDUP_REMOVED lines=35> */
.L_x_2673:
[----:B------:R-:W-:Y:S05]  /*31b0*/  BSYNC B1 ;  /* 0x0000000000017941 */ /* 0x000fea0003800000 */
.L_x_2672:
        /* <DEDUP_REMOVED lines=56> */
.L_x_2675:
[----:B------:R-:W-:Y:S05]  /*3540*/  BSYNC B1 ;  /* 0x0000000000017941 */ /* 0x000fea0003800000 */
.L_x_2674:
[----:B------:R-:W2:Y:S01]  /*3550*/  LDL R11, [R1+0x4] ;  /* 0x00000400010b7983 */ /* 0x000ea20000100800 */
[----:B0-----:R-:W-:Y:S01]  /*3560*/  IMAD.MOV.U32 R12, RZ, RZ, R56 ;  /* 0x000000ffff0c7224 */ /* 0x001fe200078e0038 */
[----:B------:R-:W-:Y:S01]  /*3570*/  MOV R13, R53 ;  /* 0x00000035000d7202 */ /* 0x000fe20000000f00 */
[----:B------:R-:W-:-:S03]  /*3580*/  IMAD.MOV.U32 R14, RZ, RZ, R60 ;  /* 0x000000ffff0e7224 */ /* 0x000fc600078e003c */
[----:B------:R-:W-:Y:S02]  /*3590*/  PRMT R145, R81, 0x5410, R13 ;  /* 0x0000541051917816 */ /* 0x000fe4000000000d */
[----:B------:R-:W-:Y:S02]  /*35a0*/  MOV R13, R61 ;  /* 0x0000003d000d7202 */ /* 0x000fe40000000f00 */
[----:B------:R-:W-:Y:S01]  /*35b0*/  PRMT R150, R14, 0x7610, R150 ;  /* 0x000076100e967816 */ /* 0x000fe20000000096 */
[----:B------:R-:W-:Y:S01]  /*35c0*/  IMAD.MOV.U32 R14, RZ, RZ, R73 ;  /* 0x000000ffff0e7224 */ /* 0x000fe200078e0049 */
[----:B------:R-:W-:Y:S01]  /*35d0*/  PRMT R149, R13, 0x7610, R149 ;  /* 0x000076100d957816 */ /* 0x000fe20000000095 */
[----:B------:R-:W-:-:S05]  /*35e0*/  IMAD.MOV.U32 R13, RZ, RZ, R72 ;  /* 0x000000ffff0d7224 */ /* 0x000fca00078e0048 */
[----:B------:R-:W-:Y:S02]  /*35f0*/  PRMT R142, R13, 0x5410, R14 ;  /* 0x000054100d8e7816 */ /* 0x000fe4000000000e */
[----:B--2---:R-:W-:Y:S01]  /*3600*/  R2UR UR4, R11 ;  /* 0x000000000b0472ca */ /* 0x004fe200000e0000 */
[----:B------:R-:W-:-:S05]  /*3610*/  IMAD.MOV.U32 R11, RZ, RZ, R57 ;  /* 0x000000ffff0b7224 */ /* 0x000fca00078e0039 */
[----:B------:R-:W-:Y:S01]  /*3620*/  PRMT R147, R12, 0x5410, R11 ;  /* 0x000054100c937816 */ /* 0x000fe2000000000b */
[----:B------:R-:W-:Y:S02]  /*3630*/  IMAD.MOV.U32 R11, RZ, RZ, R64 ;  /* 0x000000ffff0b7224 */ /* 0x000fe400078e0040 */
[----:B------:R-:W-:-:S04]  /*3640*/  IMAD.MOV.U32 R12, RZ, RZ, R65 ;  /* 0x000000ffff0c7224 */ /* 0x000fc800078e0041 */
[----:B------:R-:W-:Y:S01]  /*3650*/  UISETP.NE.AND UP0, UPT, UR4, 0x3, UPT ;  /* 0x000000030400788c */ /* 0x000fe2000bf05270 */
[----:B------:R-:W-:Y:S01]  /*3660*/  PRMT R151, R12, 0x5410, R11 ;  /* 0x000054100c977816 */ /* 0x000fe2000000000b */
[----:B------:R-:W-:Y:S01]  /*3670*/  IMAD.MOV.U32 R11, RZ, RZ, R68 ;  /* 0x000000ffff0b7224 */ /* 0x000fe200078e0044 */
[----:B------:R-:W-:-:S03]  /*3680*/  MOV R12, R69 ;  /* 0x00000045000c7202 */ /* 0x000fc60000000f00 */
[----:B------:R-:W-:Y:S02]  /*3690*/  PLOP3.LUT P2, PT, PT, PT, UP0, 0x80, 0x0 ;  /* 0x000000000000781c */ /* 0x000fe40003f4f008 */
        /* <DEDUP_REMOVED lines=61> */
.L_x_2676:
[----:B------:R-:W-:Y:S01]  /*3a70*/  IMAD R86, R18, 0x8, R2 ;  /* 0x0000000812567824 */ /* 0x000fe200078e0202 */
[----:B------:R-:W-:Y:S01]  /*3a80*/  SHF.L.U32 R87, R205, 0x1f, RZ ;  /* 0x0000001fcd577819 */ /* 0x000fe200000006ff */
[----:B------:R-:W-:Y:S03]  /*3a90*/  BSSY B1, `(.L_x_2677) ;  /* 0x0000003000017945 */ /* 0x000fe60003800000 */
[----:B------:R-:W0:Y:S02]  /*3aa0*/  SYNCS.PHASECHK.TRANS64.TRYWAIT P5, [R86+URZ+0x30890], R87 ;  /* 0x03089057560075a7 */ /* 0x000e2400080a017f */
[----:B0-----:R-:W-:Y:S05]  /*3ab0*/  @!P5 BRA `(.L_x_2678) ;  /* 0x0000023c00fcd947 */ /* 0x001fea0003800000 */
.L_x_3030:
[----:B------:R-:W-:Y:S05]  /*3ac0*/  BSYNC B1 ;  /* 0x0000000000017941 */ /* 0x000fea0003800000 */
.L_x_2677:
[----:B------:R-:W-:-:S03]  /*3ad0*/  UMOV UR4, 0xffffffff ;  /* 0xffffffff00047882 */ /* 0x000fc60000000000 */
[----:B------:R-:W-:Y:S05]  /*3ae0*/  BRA.DIV UR4, `(.L_x_2679) ;  /* 0x0000024204047947 */ /* 0x000fea000b800000 */
[----:B------:R1:W2:Y:S04]  /*3af0*/  SHFL.IDX PT, R80, R116, RZ, 0x1c1f ;  /* 0x001c1fff74507589 */ /* 0x0002a800000e0000 */
[----:B------:R1:W3:Y:S02]  /*3b00*/  SHFL.IDX PT, R11, R117, RZ, 0x1c1f ;  /* 0x001c1fff750b7589 */ /* 0x0002e400000e0000 */
.L_x_3034:
        /* <DEDUP_REMOVED lines=10> */
[----:B0-----:R-:W-:Y:S01]  /*3bb0*/  HADD2.F32 R141, -RZ, R13.H0_H0 ;  /* 0x2000000dff8d7230 */ /* 0x001fe20000004100 */
[----:B------:R-:W-:Y:S02]  /*3bc0*/  SHF.R.U32.HI R72, RZ, 0x10, R73 ;  /* 0x00000010ff487819 */ /* 0x000fe40000011649 */
        /* <DEDUP_REMOVED lines=10> */
[----:B------:R-:W-:Y:S01]  /*3c70*/  MOV R75, R15 ;  /* 0x0000000f004b7202 */ /* 0x000fe20000000f00 */
[----:B------:R-:W-:Y:S02]  /*3c80*/  HADD2.F32 R133, -RZ, R72.H0_H0 ;  /* 0x20000048ff857230 */ /* 0x000fe40000004100 */
[----:B------:R-:W-:Y:S01]  /*3c90*/  IMAD.MOV.U32 R141, RZ, RZ, R12 ;  /* 0x000000ffff8d7224 */ /* 0x000fe200078e000c */
[----:B------:R-:W-:Y:S01]  /*3ca0*/  F2FP.F16.F32.PACK_AB R13, R73, R13 ;  /* 0x0000000d490d723e */ /* 0x000fe200000000ff */
[--C-:B------:R-:W-:Y:S02]  /*3cb0*/  HADD2.F32 R15, -RZ, R75.reuse.H1_H1 ;  /* 0x3000004bff0f7230 */ /* 0x100fe40000004100 */
[----:B------:R-:W-:Y:S02]  /*3cc0*/  HADD2.F32 R75, -RZ, R75.H0_H0 ;  /* 0x2000004bff4b7230 */ /* 0x000fe40000004100 */
[----:B------:R-:W-:-:S02]  /*3cd0*/  HADD2.F32 R12, -RZ, R141.H1_H1 ;  /* 0x3000008dff0c7230 */ /* 0x000fc40000004100 */
[-C--:B------:R-:W-:Y:S01]  /*3ce0*/  FMUL.FTZ R72, R15, R74.reuse ;  /* 0x0000004a0f487220 */ /* 0x080fe20000410000 */
[----:B------:R-:W-:Y:S02]  /*3cf0*/  HADD2.F32 R141, -RZ, R141.H0_H0 ;  /* 0x2000008dff8d7230 */ /* 0x000fe40000004100 */
[C---:B------:R-:W-:Y:S01]  /*3d00*/  FMUL.FTZ R74, R75.reuse, R74 ;  /* 0x0000004a4b4a7220 */ /* 0x040fe20000410000 */
[----:B------:R-:W-:-:S03]  /*3d10*/  FFMA.FTZ R72, R75, R133, -R72 ;  /* 0x000000854b487223 */ /* 0x000fc60000010848 */
        /* <DEDUP_REMOVED lines=18> */
.L_x_2685:
[----:B------:R-:W-:Y:S05]  /*3e40*/  BSYNC B3 ;  /* 0x0000000000037941 */ /* 0x000fea0003800000 */
.L_x_2684:
[----:B---3--:R-:W-:-:S04]  /*3e50*/  LEA R72, P3, R16, R11, 0x1 ;  /* 0x0000000b10487211 */ /* 0x008fc800078608ff */
[----:B--2---:R-:W-:-:S05]  /*3e60*/  LEA.HI.X R73, R16, R80, R17, 0x1, P3 ;  /* 0x0000005010497211 */ /* 0x004fca00018f0c11 */
[----:B0-----:R4:W-:Y:S04]  /*3e70*/  ST.E.128 desc[UR60][R72.64], R12 ;  /* 0x0000000c48007985 */ /* 0x0019e8000c101d3c */
.L_x_2683:
[----:B------:R-:W-:Y:S05]  /*3e80*/  BSYNC B2 ;  /* 0x0000000000027941 */ /* 0x000fea0003800000 */
.L_x_2682:
        /* <DEDUP_REMOVED lines=50> */
.L_x_2689:
[----:B------:R-:W-:Y:S05]  /*41b0*/  BSYNC B3 ;  /* 0x0000000000037941 */ /* 0x000fea0003800000 */
.L_x_2688:
[----:B------:R-:W-:Y:S02]  /*41c0*/  IMAD.SHL.U32 R70, R198, 0x8, RZ ;  /* 0x00000008c6467824 */ /* 0x000fe400078e00ff */
[----:B---3--:R-:W-:Y:S02]  /*41d0*/  IMAD.MOV.U32 R68, RZ, RZ, R11 ;  /* 0x000000ffff447224 */ /* 0x008fe400078e000b */
[----:B--2---:R-:W-:Y:S02]  /*41e0*/  IMAD.MOV.U32 R69, RZ, RZ, R80 ;  /* 0x000000ffff457224 */ /* 0x004fe400078e0050 */
[----:B------:R-:W-:-:S05]  /*41f0*/  IMAD.WIDE R68, R70, 0x2, R68 ;  /* 0x0000000246447825 */ /* 0x000fca00078e0244 */
[----:B0-----:R0:W-:Y:S02]  /*4200*/  ST.E.128 desc[UR60][R68.64], R12 ;  /* 0x0000000c44007985 */ /* 0x0011e4000c101d3c */
.L_x_2687:
[----:B------:R-:W-:Y:S05]  /*4210*/  BSYNC B2 ;  /* 0x0000000000027941 */ /* 0x000fea0003800000 */
.L_x_2686:
        /* <DEDUP_REMOVED lines=8> */
[----:B------:R-:W-:Y:S02]  /*42a0*/  SHF.R.U32.HI R64, RZ, 0x10, R65 ;  /* 0x00000010ff407819 */ /* 0x000fe40000011641 */
[--C-:B------:R-:W-:Y:S01]  /*42b0*/  SHF.R.U64 R69, R66, 0x10, R67.reuse ;  /* 0x0000001042457819 */ /* 0x100fe20000001243 */
[----:B------:R-:W-:Y:S01]  /*42c0*/  HADD2.F32 R68, -RZ, R68.H0_H0 ;  /* 0x20000044ff447230 */ /* 0x000fe20000004100 */
[----:B----4-:R-:W-:Y:S02]  /*42d0*/  MOV R65, R13 ;  /* 0x0000000d00417202 */ /* 0x010fe40000000f00 */
[----:B------:R-:W-:Y:S01]  /*42e0*/  SHF.R.U32.HI R66, RZ, 0x10, R67 ;  /* 0x00000010ff427819 */ /* 0x000fe20000011643 */
[----:B------:R-:W-:Y:S02]  /*42f0*/  HADD2.F32 R13, -RZ, R69.H0_H0 ;  /* 0x20000045ff0d7230 */ /* 0x000fe40000004100 */
[----:B------:R-:W-:-:S02]  /*4300*/  HADD2.F32 R67, -RZ, R65.H1_H1 ;  /* 0x30000041ff437230 */ /* 0x000fc40000004100 */
[----:B------:R-:W-:Y:S02]  /*4310*/  HADD2.F32 R69, -RZ, R65.H0_H0 ;  /* 0x20000041ff457230 */ /* 0x000fe40000004100 */
[----:B------:R-:W-:Y:S02]  /*4320*/  HADD2.F32 R66, -RZ, R66.H0_H0 ;  /* 0x20000042ff427230 */ /* 0x000fe40000004100 */
[-C--:B------:R-:W-:Y:S01]  /*4330*/  FMUL.FTZ R65, R67, R13.reuse ;  /* 0x0000000d43417220 */ /* 0x080fe20000410000 */
[----:B------:R-:W-:-:S03]  /*4340*/  FMUL.FTZ R13, R69, R13 ;  /* 0x0000000d450d7220 */ /* 0x000fc60000410000 */
[-C--:B------:R-:W-:Y:S01]  /*4350*/  FFMA.FTZ R65, R69, R68.reuse, -R65 ;  /* 0x0000004445417223 */ /* 0x080fe20000010841 */
[----:B------:R-:W-:Y:S02]  /*4360*/  IMAD.MOV.U32 R69, RZ, RZ, R12 ;  /* 0x000000ffff457224 */ /* 0x000fe400078e000c */
[----:B------:R-:W-:Y:S01]  /*4370*/  FFMA.FTZ R13, R67, R68, R13 ;  /* 0x00000044430d7223 */ /* 0x000fe2000001000d */
[----:B------:R-:W-:Y:S02]  /*4380*/  IMAD.MOV.U32 R67, RZ, RZ, R15 ;  /* 0x000000ffff437224 */ /* 0x000fe400078e000f */
[----:B------:R-:W-:Y:S02]  /*4390*/  HADD2.F32 R68, -RZ, R64.H0_H0 ;  /* 0x20000040ff447230 */ /* 0x000fe40000004100 */
[----:B------:R-:W-:Y:S01]  /*43a0*/  HADD2.F32 R12, -RZ, R69.H1_H1 ;  /* 0x30000045ff0c7230 */ /* 0x000fe20000004100 */
[----:B------:R-:W-:Y:S01]  /*43b0*/  F2FP.F16.F32.PACK_AB R13, R13, R65 ;  /* 0x000000410d0d723e */ /* 0x000fe200000000ff */
[----:B------:R-:W-:-:S02]  /*43c0*/  HADD2.F32 R15, -RZ, R67.H1_H1 ;  /* 0x30000043ff0f7230 */ /* 0x000fc40000004100 */
[----:B------:R-:W-:Y:S02]  /*43d0*/  HADD2.F32 R67, -RZ, R67.H0_H0 ;  /* 0x20000043ff437230 */ /* 0x000fe40000004100 */
        /* <DEDUP_REMOVED lines=22> */
.L_x_2693:
[----:B------:R-:W-:Y:S05]  /*4540*/  BSYNC B3 ;  /* 0x0000000000037941 */ /* 0x000fea0003800000 */
.L_x_2692:
[----:B---3--:R-:W-:Y:S01]  /*4550*/  MOV R64, R11 ;  /* 0x0000000b00407202 */ /* 0x008fe20000000f00 */
[----:B------:R-:W-:Y:S02]  /*4560*/  IMAD.SHL.U32 R66, R199, 0x8, RZ ;  /* 0x00000008c7427824 */ /* 0x000fe400078e00ff */
[----:B--2---:R-:W-:Y:S02]  /*4570*/  IMAD.MOV.U32 R65, RZ, RZ, R80 ;  /* 0x000000ffff417224 */ /* 0x004fe400078e0050 */
[----:B------:R-:W-:-:S05]  /*4580*/  IMAD.WIDE R64, R66, 0x2, R64 ;  /* 0x0000000242407825 */ /* 0x000fca00078e0240 */
[----:B----4-:R0:W-:Y:S02]  /*4590*/  ST.E.128 desc[UR60][R64.64], R12 ;  /* 0x0000000c40007985 */ /* 0x0101e4000c101d3c */
.L_x_2691:
[----:B------:R-:W-:Y:S05]  /*45a0*/  BSYNC B2 ;  /* 0x0000000000027941 */ /* 0x000fea0003800000 */
.L_x_2690:
[----:B------:R-:W-:Y:S01]  /*45b0*/  ISETP.NE.AND P3, PT, R20, RZ, PT ;  /* 0x000000ff1400720c */ /* 0x000fe20003f65270 */
[----:B------:R-:W-:-:S12]  /*45c0*/  BSSY B2, `(.L_x_2694) ;  /* 0x000003a000027945 */ /* 0x000fd80003800000 */
[----:B------:R-:W-:Y:S05]  /*45d0*/  @!P3 BRA `(.L_x_2695) ;  /* 0x0000000000e0b947 */ /* 0x000fea0003800000 */
[----:B0---4-:R0:W4:Y:S01]  /*45e0*/  LDS.128 R12, [R78+0x21000] ;  /* 0x021000004e0c7984 */ /* 0x0111220000000c00 */
[----:B------:R-:W-:Y:S01]  /*45f0*/  ISETP.GE.AND P3, PT, R208, R118, PT ;  /* 0x00000076d000720c */ /* 0x000fe20003f66270 */
[----:B------:R-:W-:-:S12]  /*4600*/  BSSY B3, `(.L_x_2696) ;  /* 0x0000032000037945 */ /* 0x000fd80003800000 */
[----:B0-----:R-:W-:Y:S05]  /*4610*/  @P3 BRA `(.L_x_2697) ;  /* 0x0000000000c03947 */ /* 0x001fea0003800000 */
[----:B------:R-:W-:Y:S01]  /*4620*/  SHF.R.U64 R64, R62, 0x10, R63 ;  /* 0x000000103e407819 */ /* 0x000fe2000000123f */
[----:B----4-:R-:W-:Y:S01]  /*4630*/  IMAD.MOV.U32 R62, RZ, RZ, R13 ;  /* 0x000000ffff3e7224 */ /* 0x010fe200078e000d */
[--C-:B------:R-:W-:Y:S01]  /*4640*/  SHF.R.U64 R60, R60, 0x10, R61.reuse ;  /* 0x000000103c3c7819 */ /* 0x100fe2000000123d */
[----:B------:R-:W-:Y:S01]  /*4650*/  HADD2.F32 R66, -RZ, R149.H1_H1 ;  /* 0x30000095ff427230 */ /* 0x000fe20000004100 */
[----:B------:R-:W-:Y:S01]  /*4660*/  SHF.R.U32.HI R61, RZ, 0x10, R61 ;  /* 0x00000010ff3d7819 */ /* 0x000fe2000001163d */
[----:B------:R-:W-:Y:S02]  /*4670*/  HADD2.F32 R64, -RZ, R64.H0_H0 ;  /* 0x20000040ff407230 */ /* 0x000fe40000004100 */
[--C-:B------:R-:W-:Y:S02]  /*4680*/  HADD2.F32 R13, -RZ, R62.reuse.H1_H1 ;  /* 0x3000003eff0d7230 */ /* 0x100fe40000004100 */
[----:B------:R-:W-:Y:S02]  /*4690*/  HADD2.F32 R62, -RZ, R62.H0_H0 ;  /* 0x2000003eff3e7230 */ /* 0x000fe40000004100 */
[----:B------:R-:W-:-:S02]  /*46a0*/  HADD2.F32 R60, -RZ, R60.H0_H0 ;  /* 0x2000003cff3c7230 */ /* 0x000fc40000004100 */
[CC--:B------:R-:W-:Y:S01]  /*46b0*/  FMUL.FTZ R65, R13.reuse, R64.reuse ;  /* 0x000000400d417220 */ /* 0x0c0fe20000410000 */
[----:B------:R-:W-:Y:S02]  /*46c0*/  HADD2.F32 R61, -RZ, R61.H0_H0 ;  /* 0x2000003dff3d7230 */ /* 0x000fe40000004100 */
[C---:B------:R-:W-:Y:S01]  /*46d0*/  FMUL.FTZ R64, R62.reuse, R64 ;  /* 0x000000403e407220 */ /* 0x040fe20000410000 */
[-C--:B------:R-:W-:Y:S01]  /*46e0*/  FFMA.FTZ R65, R62, R60.reuse, -R65 ;  /* 0x0000003c3e417223 */ /* 0x080fe20000010841 */
[----:B------:R-:W-:Y:S02]  /*46f0*/  SHF.R.U32.HI R62, RZ, 0x10, R63 ;  /* 0x00000010ff3e7819 */ /* 0x000fe4000001163f */
[----:B------:R-:W-:Y:S01]  /*4700*/  FFMA.FTZ R64, R13, R60, R64 ;  /* 0x0000003c0d407223 */ /* 0x000fe20000010040 */
[----:B------:R-:W-:Y:S01]  /*4710*/  IMAD.MOV.U32 R60, RZ, RZ, R12 ;  /* 0x000000ffff3c7224 */ /* 0x000fe200078e000c */
[----:B------:R-:W-:Y:S01]  /*4720*/  MOV R12, R15 ;  /* 0x0000000f000c7202 */ /* 0x000fe20000000f00 */
[----:B------:R-:W-:-:S02]  /*4730*/  HADD2.F32 R15, -RZ, R62.H0_H0 ;  /* 0x2000003eff0f7230 */ /* 0x000fc40000004100 */
[----:B------:R-:W-:Y:S02]  /*4740*/  F2FP.F16.F32.PACK_AB R64, R64, R65 ;  /* 0x000000414040723e */ /* 0x000fe400000000ff */
[--C-:B------:R-:W-:Y:S02]  /*4750*/  HADD2.F32 R13, -RZ, R12.reuse.H1_H1 ;  /* 0x3000000cff0d7230 */ /* 0x100fe40000004100 */
        /* <DEDUP_REMOVED lines=14> */
[--C-:B------:R-:W-:Y:S02]  /*4840*/  HADD2.F32 R60, -RZ, R61.reuse.H1_H1 ;  /* 0x3000003dff3c7230 */ /* 0x100fe40000004100 */
[----:B------:R-:W-:Y:S02]  /*4850*/  HADD2.F32 R62, -RZ, R61.H0_H0 ;  /* 0x2000003dff3e7230 */ /* 0x000fe40000004100 */
[----:B------:R-:W-:Y:S02]  /*4860*/  HADD2.F32 R61, -RZ, R149.H0_H0 ;  /* 0x20000095ff3d7230 */ /* 0x000fe40000004100 */
[-C--:B------:R-:W-:Y:S01]  /*4870*/  FMUL.FTZ R63, R60, R66.reuse ;  /* 0x000000423c3f7220 */ /* 0x080fe20000410000 */
[----:B------:R-:W-:Y:S01]  /*4880*/  F2FP.F16.F32.PACK_AB R14, R14, R15 ;  /* 0x0000000f0e0e723e */ /* 0x000fe200000000ff */
[----:B------:R-:W-:-:S02]  /*4890*/  FMUL.FTZ R66, R62, R66 ;  /* 0x000000423e427220 */ /* 0x000fc40000410000 */
[-C--:B------:R-:W-:Y:S02]  /*48a0*/  FFMA.FTZ R63, R62, R61.reuse, -R63 ;  /* 0x0000003d3e3f7223 */ /* 0x080fe4000001083f */
[----:B------:R-:W-:Y:S01]  /*48b0*/  FFMA.FTZ R66, R60, R61, R66 ;  /* 0x0000003d3c427223 */ /* 0x000fe20000010042 */
[----:B------:R-:W-:Y:S01]  /*48c0*/  F2FP.F16.F32.PACK_AB R60, R13, R12 ;  /* 0x0000000c0d3c723e */ /* 0x000fe200000000ff */
[----:B------:R-:W-:Y:S02]  /*48d0*/  IMAD.MOV.U32 R12, RZ, RZ, R14 ;  /* 0x000000ffff0c7224 */ /* 0x000fe400078e000e */
[----:B------:R-:W-:Y:S01]  /*48e0*/  IMAD.MOV.U32 R13, RZ, RZ, R64 ;  /* 0x000000ffff0d7224 */ /* 0x000fe200078e0040 */
[----:B------:R-:W-:Y:S01]  /*48f0*/  F2FP.F16.F32.PACK_AB R63, R66, R63 ;  /* 0x0000003f423f723e */ /* 0x000fe200000000ff */
[----:B------:R-:W-:-:S03]  /*4900*/  IMAD.MOV.U32 R15, RZ, RZ, R60 ;  /* 0x000000ffff0f7224 */ /* 0x000fc600078e003c */
[----:B------:R-:W-:-:S07]  /*4910*/  MOV R14, R63 ;  /* 0x0000003f000e7202 */ /* 0x000fce0000000f00 */
.L_x_2697:
[----:B------:R-:W-:Y:S05]  /*4920*/  BSYNC B3 ;  /* 0x0000000000037941 */ /* 0x000fea0003800000 */
.L_x_2696:
[----:B---3--:R-:W-:-:S04]  /*4930*/  LEA R60, P3, R22, R11, 0x1 ;  /* 0x0000000b163c7211 */ /* 0x008fc800078608ff */
[----:B--2---:R-:W-:-:S05]  /*4940*/  LEA.HI.X R61, R22, R80, R203, 0x1, P3 ;  /* 0x00000050163d7211 */ /* 0x004fca00018f0ccb */
[----:B----4-:R0:W-:Y:S04]  /*4950*/  ST.E.128 desc[UR60][R60.64], R12 ;  /* 0x0000000c3c007985 */ /* 0x0101e8000c101d3c */
.L_x_2695:
[----:B------:R-:W-:Y:S05]  /*4960*/  BSYNC B2 ;  /* 0x0000000000027941 */ /* 0x000fea0003800000 */
.L_x_2694:
        /* <DEDUP_REMOVED lines=11> */
[----:B------:R-:W-:-:S03]  /*4a20*/  SHF.R.U64 R56, R56, 0x10, R57 ;  /* 0x0000001038387819 */ /* 0x000fc60000001239 */
[----:B------:R-:W-:Y:S02]  /*4a30*/  HADD2.F32 R63, -RZ, R63.H0_H0 ;  /* 0x2000003fff3f7230 */ /* 0x000fe40000004100 */
[--C-:B------:R-:W-:Y:S02]  /*4a40*/  HADD2.F32 R13, -RZ, R58.reuse.H1_H1 ;  /* 0x3000003aff0d7230 */ /* 0x100fe40000004100 */
[----:B------:R-:W-:Y:S02]  /*4a50*/  HADD2.F32 R58, -RZ, R58.H0_H0 ;  /* 0x2000003aff3a7230 */ /* 0x000fe40000004100 */
[----:B------:R-:W-:Y:S02]  /*4a60*/  HADD2.F32 R56, -RZ, R56.H0_H0 ;  /* 0x20000038ff387230 */ /* 0x000fe40000004100 */
        /* <DEDUP_REMOVED lines=38> */
.L_x_2701:
[----:B------:R-:W-:Y:S05]  /*4cd0*/  BSYNC B3 ;  /* 0x0000000000037941 */ /* 0x000fea0003800000 */
.L_x_2700:
[----:B----4-:R0:W-:Y:S02]  /*4ce0*/  ST.E.128 desc[UR60][R60.64], R12 ;  /* 0x0000000c3c007985 */ /* 0x0101e4000c101d3c */
.L_x_2699:
[----:B------:R-:W-:Y:S05]  /*4cf0*/  BSYNC B2 ;  /* 0x0000000000027941 */ /* 0x000fea0003800000 */
.L_x_2698:
        /* <DEDUP_REMOVED lines=10> */
[----:B------:R-:W-:Y:S02]  /*4da0*/  SHF.R.U64 R13, R52, 0x10, R53 ;  /* 0x00000010340d7819 */ /* 0x000fe40000001235 */
        /* <DEDUP_REMOVED lines=11> */
[----:B------:R-:W-:Y:S02]  /*4e60*/  MOV R11, R15 ;  /* 0x0000000f000b7202 */ /* 0x000fe40000000f00 */
[----:B------:R-:W-:-:S02]  /*4e70*/  HADD2.F32 R52, -RZ, R52.H0_H0 ;  /* 0x20000034ff347230 */ /* 0x000fc40000004100 */
        /* <DEDUP_REMOVED lines=8> */
[--C-:B------:R-:W-:Y:S02]  /*4f00*/  HADD2.F32 R13, -RZ, R12.reuse.H1_H1 ;  /* 0x3000000cff0d7230 */ /* 0x100fe40000004100 */
[----:B------:R-:W-:-:S02]  /*4f10*/  HADD2.F32 R12, -RZ, R12.H0_H0 ;  /* 0x2000000cff0c7230 */ /* 0x000fc40000004100 */
[--C-:B------:R-:W-:Y:S02]  /*4f20*/  HADD2.F32 R52, -RZ, R145.reuse.H0_H0 ;  /* 0x20000091ff347230 */ /* 0x100fe40000004100 */
[CC--:B------:R-:W-:Y:S01]  /*4f30*/  FMUL.FTZ R53, R13.reuse, R11.reuse ;  /* 0x0000000b0d357220 */ /* 0x0c0fe20000410000 */
[----:B------:R-:W-:Y:S02]  /*4f40*/  HADD2.F32 R146, -RZ, R146.H1_H1 ;  /* 0x30000092ff927230 */ /* 0x000fe40000004100 */
[C---:B------:R-:W-:Y:S01]  /*4f50*/  FMUL.FTZ R11, R12.reuse, R11 ;  /* 0x0000000b0c0b7220 */ /* 0x040fe20000410000 */
[----:B------:R-:W-:Y:S02]  /*4f60*/  HADD2.F32 R145, -RZ, R145.H1_H1 ;  /* 0x30000091ff917230 */ /* 0x000fe40000004100 */
[-C--:B------:R-:W-:Y:S01]  /*4f70*/  FFMA.FTZ R53, R12, R52.reuse, -R53 ;  /* 0x000000340c357223 */ /* 0x080fe20000010835 */
[--C-:B------:R-:W-:Y:S02]  /*4f80*/  HADD2.F32 R12, -RZ, R14.reuse.H1_H1 ;  /* 0x3000000eff0c7230 */ /* 0x100fe40000004100 */
[----:B------:R-:W-:Y:S01]  /*4f90*/  FFMA.FTZ R11, R13, R52, R11 ;  /* 0x000000340d0b7223 */ /* 0x000fe2000001000b */
[----:B------:R-:W-:Y:S01]  /*4fa0*/  HADD2.F32 R14, -RZ, R14.H0_H0 ;  /* 0x2000000eff0e7230 */ /* 0x000fe20000004100 */
[----:B------:R-:W-:Y:S01]  /*4fb0*/  F2FP.F16.F32.PACK_AB R15, R55, R15 ;  /* 0x0000000f370f723e */ /* 0x000fe200000000ff */
[----:B------:R-:W-:-:S02]  /*4fc0*/  FMUL.FTZ R13, R12, R146 ;  /* 0x000000920c0d7220 */ /* 0x000fc40000410000 */
[----:B------:R-:W-:Y:S01]  /*4fd0*/  F2FP.F16.F32.PACK_AB R11, R11, R53 ;  /* 0x000000350b0b723e */ /* 0x000fe200000000ff */
[C---:B------:R-:W-:Y:S01]  /*4fe0*/  FMUL.FTZ R146, R14.reuse, R146 ;  /* 0x000000920e927220 */ /* 0x040fe20000410000 */
[----:B------:R-:W-:-:S03]  /*4ff0*/  FFMA.FTZ R13, R14, R145, -R13 ;  /* 0x000000910e0d7223 */ /* 0x000fc6000001080d */
[----:B------:R-:W-:Y:S01]  /*5000*/  FFMA.FTZ R146, R12, R145, R146 ;  /* 0x000000910c927223 */ /* 0x000fe20000010092 */
[----:B------:R-:W-:-:S04]  /*5010*/  IMAD.MOV.U32 R12, RZ, RZ, R11 ;  /* 0x000000ffff0c7224 */ /* 0x000fc800078e000b */
[----:B------:R-:W-:Y:S01]  /*5020*/  F2FP.F16.F32.PACK_AB R146, R146, R13 ;  /* 0x0000000d9292723e */ /* 0x000fe200000000ff */
[----:B------:R-:W-:-:S04]  /*5030*/  IMAD.MOV.U32 R13, RZ, RZ, R54 ;  /* 0x000000ffff0d7224 */ /* 0x000fc800078e0036 */
[----:B------:R-:W-:-:S07]  /*5040*/  IMAD.MOV.U32 R14, RZ, RZ, R146 ;  /* 0x000000ffff0e7224 */ /* 0x000fce00078e0092 */
.L_x_2703:
[----:B------:R-:W-:Y:S05]  /*5050*/  BSYNC B2 ;  /* 0x0000000000027941 */ /* 0x000fea0003800000 */
.L_x_2702:
[----:B----4-:R0:W-:Y:S02]  /*5060*/  ST.E.128 desc[UR60][R56.64], R12 ;  /* 0x0000000c38007985 */ /* 0x0101e4000c101d3c */
.L_x_2681:
[----:B------:R-:W-:Y:S05]  /*5070*/  BSYNC B1 ;  /* 0x0000000000017941 */ /* 0x000fea0003800000 */
.L_x_2680:
[----:B------:R-:W-:-:S03]  /*5080*/  UMOV UR4, 0xffffffff ;  /* 0xffffffff00047882 */ /* 0x000fc60000000000 */
[----:B------:R-:W-:Y:S05]  /*5090*/  BRA.DIV UR4, `(.L_x_2704) ;  /* 0x0000022a04e47947 */ /* 0x000fea000b800000 */
[----:B-1----:R-:W1:Y:S04]  /*50a0*/  SHFL.IDX PT, R116, R116, 0x1, 0x1c1f ;  /* 0x003c1f0074747f89 */ /* 0x002e6800000e0000 */
[----:B------:R-:W0:Y:S02]  /*50b0*/  SHFL.IDX PT, R117, R117, 0x1, 0x1c1f ;  /* 0x003c1f0075757f89 */ /* 0x000e2400000e0000 */
.L_x_3038:
        /* <DEDUP_REMOVED lines=51> */
.L_x_2709:
[----:B------:R-:W-:Y:S05]  /*53f0*/  BSYNC B2 ;  /* 0x0000000000027941 */ /* 0x000fea0003800000 */
.L_x_2708:
[----:B----4-:R0:W-:Y:S02]  /*5400*/  ST.E.128 desc[UR60][R52.64], R12 ;  /* 0x0000000c34007985 */ /* 0x0101e4000c101d3c */
.L_x_2707:
[----:B------:R-:W-:Y:S05]  /*5410*/  BSYNC B1 ;  /* 0x0000000000017941 */ /* 0x000fea0003800000 */
.L_x_2706:
[----:B------:R-:W-:Y:S01]  /*5420*/  ISETP.NE.AND P3, PT, R9, RZ, PT ;  /* 0x000000ff0900720c */ /* 0x000fe20003f65270 */
[----:B------:R-:W-:-:S12]  /*5430*/  BSSY B1, `(.L_x_2710) ;  /* 0x0000036000017945 */ /* 0x000fd80003800000 */
[----:B------:R-:W-:Y:S05]  /*5440*/  @!P3 BRA `(.L_x_2711) ;  /* 0x0000000000d0b947 */ /* 0x000fea0003800000 */
[----:B0---4-:R0:W4:Y:S01]  /*5450*/  LDS.128 R12, [R78+0x20000] ;  /* 0x020000004e0c7984 */ /* 0x0111220000000c00 */
[----:B------:R-:W-:Y:S01]  /*5460*/  ISETP.GE.AND P3, PT, R215, R118, PT ;  /* 0x00000076d700720c */ /* 0x000fe20003f66270 */
[----:B---3--:R-:W-:Y:S01]  /*5470*/  IMAD.SHL.U32 R11, R198, 0x8, RZ ;  /* 0x00000008c60b7824 */ /* 0x008fe200078e00ff */
[----:B------:R-:W-:Y:S01]  /*5480*/  BSSY B2, `(.L_x_2712) ;  /* 0x000002f000027945 */ /* 0x000fe20003800000 */
[----:B------:R-:W-:Y:S02]  /*5490*/  IMAD.MOV.U32 R48, RZ, RZ, R117 ;  /* 0x000000ffff307224 */ /* 0x000fe400078e0075 */
[----:B-1----:R-:W-:Y:S02]  /*54a0*/  IMAD.MOV.U32 R49, RZ, RZ, R116 ;  /* 0x000000ffff317224 */ /* 0x002fe400078e0074 */
[----:B------:R-:W-:-:S06]  /*54b0*/  IMAD.WIDE R48, R11, 0x2, R48 ;  /* 0x000000020b307825 */ /* 0x000fcc00078e0230 */
[----:B0-----:R-:W-:Y:S05]  /*54c0*/  @P3 BRA `(.L_x_2713) ;  /* 0x0000000000a83947 */ /* 0x001fea0003800000 */
[--C-:B------:R-:W-:Y:S01]  /*54d0*/  SHF.R.U64 R11, R44, 0x10, R45.reuse ;  /* 0x000000102c0b7819 */ /* 0x100fe2000000122d */
[--C-:B----4-:R-:W-:Y:S01]  /*54e0*/  HADD2.F32 R50, -RZ, R13.reuse.H1_H1 ;  /* 0x3000000dff327230 */ /* 0x110fe20000004100 */
[----:B------:R-:W-:Y:S01]  /*54f0*/  SHF.R.U32.HI R44, RZ, 0x10, R45 ;  /* 0x00000010ff2c7819 */ /* 0x000fe2000001162d */
[----:B------:R-:W-:Y:S01]  /*5500*/  HADD2.F32 R52, -RZ, R13.H0_H0 ;  /* 0x2000000dff347230 */ /* 0x000fe20000004100 */
[--C-:B------:R-:W-:Y:S01]  /*5510*/  SHF.R.U64 R45, R46, 0x10, R47.reuse ;  /* 0x000000102e2d7819 */ /* 0x100fe2000000122f */
[--C-:B------:R-:W-:Y:S01]  /*5520*/  HADD2.F32 R13, -RZ, R15.reuse.H1_H1 ;  /* 0x3000000fff0d7230 */ /* 0x100fe20000004100 */
[----:B------:R-:W-:Y:S01]  /*5530*/  SHF.R.U32.HI R46, RZ, 0x10, R47 ;  /* 0x00000010ff2e7819 */ /* 0x000fe2000001162f */
[----:B------:R-:W-:Y:S02]  /*5540*/  HADD2.F32 R15, -RZ, R15.H0_H0 ;  /* 0x2000000fff0f7230 */ /* 0x000fe40000004100 */
[----:B------:R-:W-:Y:S02]  /*5550*/  HADD2.F32 R45, -RZ, R45.H0_H0 ;  /* 0x2000002dff2d7230 */ /* 0x000fe40000004100 */
[----:B------:R-:W-:-:S02]  /*5560*/  HADD2.F32 R46, -RZ, R46.H0_H0 ;  /* 0x2000002eff2e7230 */ /* 0x000fc40000004100 */
[----:B------:R-:W-:Y:S02]  /*5570*/  HADD2.F32 R11, -RZ, R11.H0_H0 ;  /* 0x2000000bff0b7230 */ /* 0x000fe40000004100 */
[-C--:B------:R-:W-:Y:S01]  /*5580*/  FMUL.FTZ R47, R50, R45.reuse ;  /* 0x0000002d322f7220 */ /* 0x080fe20000410000 */
[----:B------:R-:W-:Y:S02]  /*5590*/  HADD2.F32 R44, -RZ, R44.H0_H0 ;  /* 0x2000002cff2c7230 */ /* 0x000fe40000004100 */
[-C--:B------:R-:W-:Y:S01]  /*55a0*/  FMUL.FTZ R54, R13, R46.reuse ;  /* 0x0000002e0d367220 */ /* 0x080fe20000410000 */
[C---:B------:R-:W-:Y:S01]  /*55b0*/  FMUL.FTZ R45, R52.reuse, R45 ;  /* 0x0000002d342d7220 */ /* 0x040fe20000410000 */
[C---:B------:R-:W-:Y:S01]  /*55c0*/  FMUL.FTZ R46, R15.reuse, R46 ;  /* 0x0000002e0f2e7220 */ /* 0x040fe20000410000 */
[-C--:B------:R-:W-:Y:S01]  /*55d0*/  FFMA.FTZ R47, R52, R11.reuse, -R47 ;  /* 0x0000000b342f7223 */ /* 0x080fe2000001082f */
[-C--:B------:R-:W-:Y:S01]  /*55e0*/  FFMA.FTZ R54, R15, R44.reuse, -R54 ;  /* 0x0000002c0f367223 */ /* 0x080fe20000010836 */
[----:B------:R-:W-:Y:S01]  /*55f0*/  FFMA.FTZ R50, R50, R11, R45 ;  /* 0x0000000b32327223 */ /* 0x000fe2000001002d */
[----:B------:R-:W-:Y:S01]  /*5600*/  FFMA.FTZ R13, R13, R44, R46 ;  /* 0x0000002c0d0d7223 */ /* 0x000fe2000001002e */
[----:B------:R-:W-:-:S02]  /*5610*/  HADD2.F32 R45, -RZ, R140.H0_H0 ;  /* 0x2000008cff2d7230 */ /* 0x000fc40000004100 */
[--C-:B------:R-:W-:Y:S01]  /*5620*/  HADD2.F32 R44, -RZ, R12.reuse.H1_H1 ;  /* 0x3000000cff2c7230 */ /* 0x100fe20000004100 */
        /* <DEDUP_REMOVED lines=18> */
[----:B------:R-:W-:Y:S02]  /*5750*/  F2FP.F16.F32.PACK_AB R14, R12, R45 ;  /* 0x0000002d0c0e723e */ /* 0x000fe400000000ff */
[----:B------:R-:W-:-:S07]  /*5760*/  MOV R12, R46 ;  /* 0x0000002e000c7202 */ /* 0x000fce0000000f00 */
.L_x_2713:
[----:B------:R-:W-:Y:S05]  /*5770*/  BSYNC B2 ;  /* 0x0000000000027941 */ /* 0x000fea0003800000 */
.L_x_2712:
[----:B----4-:R0:W-:Y:S02]  /*5780*/  ST.E.128 desc[UR60][R48.64], R12 ;  /* 0x0000000c30007985 */ /* 0x0101e4000c101d3c */
.L_x_2711:
[----:B------:R-:W-:Y:S05]  /*5790*/  BSYNC B1 ;  /* 0x0000000000017941 */ /* 0x000fea0003800000 */
.L_x_2710:
        /* <DEDUP_REMOVED lines=20> */
[----:B------:R-:W-:-:S02]  /*58e0*/  HADD2.F32 R43, -RZ, R43.H0_H0 ;  /* 0x2000002bff2b7230 */ /* 0x000fc40000004100 */
[--C-:B------:R-:W-:Y:S02]  /*58f0*/  HADD2.F32 R42, -RZ, R41.reuse.H1_H1 ;  /* 0x30000029ff2a7230 */ /* 0x100fe40000004100 */
[----:B------:R-:W-:Y:S02]  /*5900*/  HADD2.F32 R13, -RZ, R41.H0_H0 ;  /* 0x20000029ff0d7230 */ /* 0x000fe40000004100 */
[----:B------:R-:W-:Y:S02]  /*5910*/  HADD2.F32 R41, -RZ, R40.H0_H0 ;  /* 0x20000028ff297230 */ /* 0x000fe40000004100 */
[-C--:B------:R-:W-:Y:S01]  /*5920*/  FMUL.FTZ R40, R15, R48.reuse ;  /* 0x000000300f287220 */ /* 0x080fe20000410000 */
[CC--:B------:R-:W-:Y:S01]  /*5930*/  FMUL.FTZ R50, R42.reuse, R43.reuse ;  /* 0x0000002b2a327220 */ /* 0x0c0fe20000410000 */
[----:B------:R-:W-:Y:S01]  /*5940*/  FMUL.FTZ R48, R11, R48 ;  /* 0x000000300b307220 */ /* 0x000fe20000410000 */
[----:B------:R-:W-:Y:S01]  /*5950*/  FMUL.FTZ R43, R13, R43 ;  /* 0x0000002b0d2b7220 */ /* 0x000fe20000410000 */
[-C--:B------:R-:W-:Y:S01]  /*5960*/  FFMA.FTZ R11, R11, R46.reuse, -R40 ;  /* 0x0000002e0b0b7223 */ /* 0x080fe20000010828 */
[-C--:B------:R-:W-:Y:S01]  /*5970*/  FFMA.FTZ R13, R13, R41.reuse, -R50 ;  /* 0x000000290d0d7223 */ /* 0x080fe20000010832 */
[----:B------:R-:W-:Y:S01]  /*5980*/  FFMA.FTZ R40, R15, R46, R48 ;  /* 0x0000002e0f287223 */ /* 0x000fe20000010030 */
[----:B------:R-:W-:Y:S01]  /*5990*/  FFMA.FTZ R42, R42, R41, R43 ;  /* 0x000000292a2a7223 */ /* 0x000fe2000001002b */
[----:B------:R-:W-:-:S02]  /*59a0*/  HADD2.F32 R46, -RZ, R137.H1_H1 ;  /* 0x30000089ff2e7230 */ /* 0x000fc40000004100 */
[----:B------:R-:W-:Y:S01]  /*59b0*/  HADD2.F32 R15, -RZ, R12.H1_H1 ;  /* 0x3000000cff0f7230 */ /* 0x000fe20000004100 */
[----:B------:R-:W-:Y:S01]  /*59c0*/  F2FP.F16.F32.PACK_AB R11, R40, R11 ;  /* 0x0000000b280b723e */ /* 0x000fe200000000ff */
[----:B------:R-:W-:Y:S02]  /*59d0*/  HADD2.F32 R41, -RZ, R14.H1_H1 ;  /* 0x3000000eff297230 */ /* 0x000fe40000004100 */
[----:B------:R-:W-:Y:S02]  /*59e0*/  HADD2.F32 R137, -RZ, R137.H0_H0 ;  /* 0x20000089ff897230 */ /* 0x000fe40000004100 */
[----:B------:R-:W-:Y:S01]  /*59f0*/  FMUL.FTZ R47, R15, R46 ;  /* 0x0000002e0f2f7220 */ /* 0x000fe20000410000 */
[----:B------:R-:W-:Y:S02]  /*5a00*/  HADD2.F32 R12, -RZ, R12.H0_H0 ;  /* 0x2000000cff0c7230 */ /* 0x000fe40000004100 */
[----:B------:R-:W-:Y:S02]  /*5a10*/  HADD2.F32 R14, -RZ, R14.H0_H0 ;  /* 0x2000000eff0e7230 */ /* 0x000fe40000004100 */
[----:B------:R-:W-:Y:S01]  /*5a20*/  FMUL.FTZ R49, R41, R137 ;  /* 0x0000008929317220 */ /* 0x000fe20000410000 */
[----:B------:R-:W-:-:S02]  /*5a30*/  HADD2.F32 R43, -RZ, R138.H1_H1 ;  /* 0x3000008aff2b7230 */ /* 0x000fc40000004100 */
[----:B------:R-:W-:Y:S01]  /*5a40*/  FMUL.FTZ R46, R12, R46 ;  /* 0x0000002e0c2e7220 */ /* 0x000fe20000410000 */
        /* <DEDUP_REMOVED lines=10> */
.L_x_2717:
[----:B------:R-:W-:Y:S05]  /*5af0*/  BSYNC B2 ;  /* 0x0000000000027941 */ /* 0x000fea0003800000 */
.L_x_2716:
[----:B----4-:R0:W-:Y:S02]  /*5b00*/  ST.E.128 desc[UR60][R44.64], R12 ;  /* 0x0000000c2c007985 */ /* 0x0101e4000c101d3c */
.L_x_2715:
[----:B------:R-:W-:Y:S05]  /*5b10*/  BSYNC B1 ;  /* 0x0000000000017941 */ /* 0x000fea0003800000 */
.L_x_2714:
        /* <DEDUP_REMOVED lines=10> */
[----:B----4-:R-:W-:Y:S01]  /*5bc0*/  IMAD.MOV.U32 R36, RZ, RZ, R15 ;  /* 0x000000ffff247224 */ /* 0x010fe200078e000f */
[--C-:B------:R-:W-:Y:S01]  /*5bd0*/  SHF.R.U64 R42, R38, 0x10, R39.reuse ;  /* 0x00000010262a7819 */ /* 0x100fe20000001227 */
[----:B------:R-:W-:Y:S01]  /*5be0*/  HADD2.F32 R15, -RZ, R13.H1_H1 ;  /* 0x3000000dff0f7230 */ /* 0x000fe20000004100 */
[----:B------:R-:W-:Y:S01]  /*5bf0*/  SHF.R.U32.HI R39, RZ, 0x10, R39 ;  /* 0x00000010ff277819 */ /* 0x000fe20000011627 */
[----:B------:R-:W-:Y:S01]  /*5c00*/  HADD2.F32 R38, -RZ, R11.H0_H0 ;  /* 0x2000000bff267230 */ /* 0x000fe20000004100 */
[----:B------:R-:W-:Y:S01]  /*5c10*/  SHF.R.U32.HI R37, RZ, 0x10, R37 ;  /* 0x00000010ff257819 */ /* 0x000fe20000011625 */
[----:B------:R-:W-:Y:S02]  /*5c20*/  HADD2.F32 R11, -RZ, R13.H0_H0 ;  /* 0x2000000dff0b7230 */ /* 0x000fe40000004100 */
[----:B------:R-:W-:Y:S02]  /*5c30*/  HADD2.F32 R13, -RZ, R36.H1_H1 ;  /* 0x30000024ff0d7230 */ /* 0x000fe40000004100 */
[----:B------:R-:W-:-:S02]  /*5c40*/  HADD2.F32 R39, -RZ, R39.H0_H0 ;  /* 0x20000027ff277230 */ /* 0x000fc40000004100 */
[----:B------:R-:W-:Y:S02]  /*5c50*/  HADD2.F32 R36, -RZ, R36.H0_H0 ;  /* 0x20000024ff247230 */ /* 0x000fe40000004100 */
[----:B------:R-:W-:Y:S02]  /*5c60*/  HADD2.F32 R42, -RZ, R42.H0_H0 ;  /* 0x2000002aff2a7230 */ /* 0x000fe40000004100 */
[-C--:B------:R-:W-:Y:S01]  /*5c70*/  FMUL.FTZ R43, R13, R39.reuse ;  /* 0x000000270d2b7220 */ /* 0x080fe20000410000 */
[----:B------:R-:W-:Y:S02]  /*5c80*/  HADD2.F32 R37, -RZ, R37.H0_H0 ;  /* 0x20000025ff257230 */ /* 0x000fe40000004100 */
[C---:B------:R-:W-:Y:S01]  /*5c90*/  FMUL.FTZ R46, R36.reuse, R39 ;  /* 0x00000027242e7220 */ /* 0x040fe20000410000 */
[-C--:B------:R-:W-:Y:S01]  /*5ca0*/  FMUL.FTZ R44, R15, R42.reuse ;  /* 0x0000002a0f2c7220 */ /* 0x080fe20000410000 */
[----:B------:R-:W-:Y:S02]  /*5cb0*/  FMUL.FTZ R42, R11, R42 ;  /* 0x0000002a0b2a7220 */ /* 0x000fe40000410000 */
[-C--:B------:R-:W-:Y:S01]  /*5cc0*/  FFMA.FTZ R46, R13, R37.reuse, R46 ;  /* 0x000000250d2e7223 */ /* 0x080fe2000001002e */
[----:B------:R-:W-:Y:S01]  /*5cd0*/  FFMA.FTZ R43, R36, R37, -R43 ;  /* 0x00000025242b7223 */ /* 0x000fe2000001082b */
[----:B------:R-:W-:-:S02]  /*5ce0*/  HADD2.F32 R13, -RZ, R12.H1_H1 ;  /* 0x3000000cff0d7230 */ /* 0x000fc40000004100 */
[-C--:B------:R-:W-:Y:S01]  /*5cf0*/  FFMA.FTZ R42, R15, R38.reuse, R42 ;  /* 0x000000260f2a7223 */ /* 0x080fe2000001002a */
[----:B------:R-:W-:Y:S02]  /*5d00*/  HADD2.F32 R37, -RZ, R132.H0_H0 ;  /* 0x20000084ff257230 */ /* 0x000fe40000004100 */
[----:B------:R-:W-:Y:S01]  /*5d10*/  FFMA.FTZ R11, R11, R38, -R44 ;  /* 0x000000260b0b7223 */ /* 0x000fe2000001082c */
        /* <DEDUP_REMOVED lines=18> */
.L_x_2721:
[----:B------:R-:W-:Y:S05]  /*5e40*/  BSYNC B2 ;  /* 0x0000000000027941 */ /* 0x000fea0003800000 */
.L_x_2720:
[----:B----4-:R0:W-:Y:S02]  /*5e50*/  ST.E.128 desc[UR60][R40.64], R12 ;  /* 0x0000000c28007985 */ /* 0x0101e4000c101d3c */
.L_x_2719:
[----:B------:R-:W-:Y:S05]  /*5e60*/  BSYNC B1 ;  /* 0x0000000000017941 */ /* 0x000fea0003800000 */
.L_x_2718:
        /* <DEDUP_REMOVED lines=49> */
.L_x_2725:
[----:B------:R-:W-:Y:S05]  /*6180*/  BSYNC B2 ;  /* 0x0000000000027941 */ /* 0x000fea0003800000 */
.L_x_2724:
[----:B----4-:R0:W-:Y:S02]  /*6190*/  ST.E.128 desc[UR60][R36.64], R12 ;  /* 0x0000000c24007985 */ /* 0x0101e4000c101d3c */
.L_x_2723:
[----:B------:R-:W-:Y:S05]  /*61a0*/  BSYNC B1 ;  /* 0x0000000000017941 */ /* 0x000fea0003800000 */
.L_x_2722:
        /* <DEDUP_REMOVED lines=48> */
.L_x_2727:
[----:B------:R-:W-:Y:S05]  /*64b0*/  BSYNC B1 ;  /* 0x0000000000017941 */ /* 0x000fea0003800000 */
.L_x_2726:
[----:B----4-:R0:W-:Y:S01]  /*64c0*/  ST.E.128 desc[UR60][R32.64], R12 ;  /* 0x0000000c20007985 */ /* 0x0101e2000c101d3c */
[----:B------:R-:W-:Y:S05]  /*64d0*/  BRA `(.L_x_2705) ;  /* 0x0000004000407947 */ /* 0x000fea0003800000 */
.L_x_2671:
        /* <DEDUP_REMOVED lines=21> */
[----:B------:R-:W-:Y:S02]  /*6630*/  CS2R R50, SRZ ;  /* 0x0000000000327805 */ /* 0x000fe4000001ff00 */
[----:B------:R-:W-:-:S02]  /*6640*/  LEA R52, P2, R28, UR4, 0x1 ;  /* 0x000000041c347c11 */ /* 0x000fc4000f8408ff */
[----:B------:R-:W-:Y:S02]  /*6650*/  CS2R R48, SRZ ;  /* 0x0000000000307805 */ /* 0x000fe4000001ff00 */
        /* <DEDUP_REMOVED lines=23> */
.L_x_2729:
[----:B------:R-:W-:Y:S05]  /*67d0*/  BSYNC B1 ;  /* 0x0000000000017941 */ /* 0x000fea0003800000 */
.L_x_2728:
        /* <DEDUP_REMOVED lines=47> */
.L_x_2731:
[----:B------:R-:W-:Y:S05]  /*6ad0*/  BSYNC B1 ;  /* 0x0000000000017941 */ /* 0x000fea0003800000 */
.L_x_2730:
        /* <DEDUP_REMOVED lines=9> */
[----:B------:R-:W-:-:S03]  /*6b70*/  IMAD.MOV.U32 R13, RZ, RZ, R36 ;  /* 0x000000ffff0d7224 */ /* 0x000fc600078e0024 */
[----:B------:R-:W-:Y:S02]  /*6b80*/  PRMT R145, R14, 0x7610, R145 ;  /* 0x000076100e917816 */ /* 0x000fe40000000091 */
[----:B--2---:R-:W-:Y:S01]  /*6b90*/  R2UR UR4, R11 ;  /* 0x000000000b0472ca */ /* 0x004fe200000e0000 */
[----:B------:R-:W-:-:S05]  /*6ba0*/  IMAD.MOV.U32 R11, RZ, RZ, R29 ;  /* 0x000000ffff0b7224 */ /* 0x000fca00078e001d */
[----:B------:R-:W-:Y:S01]  /*6bb0*/  PRMT R156, R12, 0x5410, R11 ;  /* 0x000054100c9c7816 */ /* 0x000fe2000000000b */
[----:B------:R-:W-:Y:S02]  /*6bc0*/  IMAD.MOV.U32 R12, RZ, RZ, R32 ;  /* 0x000000ffff0c7224 */ /* 0x000fe400078e0020 */
[----:B------:R-:W-:-:S03]  /*6bd0*/  IMAD.MOV.U32 R11, RZ, RZ, R33 ;  /* 0x000000ffff0b7224 */ /* 0x000fc600078e0021 */
[----:B------:R-:W-:Y:S01]  /*6be0*/  PRMT R161, R12, 0x7610, R161 ;  /* 0x000076100ca17816 */ /* 0x000fe200000000a1 */
[----:B------:R-:W-:Y:S01]  /*6bf0*/  UISETP.NE.AND UP0, UPT, UR4, 0x3, UPT ;  /* 0x000000030400788c */ /* 0x000fe2000bf05270 */
[----:B------:R-:W-:Y:S01]  /*6c00*/  PRMT R163, R11, 0x7610, R163 ;  /* 0x000076100ba37816 */ /* 0x000fe200000000a3 */
[----:B------:R-:W-:Y:S01]  /*6c10*/  IMAD.MOV.U32 R11, RZ, RZ, R38 ;  /* 0x000000ffff0b7224 */ /* 0x000fe200078e0026 */
[----:B------:R-:W-:-:S03]  /*6c20*/  MOV R12, R39 ;  /* 0x00000027000c7202 */ /* 0x000fc60000000f00 */
[----:B------:R-:W-:Y:S02]  /*6c30*/  PLOP3.LUT P2, PT, PT, PT, UP0, 0x80, 0x0 ;  /* 0x000000000000781c */ /* 0x000fe40003f4f008 */
[----:B------:R-:W-:Y:S01]  /*6c40*/  PRMT R164, R12, 0x5410, R13 ;  /* 0x000054100ca47816 */ /* 0x000fe2000000000d */
[----:B------:R-:W-:Y:S01]  /*6c50*/  IMAD.MOV.U32 R12, RZ, RZ, R42 ;  /* 0x000000ffff0c7224 */ /* 0x000fe200078e002a */
[----:B------:R-:W-:Y:S02]  /*6c60*/  PRMT R163, R163, 0x5410, R11 ;  /* 0x00005410a3a37816 */ /* 0x000fe4000000000b */
        /* <DEDUP_REMOVED lines=10> */
[----:B------:R-:W-:-:S03]  /*6d10*/  IMAD.MOV.U32 R11, RZ, RZ, R45 ;  /* 0x000000ffff0b7224 */ /* 0x000fc600078e002d */
[----:B------:R-:W-:Y:S02]  /*6d20*/  PRMT R161, R161, 0x5410, R12 ;  /* 0x00005410a1a17816 */ /* 0x000fe4000000000c */
        /* <DEDUP_REMOVED lines=50> */
.L_x_2732:
[----:B------:R-:W-:Y:S01]  /*7050*/  IMAD R86, R18, 0x8, R2 ;  /* 0x0000000812567824 */ /* 0x000fe200078e0202 */
[----:B------:R-:W-:Y:S01]  /*7060*/  SHF.L.U32 R87, R205, 0x1f, RZ ;  /* 0x0000001fcd577819 */ /* 0x000fe200000006ff */
[----:B------:R-:W-:Y:S03]  /*7070*/  BSSY B1, `(.L_x_2733) ;  /* 0x0000003000017945 */ /* 0x000fe60003800000 */
[----:B------:R-:W0:Y:S02]  /*7080*/  SYNCS.PHASECHK.TRANS64.TRYWAIT P5, [R86+URZ+0x30890], R87 ;  /* 0x03089057560075a7 */ /* 0x000e2400080a017f */
[----:B0-----:R-:W-:Y:S05]  /*7090*/  @!P5 BRA `(.L_x_2734) ;  /* 0x0000020c0030d947 */ /* 0x001fea0003800000 */
.L_x_3039:
[----:B------:R-:W-:Y:S05]  /*70a0*/  BSYNC B1 ;  /* 0x0000000000017941 */ /* 0x000fea0003800000 */
.L_x_2733:
[----:B------:R-:W1:Y:S01]  /*70b0*/  LDC R132, c[0x0][0x2f4] ;  /* 0x0000bd00ff847b82 */ /* 0x000e620000000800 */
[----:B------:R-:W-:Y:S01]  /*70c0*/  UMOV UR4, 0xffffffff ;  /* 0xffffffff00047882 */ /* 0x000fe20000000000 */
[----:B-1----:R-:W-:Y:S02]  /*70d0*/  IADD3 R133, -R119, R132, RZ ;  /* 0x0000008477857210 */ /* 0x002fe40007ffe1ff */
[----:B------:R-:W-:Y:S05]  /*70e0*/  BRA.DIV UR4, `(.L_x_2735) ;  /* 0x0000020e04307947 */ /* 0x000fea000b800000 */
[----:B------:R1:W2:Y:S04]  /*70f0*/  SHFL.IDX PT, R115, R116, RZ, 0x1c1f ;  /* 0x001c1fff74737589 */ /* 0x0002a800000e0000 */
[----:B------:R1:W3:Y:S02]  /*7100*/  SHFL.IDX PT, R11, R117, RZ, 0x1c1f ;  /* 0x001c1fff750b7589 */ /* 0x0002e400000e0000 */
.L_x_3043:
[----:B------:R-:W-:Y:S04]  /*7110*/  BSSY B1, `(.L_x_2736) ;  /* 0x000016c000017945 */ /* 0x000fe80003800000 */
[----:B------:R-:W-:Y:S05]  /*7120*/  @P3 BRA `(.L_x_2737) ;  /* 0x0000001400a83947 */ /* 0x000fea0003800000 */
[----:B------:R-:W-:Y:S01]  /*7130*/  ISETP.NE.AND P3, PT, R8, RZ, PT ;  /* 0x000000ff0800720c */ /* 0x000fe20003f65270 */
[----:B------:R-:W-:Y:S01]  /*7140*/  BSSY B2, `(.L_x_2738) ;  /* 0x0000078000027945 */ /* 0x000fe20003800000 */
[----:B---3--:R-:W-:-:S11]  /*7150*/  IMAD.MOV.U32 R114, RZ, RZ, R11 ;  /* 0x000000ffff727224 */ /* 0x008fd600078e000b */
        /* <DEDUP_REMOVED lines=56> */
[----:B------:R-:W-:Y:S02]  /*74e0*/  F2FP.F16.F32.PACK_AB R37, R37, R13 ;  /* 0x0000000d2525723e */ /* 0x000fe400000000ff */
[-C--:B------:R-:W-:Y:S01]  /*74f0*/  FFMA.FTZ R142, R146, R144.reuse, -R142 ;  /* 0x00000090928e7223 */ /* 0x080fe2000001088e */
[----:B------:R-:W-:Y:S01]  /*7500*/  FFMA.FTZ R143, R143, R144, R145 ;  /* 0x000000908f8f7223 */ /* 0x000fe20000010091 */
[----:B------:R-:W-:Y:S01]  /*7510*/  SHF.R.U32.HI R144, RZ, 0x10, R39 ;  /* 0x00000010ff907819 */ /* 0x000fe20000011627 */
[----:B------:R-:W-:Y:S01]  /*7520*/  HADD2.F32 R146, -RZ, R166.H1_H1 ;  /* 0x300000a6ff927230 */ /* 0x000fe20000004100 */
[--C-:B------:R-:W-:Y:S01]  /*7530*/  SHF.R.U64 R39, R50, 0x10, R51.reuse ;  /* 0x0000001032277819 */ /* 0x100fe20000001233 */
[----:B------:R-:W-:Y:S01]  /*7540*/  HADD2.F32 R50, -RZ, R83.H1_H1 ;  /* 0x30000053ff327230 */ /* 0x000fe20000004100 */
        /* <DEDUP_REMOVED lines=28> */
[--C-:B------:R-:W-:Y:S02]  /*7710*/  HADD2.F32 R49, -RZ, R82.reuse.H0_H0 ;  /* 0x20000052ff317230 */ /* 0x100fe40000004100 */
[----:B------:R-:W-:Y:S01]  /*7720*/  HADD2.F32 R50, -RZ, R163.H1_H1 ;  /* 0x300000a3ff327230 */ /* 0x000fe20000004100 */
        /* <DEDUP_REMOVED lines=13> */
[----:B------:R-:W-:Y:S01]  /*7800*/  F2FP.F16.F32.PACK_AB R49, R49, R80 ;  /* 0x000000503131723e */ /* 0x000fe200000000ff */
[----:B------:R-:W-:Y:S01]  /*7810*/  IMAD.MOV.U32 R80, RZ, RZ, R36 ;  /* 0x000000ffff507224 */ /* 0x000fe200078e0024 */
[----:B------:R-:W-:-:S03]  /*7820*/  F2FP.F16.F32.PACK_AB R39, R39, R144 ;  /* 0x000000902727723e */ /* 0x000fc600000000ff */
[----:B------:R-:W-:Y:S02]  /*7830*/  IMAD.MOV.U32 R14, RZ, RZ, R49 ;  /* 0x000000ffff0e7224 */ /* 0x000fe400078e0031 */
[----:B------:R-:W-:-:S07]  /*7840*/  IMAD.MOV.U32 R82, RZ, RZ, R39 ;  /* 0x000000ffff527224 */ /* 0x000fce00078e0027 */
.L_x_2741:
[----:B------:R-:W-:Y:S05]  /*7850*/  BSYNC B3 ;  /* 0x0000000000037941 */ /* 0x000fea0003800000 */
.L_x_2740:
[----:B------:R-:W-:-:S04]  /*7860*/  LEA R36, P3, R5, R11, 0x1 ;  /* 0x0000000b05247211 */ /* 0x000fc800078608ff */
[----:B--2---:R-:W-:Y:S02]  /*7870*/  LEA.HI.X R37, R5, R115, R108, 0x1, P3 ;  /* 0x0000007305257211 */ /* 0x004fe400018f0c6c */
[----:B------:R-:W-:-:S03]  /*7880*/  ISETP.GE.AND P3, PT, R137, R132, PT ;  /* 0x000000848900720c */ /* 0x000fc60003f66270 */
[----:B----4-:R2:W-:Y:S10]  /*7890*/  ST.E.128 desc[UR60][R36.64], R12 ;  /* 0x0000000c24007985 */ /* 0x0105f4000c101d3c */
[----:B--2---:R-:W-:-:S05]  /*78a0*/  @!P3 IMAD.WIDE R12, R137, 0x2, R114 ;  /* 0x00000002890cb825 */ /* 0x004fca00078e0272 */
[----:B---3--:R3:W-:Y:S02]  /*78b0*/  @!P3 ST.E.128 desc[UR60][R12.64], R80 ;  /* 0x000000500c00b985 */ /* 0x0087e4000c101d3c */
.L_x_2739:
[----:B------:R-:W-:Y:S05]  /*78c0*/  BSYNC B2 ;  /* 0x0000000000027941 */ /* 0x000fea0003800000 */
.L_x_2738:
        /* <DEDUP_REMOVED lines=16> */
[----:B------:R-:W-:-:S05]  /*79d0*/  IADD3 R12, R13, R12, RZ ;  /* 0x0000000c0d0c7210 */ /* 0x000fca0007ffe0ff */
[C---:B------:R-:W-:Y:S02]  /*79e0*/  IMAD R36, R18.reuse, 0x4800, R12 ;  /* 0x0000480012247824 */ /* 0x040fe400078e020c */
[----:B------:R-:W-:Y:S02]  /*79f0*/  IMAD R12, R18, 0x4800, R130 ;  /* 0x00004800120c7824 */ /* 0x000fe400078e0282 */
[--C-:B------:R-:W-:Y:S02]  /*7a00*/  IMAD R36, R36, 0x2, R2.reuse ;  /* 0x0000000224247824 */ /* 0x100fe400078e0202 */
[----:B------:R-:W-:-:S04]  /*7a10*/  IMAD R12, R12, 0x2, R2 ;  /* 0x000000020c0c7824 */ /* 0x000fc800078e0202 */
        /* <DEDUP_REMOVED lines=13> */
[-C--:B------:R-:W-:Y:S01]  /*7af0*/  FMUL.FTZ R37, R13, R51.reuse ;  /* 0x000000330d257220 */ /* 0x080fe20000410000 */
[----:B------:R-:W-:Y:S02]  /*7b00*/  HADD2.F32 R33, -RZ, R33.H0_H0 ;  /* 0x20000021ff217230 */ /* 0x000fe40000004100 */
        /* <DEDUP_REMOVED lines=10> */
[----:B------:R-:W-:-:S03]  /*7bb0*/  HADD2.F32 R45, -RZ, R45.H0_H0 ;  /* 0x2000002dff2d7230 */ /* 0x000fc60000004100 */
        /* <DEDUP_REMOVED lines=18> */
[----:B------:R-:W-:Y:S01]  /*7ce0*/  SHF.R.U64 R35, R46, 0x10, R47 ;  /* 0x000000102e237819 */ /* 0x000fe2000000122f */
[----:B------:R-:W-:Y:S01]  /*7cf0*/  IMAD.MOV.U32 R37, RZ, RZ, R33 ;  /* 0x000000ffff257224 */ /* 0x000fe200078e0021 */
[----:B------:R-:W-:Y:S01]  /*7d00*/  SHF.R.U32.HI R46, RZ, 0x10, R47 ;  /* 0x00000010ff2e7819 */ /* 0x000fe2000001162f */
[----:B------:R-:W-:-:S02]  /*7d10*/  HADD2.F32 R49, -RZ, R49.H0_H0 ;  /* 0x20000031ff317230 */ /* 0x000fc40000004100 */
        /* <DEDUP_REMOVED lines=41> */
[----:B------:R-:W-:Y:S02]  /*7fb0*/  F2FP.F16.F32.PACK_AB R35, R35, R49 ;  /* 0x000000312323723e */ /* 0x000fe400000000ff */
[----:B------:R-:W-:-:S03]  /*7fc0*/  MOV R14, R46 ;  /* 0x0000002e000e7202 */ /* 0x000fc60000000f00 */
[----:B------:R-:W-:-:S07]  /*7fd0*/  IMAD.MOV.U32 R38, RZ, RZ, R35 ;  /* 0x000000ffff267224 */ /* 0x000fce00078e0023 */
.L_x_2745:
[----:B------:R-:W-:Y:S05]  /*7fe0*/  BSYNC B3 ;  /* 0x0000000000037941 */ /* 0x000fea0003800000 */
.L_x_2744:
[----:B------:R-:W-:-:S04]  /*7ff0*/  LEA R32, P3, R6, R11, 0x1 ;  /* 0x0000000b06207211 */ /* 0x000fc800078608ff */
[----:B--2---:R-:W-:Y:S02]  /*8000*/  LEA.HI.X R33, R6, R115, R107, 0x1, P3 ;  /* 0x0000007306217211 */ /* 0x004fe400018f0c6b */
[----:B------:R-:W-:-:S03]  /*8010*/  ISETP.GE.AND P3, PT, R48, R132, PT ;  /* 0x000000843000720c */ /* 0x000fc60003f66270 */
[----:B----4-:R2:W-:Y:S10]  /*8020*/  ST.E.128 desc[UR60][R32.64], R12 ;  /* 0x0000000c20007985 */ /* 0x0105f4000c101d3c */
[----:B--2---:R-:W-:-:S05]  /*8030*/  @!P3 IMAD.WIDE R12, R48, 0x2, R114 ;  /* 0x00000002300cb825 */ /* 0x004fca00078e0272 */
[----:B---3--:R4:W-:Y:S02]  /*8040*/  @!P3 ST.E.128 desc[UR60][R12.64], R36 ;  /* 0x000000240c00b985 */ /* 0x0089e4000c101d3c */
.L_x_2743:
[----:B------:R-:W-:Y:S05]  /*8050*/  BSYNC B2 ;  /* 0x0000000000027941 */ /* 0x000fea0003800000 */
.L_x_2742:
[----:B------:R-:W-:-:S13]  /*8060*/  ISETP.NE.AND P3, PT, R10, RZ, PT ;  /* 0x000000ff0a00720c */ /* 0x000fda0003f65270 */
[----:B------:R-:W-:Y:S05]  /*8070*/  @!P3 BRA `(.L_x_2737) ;  /* 0x0000000400d4b947 */ /* 0x000fea0003800000 */
[----:B---34-:R-:W3:Y:S01]  /*8080*/  LDL R12, [R1] ;  /* 0x00000000010c7983 */ /* 0x018ee20000100800 */
[C---:B------:R-:W-:Y:S01]  /*8090*/  LEA R36, P3, R7.reuse, R11, 0x1 ;  /* 0x0000000b07247211 */ /* 0x040fe200078608ff */
[----:B------:R-:W-:Y:S03]  /*80a0*/  BSSY B2, `(.L_x_2746) ;  /* 0x000006e000027945 */ /* 0x000fe60003800000 */
[----:B--2---:R-:W-:Y:S02]  /*80b0*/  LEA.HI.X R37, R7, R115, R106, 0x1, P3 ;  /* 0x0000007307257211 */ /* 0x004fe400018f0c6a */
[----:B------:R-:W-:Y:S02]  /*80c0*/  ISETP.GE.AND P3, PT, R192, R118, PT ;  /* 0x00000076c000720c */ /* 0x000fe40003f66270 */
[----:B---3--:R-:W-:-:S04]  /*80d0*/  LOP3.LUT P5, RZ, R12, 0x1, RZ, 0xc0, !PT ;  /* 0x000000010cff7812 */ /* 0x008fc800078ac0ff */
[----:B------:R-:W-:-:S04]  /*80e0*/  SEL R11, R119, R133, !P5 ;  /* 0x00000085770b7207 */ /* 0x000fc80006800000 */
        /* <DEDUP_REMOVED lines=27> */
[C---:B------:R-:W-:Y:S01]  /*82a0*/  FMUL.FTZ R39, R45.reuse, R39 ;  /* 0x000000272d277220 */ /* 0x040fe20000410000 */
        /* <DEDUP_REMOVED lines=15> */
[----:B------:R-:W-:Y:S01]  /*83a0*/  MOV R33, R35 ;  /* 0x0000002300217202 */ /* 0x000fe20000000f00 */
[----:B------:R-:W-:Y:S02]  /*83b0*/  HADD2.F32 R35, -RZ, R157.H1_H1 ;  /* 0x3000009dff237230 */ /* 0x000fe40000004100 */
[----:B------:R-:W-:Y:S01]  /*83c0*/  HADD2.F32 R41, -RZ, R155.H1_H1 ;  /* 0x3000009bff297230 */ /* 0x000fe20000004100 */
[----:B------:R-:W-:Y:S01]  /*83d0*/  F2FP.F16.F32.PACK_AB R29, R29, R46 ;  /* 0x0000002e1d1d723e */ /* 0x000fe200000000ff */
[--C-:B------:R-:W-:Y:S01]  /*83e0*/  HADD2.F32 R39, -RZ, R33.reuse.H0_H0 ;  /* 0x20000021ff277230 */ /* 0x100fe20000004100 */
[----:B------:R-:W-:Y:S01]  /*83f0*/  F2FP.F16.F32.PACK_AB R38, R13, R38 ;  /* 0x000000260d26723e */ /* 0x000fe200000000ff */
[----:B------:R-:W-:-:S02]  /*8400*/  HADD2.F32 R33, -RZ, R33.H1_H1 ;  /* 0x30000021ff217230 */ /* 0x000fc40000004100 */
        /* <DEDUP_REMOVED lines=51> */
[----:B------:R-:W-:Y:S01]  /*8740*/  F2FP.F16.F32.PACK_AB R31, R31, R157 ;  /* 0x0000009d1f1f723e */ /* 0x000fe200000000ff */
[----:B------:R-:W-:Y:S01]  /*8750*/  IMAD.MOV.U32 R32, RZ, RZ, R40 ;  /* 0x000000ffff207224 */ /* 0x000fe200078e0028 */
[----:B------:R-:W-:-:S03]  /*8760*/  MOV R33, R38 ;  /* 0x0000002600217202 */ /* 0x000fc60000000f00 */
[----:B------:R-:W-:-:S07]  /*8770*/  IMAD.MOV.U32 R34, RZ, RZ, R31 ;  /* 0x000000ffff227224 */ /* 0x000fce00078e001f */
.L_x_2747:
[----:B------:R-:W-:Y:S05]  /*8780*/  BSYNC B2 ;  /* 0x0000000000027941 */ /* 0x000fea0003800000 */
.L_x_2746:
[----:B------:R-:W-:Y:S01]  /*8790*/  ISETP.GE.AND P3, PT, R11, R132, PT ;  /* 0x000000840b00720c */ /* 0x000fe20003f66270 */
[----:B---3--:R3:W-:-:S12]  /*87a0*/  ST.E.128 desc[UR60][R36.64], R12 ;  /* 0x0000000c24007985 */ /* 0x0087d8000c101d3c */
[----:B------:R-:W-:-:S05]  /*87b0*/  @!P3 IMAD.WIDE R114, R11, 0x2, R114 ;  /* 0x000000020b72b825 */ /* 0x000fca00078e0272 */
[----:B--2---:R3:W-:Y:S02]  /*87c0*/  @!P3 ST.E.128 desc[UR60][R114.64], R32 ;  /* 0x000000207200b985 */ /* 0x0047e4000c101d3c */
.L_x_2737:
[----:B------:R-:W-:Y:S05]  /*87d0*/  BSYNC B1 ;  /* 0x0000000000017941 */ /* 0x000fea0003800000 */
.L_x_2736:
[----:B------:R-:W-:-:S03]  /*87e0*/  UMOV UR4, 0xffffffff ;  /* 0xffffffff00047882 */ /* 0x000fc60000000000 */
[----:B------:R-:W-:Y:S05]  /*87f0*/  BRA.DIV UR4, `(.L_x_2748) ;  /* 0x000001f604b87947 */ /* 0x000fea000b800000 */
[----:B-1----:R-:W1:Y:S04]  /*8800*/  SHFL.IDX PT, R116, R116, 0x1, 0x1c1f ;  /* 0x003c1f0074747f89 */ /* 0x002e6800000e0000 */
[----:B------:R-:W0:Y:S02]  /*8810*/  SHFL.IDX PT, R117, R117, 0x1, 0x1c1f ;  /* 0x003c1f0075757f89 */ /* 0x000e2400000e0000 */
.L_x_3047:
[----:B------:R-:W-:Y:S05]  /*8820*/  @P4 BRA `(.L_x_2705) ;  /* 0x0000001c006c4947 */ /* 0x000fea0003800000 */
[----:B------:R-:W-:Y:S01]  /*8830*/  ISETP.NE.AND P3, PT, R8, RZ, PT ;  /* 0x000000ff0800720c */ /* 0x000fe20003f65270 */
[----:B------:R-:W-:Y:S01]  /*8840*/  BSSY B1, `(.L_x_2749) ;  /* 0x0000079000017945 */ /* 0x000fe20003800000 */
[----:B0--3--:R-:W-:Y:S01]  /*8850*/  IMAD.MOV.U32 R32, RZ, RZ, R117 ;  /* 0x000000ffff207224 */ /* 0x009fe200078e0075 */
[----:B-1----:R-:W-:-:S10]  /*8860*/  MOV R33, R116 ;  /* 0x0000007400217202 */ /* 0x002fd40000000f00 */
[----:B------:R-:W-:Y:S05]  /*8870*/  @!P3 BRA `(.L_x_2750) ;  /* 0x0000000400d4b947 */ /* 0x000fea0003800000 */
[----:B------:R-:W-:Y:S01]  /*8880*/  SEL R11, R119, R133, !P0 ;  /* 0x00000085770b7207 */ /* 0x000fe20004000000 */
[----:B------:R-:W-:Y:S01]  /*8890*/  BSSY B2, `(.L_x_2751) ;  /* 0x0000070000027945 */ /* 0x000fe20003800000 */
[----:B----4-:R-:W-:Y:S02]  /*88a0*/  SHF.R.U32.HI R13, RZ, 0x3, R217 ;  /* 0x00000003ff0d7819 */ /* 0x010fe400000116d9 */
[----:B------:R-:W-:Y:S02]  /*88b0*/  SHF.R.S32.HI R12, RZ, 0x1f, R11 ;  /* 0x0000001fff0c7819 */ /* 0x000fe4000001140b */
[----:B------:R-:W-:Y:S02]  /*88c0*/  ISETP.GE.AND P4, PT, R16, R118, PT ;  /* 0x000000761000720c */ /* 0x000fe40003f86270 */
[----:B------:R-:W-:Y:S02]  /*88d0*/  LEA.HI R12, R12, R11, RZ, 0x4 ;  /* 0x0000000b0c0c7211 */ /* 0x000fe400078f20ff */
[----:B------:R-:W-:-:S02]  /*88e0*/  LEA R34, P3, R5, R117, 0x1 ;  /* 0x0000007505227211 */ /* 0x000fc400078608ff */
[----:B------:R-:W-:Y:S02]  /*88f0*/  LEA.HI.SX32 R36, R12, R112, 0x1c ;  /* 0x000000700c247211 */ /* 0x000fe400078fe2ff */
[----:B------:R-:W-:Y:S02]  /*8900*/  LEA.HI.X R35, R5, R116, R108, 0x1, P3 ;  /* 0x0000007405237211 */ /* 0x000fe400018f0c6c */
[----:B------:R-:W-:-:S04]  /*8910*/  SHF.R.S32.HI R12, RZ, 0x1f, R36 ;  /* 0x0000001fff0c7819 */ /* 0x000fc80000011424 */
[----:B------:R-:W-:Y:S01]  /*8920*/  LEA.HI R12, R12, R36, RZ, 0x3 ;  /* 0x000000240c0c7211 */ /* 0x000fe200078f18ff */
[----:B------:R-:W-:-:S03]  /*8930*/  IMAD.SHL.U32 R36, R36, 0x8, RZ ;  /* 0x0000000824247824 */ /* 0x000fc600078e00ff */
[----:B------:R-:W-:Y:S02]  /*8940*/  SHF.R.S32.HI R12, RZ, 0x3, R12 ;  /* 0x00000003ff0c7819 */ /* 0x000fe4000001140c */
[----:B------:R-:W-:Y:S02]  /*8950*/  LOP3.LUT R11, R217, 0x38, R36, 0xf8, !PT ;  /* 0x00000038d90b7812 */ /* 0x000fe400078ef824 */
[----:B------:R-:W-:Y:S01]  /*8960*/  ISETP.GE.AND P3, PT, R36, R132, PT ;  /* 0x000000842400720c */ /* 0x000fe20003f66270 */
        /* <DEDUP_REMOVED lines=10> */
[----:B0-----:R-:W-:Y:S01]  /*8a10*/  IMAD.MOV.U32 R11, RZ, RZ, R13 ;  /* 0x000000ffff0b7224 */ /* 0x001fe200078e000d */
[----:B------:R-:W-:Y:S01]  /*8a20*/  SHF.R.U64 R72, R72, 0x10, R73 ;  /* 0x0000001048487819 */ /* 0x000fe20000001249 */
        /* <DEDUP_REMOVED lines=32> */
[--C-:B------:R-:W-:Y:S02]  /*8c30*/  HADD2.F32 R39, -RZ, R13.reuse.H0_H0 ;  /* 0x2000000dff277230 */ /* 0x100fe40000004100 */
[----:B------:R-:W-:Y:S01]  /*8c40*/  FMUL.FTZ R42, R15, R40 ;  /* 0x000000280f2a7220 */ /* 0x000fe20000410000 */
[----:B------:R-:W-:-:S02]  /*8c50*/  HADD2.F32 R13, -RZ, R13.H1_H1 ;  /* 0x3000000dff0d7230 */ /* 0x000fc40000004100 */
[----:B------:R-:W-:Y:S02]  /*8c60*/  HADD2.F32 R153, -RZ, R153.H0_H0 ;  /* 0x20000099ff997230 */ /* 0x000fe40000004100 */
[C---:B------:R-:W-:Y:S01]  /*8c70*/  FMUL.FTZ R40, R39.reuse, R40 ;  /* 0x0000002827287220 */ /* 0x040fe20000410000 */
[-C--:B------:R-:W-:Y:S01]  /*8c80*/  FFMA.FTZ R42, R39, R41.reuse, -R42 ;  /* 0x00000029272a7223 */ /* 0x080fe2000001082a */
[----:B------:R-:W-:Y:S01]  /*8c90*/  SHF.R.U32.HI R39, RZ, 0x10, R75 ;  /* 0x00000010ff277819 */ /* 0x000fe2000001164b */
[----:B------:R-:W-:Y:S02]  /*8ca0*/  HADD2.F32 R151, -RZ, R151.H0_H0 ;  /* 0x20000097ff977230 */ /* 0x000fe40000004100 */
[----:B------:R-:W-:Y:S01]  /*8cb0*/  FFMA.FTZ R40, R15, R41, R40 ;  /* 0x000000290f287223 */ /* 0x000fe20000010028 */
[----:B------:R-:W-:Y:S02]  /*8cc0*/  HADD2.F32 R15, -RZ, R31.H1_H1 ;  /* 0x3000001fff0f7230 */ /* 0x000fe40000004100 */
[----:B------:R-:W-:Y:S01]  /*8cd0*/  HADD2.F32 R31, -RZ, R39.H0_H0 ;  /* 0x20000027ff1f7230 */ /* 0x000fe20000004100 */
[----:B------:R-:W-:Y:S01]  /*8ce0*/  SHF.R.U32.HI R39, RZ, 0x10, R63 ;  /* 0x00000010ff277819 */ /* 0x000fe2000001163f */
[----:B------:R-:W-:-:S03]  /*8cf0*/  HADD2.F32 R62, -RZ, R62.H0_H0 ;  /* 0x2000003eff3e7230 */ /* 0x000fc60000004100 */
[-C--:B------:R-:W-:Y:S01]  /*8d00*/  FMUL.FTZ R41, R15, R31.reuse ;  /* 0x0000001f0f297220 */ /* 0x080fe20000410000 */
[----:B------:R-:W-:Y:S02]  /*8d10*/  HADD2.F32 R39, -RZ, R39.H0_H0 ;  /* 0x20000027ff277230 */ /* 0x000fe40000004100 */
        /* <DEDUP_REMOVED lines=34> */
[----:B------:R-:W-:Y:S01]  /*8f40*/  F2FP.F16.F32.PACK_AB R74, R74, R153 ;  /* 0x000000994a4a723e */ /* 0x000fe200000000ff */
[----:B------:R-:W-:Y:S01]  /*8f50*/  IMAD.MOV.U32 R28, RZ, RZ, R72 ;  /* 0x000000ffff1c7224 */ /* 0x000fe200078e0048 */
[----:B------:R-:W-:Y:S01]  /*8f60*/  MOV R13, R29 ;  /* 0x0000001d000d7202 */ /* 0x000fe20000000f00 */
[----:B------:R-:W-:Y:S01]  /*8f70*/  IMAD.MOV.U32 R29, RZ, RZ, R11 ;  /* 0x000000ffff1d7224 */ /* 0x000fe200078e000b */
[----:B------:R-:W-:-:S07]  /*8f80*/  MOV R30, R74 ;  /* 0x0000004a001e7202 */ /* 0x000fce0000000f00 */
.L_x_2752:
[----:B------:R-:W-:Y:S05]  /*8f90*/  BSYNC B2 ;  /* 0x0000000000027941 */ /* 0x000fea0003800000 */
.L_x_2751:
[----:B------:R-:W-:Y:S01]  /*8fa0*/  @!P3 IMAD.WIDE R36, R36, 0x2, R32 ;  /* 0x000000022424b825 */ /* 0x000fe200078e0220 */
[----:B0-----:R0:W-:Y:S04]  /*8fb0*/  ST.E.128 desc[UR60][R34.64], R12 ;  /* 0x0000000c22007985 */ /* 0x0011e8000c101d3c */
[----:B-1----:R0:W-:Y:S02]  /*8fc0*/  @!P3 ST.E.128 desc[UR60][R36.64], R28 ;  /* 0x0000001c2400b985 */ /* 0x0021e4000c101d3c */
.L_x_2750:
[----:B------:R-:W-:Y:S05]  /*8fd0*/  BSYNC B1 ;  /* 0x0000000000017941 */ /* 0x000fea0003800000 */
.L_x_2749:
[----:B------:R-:W-:Y:S01]  /*8fe0*/  ISETP.NE.AND P3, PT, R9, RZ, PT ;  /* 0x000000ff0900720c */ /* 0x000fe20003f65270 */
[----:B------:R-:W-:-:S12]  /*8ff0*/  BSSY B1, `(.L_x_2753) ;  /* 0x0000072000017945 */ /* 0x000fd80003800000 */
[----:B------:R-:W-:Y:S05]  /*9000*/  @!P3 BRA `(.L_x_2754) ;  /* 0x0000000400c0b947 */ /* 0x000fea0003800000 */
[----:B------:R-:W-:Y:S01]  /*9010*/  SEL R11, R119, R133, !P1 ;  /* 0x00000085770b7207 */ /* 0x000fe20004800000 */
[----:B------:R-:W-:Y:S01]  /*9020*/  BSSY B2, `(.L_x_2755) ;  /* 0x000006c000027945 */ /* 0x000fe20003800000 */
[----:B0-----:R-:W-:Y:S02]  /*9030*/  SHF.R.U32.HI R14, RZ, 0x3, R217 ;  /* 0x00000003ff0e7819 */ /* 0x001fe400000116d9 */
[----:B----4-:R-:W-:Y:S02]  /*9040*/  SHF.R.S32.HI R12, RZ, 0x1f, R11 ;  /* 0x0000001fff0c7819 */ /* 0x010fe4000001140b */
        /* <DEDUP_REMOVED lines=10> */
[----:B------:R-:W-:-:S03]  /*90f0*/  LOP3.LUT R11, R217, 0x38, R37, 0xf8, !PT ;  /* 0x00000038d90b7812 */ /* 0x000fc600078ef825 */
[----:B------:R-:W-:Y:S01]  /*9100*/  IMAD R12, R13, 0x1800, R224 ;  /* 0x000018000d0c7824 */ /* 0x000fe200078e02e0 */
[----:B------:R-:W-:-:S05]  /*9110*/  LOP3.LUT R11, R11, R14, RZ, 0x3c, !PT ;  /* 0x0000000e0b0b7212 */ /* 0x000fca00078e3cff */
[----:B------:R-:W-:Y:S02]  /*9120*/  IMAD.IADD R13, R12, 0x1, R11 ;  /* 0x000000010c0d7824 */ /* 0x000fe400078e020b */
[C---:B------:R-:W-:Y:S02]  /*9130*/  IMAD R11, R18.reuse, 0x4800, R127 ;  /* 0x00004800120b7824 */ /* 0x040fe400078e027f */
[----:B------:R-:W-:Y:S02]  /*9140*/  IMAD R13, R18, 0x4800, R13 ;  /* 0x00004800120d7824 */ /* 0x000fe400078e020d */
[----:B------:R-:W-:Y:S02]  /*9150*/  IMAD R11, R11, 0x2, R2 ;  /* 0x000000020b0b7824 */ /* 0x000fe400078e0202 */
[----:B------:R-:W-:Y:S01]  /*9160*/  @!P3 IMAD.WIDE R36, R37, 0x2, R32 ;  /* 0x000000022524b825 */ /* 0x000fe200078e0220 */
[----:B------:R-:W-:Y:S02]  /*9170*/  LEA R28, R13, R2, 0x1 ;  /* 0x000000020d1c7211 */ /* 0x000fe400078e08ff */
[----:B------:R0:W1:Y:S04]  /*9180*/  LDS.128 R12, [R11+0x1e400] ;  /* 0x01e400000b0c7984 */ /* 0x0000680000000c00 */
[----:B------:R-:W3:Y:S01]  /*9190*/  LDS.128 R28, [R28+0x1e400] ;  /* 0x01e400001c1c7984 */ /* 0x000ee20000000c00 */
[----:B------:R-:W-:Y:S05]  /*91a0*/  @P4 BRA `(.L_x_2756) ;  /* 0x00000004004c4947 */ /* 0x000fea0003800000 */
[--C-:B------:R-:W-:Y:S01]  /*91b0*/  SHF.R.U64 R38, R68, 0x10, R69.reuse ;  /* 0x0000001044267819 */ /* 0x100fe20000001245 */
[--C-:B---3--:R-:W-:Y:S01]  /*91c0*/  HADD2.F32 R43, -RZ, R29.reuse.H0_H0 ;  /* 0x2000001dff2b7230 */ /* 0x108fe20000004100 */
[----:B------:R-:W-:Y:S01]  /*91d0*/  SHF.R.U32.HI R68, RZ, 0x10, R69 ;  /* 0x00000010ff447819 */ /* 0x000fe20000011645 */
[----:B------:R-:W-:Y:S01]  /*91e0*/  HADD2.F32 R44, -RZ, R29.H1_H1 ;  /* 0x3000001dff2c7230 */ /* 0x000fe20000004100 */
[--C-:B0-----:R-:W-:Y:S01]  /*91f0*/  SHF.R.U64 R11, R56, 0x10, R57.reuse ;  /* 0x00000010380b7819 */ /* 0x101fe20000001239 */
[----:B------:R-:W-:Y:S01]  /*9200*/  HADD2.F32 R42, -RZ, R150.H1_H1 ;  /* 0x30000096ff2a7230 */ /* 0x000fe20000004100 */
[----:B------:R-:W-:Y:S01]  /*9210*/  SHF.R.U32.HI R56, RZ, 0x10, R57 ;  /* 0x00000010ff387819 */ /* 0x000fe20000011639 */
[--C-:B-1----:R-:W-:Y:S01]  /*9220*/  HADD2.F32 R29, -RZ, R13.reuse.H0_H0 ;  /* 0x2000000dff1d7230 */ /* 0x102fe20000004100 */
[----:B------:R-:W-:Y:S01]  /*9230*/  SHF.R.U64 R40, R70, 0x10, R71 ;  /* 0x0000001046287819 */ /* 0x000fe20000001247 */
[----:B------:R-:W-:Y:S02]  /*9240*/  HADD2.F32 R68, -RZ, R68.H0_H0 ;  /* 0x20000044ff447230 */ /* 0x000fe40000004100 */
[----:B------:R-:W-:Y:S01]  /*9250*/  FMUL.FTZ R45, R43, R42 ;  /* 0x0000002a2b2d7220 */ /* 0x000fe20000410000 */
[----:B------:R-:W-:-:S02]  /*9260*/  HADD2.F32 R13, -RZ, R13.H1_H1 ;  /* 0x3000000dff0d7230 */ /* 0x000fc40000004100 */
[----:B------:R-:W-:Y:S01]  /*9270*/  FMUL.FTZ R46, R29, R42 ;  /* 0x0000002a1d2e7220 */ /* 0x000fe20000410000 */
[----:B------:R-:W-:Y:S02]  /*9280*/  HADD2.F32 R56, -RZ, R56.H0_H0 ;  /* 0x20000038ff387230 */ /* 0x000fe40000004100 */
[-C--:B------:R-:W-:Y:S01]  /*9290*/  FMUL.FTZ R42, R44, R68.reuse ;  /* 0x000000442c2a7220 */ /* 0x080fe20000410000 */
[----:B------:R-:W-:Y:S02]  /*92a0*/  HADD2.F32 R41, -RZ, R148.H1_H1 ;  /* 0x30000094ff297230 */ /* 0x000fe40000004100 */
[C---:B------:R-:W-:Y:S01]  /*92b0*/  FMUL.FTZ R68, R13.reuse, R68 ;  /* 0x000000440d447220 */ /* 0x040fe20000410000 */
[----:B------:R-:W-:Y:S01]  /*92c0*/  SHF.R.U32.HI R70, RZ, 0x10, R71 ;  /* 0x00000010ff467819 */ /* 0x000fe20000011647 */
[-C--:B------:R-:W-:Y:S01]  /*92d0*/  FFMA.FTZ R42, R13, R56.reuse, -R42 ;  /* 0x000000380d2a7223 */ /* 0x080fe2000001082a */
[--C-:B------:R-:W-:Y:S01]  /*92e0*/  SHF.R.U64 R39, R58, 0x10, R59.reuse ;  /* 0x000000103a277819 */ /* 0x100fe2000000123b */
[----:B------:R-:W-:Y:S01]  /*92f0*/  FFMA.FTZ R13, R44, R56, R68 ;  /* 0x000000382c0d7223 */ /* 0x000fe20000010044 */
[----:B------:R-:W-:Y:S01]  /*9300*/  SHF.R.U32.HI R58, RZ, 0x10, R59 ;  /* 0x00000010ff3a7819 */ /* 0x000fe2000001163b */
[-C--:B------:R-:W-:Y:S01]  /*9310*/  FFMA.FTZ R45, R29, R41.reuse, -R45 ;  /* 0x000000291d2d7223 */ /* 0x080fe2000001082d */
[----:B------:R-:W-:Y:S01]  /*9320*/  FFMA.FTZ R46, R43, R41, R46 ;  /* 0x000000292b2e7223 */ /* 0x000fe2000001002e */
[----:B------:R-:W-:-:S02]  /*9330*/  HADD2.F32 R44, -RZ, R31.H0_H0 ;  /* 0x2000001fff2c7230 */ /* 0x000fc40000004100 */
[----:B------:R-:W-:Y:S01]  /*9340*/  HADD2.F32 R41, -RZ, R149.H1_H1 ;  /* 0x30000095ff297230 */ /* 0x000fe20000004100 */
[----:B------:R-:W-:Y:S01]  /*9350*/  F2FP.F16.F32.PACK_AB R42, R42, R45 ;  /* 0x0000002d2a2a723e */ /* 0x000fe200000000ff */
[----:B------:R-:W-:Y:S01]  /*9360*/  HADD2.F32 R31, -RZ, R31.H1_H1 ;  /* 0x3000001fff1f7230 */ /* 0x000fe20000004100 */
[----:B------:R-:W-:Y:S01]  /*9370*/  F2FP.F16.F32.PACK_AB R46, R13, R46 ;  /* 0x0000002e0d2e723e */ /* 0x000fe200000000ff */
[--C-:B------:R-:W-:Y:S02]  /*9380*/  HADD2.F32 R48, -RZ, R15.reuse.H0_H0 ;  /* 0x2000000fff307230 */ /* 0x100fe40000004100 */
[-C--:B------:R-:W-:Y:S01]  /*9390*/  FMUL.FTZ R43, R44, R41.reuse ;  /* 0x000000292c2b7220 */ /* 0x080fe20000410000 */
[----:B------:R-:W-:Y:S02]  /*93a0*/  HADD2.F32 R70, -RZ, R70.H0_H0 ;  /* 0x20000046ff467230 */ /* 0x000fe40000004100 */
[----:B------:R-:W-:Y:S02]  /*93b0*/  HADD2.F32 R15, -RZ, R15.H1_H1 ;  /* 0x3000000fff0f7230 */ /* 0x000fe40000004100 */
[----:B------:R-:W-:Y:S01]  /*93c0*/  FMUL.FTZ R41, R48, R41 ;  /* 0x0000002930297220 */ /* 0x000fe20000410000 */
[----:B------:R-:W-:-:S02]  /*93d0*/  HADD2.F32 R58, -RZ, R58.H0_H0 ;  /* 0x2000003aff3a7230 */ /* 0x000fc40000004100 */
[-C--:B------:R-:W-:Y:S01]  /*93e0*/  FMUL.FTZ R50, R31, R70.reuse ;  /* 0x000000461f327220 */ /* 0x080fe20000410000 */
[----:B------:R-:W-:Y:S02]  /*93f0*/  HADD2.F32 R29, -RZ, R147.H1_H1 ;  /* 0x30000093ff1d7230 */ /* 0x000fe40000004100 */
[C---:B------:R-:W-:Y:S01]  /*9400*/  FMUL.FTZ R70, R15.reuse, R70 ;  /* 0x000000460f467220 */ /* 0x040fe20000410000 */
[----:B------:R-:W-:Y:S02]  /*9410*/  HADD2.F32 R150, -RZ, R150.H0_H0 ;  /* 0x20000096ff967230 */ /* 0x000fe40000004100 */
[-C--:B------:R-:W-:Y:S01]  /*9420*/  FFMA.FTZ R50, R15, R58.reuse, -R50 ;  /* 0x0000003a0f327223 */ /* 0x080fe20000010832 */
[----:B------:R-:W-:Y:S02]  /*9430*/  HADD2.F32 R15, -RZ, R28.H0_H0 ;  /* 0x2000001cff0f7230 */ /* 0x000fe40000004100 */
[-C--:B------:R-:W-:Y:S01]  /*9440*/  FFMA.FTZ R43, R48, R29.reuse, -R43 ;  /* 0x0000001d302b7223 */ /* 0x080fe2000001082b */
[----:B------:R-:W-:Y:S01]  /*9450*/  FFMA.FTZ R41, R44, R29, R41 ;  /* 0x0000001d2c297223 */ /* 0x000fe20000010029 */
[----:B------:R-:W-:Y:S01]  /*9460*/  FFMA.FTZ R70, R31, R58, R70 ;  /* 0x0000003a1f467223 */ /* 0x000fe20000010046 */
[----:B------:R-:W-:-:S02]  /*9470*/  HADD2.F32 R31, -RZ, R38.H0_H0 ;  /* 0x20000026ff1f7230 */ /* 0x000fc40000004100 */
[-C--:B------:R-:W-:Y:S01]  /*9480*/  FMUL.FTZ R38, R15, R150.reuse ;  /* 0x000000960f267220 */ /* 0x080fe20000410000 */
[----:B------:R-:W-:Y:S01]  /*9490*/  HADD2.F32 R29, -RZ, R12.H0_H0 ;  /* 0x2000000cff1d7230 */ /* 0x000fe20000004100 */
[----:B------:R-:W-:Y:S01]  /*94a0*/  F2FP.F16.F32.PACK_AB R43, R50, R43 ;  /* 0x0000002b322b723e */ /* 0x000fe200000000ff */
[----:B------:R-:W-:Y:S02]  /*94b0*/  HADD2.F32 R28, -RZ, R28.H1_H1 ;  /* 0x3000001cff1c7230 */ /* 0x000fe40000004100 */
[----:B------:R-:W-:Y:S02]  /*94c0*/  HADD2.F32 R12, -RZ, R12.H1_H1 ;  /* 0x3000000cff0c7230 */ /* 0x000fe40000004100 */
[----:B------:R-:W-:Y:S01]  /*94d0*/  FMUL.FTZ R150, R29, R150 ;  /* 0x000000961d967220 */ /* 0x000fe20000410000 */
[----:B------:R-:W-:Y:S02]  /*94e0*/  HADD2.F32 R148, -RZ, R148.H0_H0 ;  /* 0x20000094ff947230 */ /* 0x000fe40000004100 */
[----:B------:R-:W-:Y:S01]  /*94f0*/  FMUL.FTZ R47, R28, R31 ;  /* 0x0000001f1c2f7220 */ /* 0x000fe20000410000 */
[----:B------:R-:W-:-:S02]  /*9500*/  HADD2.F32 R11, -RZ, R11.H0_H0 ;  /* 0x2000000bff0b7230 */ /* 0x000fc40000004100 */
[C---:B------:R-:W-:Y:S01]  /*9510*/  FMUL.FTZ R31, R12.reuse, R31 ;  /* 0x0000001f0c1f7220 */ /* 0x040fe20000410000 */
[----:B------:R-:W-:Y:S02]  /*9520*/  HADD2.F32 R149, -RZ, R149.H0_H0 ;  /* 0x20000095ff957230 */ /* 0x000fe40000004100 */
[-C--:B------:R-:W-:Y:S01]  /*9530*/  FFMA.FTZ R29, R29, R148.reuse, -R38 ;  /* 0x000000941d1d7223 */ /* 0x080fe20000010826 */
[----:B------:R-:W-:Y:S02]  /*9540*/  HADD2.F32 R38, -RZ, R30.H0_H0 ;  /* 0x2000001eff267230 */ /* 0x000fe40000004100 */
[-C--:B------:R-:W-:Y:S01]  /*9550*/  FFMA.FTZ R12, R12, R11.reuse, -R47 ;  /* 0x0000000b0c0c7223 */ /* 0x080fe2000001082f */
[----:B------:R-:W-:Y:S01]  /*9560*/  FFMA.FTZ R28, R28, R11, R31 ;  /* 0x0000000b1c1c7223 */ /* 0x000fe2000001001f */
[----:B------:R-:W-:Y:S02]  /*9570*/  HADD2.F32 R11, -RZ, R40.H0_H0 ;  /* 0x20000028ff0b7230 */ /* 0x000fe40000004100 */
[----:B------:R-:W-:Y:S01]  /*9580*/  FFMA.FTZ R15, R15, R148, R150 ;  /* 0x000000940f0f7223 */ /* 0x000fe20000010096 */
[----:B------:R-:W-:-:S02]  /*9590*/  HADD2.F32 R40, -RZ, R14.H0_H0 ;  /* 0x2000000eff287230 */ /* 0x000fc40000004100 */
[----:B------:R-:W-:Y:S01]  /*95a0*/  FMUL.FTZ R31, R38, R149 ;  /* 0x00000095261f7220 */ /* 0x000fe20000410000 */
[----:B------:R-:W-:Y:S01]  /*95b0*/  HADD2.F32 R30, -RZ, R30.H1_H1 ;  /* 0x3000001eff1e7230 */ /* 0x000fe20000004100 */
[----:B------:R-:W-:Y:S01]  /*95c0*/  F2FP.F16.F32.PACK_AB R12, R12, R29 ;  /* 0x0000001d0c0c723e */ /* 0x000fe200000000ff */
        /* <DEDUP_REMOVED lines=11> */
[----:B------:R-:W-:Y:S01]  /*9680*/  F2FP.F16.F32.PACK_AB R31, R70, R41 ;  /* 0x00000029461f723e */ /* 0x000fe200000000ff */
[----:B------:R-:W-:-:S02]  /*9690*/  IMAD.MOV.U32 R13, RZ, RZ, R42 ;  /* 0x000000ffff0d7224 */ /* 0x000fc400078e002a */
[----:B------:R-:W-:Y:S01]  /*96a0*/  F2FP.F16.F32.PACK_AB R14, R47, R40 ;  /* 0x000000282f0e723e */ /* 0x000fe200000000ff */
[----:B------:R-:W-:Y:S01]  /*96b0*/  IMAD.MOV.U32 R29, RZ, RZ, R46 ;  /* 0x000000ffff1d7224 */ /* 0x000fe200078e002e */
[----:B------:R-:W-:Y:S01]  /*96c0*/  F2FP.F16.F32.PACK_AB R30, R11, R38 ;  /* 0x000000260b1e723e */ /* 0x000fe200000000ff */
[----:B------:R-:W-:-:S07]  /*96d0*/  IMAD.MOV.U32 R15, RZ, RZ, R43 ;  /* 0x000000ffff0f7224 */ /* 0x000fce00078e002b */
.L_x_2756:
[----:B------:R-:W-:Y:S05]  /*96e0*/  BSYNC B2 ;  /* 0x0000000000027941 */ /* 0x000fea0003800000 */
.L_x_2755:
[----:B-1----:R1:W-:Y:S04]  /*96f0*/  ST.E.128 desc[UR60][R34.64], R12 ;  /* 0x0000000c22007985 */ /* 0x0023e8000c101d3c */
[----:B---3--:R1:W-:Y:S02]  /*9700*/  @!P3 ST.E.128 desc[UR60][R36.64], R28 ;  /* 0x0000001c2400b985 */ /* 0x0083e4000c101d3c */
.L_x_2754:
[----:B------:R-:W-:Y:S05]  /*9710*/  BSYNC B1 ;  /* 0x0000000000017941 */ /* 0x000fea0003800000 */
.L_x_2753:
[----:B------:R-:W-:-:S13]  /*9720*/  ISETP.NE.AND P3, PT, R10, RZ, PT ;  /* 0x000000ff0a00720c */ /* 0x000fda0003f65270 */
[----:B------:R-:W-:Y:S05]  /*9730*/  @!P3 BRA `(.L_x_2705) ;  /* 0x0000000c00a8b947 */ /* 0x000fea0003800000 */
[----:B0-----:R-:W3:Y:S01]  /*9740*/  LDL R11, [R1] ;  /* 0x00000000010b7983 */ /* 0x001ee20000100800 */
[----:B-1----:R-:W-:Y:S01]  /*9750*/  SHF.R.U32.HI R14, RZ, 0x3, R217 ;  /* 0x00000003ff0e7819 */ /* 0x002fe200000116d9 */
[----:B------:R-:W-:Y:S01]  /*9760*/  BSSY B1, `(.L_x_2757) ;  /* 0x000006c000017945 */ /* 0x000fe20003800000 */
[----:B------:R-:W-:-:S04]  /*9770*/  LEA R34, P3, R7, R117, 0x1 ;  /* 0x0000007507227211 */ /* 0x000fc800078608ff */
[----:B------:R-:W-:Y:S02]  /*9780*/  LEA.HI.X R35, R7, R116, R106, 0x1, P3 ;  /* 0x0000007407237211 */ /* 0x000fe400018f0c6a */
[----:B------:R-:W-:Y:S02]  /*9790*/  ISETP.GE.AND P3, PT, R192, R118, PT ;  /* 0x00000076c000720c */ /* 0x000fe40003f66270 */
[----:B---3--:R-:W-:-:S04]  /*97a0*/  LOP3.LUT P4, RZ, R11, 0x1, RZ, 0xc0, !PT ;  /* 0x000000010bff7812 */ /* 0x008fc8000788c0ff */
[----:B------:R-:W-:-:S04]  /*97b0*/  SEL R133, R119, R133, !P4 ;  /* 0x0000008577857207 */ /* 0x000fc80006000000 */
[----:B----4-:R-:W-:-:S04]  /*97c0*/  SHF.R.S32.HI R12, RZ, 0x1f, R133 ;  /* 0x0000001fff0c7819 */ /* 0x010fc80000011485 */
[----:B------:R-:W-:-:S04]  /*97d0*/  LEA.HI R133, R12, R133, RZ, 0x4 ;  /* 0x000000850c857211 */ /* 0x000fc800078f20ff */
[----:B------:R-:W-:-:S04]  /*97e0*/  LEA.HI.SX32 R133, R133, R110, 0x1c ;  /* 0x0000006e85857211 */ /* 0x000fc800078fe2ff */
[----:B------:R-:W-:Y:S02]  /*97f0*/  SHF.R.S32.HI R12, RZ, 0x1f, R133 ;  /* 0x0000001fff0c7819 */ /* 0x000fe40000011485 */
[----:B------:R-:W-:Y:S02]  /*9800*/  SHF.L.U32 R11, R133, 0x3, RZ ;  /* 0x00000003850b7819 */ /* 0x000fe400000006ff */
[----:B------:R-:W-:-:S04]  /*9810*/  LEA.HI R12, R12, R133, RZ, 0x3 ;  /* 0x000000850c0c7211 */ /* 0x000fc800078f18ff */
[----:B------:R-:W-:Y:S02]  /*9820*/  SHF.R.S32.HI R13, RZ, 0x3, R12 ;  /* 0x00000003ff0d7819 */ /* 0x000fe4000001140c */
[----:B------:R-:W-:-:S03]  /*9830*/  LOP3.LUT R12, R217, 0x38, R11, 0xf8, !PT ;  /* 0x00000038d90c7812 */ /* 0x000fc600078ef80b */
[----:B------:R-:W-:Y:S01]  /*9840*/  IMAD R13, R13, 0x1800, R224 ;  /* 0x000018000d0d7824 */ /* 0x000fe200078e02e0 */
[----:B------:R-:W-:-:S05]  /*9850*/  LOP3.LUT R12, R12, R14, RZ, 0x3c, !PT ;  /* 0x0000000e0c0c7212 */ /* 0x000fca00078e3cff */
        /* <DEDUP_REMOVED lines=10> */
[----:B------:R-:W-:Y:S01]  /*9900*/  MOV R40, R29 ;  /* 0x0000001d00287202 */ /* 0x000fe20000000f00 */
[----:B0-----:R-:W-:Y:S01]  /*9910*/  IMAD.MOV.U32 R29, RZ, RZ, R15 ;  /* 0x000000ffff1d7224 */ /* 0x001fe200078e000f */
[----:B------:R-:W-:Y:S01]  /*9920*/  SHF.R.U32.HI R43, RZ, 0x10, R53 ;  /* 0x00000010ff2b7819 */ /* 0x000fe20000011635 */
[----:B------:R-:W-:Y:S01]  /*9930*/  HADD2.F32 R45, -RZ, R45.H0_H0 ;  /* 0x2000002dff2d7230 */ /* 0x000fe20000004100 */
[--C-:B------:R-:W-:Y:S01]  /*9940*/  SHF.R.U64 R39, R66, 0x10, R67.reuse ;  /* 0x0000001042277819 */ /* 0x100fe20000001243 */
[--C-:B------:R-:W-:Y:S01]  /*9950*/  HADD2.F32 R31, -RZ, R40.reuse.H0_H0 ;  /* 0x20000028ff1f7230 */ /* 0x100fe20000004100 */
[----:B------:R-:W-:Y:S01]  /*9960*/  SHF.R.U32.HI R66, RZ, 0x10, R67 ;  /* 0x00000010ff427819 */ /* 0x000fe20000011643 */
[----:B------:R-:W-:Y:S01]  /*9970*/  HADD2.F32 R42, -RZ, R40.H1_H1 ;  /* 0x30000028ff2a7230 */ /* 0x000fe20000004100 */
[--C-:B------:R-:W-:Y:S01]  /*9980*/  SHF.R.U64 R37, R54, 0x10, R55.reuse ;  /* 0x0000001036257819 */ /* 0x100fe20000001237 */
[----:B------:R-:W-:Y:S01]  /*9990*/  HADD2.F32 R46, -RZ, R141.H1_H1 ;  /* 0x3000008dff2e7230 */ /* 0x000fe20000004100 */
[----:B------:R-:W-:Y:S01]  /*99a0*/  SHF.R.U32.HI R54, RZ, 0x10, R55 ;  /* 0x00000010ff367819 */ /* 0x000fe20000011637 */
[----:B------:R-:W-:-:S02]  /*99b0*/  HADD2.F32 R40, -RZ, R13.H1_H1 ;  /* 0x3000000dff287230 */ /* 0x000fc40000004100 */
[-C--:B------:R-:W-:Y:S01]  /*99c0*/  FMUL.FTZ R47, R42, R45.reuse ;  /* 0x0000002d2a2f7220 */ /* 0x080fe20000410000 */
[----:B------:R-:W-:Y:S02]  /*99d0*/  HADD2.F32 R15, -RZ, R13.H0_H0 ;  /* 0x2000000dff0f7230 */ /* 0x000fe40000004100 */
[-C--:B------:R-:W-:Y:S01]  /*99e0*/  FMUL.FTZ R48, R31, R46.reuse ;  /* 0x0000002e1f307220 */ /* 0x080fe20000410000 */
[----:B------:R-:W-:Y:S02]  /*99f0*/  HADD2.F32 R44, -RZ, R138.H0_H0 ;  /* 0x2000008aff2c7230 */ /* 0x000fe40000004100 */
        /* <DEDUP_REMOVED lines=9> */
[--C-:B------:R-:W-:Y:S01]  /*9a90*/  HADD2.F32 R43, -RZ, R41.reuse.H0_H0 ;  /* 0x20000029ff2b7230 */ /* 0x100fe20000004100 */
[----:B------:R-:W-:Y:S01]  /*9aa0*/  SHF.R.U64 R38, R64, 0x10, R65 ;  /* 0x0000001040267819 */ /* 0x000fe20000001241 */
[----:B------:R-:W-:Y:S01]  /*9ab0*/  HADD2.F32 R41, -RZ, R41.H1_H1 ;  /* 0x30000029ff297230 */ /* 0x000fe20000004100 */
[----:B------:R-:W-:Y:S01]  /*9ac0*/  SHF.R.U64 R36, R52, 0x10, R53 ;  /* 0x0000001034247819 */ /* 0x000fe20000001235 */
[----:B------:R-:W-:-:S02]  /*9ad0*/  HADD2.F32 R31, -RZ, R29.H0_H0 ;  /* 0x2000001dff1f7230 */ /* 0x000fc40000004100 */
[----:B------:R-:W-:Y:S01]  /*9ae0*/  FMUL.FTZ R50, R43, R48 ;  /* 0x000000302b327220 */ /* 0x000fe20000410000 */
[----:B------:R-:W-:Y:S02]  /*9af0*/  HADD2.F32 R44, -RZ, R29.H1_H1 ;  /* 0x3000001dff2c7230 */ /* 0x000fe40000004100 */
[----:B------:R-:W-:Y:S01]  /*9b00*/  FMUL.FTZ R45, R41, R66 ;  /* 0x00000042292d7220 */ /* 0x000fe20000410000 */
[----:B------:R-:W-:Y:S02]  /*9b10*/  HADD2.F32 R46, -RZ, R139.H0_H0 ;  /* 0x2000008bff2e7230 */ /* 0x000fe40000004100 */
        /* <DEDUP_REMOVED lines=8> */
[----:B------:R-:W-:Y:S01]  /*9ba0*/  HADD2.F32 R45, -RZ, R38.H0_H0 ;  /* 0x20000026ff2d7230 */ /* 0x000fe20000004100 */
[----:B------:R-:W-:Y:S01]  /*9bb0*/  F2FP.F16.F32.PACK_AB R13, R40, R13 ;  /* 0x0000000d280d723e */ /* 0x000fe200000000ff */
[----:B------:R-:W-:Y:S01]  /*9bc0*/  HADD2.F32 R41, -RZ, R28.H0_H0 ;  /* 0x2000001cff297230 */ /* 0x000fe20000004100 */
[----:B------:R-:W-:Y:S01]  /*9bd0*/  F2FP.F16.F32.PACK_AB R44, R44, R29 ;  /* 0x0000001d2c2c723e */ /* 0x000fe200000000ff */
[----:B------:R-:W-:Y:S01]  /*9be0*/  HADD2.F32 R38, -RZ, R12.H0_H0 ;  /* 0x2000000cff267230 */ /* 0x000fe20000004100 */
[----:B------:R-:W-:Y:S01]  /*9bf0*/  F2FP.F16.F32.PACK_AB R29, R42, R15 ;  /* 0x0000000f2a1d723e */ /* 0x000fe200000000ff */
[----:B------:R-:W-:-:S02]  /*9c00*/  HADD2.F32 R28, -RZ, R28.H1_H1 ;  /* 0x3000001cff1c7230 */ /* 0x000fc40000004100 */
[----:B------:R-:W-:Y:S01]  /*9c10*/  FMUL.FTZ R47, R41, R141 ;  /* 0x0000008d292f7220 */ /* 0x000fe20000410000 */
[----:B------:R-:W-:Y:S01]  /*9c20*/  HADD2.F32 R12, -RZ, R12.H1_H1 ;  /* 0x3000000cff0c7230 */ /* 0x000fe20000004100 */
[----:B------:R-:W-:Y:S01]  /*9c30*/  F2FP.F16.F32.PACK_AB R31, R46, R31 ;  /* 0x0000001f2e1f723e */ /* 0x000fe200000000ff */
[----:B------:R-:W-:Y:S02]  /*9c40*/  HADD2.F32 R138, -RZ, R138.H1_H1 ;  /* 0x3000008aff8a7230 */ /* 0x000fe40000004100 */
[-C--:B------:R-:W-:Y:S01]  /*9c50*/  FMUL.FTZ R49, R28, R45.reuse ;  /* 0x0000002d1c317220 */ /* 0x080fe20000410000 */
[----:B------:R-:W-:Y:S02]  /*9c60*/  HADD2.F32 R43, -RZ, R36.H0_H0 ;  /* 0x20000024ff2b7230 */ /* 0x000fe40000004100 */
[----:B------:R-:W-:Y:S01]  /*9c70*/  FMUL.FTZ R45, R12, R45 ;  /* 0x0000002d0c2d7220 */ /* 0x000fe20000410000 */
[C---:B------:R-:W-:Y:S01]  /*9c80*/  FMUL.FTZ R36, R38.reuse, R141 ;  /* 0x0000008d26247220 */ /* 0x040fe20000410000 */
[----:B------:R-:W-:Y:S01]  /*9c90*/  FFMA.FTZ R47, R38, R138, -R47 ;  /* 0x0000008a262f7223 */ /* 0x000fe2000001082f */
[----:B------:R-:W-:-:S02]  /*9ca0*/  HADD2.F32 R39, -RZ, R39.H0_H0 ;  /* 0x20000027ff277230 */ /* 0x000fc40000004100 */
[-C--:B------:R-:W-:Y:S01]  /*9cb0*/  FFMA.FTZ R45, R28, R43.reuse, R45 ;  /* 0x0000002b1c2d7223 */ /* 0x080fe2000001002d */
[----:B------:R-:W-:Y:S01]  /*9cc0*/  FFMA.FTZ R36, R41, R138, R36 ;  /* 0x0000008a29247223 */ /* 0x000fe20000010024 */
[----:B------:R-:W-:Y:S01]  /*9cd0*/  FFMA.FTZ R38, R12, R43, -R49 ;  /* 0x0000002b0c267223 */ /* 0x000fe20000010831 */
[----:B------:R-:W-:Y:S02]  /*9ce0*/  HADD2.F32 R28, -RZ, R30.H0_H0 ;  /* 0x2000001eff1c7230 */ /* 0x000fe40000004100 */
[----:B------:R-:W-:Y:S02]  /*9cf0*/  HADD2.F32 R41, -RZ, R140.H0_H0 ;  /* 0x2000008cff297230 */ /* 0x000fe40000004100 */
[----:B------:R-:W-:Y:S02]  /*9d00*/  HADD2.F32 R12, -RZ, R14.H0_H0 ;  /* 0x2000000eff0c7230 */ /* 0x000fe40000004100 */
[----:B------:R-:W-:Y:S02]  /*9d10*/  HADD2.F32 R30, -RZ, R30.H1_H1 ;  /* 0x3000001eff1e7230 */ /* 0x000fe40000004100 */
[----:B------:R-:W-:Y:S01]  /*9d20*/  FMUL.FTZ R43, R28, R41 ;  /* 0x000000291c2b7220 */ /* 0x000fe20000410000 */
[----:B------:R-:W-:-:S02]  /*9d30*/  HADD2.F32 R14, -RZ, R14.H1_H1 ;  /* 0x3000000eff0e7230 */ /* 0x000fc40000004100 */
[----:B------:R-:W-:Y:S01]  /*9d40*/  FMUL.FTZ R41, R12, R41 ;  /* 0x000000290c297220 */ /* 0x000fe20000410000 */
[----:B------:R-:W-:Y:S02]  /*9d50*/  HADD2.F32 R139, -RZ, R139.H1_H1 ;  /* 0x3000008bff8b7230 */ /* 0x000fe40000004100 */
[-C--:B------:R-:W-:Y:S01]  /*9d60*/  FMUL.FTZ R49, R30, R39.reuse ;  /* 0x000000271e317220 */ /* 0x080fe20000410000 */
[----:B------:R-:W-:Y:S02]  /*9d70*/  HADD2.F32 R37, -RZ, R37.H0_H0 ;  /* 0x20000025ff257230 */ /* 0x000fe40000004100 */
[----:B------:R-:W-:Y:S01]  /*9d80*/  FMUL.FTZ R39, R14, R39 ;  /* 0x000000270e277220 */ /* 0x000fe20000410000 */
[----:B------:R-:W-:Y:S02]  /*9d90*/  IMAD.MOV.U32 R15, RZ, RZ, R44 ;  /* 0x000000ffff0f7224 */ /* 0x000fe400078e002c */
        /* <DEDUP_REMOVED lines=8> */
.L_x_2758:
[----:B------:R-:W-:Y:S05]  /*9e20*/  BSYNC B1 ;  /* 0x0000000000017941 */ /* 0x000fea0003800000 */
.L_x_2757:
[----:B0-----:R0:W-:Y:S01]  /*9e30*/  ST.E.128 desc[UR60][R34.64], R12 ;  /* 0x0000000c22007985 */ /* 0x0011e2000c101d3c */
[----:B------:R-:W-:-:S13]  /*9e40*/  ISETP.GE.AND P3, PT, R11, R132, PT ;  /* 0x000000840b00720c */ /* 0x000fda0003f66270 */
[----:B------:R-:W-:Y:S05]  /*9e50*/  @P3 BRA `(.L_x_2705) ;  /* 0x0000000400e03947 */ /* 0x000fea0003800000 */
[----:B------:R-:W-:-:S05]  /*9e60*/  IMAD.WIDE R32, R11, 0x2, R32 ;  /* 0x000000020b207825 */ /* 0x000fca00078e0220 */
[----:B-1----:R1:W-:Y:S01]  /*9e70*/  ST.E.128 desc[UR60][R32.64], R28 ;  /* 0x0000001c20007985 */ /* 0x0023e2000c101d3c */
[----:B------:R-:W-:Y:S05]  /*9e80*/  BRA `(.L_x_2705) ;  /* 0x0000000400d47947 */ /* 0x000fea0003800000 */
.L_x_2670:
[----:B------:R-:W2:Y:S02]  /*9e90*/  LDL R11, [R1+0x4] ;  /* 0x00000400010b7983 */ /* 0x000ea40000100800 */
[----:B--2---:R-:W-:-:S13]  /*9ea0*/  R2UR UR4, R11 ;  /* 0x000000000b0472ca */ /* 0x004fda00000e0000 */
[----:B------:R-:W-:-:S06]  /*9eb0*/  UISETP.NE.AND UP0, UPT, UR4, 0x3, UPT ;  /* 0x000000030400788c */ /* 0x000fcc000bf05270 */
[----:B------:R-:W-:-:S13]  /*9ec0*/  PLOP3.LUT P2, PT, PT, PT, UP0, 0x80, 0x0 ;  /* 0x000000000000781c */ /* 0x000fda0003f4f008 */
[----:B------:R-:W-:Y:S05]  /*9ed0*/  @!P2 BRA `(.L_x_2759) ;  /* 0x000000000004a947 */ /* 0x000fea0003800000 */
[----:B------:R-:W-:Y:S01]  /*9ee0*/  BPT.TRAP 0x1 ;  /* 0x000000040000795c */ /* 0x000fe20000300000 */
.L_x_2759:
[----:B------:R-:W-:Y:S01]  /*9ef0*/  LEA R86, R18, R2, 0x3 ;  /* 0x0000000212567211 */ /* 0x000fe200078e18ff */
[----:B------:R-:W-:Y:S01]  /*9f00*/  BSSY B1, `(.L_x_2760) ;  /* 0x0000005000017945 */ /* 0x000fe20003800000 */
[----:B------:R-:W-:Y:S02]  /*9f10*/  SHF.L.U32 R87, R205, 0x1f, RZ ;  /* 0x0000001fcd577819 */ /* 0x000fe400000006ff */
[----:B------:R-:W-:Y:S02]  /*9f20*/  SHF.R.S32.HI R79, RZ, 0x1f, R76 ;  /* 0x0000001fff4f7819 */ /* 0x000fe4000001144c */
[----:B------:R-:W0:Y:S02]  /*9f30*/  SYNCS.PHASECHK.TRANS64.TRYWAIT P3, [R86+URZ+0x30890], R87 ;  /* 0x03089057560075a7 */ /* 0x000e24000806017f */
[----:B0-----:R-:W-:Y:S05]  /*9f40*/  @!P3 BRA `(.L_x_2761) ;  /* 0x000001e00030b947 */ /* 0x001fea0003800000 */
.L_x_3048:
[----:B------:R-:W-:Y:S05]  /*9f50*/  BSYNC B1 ;  /* 0x0000000000017941 */ /* 0x000fea0003800000 */
.L_x_2760:
        /* <DEDUP_REMOVED lines=25> */
.L_x_3052:
        /* <DEDUP_REMOVED lines=16> */
[----:B------:R-:W-:Y:S01]  /*a1f0*/  @!P5 SHF.L.U32 R11, R198, 0x3, RZ ;  /* 0x00000003c60bd819 */ /* 0x000fe200000006ff */
[----:B--2---:R-:W-:Y:S02]  /*a200*/  @!P5 IMAD.MOV.U32 R32, RZ, RZ, R37 ;  /* 0x000000ffff20d224 */ /* 0x004fe400078e0025 */
[----:B------:R-:W-:Y:S02]  /*a210*/  @!P5 IMAD.MOV.U32 R33, RZ, RZ, R36 ;  /* 0x000000ffff21d224 */ /* 0x000fe400078e0024 */
        /* <DEDUP_REMOVED lines=18> */
.L_x_2764:
[----:B------:R-:W-:Y:S05]  /*a340*/  BSYNC B1 ;  /* 0x0000000000017941 */ /* 0x000fea0003800000 */
.L_x_2763:
[----:B------:R-:W-:-:S03]  /*a350*/  UMOV UR4, 0xffffffff ;  /* 0xffffffff00047882 */ /* 0x000fc60000000000 */
[----:B------:R-:W-:Y:S05]  /*a360*/  BRA.DIV UR4, `(.L_x_2765) ;  /* 0x000001de04887947 */ /* 0x000fea000b800000 */
[----:B--2---:R2:W0:Y:S04]  /*a370*/  SHFL.IDX PT, R36, R35, 0x1, 0x1c1f ;  /* 0x003c1f0023247f89 */ /* 0x00442800000e0000 */
[----:B---3--:R2:W3:Y:S02]  /*a380*/  SHFL.IDX PT, R37, R34, 0x1, 0x1c1f ;  /* 0x003c1f0022257f89 */ /* 0x0084e400000e0000 */
.L_x_3056:
        /* <DEDUP_REMOVED lines=23> */
[----:B------:R-:W-:Y:S02]  /*a500*/  @!P5 IMAD.SHL.U32 R11, R199, 0x8, RZ ;  /* 0x00000008c70bd824 */ /* 0x000fe400078e00ff */
[----:B0-----:R-:W-:Y:S02]  /*a510*/  @!P5 IMAD.MOV.U32 R32, RZ, RZ, R37 ;  /* 0x000000ffff20d224 */ /* 0x001fe400078e0025 */
[----:B------:R-:W-:Y:S02]  /*a520*/  @!P5 IMAD.MOV.U32 R33, RZ, RZ, R36 ;  /* 0x000000ffff21d224 */ /* 0x000fe400078e0024 */
        /* <DEDUP_REMOVED lines=11> */
.L_x_2705:
[----:B------:R-:W-:Y:S05]  /*a5e0*/  BSYNC B0 ;  /* 0x0000000000007941 */ /* 0x000fea0003800000 */
.L_x_2669:
        /* <DEDUP_REMOVED lines=12> */
[----:B------:R-:W-:-:S04]  /*a6b0*/  @!P3 IADD3 R11, R86, 0x308a0, RZ ;  /* 0x000308a0560bb810 */ /* 0x000fc80007ffe0ff */
[----:B------:R-:W-:-:S04]  /*a6c0*/  @!P3 PRMT R11, RZ, 0x654, R11 ;  /* 0x00000654ff0bb816 */ /* 0x000fc8000000000b */
[----:B------:R0:W-:Y:S01]  /*a6d0*/  @!P3 SYNCS.ARRIVE.TRANS64.RED.A1T0 RZ, [R11+URZ], RZ ;  /* 0x000000ff0bffb9a7 */ /* 0x0001e2000810043f */
[----:B------:R-:W-:Y:S05]  /*a6e0*/  @!P2 BRA `(.L_x_2767) ;  /* 0x000000000004a947 */ /* 0x000fea0003800000 */
[----:B------:R-:W-:Y:S01]  /*a6f0*/  BPT.TRAP 0x1 ;  /* 0x000000040000795c */ /* 0x000fe20000300000 */
.L_x_2767:
[----:B------:R-:W-:Y:S05]  /*a700*/  BSYNC B0 ;  /* 0x0000000000007941 */ /* 0x000fea0003800000 */
.L_x_2766:
[----:B------:R-:W3:Y:S01]  /*a710*/  SYNCS.PHASECHK.TRANS64.TRYWAIT P2, [R86+URZ+0x308b0], R87 ;  /* 0x0308b057560075a7 */ /* 0x000ee2000804017f */
[----:B------:R-:W-:Y:S04]  /*a720*/  BSSY B0, `(.L_x_2768) ;  /* 0x0000002000007945 */ /* 0x000fe80003800000 */
[----:B---3--:R-:W-:Y:S05]  /*a730*/  @!P2 BRA `(.L_x_2769) ;  /* 0x000001d800e0a947 */ /* 0x008fea0003800000 */
.L_x_3057:
[----:B------:R-:W-:Y:S05]  /*a740*/  BSYNC B0 ;  /* 0x0000000000007941 */ /* 0x000fea0003800000 */
.L_x_2768:
        /* <DEDUP_REMOVED lines=8> */
[----:B------:R-:W-:Y:S02]  /*a7d0*/  IMAD R84, R84, UR4, RZ ;  /* 0x0000000454547c24 */ /* 0x000fe4000f8e02ff */
[----:B------:R-:W-:Y:S02]  /*a7e0*/  IMAD.IADD R13, R13, 0x1, R79 ;  /* 0x000000010d0d7824 */ /* 0x000fe400078e024f */
        /* <DEDUP_REMOVED lines=16> */
[----:B-12---:R-:W-:-:S04]  /*a8f0*/  @!P5 LEA R34, P2, R16, R32, 0x1 ;  /* 0x000000201022d211 */ /* 0x006fc800078408ff */
        /* <DEDUP_REMOVED lines=28> */
.L_x_2771:
[----:B------:R-:W-:Y:S05]  /*aac0*/  BSYNC B0 ;  /* 0x0000000000007941 */ /* 0x000fea0003800000 */
.L_x_2770:
        /* <DEDUP_REMOVED lines=38> */
.L_x_2773:
[----:B------:R-:W-:Y:S05]  /*ad30*/  BSYNC B0 ;  /* 0x0000000000007941 */ /* 0x000fea0003800000 */
.L_x_2772:
[----:B------:R-:W5:Y:S01]  /*ad40*/  LDL R11, [R1] ;  /* 0x00000000010b7983 */ /* 0x000f620000100800 */
[----:B---3--:R-:W-:Y:S01]  /*ad50*/  @!P3 IADD3 R86, R86, 0x308c0, RZ ;  /* 0x000308c05656b810 */ /* 0x008fe20007ffe0ff */
[----:B------:R-:W-:Y:S01]  /*ad60*/  VIADD R18, R18, 0x1 ;  /* 0x0000000112127836 */ /* 0x000fe20000000000 */
[----:B------:R-:W-:Y:S01]  /*ad70*/  PLOP3.LUT P2, PT, PT, PT, PT, 0x8, 0x0 ;  /* 0x000000000000781c */ /* 0x000fe20003f4e170 */
[----:B------:R-:W-:Y:S01]  /*ad80*/  @!PT LDS RZ, [RZ] ;  /* 0x00000000fffff984 */ /* 0x000fe20000000800 */
[----:B------:R-:W-:Y:S01]  /*ad90*/  @!PT LDS RZ, [RZ] ;  /* 0x00000000fffff984 */ /* 0x000fe20000000800 */
[----:B------:R-:W-:Y:S01]  /*ada0*/  @!PT LDS RZ, [RZ] ;  /* 0x00000000fffff984 */ /* 0x000fe20000000800 */
[----:B------:R-:W-:Y:S01]  /*adb0*/  @!PT LDS RZ, [RZ] ;  /* 0x00000000fffff984 */ /* 0x000fe20000000800 */
[----:B------:R3:W-:Y:S06]  /*adc0*/  MEMBAR.ALL.CTA ;  /* 0x0000000000007992 */ /* 0x0007ec0000008000 */
[----:B---3--:R-:W3:Y:S01]  /*add0*/  FENCE.VIEW.ASYNC.S ;  /* 0x00000000000073c6 */ /* 0x008ee20000000000 */
[----:B------:R-:W-:Y:S01]  /*ade0*/  @!P3 PRMT R86, RZ, 0x654, R86 ;  /* 0x00000654ff56b816 */ /* 0x000fe20000000056 */
[----:B---3--:R3:W-:Y:S06]  /*adf0*/  BAR.SYNC.DEFER_BLOCKING R159, 0x80 ;  /* 0x0002009f0000751d */ /* 0x0087ec0000010000 */
[----:B------:R3:W-:Y:S01]  /*ae00*/  @!P3 SYNCS.ARRIVE.TRANS64.RED.A1T0 RZ, [R86+URZ], RZ ;  /* 0x000000ff56ffb9a7 */ /* 0x0007e2000810043f */
[----:B------:R-:W-:-:S04]  /*ae10*/  ISETP.NE.AND P3, PT, R18, 0x2, PT ;  /* 0x000000021200780c */ /* 0x000fc80003f65270 */
[----:B------:R-:W-:Y:S02]  /*ae20*/  SEL R12, RZ, 0x1, P3 ;  /* 0x00000001ff0c7807 */ /* 0x000fe40001800000 */
[----:B------:R-:W-:Y:S02]  /*ae30*/  SEL R18, R18, RZ, P3 ;  /* 0x000000ff12127207 */ /* 0x000fe40001800000 */
[----:B------:R-:W-:Y:S02]  /*ae40*/  LOP3.LUT R205, R205, R12, RZ, 0x3c, !PT ;  /* 0x0000000ccdcd7212 */ /* 0x000fe400078e3cff */
[----:B-----5:R-:W-:-:S13]  /*ae50*/  LOP3.LUT P4, RZ, R11, 0x2, RZ, 0xc0, !PT ;  /* 0x000000020bff7812 */ /* 0x020fda000788c0ff */
[----:B---3--:R-:W-:Y:S05]  /*ae60*/  @P4 BRA `(.L_x_2774) ;  /* 0xffffff7800c84947 */ /* 0x008fea000383ffff */
.L_x_2664:
[----:B------:R-:W3:Y:S01]  /*ae70*/  LDC R0, c[0x0][0x448] ;  /* 0x00011200ff007b82 */ /* 0x000ee20000000800 */
[----:B------:R-:W-:Y:S01]  /*ae80*/  BSSY B0, `(.L_x_2775) ;  /* 0x0000011000007945 */ /* 0x000fe20003800000 */
[----:B--2---:R-:W-:Y:S02]  /*ae90*/  MOV R80, RZ ;  /* 0x000000ff00507202 */ /* 0x004fe40000000f00 */
[----:B---3--:R-:W-:Y:S01]  /*aea0*/  ISETP.NE.AND P0, PT, R0, 0x1, PT ;  /* 0x000000010000780c */ /* 0x008fe20003f05270 */
[----:B------:R-:W-:-:S12]  /*aeb0*/  VIADD R0, R226, 0x7f ;  /* 0x0000007fe2007836 */ /* 0x000fd80000000000 */
[----:B------:R-:W2:Y:S08]  /*aec0*/  @P0 LDC R3, c[0x0][0x44c] ;  /* 0x00011300ff030b82 */ /* 0x000eb00000000800 */
[----:B------:R-:W3:Y:S01]  /*aed0*/  @P0 LDC R4, c[0x0][0x450] ;  /* 0x00011400ff040b82 */ /* 0x000ee20000000800 */
[----:B--2---:R-:W-:-:S05]  /*aee0*/  @P0 IMAD.HI.U32 R3, R0, R3, RZ ;  /* 0x0000000300030227 */ /* 0x004fca00078e00ff */
[----:B---3--:R-:W-:-:S05]  /*aef0*/  @P0 SHF.R.U32.HI R0, RZ, R4, R3 ;  /* 0x00000004ff000219 */ /* 0x008fca0000011603 */
[----:B------:R-:W-:-:S04]  /*af00*/  IMAD.IADD R0, R135, 0x1, R0 ;  /* 0x0000000187007824 */ /* 0x000fc800078e0200 */
[----:B------:R-:W-:-:S05]  /*af10*/  IMAD.HI R0, R0, 0x2aaaaaab, RZ ;  /* 0x2aaaaaab00007827 */ /* 0x000fca00078e02ff */
[----:B------:R-:W-:-:S04]  /*af20*/  SHF.R.U32.HI R3, RZ, 0x1f, R0 ;  /* 0x0000001fff037819 */ /* 0x000fc80000011600 */
[----:B------:R-:W-:-:S04]  /*af30*/  LEA.HI.SX32 R3, R0, R3, 0x1c ;  /* 0x0000000300037211 */ /* 0x000fc800078fe2ff */
[----:B------:R-:W-:-:S04]  /*af40*/  VIMNMX R136, R136, R3, PT ;  /* 0x0000000388887248 */ /* 0x000fc80003fe0100 */
[----:B------:R-:W-:Y:S01]  /*af50*/  ISETP.GE.AND P0, PT, R136, 0x1, PT ;  /* 0x000000018800780c */ /* 0x000fe20003f06270 */
[----:B------:R-:W-:-:S12]  /*af60*/  @P2 BRA `(.L_x_2776) ;  /* 0x0000000000082947 */ /* 0x000fd80003800000 */
[----:B------:R-:W2:Y:S02]  /*af70*/  FENCE.VIEW.ASYNC.G ;  /* 0x00000000000073c6 */ /* 0x000ea40000000100 */
[----:B--2---:R-:W-:Y:S06]  /*af80*/  BAR.ARV 0xc, 0x180 ;  /* 0x0306000000007b1d */ /* 0x004fec0000002000 */
.L_x_2776:
[----:B------:R-:W-:Y:S05]  /*af90*/  BSYNC B0 ;  /* 0x0000000000007941 */ /* 0x000fea0003800000 */
.L_x_2775:
[----:B------:R-:W-:Y:S04]  /*afa0*/  BSSY B0, `(.L_x_2777) ;  /* 0x0000020000007945 */ /* 0x000fe80003800000 */
[----:B------:R-:W-:Y:S05]  /*afb0*/  @!P0 BRA `(.L_x_2778) ;  /* 0x0000000000788947 */ /* 0x000fea0003800000 */
[----:B------:R-:W2:Y:S01]  /*afc0*/  LDL R0, [R1+0x40] ;  /* 0x0000400001007983 */ /* 0x000ea20000100800 */
[----:B------:R-:W-:Y:S01]  /*afd0*/  ULDC UR4, c[0x0][0x9f0] ;  /* 0x00027c0000047ab9 */ /* 0x000fe20000000800 */
[----:B--2---:R-:W-:-:S04]  /*afe0*/  ISETP.NE.AND P0, PT, R0, RZ, PT ;  /* 0x000000ff0000720c */ /* 0x004fc80003f05270 */
[----:B------:R-:W-:-:S04]  /*aff0*/  SEL R9, R0, UR4, P0 ;  /* 0x0000000400097c07 */ /* 0x000fc80008000000 */
[-C--:B------:R-:W-:Y:S02]  /*b000*/  IABS R6, R9.reuse ;  /* 0x0000000900067213 */ /* 0x080fe40000000000 */
[----:B------:R-:W-:Y:S02]  /*b010*/  IADD3 R0, R9, -0x1, R136 ;  /* 0xffffffff09007810 */ /* 0x000fe40007ffe088 */
[----:B------:R-:W2:Y:S01]  /*b020*/  I2F.RP R3, R6 ;  /* 0x0000000600037306 */ /* 0x000ea20000209400 */
[-C--:B------:R-:W-:Y:S02]  /*b030*/  IABS R10, R9.reuse ;  /* 0x00000009000a7213 */ /* 0x080fe40000000000 */
[----:B------:R-:W-:Y:S02]  /*b040*/  IABS R8, R0 ;  /* 0x0000000000087213 */ /* 0x000fe40000000000 */
[----:B------:R-:W-:-:S04]  /*b050*/  LOP3.LUT R0, R0, R9, RZ, 0x3c, !PT ;  /* 0x0000000900007212 */ /* 0x000fc800078e3cff */
[----:B------:R-:W-:Y:S01]  /*b060*/  ISETP.GE.AND P2, PT, R0, RZ, PT ;  /* 0x000000ff0000720c */ /* 0x000fe20003f46270 */
[----:B--2---:R-:W2:Y:S02]  /*b070*/  MUFU.RCP R3, R3 ;  /* 0x0000000300037308 */ /* 0x004ea40000001000 */
[----:B--2---:R-:W-:Y:S02]  /*b080*/  VIADD R4, R3, 0xffffffe ;  /* 0x0ffffffe03047836 */ /* 0x004fe40000000000 */
[----:B------:R-:W-:-:S04]  /*b090*/  IMAD.MOV R3, RZ, RZ, -R10 ;  /* 0x000000ffff037224 */ /* 0x000fc800078e0a0a */
[----:B------:R2:W3:Y:S02]  /*b0a0*/  F2I.FTZ.U32.TRUNC.NTZ R5, R4 ;  /* 0x0000000400057305 */ /* 0x0004e4000021f000 */
[----:B--2---:R-:W-:Y:S01]  /*b0b0*/  MOV R4, RZ ;  /* 0x000000ff00047202 */ /* 0x004fe20000000f00 */
[----:B---3--:R-:W-:-:S04]  /*b0c0*/  IMAD.MOV R7, RZ, RZ, -R5 ;  /* 0x000000ffff077224 */ /* 0x008fc800078e0a05 */
        /* <DEDUP_REMOVED lines=13> */
.L_x_2778:
[----:B------:R-:W-:Y:S05]  /*b1a0*/  BSYNC B0 ;  /* 0x0000000000007941 */ /* 0x000fea0003800000 */
.L_x_2777:
[----:B------:R-:W2:Y:S01]  /*b1b0*/  LDL R0, [R1+0x54] ;  /* 0x0000540001007983 */ /* 0x000ea20000100800 */
[----:B------:R-:W-:Y:S02]  /*b1c0*/  PLOP3.LUT P0, PT, PT, PT, PT, 0x80, 0x0 ;  /* 0x000000000000781c */ /* 0x000fe40003f0f070 */
        /* <DEDUP_REMOVED lines=21> */
[----:B0-----:R-:W-:Y:S02]  /*b320*/  CS2R R78, SRZ ;  /* 0x00000000004e7805 */ /* 0x001fe4000001ff00 */
        /* <DEDUP_REMOVED lines=22> */
[----:B-1--4-:R-:W-:Y:S02]  /*b490*/  CS2R R32, SRZ ;  /* 0x0000000000207805 */ /* 0x012fe4000001ff00 */
[----:B------:R-:W-:Y:S02]  /*b4a0*/  CS2R R30, SRZ ;  /* 0x00000000001e7805 */ /* 0x000fe4000001ff00 */
[----:B------:R-:W-:-:S02]  /*b4b0*/  CS2R R28, SRZ ;  /* 0x00000000001c7805 */ /* 0x000fc4000001ff00 */
[----:B------:R-:W-:Y:S02]  /*b4c0*/  CS2R R26, SRZ ;  /* 0x00000000001a7805 */ /* 0x000fe4000001ff00 */
[----:B------:R-:W-:Y:S01]  /*b4d0*/  CS2R R24, SRZ ;  /* 0x0000000000187805 */ /* 0x000fe2000001ff00 */
[----:B--2---:R-:W-:-:S05]  /*b4e0*/  IMAD R225, R0, R80, RZ ;  /* 0x0000005000e17224 */ /* 0x004fca00078e02ff */
[----:B------:R-:W-:-:S04]  /*b4f0*/  VIADDMNMX R80, R225, R80, R136, PT ;  /* 0x00000050e1507246 */ /* 0x000fc80003800188 */
[----:B------:R-:W-:-:S13]  /*b500*/  ISETP.GT.AND P1, PT, R80, R225, PT ;  /* 0x000000e15000720c */ /* 0x000fda0003f24270 */
[----:B------:R-:W-:Y:S05]  /*b510*/  @!P1 BRA `(.L_x_2779) ;  /* 0x00000108007c9947 */ /* 0x000fea0003800000 */
        /* <DEDUP_REMOVED lines=33> */
.L_x_2780:
        /* <DEDUP_REMOVED lines=13> */
.L_x_2784:
[----:B-1----:R1:W2:Y:S02]  /*b800*/  SYNCS.PHASECHK.TRANS64.TRYWAIT P0, [R2+URZ+0x30800], R3 ;  /* 0x03080003020075a7 */ /* 0x0022a4000800017f */
[----:B--2---:R-:W-:Y:S05]  /*b810*/  @!P0 NANOSLEEP.SYNCS 0x989680 ;  /* 0x009896800000895d */ /* 0x004fea0003900000 */
[----:B------:R-:W2:Y:S02]  /*b820*/  @!P0 SYNCS.PHASECHK.TRANS64 P0, [R2+URZ+0x30800], R3 ;  /* 0x03080003020085a7 */ /* 0x000ea4000800007f */
[----:B--2---:R-:W-:Y:S05]  /*b830*/  @!P0 BRA `(.L_x_2784) ;  /* 0xfffffffc00f08947 */ /* 0x004fea000383ffff */
.L_x_2783:
[----:B------:R-:W-:Y:S05]  /*b840*/  BSYNC B0 ;  /* 0x0000000000007941 */ /* 0x000fea0003800000 */
.L_x_2782:
[----:B------:R-:W-:Y:S05]  /*b850*/  BRA `(.L_x_2785) ;  /* 0x0000007000447947 */ /* 0x000fea0003800000 */
.L_x_2781:
[----:B------:R-:W2:Y:S01]  /*b860*/  LDL R0, [R1+0x58] ;  /* 0x0000580001007983 */ /* 0x000ea20000100800 */
[----:B------:R-:W-:Y:S01]  /*b870*/  ULDC.64 UR6, c[0x0][0x408] ;  /* 0x0001020000067ab9 */ /* 0x000fe20000000a00 */
[----:B--2---:R-:W-:Y:S02]  /*b880*/  R2UR UR4, R0 ;  /* 0x00000000000472ca */ /* 0x004fe400000e0000 */
[----:B-----5:R-:W-:-:S05]  /*b890*/  SHF.R.S32.HI R0, RZ, 0x1f, R134 ;  /* 0x0000001fff007819 */ /* 0x020fca0000011486 */
[----:B------:R-:W-:-:S04]  /*b8a0*/  IMAD R5, R0, UR6, RZ ;  /* 0x0000000600057c24 */ /* 0x000fc8000f8e02ff */
[----:B------:R-:W-:Y:S02]  /*b8b0*/  IMAD R5, R134, UR7, R5 ;  /* 0x0000000786057c24 */ /* 0x000fe4000f8e0205 */
[----:B------:R-:W-:-:S03]  /*b8c0*/  ULOP3.LUT UP0, URZ, UR4, 0x3ff, URZ, 0xc0, !UPT ;  /* 0x000003ff043f7892 */ /* 0x000fc6000f80c03f */
[----:B------:R-:W-:Y:S02]  /*b8d0*/  ULDC.64 UR4, c[0x0][0x3f8] ;  /* 0x0000fe0000047ab9 */ /* 0x000fe40000000a00 */
[----:B------:R-:W-:Y:S01]  /*b8e0*/  IMAD R3, R0, UR4, RZ ;  /* 0x0000000400037c24 */ /* 0x000fe2000f8e02ff */
[----:B------:R-:W-:Y:S01]  /*b8f0*/  PLOP3.LUT P0, PT, PT, PT, UP0, 0x80, 0x0 ;  /* 0x000000000000781c */ /* 0x000fe20003f0f008 */
[----:B------:R-:W-:-:S04]  /*b900*/  IMAD.WIDE.U32 R24, R134, UR4, RZ ;  /* 0x0000000486187c25 */ /* 0x000fc8000f8e00ff */
[C---:B------:R-:W-:Y:S02]  /*b910*/  IMAD R3, R134.reuse, UR5, R3 ;  /* 0x0000000586037c24 */ /* 0x040fe4000f8e0203 */
[----:B------:R-:W-:-:S04]  /*b920*/  IMAD.WIDE.U32 R134, R134, UR6, RZ ;  /* 0x0000000686867c25 */ /* 0x000fc8000f8e00ff */
        /* <DEDUP_REMOVED lines=19> */
.L_x_2786:
[----:B------:R-:W-:Y:S01]  /*ba60*/  ULDC.U8 UR4, c[0x0][0x410] ;  /* 0x0001040000047ab9 */ /* 0x000fe20000000000 */
[----:B------:R-:W-:Y:S01]  /*ba70*/  BSSY B0, `(.L_x_2787) ;  /* 0x00006e7000007945 */ /* 0x000fe20003800000 */
[----:B------:R-:W-:Y:S01]  /*ba80*/  ISETP.NE.AND P0, PT, RZ, UR4, PT ;  /* 0x00000004ff007c0c */ /* 0x000fe2000bf05270 */
[----:B------:R-:W-:-:S12]  /*ba90*/  IMAD.IADD R64, R204, 0x1, R226 ;  /* 0x00000001cc407824 */ /* 0x000fd800078e02e2 */
[----:B------:R-:W-:Y:S05]  /*baa0*/  @!P0 BRA `(.L_x_2788) ;  /* 0x0000003400b48947 */ /* 0x000fea0003800000 */
[----:B------:R-:W0:Y:S01]  /*bab0*/  LDC R10, c[0x0][0x448] ;  /* 0x00011200ff0a7b82 */ /* 0x000e220000000800 */
[----:B------:R-:W-:Y:S01]  /*bac0*/  LEA.HI R31, R31, R28, RZ, 0x2 ;  /* 0x0000001c1f1f7211 */ /* 0x000fe200078f10ff */
[----:B------:R-:W-:Y:S01]  /*bad0*/  ULDC.64 UR4, c[0x0][0x3f8] ;  /* 0x0000fe0000047ab9 */ /* 0x000fe20000000a00 */
[----:B------:R-:W-:Y:S01]  /*bae0*/  ULDC.64 UR6, c[0x0][0x408] ;  /* 0x0001020000067ab9 */ /* 0x000fe20000000a00 */
[----:B------:R-:W-:Y:S01]  /*baf0*/  MOV R4, R24 ;  /* 0x0000001800047202 */ /* 0x000fe20000000f00 */
        /* <DEDUP_REMOVED lines=22> */
[----:B------:R-:W-:-:S02]  /*bc60*/  IADD3 R3, R5, R9, RZ ;  /* 0x0000000905037210 */ /* 0x000fc40007ffe0ff */
[----:B------:R-:W-:Y:S01]  /*bc70*/  IMAD.IADD R63, R7, 0x1, R63 ;  /* 0x00000001073f7824 */ /* 0x000fe200078e023f */
[----:B------:R-:W-:Y:S02]  /*bc80*/  LEA R62, P1, R6, UR6, 0x1 ;  /* 0x00000006063e7c11 */ /* 0x000fe4000f8208ff */
[----:B------:R-:W-:Y:S02]  /*bc90*/  LEA.HI.X R0, R4, UR5, R3, 0x1, P0 ;  /* 0x0000000504007c11 */ /* 0x000fe400080f0c03 */
[----:B------:R-:W-:Y:S01]  /*bca0*/  LEA.HI.X R63, R6, UR7, R63, 0x1, P1 ;  /* 0x00000007063f7c11 */ /* 0x000fe200088f0c3f */
[----:B------:R-:W-:Y:S08]  /*bcb0*/  BRA.DIV UR4, `(.L_x_2789) ;  /* 0x000001c604947947 */ /* 0x000ff0000b800000 */
[----:B------:R0:W1:Y:S04]  /*bcc0*/  SHFL.IDX PT, R3, R0, RZ, 0x1c1f ;  /* 0x001c1fff00037589 */ /* 0x00006800000e0000 */
[----:B------:R0:W2:Y:S04]  /*bcd0*/  SHFL.IDX PT, R8, R65, RZ, 0x1c1f ;  /* 0x001c1fff41087589 */ /* 0x0000a800000e0000 */
[----:B------:R0:W3:Y:S04]  /*bce0*/  SHFL.IDX PT, R9, R63, RZ, 0x1c1f ;  /* 0x001c1fff3f097589 */ /* 0x0000e800000e0000 */
[----:B------:R0:W4:Y:S02]  /*bcf0*/  SHFL.IDX PT, R30, R62, RZ, 0x1c1f ;  /* 0x001c1fff3e1e7589 */ /* 0x00012400000e0000 */
.L_x_3063:
        /* <DEDUP_REMOVED lines=23> */
[C---:B------:R-:W-:Y:S02]  /*be70*/  @!P3 SHF.L.U32 R27, R215.reuse, 0x1, RZ ;  /* 0x00000001d71bb819 */ /* 0x040fe400000006ff */
[----:B------:R-:W-:Y:S01]  /*be80*/  @!P3 SHF.L.U64.HI R12, R215, 0x1, R12 ;  /* 0x00000001d70cb819 */ /* 0x000fe2000001020c */
[----:B------:R-:W-:Y:S01]  /*be90*/  @!P2 IMAD.SHL.U32 R21, R207, 0x2, RZ ;  /* 0x00000002cf15a824 */ /* 0x000fe200078e00ff */
[-C--:B--2---:R-:W-:Y:S02]  /*bea0*/  @!P3 IADD3 R28, P6, R8, R27.reuse, RZ ;  /* 0x0000001b081cb210 */ /* 0x084fe40007fde0ff */
[----:B------:R-:W-:Y:S01]  /*beb0*/  SHF.R.S32.HI R10, RZ, 0x1f, R207 ;  /* 0x0000001fff0a7819 */ /* 0x000fe200000114cf */
[----:B------:R-:W-:Y:S01]  /*bec0*/  @!P1 IMAD.SHL.U32 R13, R208, 0x2, RZ ;  /* 0x00000002d00d9824 */ /* 0x000fe200078e00ff */
[----:B----4-:R-:W-:Y:S01]  /*bed0*/  @!P3 IADD3 R26, P5, R30, R27, RZ ;  /* 0x0000001b1e1ab210 */ /* 0x010fe20007fbe0ff */
[----:B-1----:R-:W-:Y:S01]  /*bee0*/  @!P3 IMAD.X R29, R3, 0x1, R12, P6 ;  /* 0x00000001031db824 */ /* 0x002fe200030e060c */
[----:B------:R-:W-:Y:S01]  /*bef0*/  @!P2 SHF.L.U64.HI R10, R207, 0x1, R10 ;  /* 0x00000001cf0aa819 */ /* 0x000fe2000001020a */
[----:B------:R-:W-:Y:S01]  /*bf00*/  @!P4 IMAD.MOV.U32 R4, RZ, RZ, R8 ;  /* 0x000000ffff04c224 */ /* 0x000fe200078e0008 */
[----:B------:R-:W-:Y:S01]  /*bf10*/  @!P2 IADD3 R24, P6, R8, R21, RZ ;  /* 0x000000150818a210 */ /* 0x000fe20007fde0ff */
[----:B------:R-:W-:Y:S01]  /*bf20*/  @!P4 IMAD.MOV.U32 R5, RZ, RZ, R3 ;  /* 0x000000ffff05c224 */ /* 0x000fe200078e0003 */
[----:B------:R-:W-:-:S02]  /*bf30*/  ISETP.GE.AND P0, PT, R206, UR4, PT ;  /* 0x00000004ce007c0c */ /* 0x000fc4000bf06270 */
[----:B------:R-:W-:Y:S01]  /*bf40*/  SHF.R.S32.HI R7, RZ, 0x1f, R208 ;  /* 0x0000001fff077819 */ /* 0x000fe200000114d0 */
[----:B------:R-:W-:Y:S01]  /*bf50*/  @!P2 IMAD.X R25, R3, 0x1, R10, P6 ;  /* 0x000000010319a824 */ /* 0x000fe200030e060a */
[C---:B---3--:R-:W-:Y:S01]  /*bf60*/  @!P3 IADD3.X R27, R9.reuse, R12, RZ, P5, !PT ;  /* 0x0000000c091bb210 */ /* 0x048fe20002ffe4ff */
[----:B------:R-:W-:Y:S01]  /*bf70*/  @!P4 IMAD.WIDE R4, R194, 0x2, R4 ;  /* 0x00000002c204c825 */ /* 0x000fe200078e0204 */
[----:B------:R-:W-:Y:S02]  /*bf80*/  @!P2 IADD3 R20, P5, R30, R21, RZ ;  /* 0x000000151e14a210 */ /* 0x000fe40007fbe0ff */
[----:B------:R-:W-:Y:S02]  /*bf90*/  @!P1 SHF.L.U64.HI R6, R208, 0x1, R7 ;  /* 0x00000001d0069819 */ /* 0x000fe40000010207 */
[-C--:B------:R-:W-:Y:S01]  /*bfa0*/  @!P1 IADD3 R14, P6, R8, R13.reuse, RZ ;  /* 0x0000000d080e9210 */ /* 0x080fe20007fde0ff */
[----:B------:R-:W-:Y:S01]  /*bfb0*/  @!P2 IMAD.X R21, R9, 0x1, R10, P5 ;  /* 0x000000010915a824 */ /* 0x000fe200028e060a */
[----:B------:R-:W-:Y:S01]  /*bfc0*/  ISETP.GE.AND P5, PT, R216, UR4, PT ;  /* 0x00000004d8007c0c */ /* 0x000fe2000bfa6270 */
[----:B------:R1:W5:Y:S01]  /*bfd0*/  @!P4 LD.E.64 R60, desc[UR60][R4.64] ;  /* 0x0000003c043cc980 */ /* 0x000362000c101b00 */
[----:B------:R-:W-:Y:S01]  /*bfe0*/  @!P0 SHF.L.U32 R31, R206, 0x1, RZ ;  /* 0x00000001ce1f8819 */ /* 0x000fe200000006ff */
[----:B------:R-:W-:Y:S01]  /*bff0*/  @!P1 IMAD.X R15, R3, 0x1, R6, P6 ;  /* 0x00000001030f9824 */ /* 0x000fe200030e0606 */
[----:B------:R-:W-:-:S02]  /*c000*/  @!P1 IADD3 R12, P6, R30, R13, RZ ;  /* 0x0000000d1e0c9210 */ /* 0x000fc40007fde0ff */
[----:B------:R-:W-:-:S03]  /*c010*/  CS2R R58, SRZ ;  /* 0x00000000003a7805 */ /* 0x000fc6000001ff00 */
[----:B------:R-:W-:Y:S01]  /*c020*/  @!P1 IMAD.X R13, R9, 0x1, R6, P6 ;  /* 0x00000001090d9824 */ /* 0x000fe200030e0606 */
[----:B------:R-:W-:Y:S01]  /*c030*/  @!P0 IADD3 R10, P6, R8, R31, RZ ;  /* 0x0000001f080a8210 */ /* 0x000fe20007fde0ff */
[----:B-1----:R-:W-:Y:S01]  /*c040*/  @!P4 IMAD.MOV.U32 R4, RZ, RZ, R30 ;  /* 0x000000ffff04c224 */ /* 0x002fe200078e001e */
[----:B------:R-:W-:-:S04]  /*c050*/  SHF.R.S32.HI R5, RZ, 0x1f, R206 ;  /* 0x0000001fff057819 */ /* 0x000fc800000114ce */
[----:B------:R-:W-:Y:S01]  /*c060*/  @!P0 SHF.L.U64.HI R34, R206, 0x1, R5 ;  /* 0x00000001ce228819 */ /* 0x000fe20000010205 */
[----:B------:R-:W-:-:S03]  /*c070*/  @!P4 IMAD.MOV.U32 R5, RZ, RZ, R9 ;  /* 0x000000ffff05c224 */ /* 0x000fc600078e0009 */
[----:B------:R-:W-:Y:S01]  /*c080*/  @!P0 IADD3.X R11, R3, R34, RZ, P6, !PT ;  /* 0x00000022030b8210 */ /* 0x000fe200037fe4ff */
[----:B------:R-:W-:Y:S01]  /*c090*/  @!P4 IMAD.WIDE R6, R194, 0x2, R4 ;  /* 0x00000002c206c825 */ /* 0x000fe200078e0204 */
[----:B------:R-:W-:Y:S02]  /*c0a0*/  @!P0 IADD3 R4, P6, R30, R31, RZ ;  /* 0x0000001f1e048210 */ /* 0x000fe40007fde0ff */
[----:B------:R-:W-:Y:S01]  /*c0b0*/  SHF.R.S32.HI R5, RZ, 0x1f, R216 ;  /* 0x0000001fff057819 */ /* 0x000fe200000114d8 */
[C---:B------:R-:W-:Y:S01]  /*c0c0*/  @!P5 IMAD.SHL.U32 R31, R216.reuse, 0x2, RZ ;  /* 0x00000002d81fd824 */ /* 0x040fe200078e00ff */
[----:B------:R1:W5:Y:S01]  /*c0d0*/  @!P4 LD.E.64 R58, desc[UR60][R6.64] ;  /* 0x0000003c063ac980 */ /* 0x000362000c101b00 */
[----:B------:R-:W-:Y:S02]  /*c0e0*/  CS2R R56, SRZ ;  /* 0x0000000000387805 */ /* 0x000fe4000001ff00 */
[----:B------:R-:W-:Y:S01]  /*c0f0*/  @!P5 SHF.L.U64.HI R32, R216, 0x1, R5 ;  /* 0x00000001d820d819 */ /* 0x000fe20000010205 */
[----:B------:R-:W-:Y:S01]  /*c100*/  @!P0 IMAD.X R5, R9, 0x1, R34, P6 ;  /* 0x0000000109058824 */ /* 0x000fe200030e0622 */
[----:B------:R-:W-:-:S02]  /*c110*/  CS2R R54, SRZ ;  /* 0x0000000000367805 */ /* 0x000fc4000001ff00 */
[----:B------:R-:W-:Y:S02]  /*c120*/  CS2R R52, SRZ ;  /* 0x0000000000347805 */ /* 0x000fe4000001ff00 */
[----:B------:R-:W-:Y:S02]  /*c130*/  CS2R R50, SRZ ;  /* 0x0000000000327805 */ /* 0x000fe4000001ff00 */
[----:B------:R-:W-:Y:S02]  /*c140*/  CS2R R48, SRZ ;  /* 0x0000000000307805 */ /* 0x000fe4000001ff00 */
[----:B------:R-:W-:Y:S02]  /*c150*/  CS2R R46, SRZ ;  /* 0x00000000002e7805 */ /* 0x000fe4000001ff00 */
[----:B------:R-:W-:Y:S02]  /*c160*/  CS2R R44, SRZ ;  /* 0x00000000002c7805 */ /* 0x000fe4000001ff00 */
[----:B-1----:R-:W-:-:S02]  /*c170*/  @!P5 IADD3 R6, P4, R8, R31, RZ ;  /* 0x0000001f0806d210 */ /* 0x002fc40007f9e0ff */
[----:B------:R-:W-:Y:S02]  /*c180*/  CS2R R42, SRZ ;  /* 0x00000000002a7805 */ /* 0x000fe4000001ff00 */
[----:B------:R-:W-:Y:S02]  /*c190*/  @!P5 IADD3 R8, P6, R30, R31, RZ ;  /* 0x0000001f1e08d210 */ /* 0x000fe40007fde0ff */
[----:B------:R-:W-:Y:S02]  /*c1a0*/  CS2R R36, SRZ ;  /* 0x0000000000247805 */ /* 0x000fe4000001ff00 */
[----:B------:R-:W-:Y:S01]  /*c1b0*/  CS2R R38, SRZ ;  /* 0x0000000000267805 */ /* 0x000fe2000001ff00 */
[----:B------:R-:W-:Y:S01]  /*c1c0*/  @!P5 IMAD.X R7, R3, 0x1, R32, P4 ;  /* 0x000000010307d824 */ /* 0x000fe200020e0620 */
[----:B------:R-:W-:Y:S01]  /*c1d0*/  @!P5 IADD3.X R9, R9, R32, RZ, P6, !PT ;  /* 0x000000200909d210 */ /* 0x000fe200037fe4ff */
        /* <DEDUP_REMOVED lines=10> */
.L_x_2791:
[----:B------:R-:W-:Y:S05]  /*c280*/  BSYNC B1 ;  /* 0x0000000000017941 */ /* 0x000fea0003800000 */
.L_x_2790:
[----:B-1---5:R-:W-:Y:S01]  /*c290*/  IMAD.MOV.U32 R3, RZ, RZ, R54 ;  /* 0x000000ffff037224 */ /* 0x022fe200078e0036 */
[----:B------:R-:W-:Y:S01]  /*c2a0*/  MOV R6, R59 ;  /* 0x0000003b00067202 */ /* 0x000fe20000000f00 */
[----:B------:R-:W-:Y:S01]  /*c2b0*/  IMAD.MOV.U32 R4, RZ, RZ, R55 ;  /* 0x000000ffff047224 */ /* 0x000fe200078e0037 */
        /* <DEDUP_REMOVED lines=9> */
[----:B----4-:R-:W-:Y:S02]  /*c350*/  CS2R R30, SRZ ;  /* 0x00000000001e7805 */ /* 0x010fe4000001ff00 */
[----:B------:R-:W-:Y:S02]  /*c360*/  MOV R6, R47 ;  /* 0x0000002f00067202 */ /* 0x000fe40000000f00 */
        /* <DEDUP_REMOVED lines=9> */
[----:B------:R-:W-:Y:S01]  /*c400*/  IMAD.MOV.U32 R4, RZ, RZ, R61 ;  /* 0x000000ffff047224 */ /* 0x000fe200078e003d */
[----:B------:R-:W-:Y:S01]  /*c410*/  MOV R6, R57 ;  /* 0x0000003900067202 */ /* 0x000fe20000000f00 */
        /* <DEDUP_REMOVED lines=8> */
[----:B------:R-:W-:Y:S02]  /*c4a0*/  MOV R6, R49 ;  /* 0x0000003100067202 */ /* 0x000fe40000000f00 */
[----:B------:R-:W-:Y:S01]  /*c4b0*/  PRMT R81, R3, 0x5410, R4 ;  /* 0x0000541003517816 */ /* 0x000fe20000000004 */
[----:B------:R-:W-:Y:S01]  /*c4c0*/  IMAD.MOV.U32 R3, RZ, RZ, R44 ;  /* 0x000000ffff037224 */ /* 0x000fe200078e002c */
[----:B------:R-:W-:Y:S01]  /*c4d0*/  PRMT R75, R5, 0x5410, R6 ;  /* 0x00005410054b7816 */ /* 0x000fe20000000006 */
[----:B------:R-:W-:Y:S01]  /*c4e0*/  IMAD.MOV.U32 R4, RZ, RZ, R45 ;  /* 0x000000ffff047224 */ /* 0x000fe200078e002d */
[----:B------:R-:W-:Y:S01]  /*c4f0*/  MOV R6, R37 ;  /* 0x0000002500067202 */ /* 0x000fe20000000f00 */
[----:B------:R-:W-:-:S03]  /*c500*/  IMAD.MOV.U32 R5, RZ, RZ, R36 ;  /* 0x000000ffff057224 */ /* 0x000fc600078e0024 */
[----:B------:R-:W-:Y:S02]  /*c510*/  PRMT R71, R3, 0x5410, R4 ;  /* 0x0000541003477816 */ /* 0x000fe40000000004 */
[----:B------:R-:W-:Y:S01]  /*c520*/  PRMT R66, R6, 0x5410, R5 ;  /* 0x0000541006427816 */ /* 0x000fe20000000005 */
[----:B------:R-:W-:Y:S06]  /*c530*/  BRA.DIV UR4, `(.L_x_2792) ;  /* 0x000001be04e87947 */ /* 0x000fec000b800000 */
[----:B0-----:R-:W0:Y:S04]  /*c540*/  SHFL.IDX PT, R0, R0, 0x1, 0x1c1f ;  /* 0x003c1f0000007f89 */ /* 0x001e2800000e0000 */
[----:B------:R-:W1:Y:S04]  /*c550*/  SHFL.IDX PT, R65, R65, 0x1, 0x1c1f ;  /* 0x003c1f0041417f89 */ /* 0x000e6800000e0000 */
[----:B------:R-:W4:Y:S04]  /*c560*/  SHFL.IDX PT, R63, R63, 0x1, 0x1c1f ;  /* 0x003c1f003f3f7f89 */ /* 0x000f2800000e0000 */
[----:B------:R-:W0:Y:S02]  /*c570*/  SHFL.IDX PT, R62, R62, 0x1, 0x1c1f ;  /* 0x003c1f003e3e7f89 */ /* 0x000e2400000e0000 */
.L_x_3069:
[----:B------:R-:W5:Y:S01]  /*c580*/  LDL R3, [R1+0x38] ;  /* 0x0000380001037983 */ /* 0x000f620000100800 */
[----:B------:R-:W-:Y:S01]  /*c590*/  VIADD R64, R64, 0x40 ;  /* 0x0000004040407836 */ /* 0x000fe20000000000 */
[----:B------:R-:W-:Y:S01]  /*c5a0*/  LOP3.LUT R4, R220, 0x18, R16, 0xf8, !PT ;  /* 0x00000018dc047812 */ /* 0x000fe200078ef810 */
[----:B------:R-:W-:Y:S01]  /*c5b0*/  BSSY B1, `(.L_x_2793) ;  /* 0x000005a000017945 */ /* 0x000fe20003800000 */
[----:B------:R-:W-:Y:S02]  /*c5c0*/  CS2R R32, SRZ ;  /* 0x0000000000207805 */ /* 0x000fe4000001ff00 */
[----:B------:R-:W-:Y:S02]  /*c5d0*/  CS2R R26, SRZ ;  /* 0x00000000001a7805 */ /* 0x000fe4000001ff00 */
[----:B------:R-:W-:Y:S02]  /*c5e0*/  ISETP.GE.AND P1, PT, R64, R67, PT ;  /* 0x000000434000720c */ /* 0x000fe40003f26270 */
[----:B------:R-:W-:-:S02]  /*c5f0*/  CS2R R20, SRZ ;  /* 0x0000000000147805 */ /* 0x000fc4000001ff00 */
[----:B------:R-:W-:Y:S02]  /*c600*/  CS2R R12, SRZ ;  /* 0x00000000000c7805 */ /* 0x000fe4000001ff00 */
[----:B--23--:R-:W-:Y:S02]  /*c610*/  CS2R R8, SRZ ;  /* 0x0000000000087805 */ /* 0x00cfe4000001ff00 */
[----:B------:R-:W-:Y:S02]  /*c620*/  CS2R R40, SRZ ;  /* 0x0000000000287805 */ /* 0x000fe4000001ff00 */
[----:B------:R-:W-:Y:S02]  /*c630*/  CS2R R34, SRZ ;  /* 0x0000000000227805 */ /* 0x000fe4000001ff00 */
[----:B------:R-:W-:Y:S02]  /*c640*/  CS2R R28, SRZ ;  /* 0x00000000001c7805 */ /* 0x000fe4000001ff00 */
[----:B------:R-:W-:-:S02]  /*c650*/  CS2R R24, SRZ ;  /* 0x0000000000187805 */ /* 0x000fc4000001ff00 */
[----:B------:R-:W-:Y:S02]  /*c660*/  CS2R R14, SRZ ;  /* 0x00000000000e7805 */ /* 0x000fe4000001ff00 */
[----:B------:R-:W-:Y:S02]  /*c670*/  CS2R R10, SRZ ;  /* 0x00000000000a7805 */ /* 0x000fe4000001ff00 */
[----:B-----5:R-:W-:Y:S02]  /*c680*/  LOP3.LUT P0, RZ, R3, 0x4, RZ, 0xc0, !PT ;  /* 0x0000000403ff7812 */ /* 0x020fe4000780c0ff */
[----:B------:R-:W-:-:S05]  /*c690*/  LOP3.LUT R3, R4, R221, RZ, 0x3c, !PT ;  /* 0x000000dd04037212 */ /* 0x000fca00078e3cff */
[----:B------:R-:W-:-:S04]  /*c6a0*/  IMAD.IADD R3, R222, 0x1, R3 ;  /* 0x00000001de037824 */ /* 0x000fc800078e0203 */
        /* <DEDUP_REMOVED lines=12> */
[----:B------:R-:W-:Y:S02]  /*c770*/  SHF.R.S32.HI R9, RZ, 0x1f, R206 ;  /* 0x0000001fff097819 */ /* 0x000fe400000114ce */
[----:B------:R-:W-:Y:S01]  /*c780*/  @!P4 SHF.L.U32 R24, R215, 0x1, RZ ;  /* 0x00000001d718c819 */ /* 0x000fe200000006ff */
[----:B------:R-:W-:Y:S01]  /*c790*/  @!P3 IMAD.SHL.U32 R14, R207, 0x2, RZ ;  /* 0x00000002cf0eb824 */ /* 0x000fe200078e00ff */
[----:B------:R-:W-:Y:S01]  /*c7a0*/  @!P4 SHF.L.U64.HI R4, R215, 0x1, R4 ;  /* 0x00000001d704c819 */ /* 0x000fe20000010204 */
[----:B------:R-:W-:Y:S01]  /*c7b0*/  @!P2 IMAD.SHL.U32 R10, R208, 0x2, RZ ;  /* 0x00000002d00aa824 */ /* 0x000fe200078e00ff */
[----:B-1----:R-:W-:-:S02]  /*c7c0*/  @!P4 IADD3 R26, P5, R65, R24, RZ ;  /* 0x00000018411ac210 */ /* 0x002fc40007fbe0ff */
[----:B0-----:R-:W-:Y:S02]  /*c7d0*/  @!P4 IADD3 R24, P6, R62, R24, RZ ;  /* 0x000000183e18c210 */ /* 0x001fe40007fde0ff */
[----:B------:R-:W-:Y:S01]  /*c7e0*/  @!P3 SHF.L.U64.HI R5, R207, 0x1, R6 ;  /* 0x00000001cf05b819 */ /* 0x000fe20000010206 */
[----:B------:R-:W-:Y:S01]  /*c7f0*/  @!P4 IMAD.X R27, R0, 0x1, R4, P5 ;  /* 0x00000001001bc824 */ /* 0x000fe200028e0604 */
[----:B------:R-:W-:Y:S02]  /*c800*/  @!P3 IADD3 R20, P5, R65, R14, RZ ;  /* 0x0000000e4114b210 */ /* 0x000fe40007fbe0ff */
[----:B----4-:R-:W-:Y:S01]  /*c810*/  @!P4 IADD3.X R25, R63, R4, RZ, P6, !PT ;  /* 0x000000043f19c210 */ /* 0x010fe200037fe4ff */
[----:B------:R-:W-:Y:S01]  /*c820*/  @!P1 IMAD.SHL.U32 R4, R206, 0x2, RZ ;  /* 0x00000002ce049824 */ /* 0x000fe200078e00ff */
[----:B------:R-:W-:Y:S01]  /*c830*/  @!P3 IADD3 R14, P6, R62, R14, RZ ;  /* 0x0000000e3e0eb210 */ /* 0x000fe20007fde0ff */
[----:B------:R-:W-:Y:S01]  /*c840*/  @!P3 IMAD.X R21, R0, 0x1, R5, P5 ;  /* 0x000000010015b824 */ /* 0x000fe200028e0605 */
[----:B------:R-:W-:-:S02]  /*c850*/  @!P2 SHF.L.U64.HI R6, R208, 0x1, R7 ;  /* 0x00000001d006a819 */ /* 0x000fc40000010207 */
[-C--:B------:R-:W-:Y:S01]  /*c860*/  @!P2 IADD3 R12, P5, R65, R10.reuse, RZ ;  /* 0x0000000a410ca210 */ /* 0x080fe20007fbe0ff */
[C---:B------:R-:W-:Y:S01]  /*c870*/  @!P3 IMAD.X R15, R63.reuse, 0x1, R5, P6 ;  /* 0x000000013f0fb824 */ /* 0x040fe200030e0605 */
[----:B------:R-:W-:Y:S02]  /*c880*/  @!P2 IADD3 R10, P6, R62, R10, RZ ;  /* 0x0000000a3e0aa210 */ /* 0x000fe40007fde0ff */
[----:B------:R-:W-:Y:S02]  /*c890*/  @!P2 IADD3.X R13, R0, R6, RZ, P5, !PT ;  /* 0x00000006000da210 */ /* 0x000fe40002ffe4ff */
[----:B------:R-:W-:Y:S01]  /*c8a0*/  @!P1 SHF.L.U64.HI R7, R206, 0x1, R9 ;  /* 0x00000001ce079819 */ /* 0x000fe20000010209 */
[----:B------:R-:W-:Y:S01]  /*c8b0*/  @!P2 IMAD.X R11, R63, 0x1, R6, P6 ;  /* 0x000000013f0ba824 */ /* 0x000fe200030e0606 */
[----:B------:R-:W-:Y:S02]  /*c8c0*/  @!P1 IADD3 R8, P5, R65, R4, RZ ;  /* 0x0000000441089210 */ /* 0x000fe40007fbe0ff */
[----:B------:R-:W-:-:S02]  /*c8d0*/  ISETP.GE.AND P6, PT, R194, UR4, PT ;  /* 0x00000004c2007c0c */ /* 0x000fc4000bfc6270 */
        /* <DEDUP_REMOVED lines=9> */
[----:B------:R-:W-:-:S03]  /*c970*/  @!P6 IMAD.WIDE R28, R194, 0x2, R28 ;  /* 0x00000002c21ce825 */ /* 0x000fc600078e021c */
[----:B------:R-:W-:Y:S01]  /*c980*/  @!P5 SHF.L.U32 R33, R216, 0x1, RZ ;  /* 0x00000001d821d819 */ /* 0x000fe200000006ff */
[----:B------:R-:W-:Y:S01]  /*c990*/  @!P6 IMAD.WIDE R6, R194, 0x2, R6 ;  /* 0x00000002c206e825 */ /* 0x000fe200078e0206 */
[----:B------:R0:W5:Y:S01]  /*c9a0*/  @!P6 LD.E.64 R40, desc[UR60][R28.64] ;  /* 0x0000003c1c28e980 */ /* 0x000162000c101b00 */
[----:B------:R-:W-:-:S03]  /*c9b0*/  @!P5 SHF.L.U64.HI R32, R216, 0x1, R35 ;  /* 0x00000001d820d819 */ /* 0x000fc60000010223 */
[----:B------:R1:W5:Y:S01]  /*c9c0*/  @!P6 LD.E.64 R30, desc[UR60][R6.64] ;  /* 0x0000003c061ee980 */ /* 0x000362000c101b00 */
        /* <DEDUP_REMOVED lines=10> */
[----:B------:R0:W5:Y:S01]  /*ca70*/  @!P3 LD.E.64 R26, desc[UR60][R14.64] ;  /* 0x0000003c0e1ab980 */ /* 0x000162000c101b00 */
[----:B-1----:R-:W-:-:S03]  /*ca80*/  CS2R R20, SRZ ;  /* 0x0000000000147805 */ /* 0x002fc6000001ff00 */
[----:B------:R1:W5:Y:S04]  /*ca90*/  @!P4 LD.E.64 R32, desc[UR60][R24.64] ;  /* 0x0000003c1820c980 */ /* 0x000368000c101b00 */
[----:B------:R2:W5:Y:S01]  /*caa0*/  @!P2 LD.E.64 R20, desc[UR60][R10.64] ;  /* 0x0000003c0a14a980 */ /* 0x000562000c101b00 */
[----:B0-----:R-:W-:Y:S02]  /*cab0*/  CS2R R14, SRZ ;  /* 0x00000000000e7805 */ /* 0x001fe4000001ff00 */
        /* <DEDUP_REMOVED lines=9> */
.L_x_2794:
[----:B------:R-:W-:Y:S05]  /*cb50*/  BSYNC B1 ;  /* 0x0000000000017941 */ /* 0x000fea0003800000 */
.L_x_2793:
[----:B0-2---:R-:W2:Y:S01]  /*cb60*/  LDL R62, [R1+0x50] ;  /* 0x00005000013e7983 */ /* 0x005ea20000100800 */
[----:B-----5:R-:W-:Y:S01]  /*cb70*/  IMAD.MOV.U32 R5, RZ, RZ, R30 ;  /* 0x000000ffff057224 */ /* 0x020fe200078e001e */
[C---:B------:R-:W-:Y:S01]  /*cb80*/  IADD3 R0, R3.reuse, 0x12440, RZ ;  /* 0x0001244003007810 */ /* 0x040fe20007ffe0ff */
[----:B------:R-:W-:Y:S01]  /*cb90*/  VIADD R6, R3, 0x12400 ;  /* 0x0001240003067836 */ /* 0x000fe20000000000 */
[----:B------:R-:W-:Y:S01]  /*cba0*/  VIADDMNMX R67, R67, -R226, 0x80, PT ;  /* 0x0000008043437446 */ /* 0x000fe200038009e2 */
[----:B------:R-:W-:Y:S01]  /*cbb0*/  IMAD.MOV.U32 R7, RZ, RZ, R33 ;  /* 0x000000ffff077224 */ /* 0x000fe200078e0021 */
[----:B------:R-:W-:Y:S01]  /*cbc0*/  PRMT R88, R5, 0x7610, R88 ;  /* 0x0000761005587816 */ /* 0x000fe20000000058 */
[----:B------:R-:W-:Y:S01]  /*cbd0*/  IMAD.MOV.U32 R5, RZ, RZ, R31 ;  /* 0x000000ffff057224 */ /* 0x000fe200078e001f */
[----:B------:R-:W-:Y:S01]  /*cbe0*/  BSSY B1, `(.L_x_2795) ;  /* 0x000002b000017945 */ /* 0x000fe20003800000 */
[----:B------:R-:W-:Y:S01]  /*cbf0*/  @P0 VIADD R0, R6, 0xffffffc0 ;  /* 0xffffffc006000836 */ /* 0x000fe20000000000 */
[----:B------:R-:W-:Y:S01]  /*cc00*/  MOV R6, R32 ;  /* 0x0000002000067202 */ /* 0x000fe20000000f00 */
[----:B----4-:R-:W-:Y:S01]  /*cc10*/  IMAD.MOV.U32 R63, RZ, RZ, R34 ;  /* 0x000000ffff3f7224 */ /* 0x010fe200078e0022 */
[----:B------:R-:W-:-:S02]  /*cc20*/  PRMT R88, R88, 0x5410, R5 ;  /* 0x0000541058587816 */ /* 0x000fc40000000005 */
[----:B------:R-:W-:Y:S01]  /*cc30*/  PRMT R82, R6, 0x5410, R7 ;  /* 0x0000541006527816 */ /* 0x000fe20000000007 */
[----:B------:R-:W-:Y:S01]  /*cc40*/  IMAD.MOV.U32 R6, RZ, RZ, R26 ;  /* 0x000000ffff067224 */ /* 0x000fe200078e001a */
[----:B------:R-:W-:Y:S02]  /*cc50*/  MOV R7, R27 ;  /* 0x0000001b00077202 */ /* 0x000fe40000000f00 */
[----:B------:R-:W-:Y:S02]  /*cc60*/  PRMT R83, R63, 0x7610, R83 ;  /* 0x000076103f537816 */ /* 0x000fe40000000053 */
[----:B------:R-:W-:Y:S01]  /*cc70*/  PRMT R76, R6, 0x5410, R7 ;  /* 0x00005410064c7816 */ /* 0x000fe20000000007 */
[----:B------:R-:W-:Y:S01]  /*cc80*/  IMAD.MOV.U32 R6, RZ, RZ, R12 ;  /* 0x000000ffff067224 */ /* 0x000fe200078e000c */
[----:B------:R-:W-:Y:S02]  /*cc90*/  MOV R7, R13 ;  /* 0x0000000d00077202 */ /* 0x000fe40000000f00 */
[----:B------:R-:W-:-:S02]  /*cca0*/  MOV R63, R15 ;  /* 0x0000000f003f7202 */ /* 0x000fc40000000f00 */
[----:B------:R-:W-:Y:S01]  /*ccb0*/  PRMT R64, R7, 0x5410, R6 ;  /* 0x0000541007407816 */ /* 0x000fe20000000006 */
[----:B------:R-:W-:Y:S01]  /*ccc0*/  IMAD.MOV.U32 R6, RZ, RZ, R40 ;  /* 0x000000ffff067224 */ /* 0x000fe200078e0028 */
[----:B------:R-:W-:Y:S02]  /*ccd0*/  MOV R7, R41 ;  /* 0x0000002900077202 */ /* 0x000fe40000000f00 */
[----:B------:R-:W-:Y:S02]  /*cce0*/  ISETP.GE.AND P1, PT, R204, R67, PT ;  /* 0x00000043cc00720c */ /* 0x000fe40003f26270 */
[----:B------:R-:W-:Y:S01]  /*ccf0*/  PRMT R89, R6, 0x5410, R7 ;  /* 0x0000541006597816 */ /* 0x000fe20000000007 */
[----:B------:R-:W-:Y:S01]  /*cd00*/  IMAD.MOV.U32 R6, RZ, RZ, R28 ;  /* 0x000000ffff067224 */ /* 0x000fe200078e001c */
[----:B------:R-:W-:-:S04]  /*cd10*/  MOV R7, R29 ;  /* 0x0000001d00077202 */ /* 0x000fc80000000f00 */
[----:B------:R-:W-:Y:S01]  /*cd20*/  PRMT R77, R6, 0x5410, R7 ;  /* 0x00005410064d7816 */ /* 0x000fe20000000007 */
[----:B------:R-:W-:Y:S02]  /*cd30*/  IMAD.MOV.U32 R6, RZ, RZ, R25 ;  /* 0x000000ffff067224 */ /* 0x000fe400078e0019 */
[----:B------:R-:W-:-:S05]  /*cd40*/  IMAD.MOV.U32 R7, RZ, RZ, R14 ;  /* 0x000000ffff077224 */ /* 0x000fca00078e000e */
[----:B-1----:R-:W-:Y:S02]  /*cd50*/  PRMT R65, R7, 0x5410, R63 ;  /* 0x0000541007417816 */ /* 0x002fe4000000003f */
[----:B--2---:R-:W-:-:S04]  /*cd60*/  LEA.HI R4, R62, R62, RZ, 0x1 ;  /* 0x0000003e3e047211 */ /* 0x004fc800078f08ff */
[----:B------:R-:W-:-:S05]  /*cd70*/  LOP3.LUT R4, R4, 0xfffffffe, RZ, 0xc0, !PT ;  /* 0xfffffffe04047812 */ /* 0x000fca00078ec0ff */
[----:B------:R-:W-:Y:S02]  /*cd80*/  IMAD.IADD R4, R62, 0x1, -R4 ;  /* 0x000000013e047824 */ /* 0x000fe400078e0a04 */
        /* <DEDUP_REMOVED lines=8> */
[----:B------:R-:W-:Y:S01]  /*ce10*/  PRMT R62, R62, 0x5410, R4 ;  /* 0x000054103e3e7816 */ /* 0x000fe20000000004 */
[----:B------:R-:W-:-:S05]  /*ce20*/  IMAD.MOV.U32 R4, RZ, RZ, R35 ;  /* 0x000000ffff047224 */ /* 0x000fca00078e0023 */
[----:B------:R-:W-:Y:S01]  /*ce30*/  PRMT R83, R83, 0x5410, R4 ;  /* 0x0000541053537816 */ /* 0x000fe20000000004 */
[----:B------:R-:W-:-:S05]  /*ce40*/  IMAD.MOV.U32 R4, RZ, RZ, R24 ;  /* 0x000000ffff047224 */ /* 0x000fca00078e0018 */
[----:B------:R-:W-:Y:S01]  /*ce50*/  PRMT R73, R4, 0x5410, R6 ;  /* 0x0000541004497816 */ /* 0x000fe20000000006 */
[----:B------:R-:W-:Y:S02]  /*ce60*/  IMAD.MOV.U32 R4, RZ, RZ, R10 ;  /* 0x000000ffff047224 */ /* 0x000fe400078e000a */
[----:B------:R-:W-:Y:S01]  /*ce70*/  IMAD.MOV.U32 R6, RZ, RZ, R11 ;  /* 0x000000ffff067224 */ /* 0x000fe200078e000b */
[----:B0-----:R-:W-:Y:S06]  /*ce80*/  @!P0 BRA `(.L_x_2796) ;  /* 0x000001b800088947 */ /* 0x001fec0003800000 */
.L_x_3070:
[----:B------:R-:W-:Y:S05]  /*ce90*/  BSYNC B1 ;  /* 0x0000000000017941 */ /* 0x000fea0003800000 */
.L_x_2795:
[----:B------:R-:W-:Y:S01]  /*cea0*/  BSSY B1, `(.L_x_2797) ;  /* 0x0000116000017945 */ /* 0x000fe20003800000 */
[----:B------:R-:W-:-:S03]  /*ceb0*/  PRMT R63, R4, 0x5410, R6 ;  /* 0x00005410043f7816 */ /* 0x000fc60000000006 */
[----:B------:R-:W-:Y:S05]  /*cec0*/  @P1 BRA `(.L_x_2798) ;  /* 0x00000010004c1947 */ /* 0x000fea0003800000 */
[----:B0-----:R-:W0:Y:S01]  /*ced0*/  LDC R5, c[0x0][0x3f4] ;  /* 0x0000fd00ff057b82 */ /* 0x001e220000000800 */
        /* <DEDUP_REMOVED lines=9> */
[----:B------:R-:W-:Y:S01]  /*cf70*/  SHF.R.U32.HI R93, RZ, 0x10, R59 ;  /* 0x00000010ff5d7819 */ /* 0x000fe2000001163b */
[----:B------:R-:W-:Y:S01]  /*cf80*/  HADD2.F32 R85, -RZ, R85.H0_H0 ;  /* 0x20000055ff557230 */ /* 0x000fe20000004100 */
[--C-:B------:R-:W-:Y:S02]  /*cf90*/  SHF.R.U32.HI R91, RZ, 0x10, R61.reuse ;  /* 0x00000010ff5b7819 */ /* 0x100fe4000001163d */
[----:B------:R-:W-:Y:S01]  /*cfa0*/  SHF.R.U64 R60, R60, 0x10, R61 ;  /* 0x000000103c3c7819 */ /* 0x000fe2000000123d */
[----:B------:R-:W-:Y:S01]  /*cfb0*/  HADD2.F32 R93, -RZ, R93.H0_H0 ;  /* 0x2000005dff5d7230 */ /* 0x000fe20000004100 */
[----:B------:R-:W-:Y:S01]  /*cfc0*/  SHF.R.U64 R58, R58, 0x10, R59 ;  /* 0x000000103a3a7819 */ /* 0x000fe2000000123b */
[----:B------:R-:W-:Y:S02]  /*cfd0*/  HADD2.F32 R91, -RZ, R91.H0_H0 ;  /* 0x2000005bff5b7230 */ /* 0x000fe40000004100 */
[----:B------:R-:W-:-:S02]  /*cfe0*/  HADD2.F32 R59, -RZ, R78.H0_H0 ;  /* 0x2000004eff3b7230 */ /* 0x000fc40000004100 */
[----:B------:R-:W-:Y:S02]  /*cff0*/  HADD2.F32 R58, -RZ, R58.H0_H0 ;  /* 0x2000003aff3a7230 */ /* 0x000fe40000004100 */
[----:B------:R-:W-:Y:S02]  /*d000*/  HADD2.F32 R60, -RZ, R60.H0_H0 ;  /* 0x2000003cff3c7230 */ /* 0x000fe40000004100 */
[--C-:B0-----:R-:W-:Y:S02]  /*d010*/  HADD2.F32 R61, -RZ, R7.reuse.H1_H1 ;  /* 0x30000007ff3d7230 */ /* 0x101fe40000004100 */
[----:B------:R-:W-:Y:S02]  /*d020*/  HADD2.F32 R84, -RZ, R7.H0_H0 ;  /* 0x20000007ff547230 */ /* 0x000fe40000004100 */
[--C-:B------:R-:W-:Y:S02]  /*d030*/  HADD2.F32 R92, -RZ, R4.reuse.H1_H1 ;  /* 0x30000004ff5c7230 */ /* 0x100fe40000004100 */
[C---:B------:R-:W-:Y:S01]  /*d040*/  FMUL.FTZ R97, R61.reuse, R93 ;  /* 0x0000005d3d617220 */ /* 0x040fe20000410000 */
[----:B------:R-:W-:Y:S01]  /*d050*/  FMUL.FTZ R94, R61, R91 ;  /* 0x0000005b3d5e7220 */ /* 0x000fe20000410000 */
[----:B------:R-:W-:-:S02]  /*d060*/  HADD2.F32 R78, -RZ, R4.H0_H0 ;  /* 0x20000004ff4e7230 */ /* 0x000fc40000004100 */
[C---:B------:R-:W-:Y:S01]  /*d070*/  FFMA.FTZ R61, R84.reuse, R91, -R97 ;  /* 0x0000005b543d7223 */ /* 0x040fe20000010861 */
[--C-:B------:R-:W-:Y:S02]  /*d080*/  HADD2.F32 R4, -RZ, R6.reuse.H0_H0 ;  /* 0x20000006ff047230 */ /* 0x100fe40000004100 */
[----:B------:R-:W-:Y:S01]  /*d090*/  FFMA.FTZ R84, R84, R93, R94 ;  /* 0x0000005d54547223 */ /* 0x000fe2000001005e */
[----:B------:R-:W-:Y:S02]  /*d0a0*/  HADD2.F32 R6, -RZ, R6.H1_H1 ;  /* 0x30000006ff067230 */ /* 0x000fe40000004100 */
[C---:B------:R-:W-:Y:S01]  /*d0b0*/  FMUL.FTZ R95, R92.reuse, R59 ;  /* 0x0000003b5c5f7220 */ /* 0x040fe20000410000 */
[----:B------:R-:W-:Y:S02]  /*d0c0*/  HADD2.F32 R7, -RZ, R5.H0_H0 ;  /* 0x20000005ff077230 */ /* 0x000fe40000004100 */
[----:B------:R-:W-:Y:S01]  /*d0d0*/  FMUL.FTZ R97, R92, R85 ;  /* 0x000000555c617220 */ /* 0x000fe20000410000 */
[----:B------:R-:W-:-:S02]  /*d0e0*/  HADD2.F32 R93, -RZ, R90.H1_H1 ;  /* 0x3000005aff5d7230 */ /* 0x000fc40000004100 */
[C---:B------:R-:W-:Y:S01]  /*d0f0*/  FFMA.FTZ R85, R78.reuse, R85, -R95 ;  /* 0x000000554e557223 */ /* 0x040fe2000001085f */
[----:B------:R-:W-:Y:S02]  /*d100*/  HADD2.F32 R91, -RZ, R90.H0_H0 ;  /* 0x2000005aff5b7230 */ /* 0x000fe40000004100 */
[----:B------:R-:W-:Y:S01]  /*d110*/  FFMA.FTZ R78, R78, R59, R97 ;  /* 0x0000003b4e4e7223 */ /* 0x000fe20000010061 */
[----:B------:R-:W-:Y:S02]  /*d120*/  HADD2.F32 R5, -RZ, R5.H1_H1 ;  /* 0x30000005ff057230 */ /* 0x000fe40000004100 */
[C---:B------:R-:W-:Y:S01]  /*d130*/  FMUL.FTZ R95, R6.reuse, R93 ;  /* 0x0000005d065f7220 */ /* 0x040fe20000410000 */
[-C--:B------:R-:W-:Y:S02]  /*d140*/  FMUL.FTZ R90, R6, R91.reuse ;  /* 0x0000005b065a7220 */ /* 0x080fe40000410000 */
        /* <DEDUP_REMOVED lines=11> */
.L_x_2800:
[----:B------:R-:W-:Y:S05]  /*d200*/  BSYNC B2 ;  /* 0x0000000000027941 */ /* 0x000fea0003800000 */
.L_x_2799:
[----:B------:R-:W-:Y:S04]  /*d210*/  BSSY B2, `(.L_x_2801) ;  /* 0x000002c000027945 */ /* 0x000fe80003800000 */
[----:B------:R-:W-:Y:S05]  /*d220*/  @P1 BRA `(.L_x_2802) ;  /* 0x0000000000a81947 */ /* 0x000fea0003800000 */
[----:B0-----:R-:W0:Y:S01]  /*d230*/  LDS.128 R4, [R0] ;  /* 0x0000000000047984 */ /* 0x001e220000000c00 */
[----:B------:R-:W-:Y:S01]  /*d240*/  SHF.R.U32.HI R84, RZ, 0x10, R55 ;  /* 0x00000010ff547819 */ /* 0x000fe20000011637 */
[--C-:B------:R-:W-:Y:S01]  /*d250*/  HADD2.F32 R60, -RZ, R87.reuse.H1_H1 ;  /* 0x30000057ff3c7230 */ /* 0x100fe20000004100 */
[--C-:B------:R-:W-:Y:S01]  /*d260*/  SHF.R.U32.HI R61, RZ, 0x10, R57.reuse ;  /* 0x00000010ff3d7819 */ /* 0x100fe20000011639 */
[----:B------:R-:W-:Y:S01]  /*d270*/  HADD2.F32 R78, -RZ, R87.H0_H0 ;  /* 0x20000057ff4e7230 */ /* 0x000fe20000004100 */
[----:B------:R-:W-:Y:S01]  /*d280*/  SHF.R.U64 R56, R56, 0x10, R57 ;  /* 0x0000001038387819 */ /* 0x000fe20000001239 */
[----:B------:R-:W-:Y:S01]  /*d290*/  HADD2.F32 R84, -RZ, R84.H0_H0 ;  /* 0x20000054ff547230 */ /* 0x000fe20000004100 */
[----:B------:R-:W-:Y:S01]  /*d2a0*/  SHF.R.U64 R54, R54, 0x10, R55 ;  /* 0x0000001036367819 */ /* 0x000fe20000001237 */
[----:B------:R-:W-:Y:S02]  /*d2b0*/  HADD2.F32 R61, -RZ, R61.H0_H0 ;  /* 0x2000003dff3d7230 */ /* 0x000fe40000004100 */
[----:B------:R-:W-:-:S02]  /*d2c0*/  HADD2.F32 R56, -RZ, R56.H0_H0 ;  /* 0x20000038ff387230 */ /* 0x000fc40000004100 */
        /* <DEDUP_REMOVED lines=8> */
[----:B------:R-:W-:Y:S01]  /*d350*/  FFMA.FTZ R84, R58, R84, R59 ;  /* 0x000000543a547223 */ /* 0x000fe2000001003b */
[C---:B------:R-:W-:Y:S01]  /*d360*/  FMUL.FTZ R90, R57.reuse, R78 ;  /* 0x0000004e395a7220 */ /* 0x040fe20000410000 */
[-C--:B------:R-:W-:Y:S01]  /*d370*/  FMUL.FTZ R58, R57, R60.reuse ;  /* 0x0000003c393a7220 */ /* 0x080fe20000410000 */
[----:B------:R-:W-:Y:S02]  /*d380*/  HADD2.F32 R7, -RZ, R6.H0_H0 ;  /* 0x20000006ff077230 */ /* 0x000fe40000004100 */
[----:B------:R-:W-:Y:S02]  /*d390*/  HADD2.F32 R4, -RZ, R5.H0_H0 ;  /* 0x20000005ff047230 */ /* 0x000fe40000004100 */
[C---:B------:R-:W-:Y:S01]  /*d3a0*/  FFMA.FTZ R90, R55.reuse, R60, -R90 ;  /* 0x0000003c375a7223 */ /* 0x040fe2000001085a */
[----:B------:R-:W-:Y:S02]  /*d3b0*/  HADD2.F32 R57, -RZ, R86.H0_H0 ;  /* 0x20000056ff397230 */ /* 0x000fe40000004100 */
[----:B------:R-:W-:Y:S01]  /*d3c0*/  FFMA.FTZ R55, R55, R78, R58 ;  /* 0x0000004e37377223 */ /* 0x000fe2000001003a */
[----:B------:R-:W-:-:S02]  /*d3d0*/  HADD2.F32 R6, -RZ, R6.H1_H1 ;  /* 0x30000006ff067230 */ /* 0x000fc40000004100 */
[----:B------:R-:W-:Y:S02]  /*d3e0*/  HADD2.F32 R5, -RZ, R5.H1_H1 ;  /* 0x30000005ff057230 */ /* 0x000fe40000004100 */
[----:B------:R-:W-:Y:S02]  /*d3f0*/  HADD2.F32 R86, -RZ, R86.H1_H1 ;  /* 0x30000056ff567230 */ /* 0x000fe40000004100 */
[CC--:B------:R-:W-:Y:S01]  /*d400*/  FMUL.FTZ R58, R6.reuse, R57.reuse ;  /* 0x00000039063a7220 */ /* 0x0c0fe20000410000 */
[C---:B------:R-:W-:Y:S01]  /*d410*/  FMUL.FTZ R59, R5.reuse, R54 ;  /* 0x00000036053b7220 */ /* 0x040fe20000410000 */
[----:B------:R-:W-:Y:S01]  /*d420*/  FMUL.FTZ R61, R5, R56 ;  /* 0x00000038053d7220 */ /* 0x000fe20000410000 */
[-C--:B------:R-:W-:Y:S01]  /*d430*/  FMUL.FTZ R60, R6, R86.reuse ;  /* 0x00000056063c7220 */ /* 0x080fe20000410000 */
[C---:B------:R-:W-:Y:S01]  /*d440*/  FFMA.FTZ R6, R7.reuse, R86, -R58 ;  /* 0x0000005607067223 */ /* 0x040fe2000001083a */
[C---:B------:R-:W-:Y:S01]  /*d450*/  FFMA.FTZ R5, R4.reuse, R56, -R59 ;  /* 0x0000003804057223 */ /* 0x040fe2000001083b */
[----:B------:R-:W-:Y:S01]  /*d460*/  FFMA.FTZ R54, R4, R54, R61 ;  /* 0x0000003604367223 */ /* 0x000fe2000001003d */
[----:B------:R-:W-:Y:S01]  /*d470*/  FFMA.FTZ R57, R7, R57, R60 ;  /* 0x0000003907397223 */ /* 0x000fe2000001003c */
[----:B------:R-:W-:-:S02]  /*d480*/  F2FP.F16.F32.PACK_AB R7, R84, R85 ;  /* 0x000000555407723e */ /* 0x000fc400000000ff */
[----:B------:R-:W-:Y:S02]  /*d490*/  F2FP.F16.F32.PACK_AB R4, R55, R90 ;  /* 0x0000005a3704723e */ /* 0x000fe400000000ff */
[----:B------:R-:W-:Y:S02]  /*d4a0*/  F2FP.F16.F32.PACK_AB R6, R57, R6 ;  /* 0x000000063906723e */ /* 0x000fe400000000ff */
[----:B------:R-:W-:-:S05]  /*d4b0*/  F2FP.F16.F32.PACK_AB R5, R54, R5 ;  /* 0x000000053605723e */ /* 0x000fca00000000ff */
[----:B------:R1:W-:Y:S02]  /*d4c0*/  STS.128 [R0], R4 ;  /* 0x0000000400007388 */ /* 0x0003e40000000c00 */
.L_x_2802:
[----:B------:R-:W-:Y:S05]  /*d4d0*/  BSYNC B2 ;  /* 0x0000000000027941 */ /* 0x000fea0003800000 */
.L_x_2801:
[----:B------:R-:W-:Y:S04]  /*d4e0*/  BSSY B2, `(.L_x_2803) ;  /* 0x000002c000027945 */ /* 0x000fe80003800000 */
[----:B------:R-:W-:Y:S05]  /*d4f0*/  @P2 BRA `(.L_x_2804) ;  /* 0x0000000000a82947 */ /* 0x000fea0003800000 */
[----:B01----:R-:W0:Y:S01]  /*d500*/  LDS.128 R4, [R3+0x16400] ;  /* 0x0164000003047984 */ /* 0x003e220000000c00 */
        /* <DEDUP_REMOVED lines=41> */
.L_x_2804:
[----:B------:R-:W-:Y:S05]  /*d7a0*/  BSYNC B2 ;  /* 0x0000000000027941 */ /* 0x000fea0003800000 */
.L_x_2803:
        /* <DEDUP_REMOVED lines=44> */
.L_x_2806:
[----:B------:R-:W-:Y:S05]  /*da70*/  BSYNC B2 ;  /* 0x0000000000027941 */ /* 0x000fea0003800000 */
.L_x_2805:
        /* <DEDUP_REMOVED lines=44> */
.L_x_2808:
[----:B------:R-:W-:Y:S05]  /*dd40*/  BSYNC B2 ;  /* 0x0000000000027941 */ /* 0x000fea0003800000 */
.L_x_2807:
[----:B------:R-:W-:Y:S05]  /*dd50*/  @P5 BRA `(.L_x_2798) ;  /* 0x0000000000a85947 */ /* 0x000fea0003800000 */
[----:B01234-:R-:W0:Y:S01]  /*dd60*/  LDS.128 R4, [R0+0x8000] ;  /* 0x0080000000047984 */ /* 0x01fe220000000c00 */
[----:B------:R-:W-:Y:S01]  /*dd70*/  SHF.R.U32.HI R43, RZ, 0x10, R37 ;  /* 0x00000010ff2b7819 */ /* 0x000fe20000011625 */
[----:B------:R-:W-:Y:S01]  /*dd80*/  HADD2.F32 R42, -RZ, R66.H1_H1 ;  /* 0x30000042ff2a7230 */ /* 0x000fe20000004100 */
[--C-:B------:R-:W-:Y:S01]  /*dd90*/  SHF.R.U32.HI R45, RZ, 0x10, R39.reuse ;  /* 0x00000010ff2d7819 */ /* 0x100fe20000011627 */
[----:B------:R-:W-:Y:S01]  /*dda0*/  HADD2.F32 R44, -RZ, R69.H1_H1 ;  /* 0x30000045ff2c7230 */ /* 0x000fe20000004100 */
        /* <DEDUP_REMOVED lines=37> */
.L_x_2798:
[----:B------:R-:W-:Y:S05]  /*e000*/  BSYNC B1 ;  /* 0x0000000000017941 */ /* 0x000fea0003800000 */
.L_x_2797:
        /* <DEDUP_REMOVED lines=54> */
.L_x_2811:
[----:B------:R-:W-:Y:S05]  /*e370*/  BSYNC B1 ;  /* 0x0000000000017941 */ /* 0x000fea0003800000 */
.L_x_2810:
        /* <DEDUP_REMOVED lines=44> */
.L_x_2813:
[----:B------:R-:W-:Y:S05]  /*e640*/  BSYNC B1 ;  /* 0x0000000000017941 */ /* 0x000fea0003800000 */
.L_x_2812:
        /* <DEDUP_REMOVED lines=44> */
.L_x_2815:
[----:B------:R-:W-:Y:S05]  /*e910*/  BSYNC B1 ;  /* 0x0000000000017941 */ /* 0x000fea0003800000 */
.L_x_2814:
        /* <DEDUP_REMOVED lines=44> */
.L_x_2817:
[----:B------:R-:W-:Y:S05]  /*ebe0*/  BSYNC B1 ;  /* 0x0000000000017941 */ /* 0x000fea0003800000 */
.L_x_2816:
[----:B------:R-:W-:Y:S04]  /*ebf0*/  BSSY B1, `(.L_x_2818) ;  /* 0x000002c000017945 */ /* 0x000fe80003800000 */
[----:B------:R-:W-:Y:S05]  /*ec00*/  @P4 BRA `(.L_x_2819) ;  /* 0x0000000000a84947 */ /* 0x000fea0003800000 */
[----:B0123--:R-:W0:Y:S01]  /*ec10*/  LDS.128 R4, [R3+0x1c400] ;  /* 0x01c4000003047984 */ /* 0x00fe220000000c00 */
[----:B------:R-:W-:Y:S01]  /*ec20*/  SHF.R.U32.HI R21, RZ, 0x10, R15 ;  /* 0x00000010ff157819 */ /* 0x000fe2000001160f */
[----:B------:R-:W-:Y:S01]  /*ec30*/  HADD2.F32 R20, -RZ, R65.H0_H0 ;  /* 0x20000041ff147230 */ /* 0x000fe20000004100 */
[----:B------:R-:W-:Y:S01]  /*ec40*/  SHF.R.U32.HI R25, RZ, 0x10, R13 ;  /* 0x00000010ff197819 */ /* 0x000fe2000001160d */
[--C-:B------:R-:W-:Y:S01]  /*ec50*/  HADD2.F32 R24, -RZ, R64.reuse.H1_H1 ;  /* 0x30000040ff187230 */ /* 0x100fe20000004100 */
[----:B------:R-:W-:Y:S01]  /*ec60*/  SHF.R.U64 R31, R14, 0x10, R15 ;  /* 0x000000100e1f7819 */ /* 0x000fe2000000120f */
[----:B------:R-:W-:Y:S01]  /*ec70*/  HADD2.F32 R21, -RZ, R21.H0_H0 ;  /* 0x20000015ff157230 */ /* 0x000fe20000004100 */
        /* <DEDUP_REMOVED lines=35> */
.L_x_2819:
[----:B------:R-:W-:Y:S05]  /*eeb0*/  BSYNC B1 ;  /* 0x0000000000017941 */ /* 0x000fea0003800000 */
.L_x_2818:
        /* <DEDUP_REMOVED lines=44> */
.L_x_2788:
[----:B------:R-:W0:Y:S01]  /*f180*/  LDC R26, c[0x0][0x448] ;  /* 0x00011200ff1a7b82 */ /* 0x000e220000000800 */
[----:B------:R-:W-:Y:S01]  /*f190*/  LEA.HI R31, R31, R28, RZ, 0x2 ;  /* 0x0000001c1f1f7211 */ /* 0x000fe200078f10ff */
[----:B------:R-:W-:Y:S01]  /*f1a0*/  ULDC.64 UR4, c[0x0][0x3f8] ;  /* 0x0000fe0000047ab9 */ /* 0x000fe20000000a00 */
[----:B------:R-:W-:Y:S01]  /*f1b0*/  ULDC.64 UR6, c[0x0][0x408] ;  /* 0x0001020000067ab9 */ /* 0x000fe20000000a00 */
[----:B------:R-:W-:Y:S01]  /*f1c0*/  IMAD.MOV.U32 R6, RZ, RZ, R24 ;  /* 0x000000ffff067224 */ /* 0x000fe200078e0018 */
[----:B------:R-:W-:Y:S01]  /*f1d0*/  LOP3.LUT R31, R31, 0xfffffffc, RZ, 0xc0, !PT ;  /* 0xfffffffc1f1f7812 */ /* 0x000fe200078ec0ff */
[----:B------:R-:W-:-:S03]  /*f1e0*/  IMAD.MOV.U32 R7, RZ, RZ, R27 ;  /* 0x000000ffff077224 */ /* 0x000fc600078e001b */
[----:B------:R-:W-:-:S05]  /*f1f0*/  IADD3 R0, R28, -R31, RZ ;  /* 0x8000001f1c007210 */ /* 0x000fca0007ffe0ff */
        /* <DEDUP_REMOVED lines=29> */
.L_x_3076:
        /* <DEDUP_REMOVED lines=29> */
[----:B------:R-:W-:Y:S02]  /*f5a0*/  @!P2 SHF.L.U64.HI R32, R16, 0x1, R17 ;  /* 0x000000011020a819 */ /* 0x000fe40000010211 */
[-C--:B------:R-:W-:Y:S01]  /*f5b0*/  @!P2 IADD3 R4, P0, R4, R9.reuse, RZ ;  /* 0x000000090404a210 */ /* 0x080fe20007f1e0ff */
[----:B------:R-:W-:Y:S01]  /*f5c0*/  @!P3 IMAD.WIDE R10, R15, 0x2, R12 ;  /* 0x000000020f0ab825 */ /* 0x000fe200078e020c */
[----:B----4-:R-:W-:-:S02]  /*f5d0*/  @!P2 IADD3 R6, P1, R8, R9, RZ ;  /* 0x000000090806a210 */ /* 0x010fc40007f3e0ff */
[----:B------:R-:W-:Y:S01]  /*f5e0*/  @!P4 SHF.L.U32 R25, R199, 0x3, RZ ;  /* 0x00000003c719c819 */ /* 0x000fe200000006ff */
[----:B---3--:R-:W-:Y:S01]  /*f5f0*/  IMAD.MOV.U32 R9, RZ, RZ, R7 ;  /* 0x000000ffff097224 */ /* 0x008fe200078e0007 */
[----:B------:R-:W-:Y:S01]  /*f600*/  CS2R R36, SRZ ;  /* 0x0000000000247805 */ /* 0x000fe2000001ff00 */
[----:B------:R-:W-:Y:S01]  /*f610*/  @!P2 IMAD.X R5, R5, 0x1, R32, P0 ;  /* 0x000000010505a824 */ /* 0x000fe200000e0620 */
[----:B------:R-:W-:Y:S01]  /*f620*/  CS2R R38, SRZ ;  /* 0x0000000000267805 */ /* 0x000fe2000001ff00 */
[----:B------:R-:W-:Y:S01]  /*f630*/  @!P3 IMAD.WIDE R14, R15, 0x2, R8 ;  /* 0x000000020f0eb825 */ /* 0x000fe200078e0208 */
[----:B------:R-:W-:Y:S02]  /*f640*/  CS2R R34, SRZ ;  /* 0x0000000000227805 */ /* 0x000fe4000001ff00 */
[----:B------:R-:W-:Y:S02]  /*f650*/  CS2R R44, SRZ ;  /* 0x00000000002c7805 */ /* 0x000fe4000001ff00 */
[----:B------:R-:W-:Y:S01]  /*f660*/  CS2R R46, SRZ ;  /* 0x00000000002e7805 */ /* 0x000fe2000001ff00 */
[C---:B------:R-:W-:Y:S01]  /*f670*/  @!P4 IMAD.WIDE R12, R25.reuse, 0x2, R12 ;  /* 0x00000002190cc825 */ /* 0x040fe200078e020c */
        /* <DEDUP_REMOVED lines=10> */
.L_x_2822:
[----:B------:R-:W-:Y:S05]  /*f720*/  BSYNC B1 ;  /* 0x0000000000017941 */ /* 0x000fea0003800000 */
.L_x_2821:
[----:B-1---5:R-:W-:Y:S01]  /*f730*/  IMAD.MOV.U32 R5, RZ, RZ, R45 ;  /* 0x000000ffff057224 */ /* 0x022fe200078e002d */
[----:B--2---:R-:W-:Y:S01]  /*f740*/  MOV R4, R44 ;  /* 0x0000002c00047202 */ /* 0x004fe20000000f00 */
[----:B------:R-:W-:Y:S01]  /*f750*/  IMAD.MOV.U32 R6, RZ, RZ, R46 ;  /* 0x000000ffff067224 */ /* 0x000fe200078e002e */
[----:B------:R-:W-:Y:S01]  /*f760*/  UMOV UR4, 0xffffffff ;  /* 0xffffffff00047882 */ /* 0x000fe20000000000 */
[----:B---3--:R-:W-:Y:S01]  /*f770*/  IMAD.MOV.U32 R7, RZ, RZ, R47 ;  /* 0x000000ffff077224 */ /* 0x008fe200078e002f */
[----:B------:R-:W-:Y:S01]  /*f780*/  PRMT R91, R5, 0x7610, R91 ;  /* 0x00007610055b7816 */ /* 0x000fe2000000005b */
[----:B------:R-:W-:Y:S01]  /*f790*/  IMAD.MOV.U32 R5, RZ, RZ, R41 ;  /* 0x000000ffff057224 */ /* 0x000fe200078e0029 */
[----:B------:R-:W-:Y:S02]  /*f7a0*/  PRMT R98, R98, 0x5410, R4 ;  /* 0x0000541062627816 */ /* 0x000fe40000000004 */
        /* <DEDUP_REMOVED lines=39> */
.L_x_3082:
[----:B------:R-:W-:Y:S01]  /*fa20*/  IADD3 R64, R64, 0x40, RZ ;  /* 0x0000004040407810 */ /* 0x000fe20007ffe0ff */
[----:B------:R-:W-:Y:S01]  /*fa30*/  BSSY B1, `(.L_x_2824) ;  /* 0x0000034000017945 */ /* 0x000fe20003800000 */
[----:B------:R-:W-:Y:S02]  /*fa40*/  CS2R R6, SRZ ;  /* 0x0000000000067805 */ /* 0x000fe4000001ff00 */
[----:B----4-:R-:W-:Y:S02]  /*fa50*/  CS2R R8, SRZ ;  /* 0x0000000000087805 */ /* 0x010fe4000001ff00 */
[----:B------:R-:W-:Y:S02]  /*fa60*/  ISETP.GE.AND P0, PT, R64, R65, PT ;  /* 0x000000414000720c */ /* 0x000fe40003f06270 */
        /* <DEDUP_REMOVED lines=31> */
[----:B------:R0:W5:Y:S01]  /*fc60*/  @!P3 LD.E.128 R52, desc[UR60][R4.64] ;  /* 0x0000003c0434b980 */ /* 0x000162000c101d00 */
[----:B------:R-:W-:Y:S02]  /*fc70*/  CS2R R48, SRZ ;  /* 0x0000000000307805 */ /* 0x000fe4000001ff00 */
[----:B------:R-:W-:Y:S01]  /*fc80*/  @!P2 IADD3.X R21, R21, R14, RZ, P0, !PT ;  /* 0x0000000e1515a210 */ /* 0x000fe200007fe4ff */
[--C-:B------:R-:W-:Y:S01]  /*fc90*/  @!P3 IMAD.WIDE R12, R13, 0x2, R8.reuse ;  /* 0x000000020d0cb825 */ /* 0x100fe200078e0208 */
[----:B------:R1:W5:Y:S03]  /*fca0*/  @!P4 LD.E.128 R56, desc[UR60][R6.64] ;  /* 0x0000003c0638c980 */ /* 0x000366000c101d00 */
[----:B------:R-:W-:Y:S01]  /*fcb0*/  @!P4 IMAD.WIDE R62, R63, 0x2, R8 ;  /* 0x000000023f3ec825 */ /* 0x000fe200078e0208 */
[----:B------:R-:W-:-:S02]  /*fcc0*/  CS2R R8, SRZ ;  /* 0x0000000000087805 */ /* 0x000fc4000001ff00 */
[----:B------:R-:W-:Y:S02]  /*fcd0*/  CS2R R50, SRZ ;  /* 0x0000000000327805 */ /* 0x000fe4000001ff00 */
[----:B0-----:R-:W-:Y:S01]  /*fce0*/  CS2R R4, SRZ ;  /* 0x0000000000047805 */ /* 0x001fe2000001ff00 */
[----:B------:R-:W-:Y:S01]  /*fcf0*/  @!P2 IMAD.X R61, R61, 0x1, R14, P1 ;  /* 0x000000013d3da824 */ /* 0x000fe200008e060e */
[----:B------:R-:W-:Y:S01]  /*fd00*/  CS2R R14, SRZ ;  /* 0x00000000000e7805 */ /* 0x000fe2000001ff00 */
[----:B------:R0:W5:Y:S01]  /*fd10*/  @!P3 LD.E.128 R8, desc[UR60][R12.64] ;  /* 0x0000003c0c08b980 */ /* 0x000162000c101d00 */
[----:B-1----:R-:W-:-:S03]  /*fd20*/  CS2R R6, SRZ ;  /* 0x0000000000067805 */ /* 0x002fc6000001ff00 */
[----:B------:R4:W5:Y:S04]  /*fd30*/  @!P2 LD.E.128 R48, desc[UR60][R20.64] ;  /* 0x0000003c1430a980 */ /* 0x000968000c101d00 */
[----:B------:R4:W5:Y:S01]  /*fd40*/  @!P2 LD.E.128 R4, desc[UR60][R60.64] ;  /* 0x0000003c3c04a980 */ /* 0x000962000c101d00 */
[----:B0-----:R-:W-:-:S06]  /*fd50*/  CS2R R12, SRZ ;  /* 0x00000000000c7805 */ /* 0x001fcc000001ff00 */
[----:B------:R4:W5:Y:S02]  /*fd60*/  @!P4 LD.E.128 R12, desc[UR60][R62.64] ;  /* 0x0000003c3e0cc980 */ /* 0x000964000c101d00 */
.L_x_2825:
[----:B------:R-:W-:Y:S05]  /*fd70*/  BSYNC B1 ;  /* 0x0000000000017941 */ /* 0x000fea0003800000 */
.L_x_2824:
[----:B--2-4-:R-:W3:Y:S01]  /*fd80*/  LDL R61, [R1+0x50] ;  /* 0x00005000013d7983 */ /* 0x014ee20000100800 */
[----:B-1---5:R-:W-:Y:S01]  /*fd90*/  IMAD.MOV.U32 R20, RZ, RZ, R4 ;  /* 0x000000ffff147224 */ /* 0x022fe200078e0004 */
[----:B0-----:R-:W-:Y:S01]  /*fda0*/  MOV R62, R57 ;  /* 0x00000039003e7202 */ /* 0x001fe20000000f00 */
[----:B------:R-:W-:Y:S01]  /*fdb0*/  IMAD.MOV.U32 R21, RZ, RZ, R5 ;  /* 0x000000ffff157224 */ /* 0x000fe200078e0005 */
[----:B------:R-:W-:Y:S01]  /*fdc0*/  BSSY B1, `(.L_x_2826) ;  /* 0x000002c000017945 */ /* 0x000fe20003800000 */
[----:B------:R-:W-:-:S03]  /*fdd0*/  IMAD.MOV.U32 R60, RZ, RZ, R7 ;  /* 0x000000ffff3c7224 */ /* 0x000fc600078e0007 */
[----:B------:R-:W-:Y:S02]  /*fde0*/  PRMT R92, R20, 0x5410, R21 ;  /* 0x00005410145c7816 */ /* 0x000fe40000000015 */
[----:B------:R-:W-:-:S04]  /*fdf0*/  MOV R20, R6 ;  /* 0x0000000600147202 */ /* 0x000fc80000000f00 */
        /* <DEDUP_REMOVED lines=22> */
[----:B------:R-:W-:Y:S01]  /*ff60*/  IMAD.MOV.U32 R3, RZ, RZ, R15 ;  /* 0x000000ffff037224 */ /* 0x000fe200078e000f */
[----:B------:R-:W-:Y:S01]  /*ff70*/  PRMT R71, R61, 0x7610, R71 ;  /* 0x000076103d477816 */ /* 0x000fe20000000047 */
[----:B------:R-:W-:-:S03]  /*ff80*/  IMAD.MOV.U32 R61, RZ, RZ, R50 ;  /* 0x000000ffff3d7224 */ /* 0x000fc600078e0032 */
[----:B------:R-:W-:Y:S02]  /*ff90*/  PRMT R71, R71, 0x5410, R3 ;  /* 0x0000541047477816 */ /* 0x000fe40000000003 */
[----:B------:R-:W-:Y:S02]  /*ffa0*/  PRMT R96, R61, 0x7610, R96 ;  /* 0x000076103d607816 */ /* 0x000fe40000000060 */
[----:B------:R-:W-:Y:S02]  /*ffb0*/  MOV R61, R53 ;  /* 0x00000035003d7202 */ /* 0x000fe40000000f00 */
[----:B------:R-:W-:Y:S01]  /*ffc0*/  PRMT R96, R96, 0x5410, R20 ;  /* 0x0000541060607816 */ /* 0x000fe20000000014 */
[----:B------:R-:W-:Y:S01]  /*ffd0*/  IMAD.MOV.U32 R20, RZ, RZ, R54 ;  /* 0x000000ffff147224 */ /* 0x000fe200078e0036 */
[----:B------:R-:W-:Y:S01]  /*ffe0*/  PRMT R77, R60, 0x5410, R61 ;  /* 0x000054103c4d7816 */ /* 0x000fe2000000003d */
[----:B------:R-:W-:Y:S01]  /*fff0*/  IMAD.MOV.U32 R60, RZ, RZ, R55 ;  /* 0x000000ffff3c7224 */ /* 0x000fe200078e0037 */
[----:B------:R-:W-:Y:S01]  /*10000*/  VIADDMNMX R3, R65, -R226, 0x80, PT ;  /* 0x0000008041037446 */ /* 0x000fe200038009e2 */
[----:B------:R-:W-:-:S03]  /*10010*/  IMAD.MOV.U32 R61, RZ, RZ, R56 ;  /* 0x000000ffff3d7224 */ /* 0x000fc600078e0038 */
[----:B------:R-:W-:Y:S01]  /*10020*/  PRMT R78, R20, 0x5410, R60 ;  /* 0x00005410144e7816 */ /* 0x000fe2000000003c */
[----:B------:R-:W-:Y:S01]  /*10030*/  IMAD.MOV.U32 R20, RZ, RZ, R58 ;  /* 0x000000ffff147224 */ /* 0x000fe200078e003a */
[----:B------:R-:W-:Y:S01]  /*10040*/  ISETP.GE.AND P1, PT, R204, R3, PT ;  /* 0x00000003cc00720c */ /* 0x000fe20003f26270 */
[----:B------:R-:W-:Y:S01]  /*10050*/  IMAD.MOV.U32 R60, RZ, RZ, R59 ;  /* 0x000000ffff3c7224 */ /* 0x000fe200078e003b */
[----:B------:R-:W-:Y:S01]  /*10060*/  PRMT R72, R61, 0x5410, R62 ;  /* 0x000054103d487816 */ /* 0x000fe2000000003e */
[----:B0-----:R-:W-:Y:S10]  /*10070*/  @!P0 BRA `(.L_x_2827) ;  /* 0x0000018800888947 */ /* 0x001ff40003800000 */
.L_x_3083:
[----:B------:R-:W-:Y:S05]  /*10080*/  BSYNC B1 ;  /* 0x0000000000017941 */ /* 0x000fea0003800000 */
.L_x_2826:
[----:B------:R-:W-:Y:S01]  /*10090*/  BSSY B1, `(.L_x_2828) ;  /* 0x0000142000017945 */ /* 0x000fe20003800000 */
[----:B------:R-:W-:-:S03]  /*100a0*/  PRMT R73, R20, 0x5410, R60 ;  /* 0x0000541014497816 */ /* 0x000fc6000000003c */
[----:B------:R-:W-:Y:S05]  /*100b0*/  @P1 BRA `(.L_x_2829) ;  /* 0x0000001000fc1947 */ /* 0x000fea0003800000 */
[----:B0-----:R-:W0:Y:S01]  /*100c0*/  LDC R21, c[0x0][0x3f4] ;  /* 0x0000fd00ff157b82 */ /* 0x001e220000000800 */
[----:B------:R-:W-:Y:S01]  /*100d0*/  BSSY B2, `(.L_x_2830) ;  /* 0x0000067000027945 */ /* 0x000fe20003800000 */
[-C--:B0-----:R-:W-:Y:S02]  /*100e0*/  ISETP.GE.AND P0, PT, R16, R21.reuse, PT ;  /* 0x000000151000720c */ /* 0x081fe40003f06270 */
[-C--:B------:R-:W-:Y:S02]  /*100f0*/  ISETP.GE.AND P1, PT, R193, R21.reuse, PT ;  /* 0x00000015c100720c */ /* 0x080fe40003f26270 */
[----:B------:R-:W-:-:S09]  /*10100*/  ISETP.GE.AND P2, PT, R192, R21, PT ;  /* 0x00000015c000720c */ /* 0x000fd20003f46270 */
[----:B------:R-:W-:Y:S05]  /*10110*/  @P0 BRA `(.L_x_2831) ;  /* 0x0000000400880947 */ /* 0x000fea0003800000 */
[----:B------:R-:W-:Y:S01]  /*10120*/  LEA.HI R60, R21, R0, RZ, 0x1d ;  /* 0x00000000153c7211 */ /* 0x000fe200078fe8ff */
[----:B------:R-:W-:Y:S01]  /*10130*/  HADD2.F32 R91, -RZ, R91.H0_H0 ;  /* 0x2000005bff5b7230 */ /* 0x000fe20000004100 */
[----:B------:R-:W-:Y:S01]  /*10140*/  LOP3.LUT R20, R220, 0x38, R16, 0xf8, !PT ;  /* 0x00000038dc147812 */ /* 0x000fe200078ef810 */
[----:B------:R-:W-:Y:S01]  /*10150*/  HADD2.F32 R93, -RZ, R93.H0_H0 ;  /* 0x2000005dff5d7230 */ /* 0x000fe20000004100 */
[----:B------:R-:W-:Y:S01]  /*10160*/  SHF.R.S32.HI R65, RZ, 0x1f, R60 ;  /* 0x0000001fff417819 */ /* 0x000fe2000001143c */
[----:B------:R-:W-:Y:S01]  /*10170*/  IMAD.SHL.U32 R63, R60, 0x8, RZ ;  /* 0x000000083c3f7824 */ /* 0x000fe200078e00ff */
[----:B------:R-:W-:Y:S02]  /*10180*/  LOP3.LUT R61, R20, R221, RZ, 0x3c, !PT ;  /* 0x000000dd143d7212 */ /* 0x000fe400078e3cff */
[----:B------:R-:W-:Y:S02]  /*10190*/  LEA.HI R65, R65, R60, RZ, 0x3 ;  /* 0x0000003c41417211 */ /* 0x000fe400078f18ff */
[----:B------:R-:W-:-:S02]  /*101a0*/  LOP3.LUT R60, R220, 0x38, R63, 0xf8, !PT ;  /* 0x00000038dc3c7812 */ /* 0x000fc400078ef83f */
[----:B------:R-:W-:Y:S01]  /*101b0*/  IADD3 R61, R222, R61, RZ ;  /* 0x0000003dde3d7210 */ /* 0x000fe20007ffe0ff */
[----:B------:R-:W-:Y:S01]  /*101c0*/  IMAD.SHL.U32 R65, R65, 0x400, RZ ;  /* 0x0000040041417824 */ /* 0x000fe200078e00ff */
[----:B------:R-:W-:Y:S02]  /*101d0*/  LOP3.LUT R64, R60, R221, RZ, 0x3c, !PT ;  /* 0x000000dd3c407212 */ /* 0x000fe400078e3cff */
[----:B------:R-:W-:Y:S01]  /*101e0*/  SHF.R.U32.HI R84, RZ, 0x10, R45 ;  /* 0x00000010ff547819 */ /* 0x000fe2000001162d */
[----:B------:R-:W-:Y:S01]  /*101f0*/  IMAD R20, R61, 0x2, R2 ;  /* 0x000000023d147824 */ /* 0x000fe200078e0202 */
[----:B------:R-:W-:Y:S02]  /*10200*/  LOP3.LUT R65, R65, 0x7fffe000, RZ, 0xc0, !PT ;  /* 0x7fffe00041417812 */ /* 0x000fe400078ec0ff */
[--C-:B------:R-:W-:Y:S01]  /*10210*/  SHF.R.U32.HI R74, RZ, 0x10, R33.reuse ;  /* 0x00000010ff4a7819 */ /* 0x100fe20000011621 */
[----:B------:R-:W-:Y:S01]  /*10220*/  HADD2.F32 R84, -RZ, R84.H0_H0 ;  /* 0x20000054ff547230 */ /* 0x000fe20000004100 */
[----:B------:R-:W-:Y:S01]  /*10230*/  IADD3 R65, R64, R65, R222 ;  /* 0x0000004140417210 */ /* 0x000fe20007ffe0de */
[----:B------:R-:W0:Y:S01]  /*10240*/  LDS.128 R60, [R20+0x12400] ;  /* 0x01240000143c7984 */ /* 0x000e220000000c00 */
[----:B------:R-:W-:-:S02]  /*10250*/  SHF.R.U64 R32, R32, 0x10, R33 ;  /* 0x0000001020207819 */ /* 0x000fc40000001221 */
[----:B------:R-:W-:Y:S01]  /*10260*/  SHF.R.U64 R33, R44, 0x10, R45 ;  /* 0x000000102c217819 */ /* 0x000fe2000000122d */
[----:B------:R-:W-:Y:S01]  /*10270*/  IMAD R69, R65, 0x2, R2 ;  /* 0x0000000241457824 */ /* 0x000fe200078e0202 */
[--C-:B------:R-:W-:Y:S02]  /*10280*/  SHF.R.U64 R44, R46, 0x10, R47.reuse ;  /* 0x000000102e2c7819 */ /* 0x100fe4000000122f */
[----:B------:R-:W-:Y:S02]  /*10290*/  SHF.R.U32.HI R46, RZ, 0x10, R47 ;  /* 0x00000010ff2e7819 */ /* 0x000fe4000001162f */
[----:B------:R-:W1:Y:S01]  /*102a0*/  LDS.128 R64, [R69+0x12400] ;  /* 0x0124000045407984 */ /* 0x000e620000000c00 */
[--C-:B------:R-:W-:Y:S02]  /*102b0*/  SHF.R.U64 R34, R34, 0x10, R35.reuse ;  /* 0x0000001022227819 */ /* 0x100fe40000001223 */
[----:B------:R-:W-:Y:S01]  /*102c0*/  SHF.R.U32.HI R35, RZ, 0x10, R35 ;  /* 0x00000010ff237819 */ /* 0x000fe20000011623 */
[----:B0-----:R-:W-:-:S02]  /*102d0*/  HADD2.F32 R86, -RZ, R61.H0_H0 ;  /* 0x2000003dff567230 */ /* 0x001fc40000004100 */
[----:B------:R-:W-:Y:S02]  /*102e0*/  HADD2.F32 R61, -RZ, R61.H1_H1 ;  /* 0x3000003dff3d7230 */ /* 0x000fe40000004100 */
[----:B------:R-:W-:Y:S02]  /*102f0*/  HADD2.F32 R45, -RZ, R60.H0_H0 ;  /* 0x2000003cff2d7230 */ /* 0x000fe40000004100 */
[----:B------:R-:W-:Y:S02]  /*10300*/  HADD2.F32 R47, -RZ, R62.H0_H0 ;  /* 0x2000003eff2f7230 */ /* 0x000fe40000004100 */
[----:B------:R-:W-:Y:S02]  /*10310*/  HADD2.F32 R85, -RZ, R63.H0_H0 ;  /* 0x2000003fff557230 */ /* 0x000fe40000004100 */
[--C-:B-1----:R-:W-:Y:S02]  /*10320*/  HADD2.F32 R90, -RZ, R65.reuse.H0_H0 ;  /* 0x20000041ff5a7230 */ /* 0x102fe40000004100 */
[----:B------:R-:W-:-:S02]  /*10330*/  HADD2.F32 R88, -RZ, R65.H1_H1 ;  /* 0x30000041ff587230 */ /* 0x000fc40000004100 */
[----:B------:R-:W-:Y:S02]  /*10340*/  HADD2.F32 R65, -RZ, R64.H0_H0 ;  /* 0x20000040ff417230 */ /* 0x000fe40000004100 */
[C---:B------:R-:W-:Y:S01]  /*10350*/  FMUL.FTZ R105, R90.reuse, R91 ;  /* 0x0000005b5a697220 */ /* 0x040fe20000410000 */
[-C--:B------:R-:W-:Y:S01]  /*10360*/  FMUL.FTZ R103, R90, R93.reuse ;  /* 0x0000005d5a677220 */ /* 0x080fe20000410000 */
[----:B------:R-:W-:Y:S01]  /*10370*/  FMUL.FTZ R102, R88, R84 ;  /* 0x0000005458667220 */ /* 0x000fe20000410000 */
[----:B------:R-:W-:Y:S02]  /*10380*/  HADD2.F32 R87, -RZ, R66.H0_H0 ;  /* 0x20000042ff577230 */ /* 0x000fe40000004100 */
[C---:B------:R-:W-:Y:S01]  /*10390*/  FFMA.FTZ R90, R86.reuse, R93, -R105 ;  /* 0x0000005d565a7223 */ /* 0x040fe20000010869 */
[----:B------:R-:W-:Y:S02]  /*103a0*/  HADD2.F32 R93, -RZ, R74.H0_H0 ;  /* 0x2000004aff5d7230 */ /* 0x000fe40000004100 */
[----:B------:R-:W-:Y:S01]  /*103b0*/  FFMA.FTZ R86, R86, R91, R103 ;  /* 0x0000005b56567223 */ /* 0x000fe20000010067 */
[----:B------:R-:W-:-:S02]  /*103c0*/  HADD2.F32 R74, -RZ, R98.H1_H1 ;  /* 0x30000062ff4a7230 */ /* 0x000fc40000004100 */
[----:B------:R-:W-:Y:S02]  /*103d0*/  HADD2.F32 R98, -RZ, R98.H0_H0 ;  /* 0x20000062ff627230 */ /* 0x000fe40000004100 */
[-C--:B------:R-:W-:Y:S01]  /*103e0*/  FMUL.FTZ R104, R88, R93.reuse ;  /* 0x0000005d58687220 */ /* 0x080fe20000410000 */
[----:B------:R-:W-:Y:S01]  /*103f0*/  FFMA.FTZ R91, R61, R93, -R102 ;  /* 0x0000005d3d5b7223 */ /* 0x000fe20000010866 */
[--C-:B------:R-:W-:Y:S02]  /*10400*/  HADD2.F32 R88, -RZ, R107.reuse.H1_H1 ;  /* 0x3000006bff587230 */ /* 0x100fe40000004100 */
[----:B------:R-:W-:Y:S01]  /*10410*/  FMUL.FTZ R102, R65, R74 ;  /* 0x0000004a41667220 */ /* 0x000fe20000410000 */
[----:B------:R-:W-:Y:S01]  /*10420*/  FFMA.FTZ R61, R61, R84, R104 ;  /* 0x000000543d3d7223 */ /* 0x000fe20000010068 */
[-C--:B------:R-:W-:Y:S01]  /*10430*/  FMUL.FTZ R65, R65, R98.reuse ;  /* 0x0000006241417220 */ /* 0x080fe20000410000 */
[----:B------:R-:W-:Y:S02]  /*10440*/  HADD2.F32 R84, -RZ, R107.H0_H0 ;  /* 0x2000006bff547230 */ /* 0x000fe40000004100 */
[----:B------:R-:W-:Y:S01]  /*10450*/  FFMA.FTZ R98, R45, R98, -R102 ;  /* 0x000000622d627223 */ /* 0x000fe20000010866 */
[----:B------:R-:W-:-:S02]  /*10460*/  HADD2.F32 R89, -RZ, R67.H0_H0 ;  /* 0x20000043ff597230 */ /* 0x000fc40000004100 */
[----:B------:R-:W-:Y:S01]  /*10470*/  FMUL.FTZ R108, R87, R88 ;  /* 0x00000058576c7220 */ /* 0x000fe20000410000 */
[--C-:B------:R-:W-:Y:S02]  /*10480*/  HADD2.F32 R104, -RZ, R106.reuse.H0_H0 ;  /* 0x2000006aff687230 */ /* 0x100fe40000004100 */
[----:B------:R-:W-:Y:S01]  /*10490*/  FFMA.FTZ R74, R45, R74, R65 ;  /* 0x0000004a2d4a7223 */ /* 0x000fe20000010041 */
[----:B------:R-:W-:Y:S02]  /*104a0*/  HADD2.F32 R102, -RZ, R106.H1_H1 ;  /* 0x3000006aff667230 */ /* 0x000fe40000004100 */
[-C--:B------:R-:W-:Y:S01]  /*104b0*/  FMUL.FTZ R106, R87, R84.reuse ;  /* 0x00000054576a7220 */ /* 0x080fe20000410000 */
[----:B------:R-:W-:Y:S01]  /*104c0*/  FFMA.FTZ R65, R47, R84, -R108 ;  /* 0x000000542f417223 */ /* 0x000fe2000001086c */
[----:B------:R-:W-:Y:S02]  /*104d0*/  HADD2.F32 R67, -RZ, R67.H1_H1 ;  /* 0x30000043ff437230 */ /* 0x000fe40000004100 */
[----:B------:R-:W-:Y:S01]  /*104e0*/  FMUL.FTZ R110, R89, R104 ;  /* 0x00000068596e7220 */ /* 0x000fe20000410000 */
[----:B------:R-:W-:-:S02]  /*104f0*/  HADD2.F32 R84, -RZ, R46.H0_H0 ;  /* 0x2000002eff547230 */ /* 0x000fc40000004100 */
[----:B------:R-:W-:Y:S01]  /*10500*/  FMUL.FTZ R89, R89, R102 ;  /* 0x0000006659597220 */ /* 0x000fe20000410000 */
[----:B------:R-:W-:Y:S02]  /*10510*/  HADD2.F32 R108, -RZ, R35.H0_H0 ;  /* 0x20000023ff6c7230 */ /* 0x000fe40000004100 */
[----:B------:R-:W-:Y:S01]  /*10520*/  FFMA.FTZ R46, R47, R88, R106 ;  /* 0x000000582f2e7223 */ /* 0x000fe2000001006a */
[----:B------:R-:W-:Y:S01]  /*10530*/  FFMA.FTZ R35, R85, R102, -R110 ;  /* 0x0000006655237223 */ /* 0x000fe2000001086e */
[----:B------:R-:W-:Y:S02]  /*10540*/  HADD2.F32 R63, -RZ, R63.H1_H1 ;  /* 0x3000003fff3f7230 */ /* 0x000fe40000004100 */
[----:B------:R-:W-:Y:S01]  /*10550*/  FMUL.FTZ R88, R67, R84 ;  /* 0x0000005443587220 */ /* 0x000fe20000410000 */
[----:B------:R-:W-:Y:S01]  /*10560*/  FFMA.FTZ R47, R85, R104, R89 ;  /* 0x00000068552f7223 */ /* 0x000fe20000010059 */
[----:B------:R-:W-:Y:S01]  /*10570*/  FMUL.FTZ R102, R67, R108 ;  /* 0x0000006c43667220 */ /* 0x000fe20000410000 */
[----:B------:R-:W-:-:S02]  /*10580*/  HADD2.F32 R64, -RZ, R64.H1_H1 ;  /* 0x30000040ff407230 */ /* 0x000fc40000004100 */
[C---:B------:R-:W-:Y:S01]  /*10590*/  FFMA.FTZ R88, R63.reuse, R108, -R88 ;  /* 0x0000006c3f587223 */ /* 0x040fe20000010858 */
[----:B------:R-:W-:Y:S02]  /*105a0*/  HADD2.F32 R66, -RZ, R66.H1_H1 ;  /* 0x30000042ff427230 */ /* 0x000fe40000004100 */
[----:B------:R-:W-:Y:S01]  /*105b0*/  FFMA.FTZ R102, R63, R84, R102 ;  /* 0x000000543f667223 */ /* 0x000fe20000010066 */
[----:B------:R-:W-:Y:S02]  /*105c0*/  HADD2.F32 R67, -RZ, R33.H0_H0 ;  /* 0x20000021ff437230 */ /* 0x000fe40000004100 */
[----:B------:R-:W-:Y:S01]  /*105d0*/  HADD2.F32 R85, -RZ, R44.H0_H0 ;  /* 0x2000002cff557230 */ /* 0x000fe20000004100 */
[----:B------:R-:W-:Y:S01]  /*105e0*/  F2FP.F16.F32.PACK_AB R35, R88, R35 ;  /* 0x000000235823723e */ /* 0x000fe200000000ff */
        /* <DEDUP_REMOVED lines=8> */
[----:B------:R-:W-:Y:S01]  /*10670*/  F2FP.F16.F32.PACK_AB R47, R102, R47 ;  /* 0x0000002f662f723e */ /* 0x000fe200000000ff */
        /* <DEDUP_REMOVED lines=8> */
[----:B------:R-:W-:Y:S01]  /*10700*/  F2FP.F16.F32.PACK_AB R44, R67, R74 ;  /* 0x0000004a432c723e */ /* 0x000fe200000000ff */
[----:B------:R0:W-:Y:S01]  /*10710*/  STS.128 [R20+0x12400], R32 ;  /* 0x0124002014007388 */ /* 0x0001e20000000c00 */
[----:B------:R-:W-:-:S05]  /*10720*/  F2FP.F16.F32.PACK_AB R46, R85, R46 ;  /* 0x0000002e552e723e */ /* 0x000fca00000000ff */
[----:B------:R0:W-:Y:S02]  /*10730*/  STS.128 [R69+0x12400], R44 ;  /* 0x0124002c45007388 */ /* 0x0001e40000000c00 */
.L_x_2831:
[----:B------:R-:W-:Y:S05]  /*10740*/  BSYNC B2 ;  /* 0x0000000000027941 */ /* 0x000fea0003800000 */
.L_x_2830:
[----:B------:R-:W-:Y:S04]  /*10750*/  BSSY B2, `(.L_x_2832) ;  /* 0x000006b000027945 */ /* 0x000fe80003800000 */
[----:B------:R-:W-:Y:S05]  /*10760*/  @P1 BRA `(.L_x_2833) ;  /* 0x0000000400a41947 */ /* 0x000fea0003800000 */
[----:B0-----:R-:W2:Y:S01]  /*10770*/  LDL R20, [R1+0x58] ;  /* 0x0000580001147983 */ /* 0x001ea20000100800 */
[----:B------:R-:W-:Y:S01]  /*10780*/  HADD2.F32 R85, -RZ, R97.H1_H1 ;  /* 0x30000061ff557230 */ /* 0x000fe20000004100 */
[----:B------:R-:W-:Y:S01]  /*10790*/  SHF.R.U32.HI R61, RZ, 0x10, R29 ;  /* 0x00000010ff3d7819 */ /* 0x000fe2000001161d */
[--C-:B------:R-:W-:Y:S01]  /*107a0*/  HADD2.F32 R84, -RZ, R100.reuse.H1_H1 ;  /* 0x30000064ff547230 */ /* 0x100fe20000004100 */
[----:B------:R-:W-:Y:S01]  /*107b0*/  SHF.R.U32.HI R87, RZ, 0x10, R41 ;  /* 0x00000010ff577819 */ /* 0x000fe20000011629 */
[----:B------:R-:W-:Y:S01]  /*107c0*/  HADD2.F32 R100, -RZ, R100.H0_H0 ;  /* 0x20000064ff647230 */ /* 0x000fe20000004100 */
[----:B------:R-:W-:Y:S01]  /*107d0*/  SHF.R.U64 R28, R28, 0x10, R29 ;  /* 0x000000101c1c7819 */ /* 0x000fe2000000121d */
[----:B------:R-:W-:Y:S01]  /*107e0*/  HADD2.F32 R61, -RZ, R61.H0_H0 ;  /* 0x2000003dff3d7230 */ /* 0x000fe20000004100 */
[----:B------:R-:W-:Y:S01]  /*107f0*/  SHF.R.U64 R29, R40, 0x10, R41 ;  /* 0x00000010281d7819 */ /* 0x000fe20000001229 */
[----:B------:R-:W-:Y:S01]  /*10800*/  HADD2.F32 R87, -RZ, R87.H0_H0 ;  /* 0x20000057ff577230 */ /* 0x000fe20000004100 */
[--C-:B------:R-:W-:Y:S01]  /*10810*/  SHF.R.U64 R30, R30, 0x10, R31.reuse ;  /* 0x000000101e1e7819 */ /* 0x100fe2000000121f */
[--C-:B------:R-:W-:Y:S01]  /*10820*/  HADD2.F32 R86, -RZ, R99.reuse.H0_H0 ;  /* 0x20000063ff567230 */ /* 0x100fe20000004100 */
[----:B------:R-:W-:Y:S01]  /*10830*/  SHF.R.U32.HI R40, RZ, 0x10, R31 ;  /* 0x00000010ff287819 */ /* 0x000fe2000001161f */
[----:B------:R-:W-:Y:S01]  /*10840*/  HADD2.F32 R99, -RZ, R99.H1_H1 ;  /* 0x30000063ff637230 */ /* 0x000fe20000004100 */
[----:B------:R-:W-:-:S02]  /*10850*/  SHF.R.U64 R31, R42, 0x10, R43 ;  /* 0x000000102a1f7819 */ /* 0x000fc4000000122b */
[----:B------:R-:W-:Y:S01]  /*10860*/  SHF.R.U32.HI R42, RZ, 0x10, R43 ;  /* 0x00000010ff2a7819 */ /* 0x000fe2000001162b */
[----:B------:R-:W-:-:S04]  /*10870*/  HADD2.F32 R40, -RZ, R40.H0_H0 ;  /* 0x20000028ff287230 */ /* 0x000fc80000004100 */
[----:B------:R-:W-:Y:S01]  /*10880*/  HADD2.F32 R42, -RZ, R42.H0_H0 ;  /* 0x2000002aff2a7230 */ /* 0x000fe20000004100 */
[----:B--2---:R-:W-:Y:S02]  /*10890*/  R2UR UR4, R20 ;  /* 0x00000000140472ca */ /* 0x004fe400000e0000 */
[----:B------:R-:W-:-:S04]  /*108a0*/  SHF.R.S32.HI R20, RZ, 0x1f, R193 ;  /* 0x0000001fff147819 */ /* 0x000fc800000114c1 */
[CC--:B------:R-:W-:Y:S02]  /*108b0*/  LEA.HI R32, R20.reuse, R193.reuse, RZ, 0x6 ;  /* 0x000000c114207211 */ /* 0x0c0fe400078f30ff */
[----:B------:R-:W-:Y:S02]  /*108c0*/  LEA.HI R33, R20, R193, RZ, 0x3 ;  /* 0x000000c114217211 */ /* 0x000fe400078f18ff */
[----:B------:R-:W-:Y:S02]  /*108d0*/  LEA.HI R20, R21, R198, RZ, 0x1d ;  /* 0x000000c615147211 */ /* 0x000fe400078fe8ff */
[----:B------:R-:W-:Y:S02]  /*108e0*/  SHF.L.U32 R34, R32, 0x7, RZ ;  /* 0x0000000720227819 */ /* 0x000fe400000006ff */
[----:B------:R-:W-:Y:S02]  /*108f0*/  SHF.R.S32.HI R35, RZ, 0x1f, R20 ;  /* 0x0000001fff237819 */ /* 0x000fe40000011414 */
[----:B------:R-:W-:Y:S01]  /*10900*/  LOP3.LUT R32, R220, 0x38, R33, 0xf8, !PT ;  /* 0x00000038dc207812 */ /* 0x000fe200078ef821 */
[----:B------:R-:W-:Y:S01]  /*10910*/  IMAD.SHL.U32 R33, R20, 0x8, RZ ;  /* 0x0000000814217824 */ /* 0x000fe200078e00ff */
[----:B------:R-:W-:-:S02]  /*10920*/  LEA.HI R35, R35, R20, RZ, 0x3 ;  /* 0x0000001423237211 */ /* 0x000fc400078f18ff */
[----:B------:R-:W-:Y:S02]  /*10930*/  LOP3.LUT R45, R34, 0xffffe000, RZ, 0xc0, !PT ;  /* 0xffffe000222d7812 */ /* 0x000fe400078ec0ff */
[----:B------:R-:W-:Y:S01]  /*10940*/  LOP3.LUT R32, R32, R221, RZ, 0x3c, !PT ;  /* 0x000000dd20207212 */ /* 0x000fe200078e3cff */
[----:B------:R-:W-:-:S03]  /*10950*/  IMAD.SHL.U32 R35, R35, 0x400, RZ ;  /* 0x0000040023237824 */ /* 0x000fc600078e00ff */
[--C-:B------:R-:W-:Y:S02]  /*10960*/  IADD3 R20, R32, R45, R222.reuse ;  /* 0x0000002d20147210 */ /* 0x100fe40007ffe0de */
[----:B------:R-:W-:Y:S02]  /*10970*/  LOP3.LUT R32, R220, 0x38, R33, 0xf8, !PT ;  /* 0x00000038dc207812 */ /* 0x000fe400078ef821 */
[----:B------:R-:W-:Y:S02]  /*10980*/  LOP3.LUT R45, R35, 0x7fffe000, RZ, 0xc0, !PT ;  /* 0x7fffe000232d7812 */ /* 0x000fe400078ec0ff */
        /* <DEDUP_REMOVED lines=13> */
[CC--:B------:R-:W-:Y:S01]  /*10a60*/  FMUL.FTZ R45, R69.reuse, R85.reuse ;  /* 0x00000055452d7220 */ /* 0x0c0fe20000410000 */
[----:B------:R-:W-:Y:S02]  /*10a70*/  HADD2.F32 R63, -RZ, R47.H1_H1 ;  /* 0x3000002fff3f7230 */ /* 0x000fe40000004100 */
[-C--:B------:R-:W-:Y:S01]  /*10a80*/  FMUL.FTZ R47, R69, R84.reuse ;  /* 0x00000054452f7220 */ /* 0x080fe20000410000 */
[----:B------:R-:W-:Y:S02]  /*10a90*/  HADD2.F32 R67, -RZ, R44.H0_H0 ;  /* 0x2000002cff437230 */ /* 0x000fe40000004100 */
[C---:B------:R-:W-:Y:S01]  /*10aa0*/  FFMA.FTZ R45, R66.reuse, R84, -R45 ;  /* 0x00000054422d7223 */ /* 0x040fe2000001082d */
[----:B------:R-:W-:Y:S02]  /*10ab0*/  HADD2.F32 R84, -RZ, R97.H0_H0 ;  /* 0x20000061ff547230 */ /* 0x000fe40000004100 */
[----:B------:R-:W-:Y:S01]  /*10ac0*/  FFMA.FTZ R47, R66, R85, R47 ;  /* 0x00000055422f7223 */ /* 0x000fe2000001002f */
[C---:B------:R-:W-:Y:S01]  /*10ad0*/  FMUL.FTZ R69, R74.reuse, R87 ;  /* 0x000000574a457220 */ /* 0x040fe20000410000 */
[----:B------:R-:W-:Y:S01]  /*10ae0*/  FMUL.FTZ R85, R74, R61 ;  /* 0x0000003d4a557220 */ /* 0x000fe20000410000 */
[----:B------:R-:W-:-:S02]  /*10af0*/  HADD2.F32 R65, -RZ, R46.H0_H0 ;  /* 0x2000002eff417230 */ /* 0x000fc40000004100 */
[C---:B------:R-:W-:Y:S01]  /*10b00*/  FMUL.FTZ R74, R67.reuse, R84 ;  /* 0x00000054434a7220 */ /* 0x040fe20000410000 */
[-C--:B------:R-:W-:Y:S01]  /*10b10*/  FMUL.FTZ R67, R67, R100.reuse ;  /* 0x0000006443437220 */ /* 0x080fe20000410000 */
[----:B------:R-:W-:Y:S01]  /*10b20*/  FFMA.FTZ R66, R62, R61, -R69 ;  /* 0x0000003d3e427223 */ /* 0x000fe20000010845 */
[----:B------:R-:W-:Y:S02]  /*10b30*/  HADD2.F32 R33, -RZ, R35.H0_H0 ;  /* 0x20000023ff217230 */ /* 0x000fe40000004100 */
[C---:B------:R-:W-:Y:S01]  /*10b40*/  FFMA.FTZ R61, R43.reuse, R100, -R74 ;  /* 0x000000642b3d7223 */ /* 0x040fe2000001084a */
[--C-:B------:R-:W-:Y:S02]  /*10b50*/  HADD2.F32 R74, -RZ, R101.reuse.H0_H0 ;  /* 0x20000065ff4a7230 */ /* 0x100fe40000004100 */
[----:B------:R-:W-:Y:S01]  /*10b60*/  FFMA.FTZ R43, R43, R84, R67 ;  /* 0x000000542b2b7223 */ /* 0x000fe20000010043 */
[----:B------:R-:W-:Y:S01]  /*10b70*/  FMUL.FTZ R84, R65, R86 ;  /* 0x0000005641547220 */ /* 0x000fe20000410000 */
[----:B------:R-:W-:-:S02]  /*10b80*/  HADD2.F32 R101, -RZ, R101.H1_H1 ;  /* 0x30000065ff657230 */ /* 0x000fc40000004100 */
[----:B------:R-:W-:Y:S01]  /*10b90*/  FFMA.FTZ R62, R62, R87, R85 ;  /* 0x000000573e3e7223 */ /* 0x000fe20000010055 */
[-C--:B------:R-:W-:Y:S01]  /*10ba0*/  FMUL.FTZ R88, R65, R74.reuse ;  /* 0x0000004a41587220 */ /* 0x080fe20000410000 */
[C---:B------:R-:W-:Y:S01]  /*10bb0*/  FFMA.FTZ R65, R41.reuse, R74, -R84 ;  /* 0x0000004a29417223 */ /* 0x040fe20000010854 */
[C---:B------:R-:W-:Y:S01]  /*10bc0*/  FMUL.FTZ R74, R64.reuse, R99 ;  /* 0x00000063404a7220 */ /* 0x040fe20000410000 */
[-C--:B------:R-:W-:Y:S01]  /*10bd0*/  FMUL.FTZ R64, R64, R101.reuse ;  /* 0x0000006540407220 */ /* 0x080fe20000410000 */
[----:B------:R-:W-:Y:S01]  /*10be0*/  FFMA.FTZ R41, R41, R86, R88 ;  /* 0x0000005629297223 */ /* 0x000fe20000010058 */
[----:B------:R-:W-:Y:S02]  /*10bf0*/  HADD2.F32 R35, -RZ, R35.H1_H1 ;  /* 0x30000023ff237230 */ /* 0x000fe40000004100 */
[----:B------:R-:W-:Y:S01]  /*10c00*/  FMUL.FTZ R84, R63, R42 ;  /* 0x0000002a3f547220 */ /* 0x000fe20000410000 */
[C---:B------:R-:W-:Y:S01]  /*10c10*/  FFMA.FTZ R74, R33.reuse, R101, -R74 ;  /* 0x00000065214a7223 */ /* 0x040fe2000001084a */
[----:B------:R-:W-:Y:S01]  /*10c20*/  FFMA.FTZ R64, R33, R99, R64 ;  /* 0x0000006321407223 */ /* 0x000fe20000010040 */
[----:B------:R-:W-:Y:S01]  /*10c30*/  FMUL.FTZ R86, R63, R40 ;  /* 0x000000283f567220 */ /* 0x000fe20000410000 */
[----:B------:R-:W-:-:S02]  /*10c40*/  HADD2.F32 R44, -RZ, R44.H1_H1 ;  /* 0x3000002cff2c7230 */ /* 0x000fc40000004100 */
[C---:B------:R-:W-:Y:S01]  /*10c50*/  FFMA.FTZ R69, R35.reuse, R40, -R84 ;  /* 0x0000002823457223 */ /* 0x040fe20000010854 */
[----:B------:R-:W-:Y:S02]  /*10c60*/  HADD2.F32 R46, -RZ, R46.H1_H1 ;  /* 0x3000002eff2e7230 */ /* 0x000fe40000004100 */
[----:B------:R-:W-:Y:S01]  /*10c70*/  FFMA.FTZ R85, R35, R42, R86 ;  /* 0x0000002a23557223 */ /* 0x000fe20000010056 */
[----:B------:R-:W-:Y:S02]  /*10c80*/  HADD2.F32 R33, -RZ, R29.H0_H0 ;  /* 0x2000001dff217230 */ /* 0x000fe40000004100 */
[----:B------:R-:W-:Y:S02]  /*10c90*/  HADD2.F32 R63, -RZ, R31.H0_H0 ;  /* 0x2000001fff3f7230 */ /* 0x000fe40000004100 */
        /* <DEDUP_REMOVED lines=22> */
.L_x_2833:
[----:B------:R-:W-:Y:S05]  /*10e00*/  BSYNC B2 ;  /* 0x0000000000027941 */ /* 0x000fea0003800000 */
.L_x_2832:
[----:B------:R-:W-:Y:S05]  /*10e10*/  @P2 BRA `(.L_x_2829) ;  /* 0x0000000400a42947 */ /* 0x000fea0003800000 */
[----:B01----:R-:W2:Y:S01]  /*10e20*/  LDL R20, [R1+0x58] ;  /* 0x0000580001147983 */ /* 0x003ea20000100800 */
[----:B------:R-:W-:Y:S01]  /*10e30*/  SHF.R.S32.HI R29, RZ, 0x1f, R192 ;  /* 0x0000001fff1d7819 */ /* 0x000fe200000114c0 */
[----:B------:R-:W-:Y:S01]  /*10e40*/  HADD2.F32 R61, -RZ, R79.H1_H1 ;  /* 0x3000004fff3d7230 */ /* 0x000fe20000004100 */
[----:B------:R-:W-:Y:S01]  /*10e50*/  LEA.HI R21, R21, R199, RZ, 0x1d ;  /* 0x000000c715157211 */ /* 0x000fe200078fe8ff */
[--C-:B------:R-:W-:Y:S01]  /*10e60*/  HADD2.F32 R47, -RZ, R82.reuse.H1_H1 ;  /* 0x30000052ff2f7230 */ /* 0x100fe20000004100 */
[----:B------:R-:W-:Y:S01]  /*10e70*/  SHF.R.U32.HI R60, RZ, 0x10, R25 ;  /* 0x00000010ff3c7819 */ /* 0x000fe20000011619 */
[----:B------:R-:W-:Y:S01]  /*10e80*/  HADD2.F32 R82, -RZ, R82.H0_H0 ;  /* 0x20000052ff527230 */ /* 0x000fe20000004100 */
[----:B------:R-:W-:Y:S02]  /*10e90*/  SHF.R.U32.HI R63, RZ, 0x10, R37 ;  /* 0x00000010ff3f7819 */ /* 0x000fe40000011625 */
[----:B------:R-:W-:Y:S02]  /*10ea0*/  SHF.R.U64 R24, R24, 0x10, R25 ;  /* 0x0000001018187819 */ /* 0x000fe40000001219 */
[----:B------:R-:W-:Y:S01]  /*10eb0*/  SHF.R.U64 R25, R26, 0x10, R27 ;  /* 0x000000101a197819 */ /* 0x000fe2000000121b */
[----:B------:R-:W-:Y:S01]  /*10ec0*/  HADD2.F32 R63, -RZ, R63.H0_H0 ;  /* 0x2000003fff3f7230 */ /* 0x000fe20000004100 */
[----:B------:R-:W-:Y:S01]  /*10ed0*/  SHF.R.U64 R26, R38, 0x10, R39 ;  /* 0x00000010261a7819 */ /* 0x000fe20000001227 */
[----:B------:R-:W-:Y:S01]  /*10ee0*/  HADD2.F32 R24, -RZ, R24.H0_H0 ;  /* 0x20000018ff187230 */ /* 0x000fe20000004100 */
[----:B------:R-:W-:Y:S01]  /*10ef0*/  SHF.R.U32.HI R27, RZ, 0x10, R27 ;  /* 0x00000010ff1b7819 */ /* 0x000fe2000001161b */
[----:B------:R-:W-:Y:S01]  /*10f00*/  HADD2.F32 R25, -RZ, R25.H0_H0 ;  /* 0x20000019ff197230 */ /* 0x000fe20000004100 */
[----:B------:R-:W-:-:S02]  /*10f10*/  SHF.R.U32.HI R39, RZ, 0x10, R39 ;  /* 0x00000010ff277819 */ /* 0x000fc40000011627 */
[----:B------:R-:W-:-:S05]  /*10f20*/  SHF.R.U64 R36, R36, 0x10, R37 ;  /* 0x0000001024247819 */ /* 0x000fca0000001225 */
[----:B------:R-:W-:Y:S01]  /*10f30*/  HADD2.F32 R36, -RZ, R36.H0_H0 ;  /* 0x20000024ff247230 */ /* 0x000fe20000004100 */
[----:B--2---:R-:W-:Y:S02]  /*10f40*/  R2UR UR4, R20 ;  /* 0x00000000140472ca */ /* 0x004fe400000e0000 */
[CC--:B------:R-:W-:Y:S02]  /*10f50*/  LEA.HI R20, R29.reuse, R192.reuse, RZ, 0x6 ;  /* 0x000000c01d147211 */ /* 0x0c0fe400078f30ff */
        /* <DEDUP_REMOVED lines=26> */
[-C--:B------:R-:W-:Y:S01]  /*11100*/  FMUL.FTZ R67, R29, R47.reuse ;  /* 0x0000002f1d437220 */ /* 0x080fe20000410000 */
[----:B------:R-:W-:Y:S02]  /*11110*/  HADD2.F32 R33, -RZ, R32.H1_H1 ;  /* 0x30000020ff217230 */ /* 0x000fe40000004100 */
[C---:B------:R-:W-:Y:S01]  /*11120*/  FFMA.FTZ R29, R40.reuse, R47, -R65 ;  /* 0x0000002f281d7223 */ /* 0x040fe20000010841 */
[----:B------:R-:W-:Y:S02]  /*11130*/  HADD2.F32 R47, -RZ, R60.H0_H0 ;  /* 0x2000003cff2f7230 */ /* 0x000fe40000004100 */
[----:B------:R-:W-:Y:S01]  /*11140*/  FFMA.FTZ R32, R40, R61, R67 ;  /* 0x0000003d28207223 */ /* 0x000fe20000010043 */
[----:B------:R-:W-:-:S02]  /*11150*/  HADD2.F32 R60, -RZ, R79.H0_H0 ;  /* 0x2000004fff3c7230 */ /* 0x000fc40000004100 */
[C---:B------:R-:W-:Y:S01]  /*11160*/  FMUL.FTZ R65, R44.reuse, R63 ;  /* 0x0000003f2c417220 */ /* 0x040fe20000410000 */
[----:B------:R-:W-:Y:S02]  /*11170*/  HADD2.F32 R45, -RZ, R34.H0_H0 ;  /* 0x20000022ff2d7230 */ /* 0x000fe40000004100 */
[-C--:B------:R-:W-:Y:S01]  /*11180*/  FMUL.FTZ R61, R44, R47.reuse ;  /* 0x0000002f2c3d7220 */ /* 0x080fe20000410000 */
[----:B------:R-:W-:Y:S02]  /*11190*/  HADD2.F32 R44, -RZ, R81.H0_H0 ;  /* 0x20000051ff2c7230 */ /* 0x000fe40000004100 */
[C---:B------:R-:W-:Y:S01]  /*111a0*/  FMUL.FTZ R62, R43.reuse, R60 ;  /* 0x0000003c2b3e7220 */ /* 0x040fe20000410000 */
[-C--:B------:R-:W-:Y:S01]  /*111b0*/  FMUL.FTZ R43, R43, R82.reuse ;  /* 0x000000522b2b7220 */ /* 0x080fe20000410000 */
[C---:B------:R-:W-:Y:S01]  /*111c0*/  FFMA.FTZ R40, R42.reuse, R47, -R65 ;  /* 0x0000002f2a287223 */ /* 0x040fe20000010841 */
[----:B------:R-:W-:Y:S01]  /*111d0*/  FFMA.FTZ R61, R42, R63, R61 ;  /* 0x0000003f2a3d7223 */ /* 0x000fe2000001003d */
[----:B------:R-:W-:Y:S01]  /*111e0*/  FFMA.FTZ R62, R41, R82, -R62 ;  /* 0x00000052293e7223 */ /* 0x000fe2000001083e */
[----:B------:R-:W-:-:S02]  /*111f0*/  HADD2.F32 R42, -RZ, R83.H0_H0 ;  /* 0x20000053ff2a7230 */ /* 0x000fc40000004100 */
[----:B------:R-:W-:Y:S01]  /*11200*/  FFMA.FTZ R43, R41, R60, R43 ;  /* 0x0000003c292b7223 */ /* 0x000fe2000001002b */
[C---:B------:R-:W-:Y:S01]  /*11210*/  FMUL.FTZ R41, R45.reuse, R44 ;  /* 0x0000002c2d297220 */ /* 0x040fe20000410000 */
[----:B------:R-:W-:Y:S02]  /*11220*/  HADD2.F32 R46, -RZ, R35.H0_H0 ;  /* 0x20000023ff2e7230 */ /* 0x000fe40000004100 */
[----:B------:R-:W-:Y:S02]  /*11230*/  HADD2.F32 R81, -RZ, R81.H1_H1 ;  /* 0x30000051ff517230 */ /* 0x000fe40000004100 */
[-C--:B------:R-:W-:Y:S01]  /*11240*/  FMUL.FTZ R45, R45, R42.reuse ;  /* 0x0000002a2d2d7220 */ /* 0x080fe20000410000 */
[----:B------:R-:W-:Y:S01]  /*11250*/  FFMA.FTZ R41, R38, R42, -R41 ;  /* 0x0000002a26297223 */ /* 0x000fe20000010829 */
[----:B------:R-:W-:Y:S02]  /*11260*/  HADD2.F32 R35, -RZ, R35.H1_H1 ;  /* 0x30000023ff237230 */ /* 0x000fe40000004100 */
[----:B------:R-:W-:-:S02]  /*11270*/  HADD2.F32 R83, -RZ, R83.H1_H1 ;  /* 0x30000053ff537230 */ /* 0x000fc40000004100 */
[----:B------:R-:W-:Y:S01]  /*11280*/  FMUL.FTZ R64, R46, R81 ;  /* 0x000000512e407220 */ /* 0x000fe20000410000 */
[----:B------:R-:W-:Y:S02]  /*11290*/  HADD2.F32 R60, -RZ, R39.H0_H0 ;  /* 0x20000027ff3c7230 */ /* 0x000fe40000004100 */
[----:B------:R-:W-:Y:S01]  /*112a0*/  FFMA.FTZ R45, R38, R44, R45 ;  /* 0x0000002c262d7223 */ /* 0x000fe2000001002d */
[----:B------:R-:W-:Y:S02]  /*112b0*/  HADD2.F32 R42, -RZ, R27.H0_H0 ;  /* 0x2000001bff2a7230 */ /* 0x000fe40000004100 */
[----:B------:R-:W-:Y:S01]  /*112c0*/  FMUL.FTZ R46, R46, R83 ;  /* 0x000000532e2e7220 */ /* 0x000fe20000410000 */
[--C-:B------:R-:W-:Y:S02]  /*112d0*/  HADD2.F32 R37, -RZ, R31.reuse.H0_H0 ;  /* 0x2000001fff257230 */ /* 0x100fe40000004100 */
[----:B------:R-:W-:Y:S01]  /*112e0*/  FMUL.FTZ R38, R35, R60 ;  /* 0x0000003c23267220 */ /* 0x000fe20000410000 */
[----:B------:R-:W-:-:S02]  /*112f0*/  HADD2.F32 R31, -RZ, R31.H1_H1 ;  /* 0x3000001fff1f7230 */ /* 0x000fc40000004100 */
[-C--:B------:R-:W-:Y:S01]  /*11300*/  FMUL.FTZ R44, R35, R42.reuse ;  /* 0x0000002a232c7220 */ /* 0x080fe20000410000 */
[----:B------:R-:W-:Y:S02]  /*11310*/  HADD2.F32 R34, -RZ, R34.H1_H1 ;  /* 0x30000022ff227230 */ /* 0x000fe40000004100 */
[C---:B------:R-:W-:Y:S01]  /*11320*/  FFMA.FTZ R64, R37.reuse, R83, -R64 ;  /* 0x0000005325407223 */ /* 0x040fe20000010840 */
[----:B------:R-:W-:Y:S02]  /*11330*/  HADD2.F32 R27, -RZ, R26.H0_H0 ;  /* 0x2000001aff1b7230 */ /* 0x000fe40000004100 */
[----:B------:R-:W-:Y:S01]  /*11340*/  FFMA.FTZ R46, R37, R81, R46 ;  /* 0x00000051252e7223 */ /* 0x000fe2000001002e */
[----:B------:R-:W-:Y:S02]  /*11350*/  HADD2.F32 R28, -RZ, R28.H1_H1 ;  /* 0x3000001cff1c7230 */ /* 0x000fe40000004100 */
[----:B------:R-:W-:Y:S01]  /*11360*/  FFMA.FTZ R39, R31, R42, -R38 ;  /* 0x0000002a1f277223 */ /* 0x000fe20000010826 */
[----:B------:R-:W-:-:S02]  /*11370*/  HADD2.F32 R30, -RZ, R30.H1_H1 ;  /* 0x3000001eff1e7230 */ /* 0x000fc40000004100 */
        /* <DEDUP_REMOVED lines=9> */
[----:B------:R-:W-:Y:S02]  /*11410*/  F2FP.F16.F32.PACK_AB R27, R39, R64 ;  /* 0x00000040271b723e */ /* 0x000fe400000000ff */
[----:B------:R-:W-:-:S02]  /*11420*/  F2FP.F16.F32.PACK_AB R25, R40, R29 ;  /* 0x0000001d2819723e */ /* 0x000fc400000000ff */
[----:B------:R-:W-:Y:S02]  /*11430*/  F2FP.F16.F32.PACK_AB R24, R33, R62 ;  /* 0x0000003e2118723e */ /* 0x000fe400000000ff */
[----:B------:R-:W-:Y:S02]  /*11440*/  F2FP.F16.F32.PACK_AB R26, R26, R41 ;  /* 0x000000291a1a723e */ /* 0x000fe400000000ff */
[----:B------:R-:W-:Y:S02]  /*11450*/  F2FP.F16.F32.PACK_AB R31, R47, R46 ;  /* 0x0000002e2f1f723e */ /* 0x000fe400000000ff */
[----:B------:R-:W-:Y:S01]  /*11460*/  F2FP.F16.F32.PACK_AB R29, R61, R32 ;  /* 0x000000203d1d723e */ /* 0x000fe200000000ff */
[----:B------:R2:W-:Y:S01]  /*11470*/  STS.128 [R20], R24 ;  /* 0x0000001814007388 */ /* 0x0005e20000000c00 */
[----:B------:R-:W-:Y:S02]  /*11480*/  F2FP.F16.F32.PACK_AB R28, R28, R43 ;  /* 0x0000002b1c1c723e */ /* 0x000fe400000000ff */
[----:B------:R-:W-:-:S05]  /*11490*/  F2FP.F16.F32.PACK_AB R30, R30, R45 ;  /* 0x0000002d1e1e723e */ /* 0x000fca00000000ff */
[----:B------:R2:W-:Y:S02]  /*114a0*/  STS.128 [R21+0x12400], R28 ;  /* 0x0124001c15007388 */ /* 0x0005e40000000c00 */
.L_x_2829:
[----:B------:R-:W-:Y:S05]  /*114b0*/  BSYNC B1 ;  /* 0x0000000000017941 */ /* 0x000fea0003800000 */
.L_x_2828:
[----:B012---:R-:W-:-:S04]  /*114c0*/  IADD3 R20, R204, 0x40, RZ ;  /* 0x00000040cc147810 */ /* 0x007fc80007ffe0ff */
[----:B------:R-:W-:-:S13]  /*114d0*/  ISETP.GE.AND P0, PT, R20, R3, PT ;  /* 0x000000031400720c */ /* 0x000fda0003f06270 */
[----:B------:R-:W-:Y:S05]  /*114e0*/  @P0 BRA `(.L_x_2809) ;  /* 0x0000001000fc0947 */ /* 0x000fea0003800000 */
[----:B------:R0:W5:Y:S01]  /*114f0*/  LDL R61, [R1+0x58] ;  /* 0x00005800013d7983 */ /* 0x0001620000100800 */
[----:B------:R-:W1:Y:S01]  /*11500*/  LDC R3, c[0x0][0x3f4] ;  /* 0x0000fd00ff037b82 */ /* 0x000e620000000800 */
[----:B------:R-:W-:Y:S01]  /*11510*/  BSSY B1, `(.L_x_2834) ;  /* 0x0000068000017945 */ /* 0x000fe20003800000 */
[----:B------:R-:W-:Y:S02]  /*11520*/  SHF.R.U32.HI R60, RZ, 0x3, R217 ;  /* 0x00000003ff3c7819 */ /* 0x000fe400000116d9 */
[-C--:B-1----:R-:W-:Y:S02]  /*11530*/  ISETP.GE.AND P0, PT, R16, R3.reuse, PT ;  /* 0x000000031000720c */ /* 0x082fe40003f06270 */
[-C--:B------:R-:W-:Y:S02]  /*11540*/  ISETP.GE.AND P1, PT, R193, R3.reuse, PT ;  /* 0x00000003c100720c */ /* 0x080fe40003f26270 */
[----:B------:R-:W-:-:S09]  /*11550*/  ISETP.GE.AND P2, PT, R192, R3, PT ;  /* 0x00000003c000720c */ /* 0x000fd20003f46270 */
[----:B0-----:R-:W-:Y:S05]  /*11560*/  @P0 BRA `(.L_x_2835) ;  /* 0x0000000400880947 */ /* 0x001fea0003800000 */
[----:B------:R-:W-:Y:S01]  /*11570*/  LEA.HI R0, R3, R0, RZ, 0x1d ;  /* 0x0000000003007211 */ /* 0x000fe200078fe8ff */
[----:B------:R-:W-:Y:S01]  /*11580*/  HADD2.F32 R37, -RZ, R95.H1_H1 ;  /* 0x3000005fff257230 */ /* 0x000fe20000004100 */
[----:B-----5:R-:W-:Y:S01]  /*11590*/  R2UR UR4, R61 ;  /* 0x000000003d0472ca */ /* 0x020fe200000e0000 */
[--C-:B------:R-:W-:Y:S01]  /*115a0*/  HADD2.F32 R38, -RZ, R92.reuse.H1_H1 ;  /* 0x3000005cff267230 */ /* 0x100fe20000004100 */
[----:B------:R-:W-:Y:S01]  /*115b0*/  SHF.R.S32.HI R21, RZ, 0x1f, R0 ;  /* 0x0000001fff157819 */ /* 0x000fe20000011400 */
[----:B------:R-:W-:Y:S01]  /*115c0*/  IMAD.SHL.U32 R20, R0, 0x8, RZ ;  /* 0x0000000800147824 */ /* 0x000fe200078e00ff */
[----:B------:R-:W-:Y:S01]  /*115d0*/  LOP3.LUT R25, R217, 0x38, R16, 0xf8, !PT ;  /* 0x00000038d9197812 */ /* 0x000fe200078ef810 */
[----:B------:R-:W-:Y:S01]  /*115e0*/  HADD2.F32 R92, -RZ, R92.H0_H0 ;  /* 0x2000005cff5c7230 */ /* 0x000fe20000004100 */
[----:B------:R-:W-:Y:S02]  /*115f0*/  LEA.HI R21, R21, R0, RZ, 0x3 ;  /* 0x0000000015157211 */ /* 0x000fe400078f18ff */
[----:B------:R-:W-:-:S02]  /*11600*/  LOP3.LUT R20, R217, 0x38, R20, 0xf8, !PT ;  /* 0x00000038d9147812 */ /* 0x000fc400078ef814 */
[----:B------:R-:W-:Y:S01]  /*11610*/  LOP3.LUT R0, R224, R25, R60, 0xf6, !PT ;  /* 0x00000019e0007212 */ /* 0x000fe200078ef63c */
[----:B------:R-:W-:Y:S01]  /*11620*/  IMAD.SHL.U32 R24, R21, 0x400, RZ ;  /* 0x0000040015187824 */ /* 0x000fe200078e00ff */
[----:B------:R-:W-:Y:S02]  /*11630*/  LOP3.LUT R21, R20, R60, RZ, 0x3c, !PT ;  /* 0x0000003c14157212 */ /* 0x000fe400078e3cff */
[----:B------:R-:W-:Y:S02]  /*11640*/  LEA R0, R0, UR4, 0x1 ;  /* 0x0000000400007c11 */ /* 0x000fe4000f8e08ff */
[----:B------:R-:W-:Y:S02]  /*11650*/  LOP3.LUT R20, R24, 0x7fffe000, RZ, 0xc0, !PT ;  /* 0x7fffe00018147812 */ /* 0x000fe400078ec0ff */
[----:B------:R-:W-:Y:S01]  /*11660*/  SHF.R.U32.HI R39, RZ, 0x10, R5 ;  /* 0x00000010ff277819 */ /* 0x000fe20000011605 */
[----:B------:R-:W0:Y:S01]  /*11670*/  LDS.128 R24, [R0] ;  /* 0x0000000000187984 */ /* 0x000e220000000c00 */
[----:B------:R-:W-:-:S02]  /*11680*/  IADD3 R21, R21, R20, R224 ;  /* 0x0000001415157210 */ /* 0x000fc40007ffe0e0 */
[----:B------:R-:W-:Y:S01]  /*11690*/  SHF.R.U64 R46, R6, 0x10, R7 ;  /* 0x00000010062e7819 */ /* 0x000fe20000001207 */
[----:B------:R-:W-:Y:S01]  /*116a0*/  HADD2.F32 R39, -RZ, R39.H0_H0 ;  /* 0x20000027ff277230 */ /* 0x000fe20000004100 */
[----:B------:R-:W-:Y:S01]  /*116b0*/  SHF.R.U64 R47, R4, 0x10, R5 ;  /* 0x00000010042f7819 */ /* 0x000fe20000001205 */
[----:B------:R-:W-:Y:S01]  /*116c0*/  IMAD R20, R21, 0x2, R2 ;  /* 0x0000000215147824 */ /* 0x000fe200078e0202 */
[--C-:B------:R-:W-:Y:S02]  /*116d0*/  SHF.R.U64 R21, R48, 0x10, R49.reuse ;  /* 0x0000001030157819 */ /* 0x100fe40000001231 */
[----:B------:R-:W-:Y:S02]  /*116e0*/  SHF.R.U32.HI R48, RZ, 0x10, R49 ;  /* 0x00000010ff307819 */ /* 0x000fe40000011631 */
[----:B------:R-:W1:Y:S01]  /*116f0*/  LDS.128 R28, [R20+0x12400] ;  /* 0x01240000141c7984 */ /* 0x000e620000000c00 */
[----:B------:R-:W-:Y:S01]  /*11700*/  SHF.R.U32.HI R45, RZ, 0x10, R7 ;  /* 0x00000010ff2d7819 */ /* 0x000fe20000011607 */
[----:B------:R-:W-:Y:S01]  /*11710*/  HADD2.F32 R21, -RZ, R21.H0_H0 ;  /* 0x20000015ff157230 */ /* 0x000fe20000004100 */
[----:B------:R-:W-:-:S02]  /*11720*/  SHF.R.U64 R4, R50, 0x10, R51 ;  /* 0x0000001032047819 */ /* 0x000fc40000001233 */
[----:B------:R-:W-:Y:S01]  /*11730*/  SHF.R.U32.HI R50, RZ, 0x10, R51 ;  /* 0x00000010ff327819 */ /* 0x000fe20000011633 */
[--C-:B0-----:R-:W-:Y:S02]  /*11740*/  HADD2.F32 R6, -RZ, R25.reuse.H0_H0 ;  /* 0x20000019ff067230 */ /* 0x101fe40000004100 */
[----:B------:R-:W-:Y:S02]  /*11750*/  HADD2.F32 R25, -RZ, R25.H1_H1 ;  /* 0x30000019ff197230 */ /* 0x000fe40000004100 */
[----:B------:R-:W-:Y:S02]  /*11760*/  HADD2.F32 R5, -RZ, R24.H0_H0 ;  /* 0x20000018ff057230 */ /* 0x000fe40000004100 */
[----:B------:R-:W-:Y:S02]  /*11770*/  HADD2.F32 R7, -RZ, R26.H0_H0 ;  /* 0x2000001aff077230 */ /* 0x000fe40000004100 */
[--C-:B------:R-:W-:Y:S02]  /*11780*/  HADD2.F32 R32, -RZ, R27.reuse.H0_H0 ;  /* 0x2000001bff207230 */ /* 0x100fe40000004100 */
[----:B------:R-:W-:-:S02]  /*11790*/  HADD2.F32 R27, -RZ, R27.H1_H1 ;  /* 0x3000001bff1b7230 */ /* 0x000fc40000004100 */
[--C-:B-1----:R-:W-:Y:S02]  /*117a0*/  HADD2.F32 R33, -RZ, R29.reuse.H0_H0 ;  /* 0x2000001dff217230 */ /* 0x102fe40000004100 */
[----:B------:R-:W-:Y:S02]  /*117b0*/  HADD2.F32 R34, -RZ, R29.H1_H1 ;  /* 0x3000001dff227230 */ /* 0x000fe40000004100 */
[----:B------:R-:W-:Y:S02]  /*117c0*/  HADD2.F32 R29, -RZ, R28.H0_H0 ;  /* 0x2000001cff1d7230 */ /* 0x000fe40000004100 */
[CC--:B------:R-:W-:Y:S01]  /*117d0*/  FMUL.FTZ R41, R33.reuse, R38.reuse ;  /* 0x0000002621297220 */ /* 0x0c0fe20000410000 */
[----:B------:R-:W-:Y:S01]  /*117e0*/  FMUL.FTZ R43, R33, R37 ;  /* 0x00000025212b7220 */ /* 0x000fe20000410000 */
[----:B------:R-:W-:Y:S02]  /*117f0*/  HADD2.F32 R33, -RZ, R48.H0_H0 ;  /* 0x20000030ff217230 */ /* 0x000fe40000004100 */
[----:B------:R-:W-:Y:S01]  /*11800*/  FMUL.FTZ R40, R34, R39 ;  /* 0x0000002722287220 */ /* 0x000fe20000410000 */
[C---:B------:R-:W-:Y:S01]  /*11810*/  FFMA.FTZ R41, R6.reuse, R37, -R41 ;  /* 0x0000002506297223 */ /* 0x040fe20000010829 */
[----:B------:R-:W-:Y:S01]  /*11820*/  FFMA.FTZ R43, R6, R38, R43 ;  /* 0x00000026062b7223 */ /* 0x000fe2000001002b */
[----:B------:R-:W-:-:S02]  /*11830*/  HADD2.F32 R6, -RZ, R95.H0_H0 ;  /* 0x2000005fff067230 */ /* 0x000fc40000004100 */
[----:B------:R-:W-:Y:S01]  /*11840*/  FMUL.FTZ R38, R29, R92 ;  /* 0x0000005c1d267220 */ /* 0x000fe20000410000 */
[-C--:B------:R-:W-:Y:S01]  /*11850*/  FMUL.FTZ R42, R34, R33.reuse ;  /* 0x00000021222a7220 */ /* 0x080fe20000410000 */
[----:B------:R-:W-:Y:S01]  /*11860*/  FFMA.FTZ R40, R25, R33, -R40 ;  /* 0x0000002119287223 */ /* 0x000fe20000010828 */
[----:B------:R-:W-:Y:S02]  /*11870*/  HADD2.F32 R35, -RZ, R30.H0_H0 ;  /* 0x2000001eff237230 */ /* 0x000fe40000004100 */
[-C--:B------:R-:W-:Y:S01]  /*11880*/  FMUL.FTZ R33, R29, R6.reuse ;  /* 0x000000061d217220 */ /* 0x080fe20000410000 */
[----:B------:R-:W-:Y:S02]  /*11890*/  HADD2.F32 R34, -RZ, R94.H0_H0 ;  /* 0x2000005eff227230 */ /* 0x000fe40000004100 */
[----:B------:R-:W-:Y:S01]  /*118a0*/  FFMA.FTZ R29, R5, R6, -R38 ;  /* 0x00000006051d7223 */ /* 0x000fe20000010826 */
[----:B------:R-:W-:Y:S01]  /*118b0*/  FFMA.FTZ R42, R25, R39, R42 ;  /* 0x00000027192a7223 */ /* 0x000fe2000001002a */
[----:B------:R-:W-:-:S02]  /*118c0*/  HADD2.F32 R6, -RZ, R96.H0_H0 ;  /* 0x20000060ff067230 */ /* 0x000fc40000004100 */
[----:B------:R-:W-:Y:S01]  /*118d0*/  FFMA.FTZ R33, R5, R92, R33 ;  /* 0x0000005c05217223 */ /* 0x000fe20000010021 */
[--C-:B------:R-:W-:Y:S02]  /*118e0*/  HADD2.F32 R36, -RZ, R31.reuse.H0_H0 ;  /* 0x2000001fff247230 */ /* 0x100fe40000004100 */
[C---:B------:R-:W-:Y:S01]  /*118f0*/  FMUL.FTZ R38, R35.reuse, R34 ;  /* 0x0000002223267220 */ /* 0x040fe20000410000 */
[----:B------:R-:W-:Y:S02]  /*11900*/  HADD2.F32 R25, -RZ, R94.H1_H1 ;  /* 0x3000005eff197230 */ /* 0x000fe40000004100 */
[-C--:B------:R-:W-:Y:S01]  /*11910*/  FMUL.FTZ R44, R35, R6.reuse ;  /* 0x00000006232c7220 */ /* 0x080fe20000410000 */
[----:B------:R-:W-:Y:S02]  /*11920*/  HADD2.F32 R5, -RZ, R96.H1_H1 ;  /* 0x30000060ff057230 */ /* 0x000fe40000004100 */
[----:B------:R-:W-:Y:S01]  /*11930*/  FFMA.FTZ R35, R7, R6, -R38 ;  /* 0x0000000607237223 */ /* 0x000fe20000010826 */
[----:B------:R-:W-:-:S02]  /*11940*/  HADD2.F32 R31, -RZ, R31.H1_H1 ;  /* 0x3000001fff1f7230 */ /* 0x000fc40000004100 */
[C---:B------:R-:W-:Y:S01]  /*11950*/  FMUL.FTZ R37, R36.reuse, R25 ;  /* 0x0000001924257220 */ /* 0x040fe20000410000 */
[----:B------:R-:W-:Y:S02]  /*11960*/  HADD2.F32 R38, -RZ, R45.H0_H0 ;  /* 0x2000002dff267230 */ /* 0x000fe40000004100 */
[-C--:B------:R-:W-:Y:S01]  /*11970*/  FMUL.FTZ R36, R36, R5.reuse ;  /* 0x0000000524247220 */ /* 0x080fe20000410000 */
[----:B------:R-:W-:Y:S02]  /*11980*/  HADD2.F32 R6, -RZ, R50.H0_H0 ;  /* 0x20000032ff067230 */ /* 0x000fe40000004100 */
[----:B------:R-:W-:Y:S01]  /*11990*/  FFMA.FTZ R44, R7, R34, R44 ;  /* 0x00000022072c7223 */ /* 0x000fe2000001002c */
[C---:B------:R-:W-:Y:S01]  /*119a0*/  FFMA.FTZ R37, R32.reuse, R5, -R37 ;  /* 0x0000000520257223 */ /* 0x040fe20000010825 */
[----:B------:R-:W-:Y:S01]  /*119b0*/  FFMA.FTZ R36, R32, R25, R36 ;  /* 0x0000001920247223 */ /* 0x000fe20000010024 */
[----:B------:R-:W-:Y:S02]  /*119c0*/  HADD2.F32 R28, -RZ, R28.H1_H1 ;  /* 0x3000001cff1c7230 */ /* 0x000fe40000004100 */
[----:B------:R-:W-:Y:S01]  /*119d0*/  FMUL.FTZ R34, R31, R38 ;  /* 0x000000261f227220 */ /* 0x000fe20000410000 */
[----:B------:R-:W-:-:S02]  /*119e0*/  HADD2.F32 R30, -RZ, R30.H1_H1 ;  /* 0x3000001eff1e7230 */ /* 0x000fc40000004100 */
[-C--:B------:R-:W-:Y:S01]  /*119f0*/  FMUL.FTZ R32, R31, R6.reuse ;  /* 0x000000061f207220 */ /* 0x080fe20000410000 */
[----:B------:R-:W-:Y:S02]  /*11a00*/  HADD2.F32 R7, -RZ, R47.H0_H0 ;  /* 0x2000002fff077230 */ /* 0x000fe40000004100 */
[C---:B------:R-:W-:Y:S01]  /*11a10*/  FFMA.FTZ R34, R27.reuse, R6, -R34 ;  /* 0x000000061b227223 */ /* 0x040fe20000010822 */
[----:B------:R-:W-:Y:S02]  /*11a20*/  HADD2.F32 R25, -RZ, R46.H0_H0 ;  /* 0x2000002eff197230 */ /* 0x000fe40000004100 */
[----:B------:R-:W-:Y:S01]  /*11a30*/  FFMA.FTZ R39, R27, R38, R32 ;  /* 0x000000261b277223 */ /* 0x000fe20000010020 */
[----:B------:R-:W-:Y:S02]  /*11a40*/  HADD2.F32 R5, -RZ, R4.H0_H0 ;  /* 0x20000004ff057230 */ /* 0x000fe40000004100 */
[----:B------:R-:W-:Y:S01]  /*11a50*/  FMUL.FTZ R27, R28, R7 ;  /* 0x000000071c1b7220 */ /* 0x000fe20000410000 */
[----:B------:R-:W-:-:S02]  /*11a60*/  HADD2.F32 R24, -RZ, R24.H1_H1 ;  /* 0x30000018ff187230 */ /* 0x000fc40000004100 */
[----:B------:R-:W-:Y:S01]  /*11a70*/  FMUL.FTZ R31, R30, R25 ;  /* 0x000000191e1f7220 */ /* 0x000fe20000410000 */
[----:B------:R-:W-:Y:S02]  /*11a80*/  HADD2.F32 R26, -RZ, R26.H1_H1 ;  /* 0x3000001aff1a7230 */ /* 0x000fe40000004100 */
[----:B------:R-:W-:Y:S01]  /*11a90*/  FMUL.FTZ R28, R28, R21 ;  /* 0x000000151c1c7220 */ /* 0x000fe20000410000 */
[----:B------:R-:W-:Y:S01]  /*11aa0*/  FMUL.FTZ R30, R30, R5 ;  /* 0x000000051e1e7220 */ /* 0x000fe20000410000 */
[----:B------:R-:W-:Y:S01]  /*11ab0*/  FFMA.FTZ R4, R24, R21, -R27 ;  /* 0x0000001518047223 */ /* 0x000fe2000001081b */
        /* <DEDUP_REMOVED lines=13> */
.L_x_2835:
[----:B------:R-:W-:Y:S05]  /*11b90*/  BSYNC B1 ;  /* 0x0000000000017941 */ /* 0x000fea0003800000 */
.L_x_2834:
        /* <DEDUP_REMOVED lines=10> */
[----:B------:R-:W-:-:S02]  /*11c40*/  SHF.L.U32 R6, R5, 0x7, RZ ;  /* 0x0000000705067819 */ /* 0x000fc400000006ff */
[----:B------:R-:W-:Y:S02]  /*11c50*/  LOP3.LUT R4, R217, 0x38, R4, 0xf8, !PT ;  /* 0x00000038d9047812 */ /* 0x000fe400078ef804 */
[----:B------:R-:W-:Y:S02]  /*11c60*/  SHF.R.S32.HI R5, RZ, 0x1f, R0 ;  /* 0x0000001fff057819 */ /* 0x000fe40000011400 */
[----:B------:R-:W-:Y:S02]  /*11c70*/  LOP3.LUT R7, R6, 0xffffe000, RZ, 0xc0, !PT ;  /* 0xffffe00006077812 */ /* 0x000fe400078ec0ff */
[----:B------:R-:W-:Y:S01]  /*11c80*/  LOP3.LUT R6, R4, R60, RZ, 0x3c, !PT ;  /* 0x0000003c04067212 */ /* 0x000fe200078e3cff */
[----:B------:R-:W-:Y:S01]  /*11c90*/  IMAD.SHL.U32 R4, R0, 0x8, RZ ;  /* 0x0000000800047824 */ /* 0x000fe200078e00ff */
[----:B------:R-:W-:Y:S02]  /*11ca0*/  LEA.HI R5, R5, R0, RZ, 0x3 ;  /* 0x0000000005057211 */ /* 0x000fe400078f18ff */
[----:B------:R-:W-:-:S02]  /*11cb0*/  IADD3 R0, R6, R7, R224 ;  /* 0x0000000706007210 */ /* 0x000fc40007ffe0e0 */
[----:B------:R-:W-:Y:S01]  /*11cc0*/  LOP3.LUT R4, R217, 0x38, R4, 0xf8, !PT ;  /* 0x00000038d9047812 */ /* 0x000fe200078ef804 */
[----:B------:R-:W-:Y:S01]  /*11cd0*/  IMAD.SHL.U32 R5, R5, 0x400, RZ ;  /* 0x0000040005057824 */ /* 0x000fe200078e00ff */
[----:B------:R-:W-:Y:S02]  /*11ce0*/  LEA R0, R0, UR4, 0x1 ;  /* 0x0000000400007c11 */ /* 0x000fe4000f8e08ff */
[----:B------:R-:W-:Y:S02]  /*11cf0*/  LOP3.LUT R21, R4, R60, RZ, 0x3c, !PT ;  /* 0x0000003c04157212 */ /* 0x000fe400078e3cff */
[----:B------:R-:W-:Y:S02]  /*11d00*/  LOP3.LUT R20, R5, 0x7fffe000, RZ, 0xc0, !PT ;  /* 0x7fffe00005147812 */ /* 0x000fe400078ec0ff */
[----:B------:R-:W0:Y:S01]  /*11d10*/  LDS.128 R4, [R0] ;  /* 0x0000000000047984 */ /* 0x000e220000000c00 */
[----:B------:R-:W-:Y:S02]  /*11d20*/  SHF.R.U32.HI R34, RZ, 0x10, R9 ;  /* 0x00000010ff227819 */ /* 0x000fe40000011609 */
[----:B------:R-:W-:-:S02]  /*11d30*/  IADD3 R21, R21, R20, R224 ;  /* 0x0000001415157210 */ /* 0x000fc40007ffe0e0 */
[--C-:B------:R-:W-:Y:S01]  /*11d40*/  SHF.R.U64 R44, R52, 0x10, R53.reuse ;  /* 0x00000010342c7819 */ /* 0x100fe20000001235 */
[----:B------:R-:W-:Y:S01]  /*11d50*/  HADD2.F32 R34, -RZ, R34.H0_H0 ;  /* 0x20000022ff227230 */ /* 0x000fe20000004100 */
[----:B------:R-:W-:Y:S01]  /*11d60*/  SHF.R.U32.HI R52, RZ, 0x10, R53 ;  /* 0x00000010ff347819 */ /* 0x000fe20000011635 */
[----:B------:R-:W-:Y:S01]  /*11d70*/  IMAD R20, R21, 0x2, R2 ;  /* 0x0000000215147824 */ /* 0x000fe200078e0202 */
[----:B------:R-:W-:Y:S02]  /*11d80*/  SHF.R.U64 R42, R8, 0x10, R9 ;  /* 0x00000010082a7819 */ /* 0x000fe40000001209 */
[----:B------:R-:W-:Y:S02]  /*11d90*/  SHF.R.U64 R41, R10, 0x10, R11 ;  /* 0x000000100a297819 */ /* 0x000fe4000000120b */
[----:B------:R-:W1:Y:S01]  /*11da0*/  LDS.128 R24, [R20+0x12400] ;  /* 0x0124000014187984 */ /* 0x000e620000000c00 */
[--C-:B------:R-:W-:Y:S02]  /*11db0*/  SHF.R.U64 R43, R54, 0x10, R55.reuse ;  /* 0x00000010362b7819 */ /* 0x100fe40000001237 */
[----:B------:R-:W-:-:S02]  /*11dc0*/  SHF.R.U32.HI R54, RZ, 0x10, R55 ;  /* 0x00000010ff367819 */ /* 0x000fc40000011637 */
[----:B------:R-:W-:Y:S01]  /*11dd0*/  SHF.R.U32.HI R39, RZ, 0x10, R11 ;  /* 0x00000010ff277819 */ /* 0x000fe2000001160b */
[--C-:B0-----:R-:W-:Y:S02]  /*11de0*/  HADD2.F32 R8, -RZ, R5.reuse.H0_H0 ;  /* 0x20000005ff087230 */ /* 0x101fe40000004100 */
[----:B------:R-:W-:Y:S02]  /*11df0*/  HADD2.F32 R9, -RZ, R5.H1_H1 ;  /* 0x30000005ff097230 */ /* 0x000fe40000004100 */
[----:B------:R-:W-:Y:S02]  /*11e00*/  HADD2.F32 R5, -RZ, R4.H0_H0 ;  /* 0x20000004ff057230 */ /* 0x000fe40000004100 */
[----:B------:R-:W-:Y:S02]  /*11e10*/  HADD2.F32 R10, -RZ, R6.H0_H0 ;  /* 0x20000006ff0a7230 */ /* 0x000fe40000004100 */
[--C-:B------:R-:W-:Y:S02]  /*11e20*/  HADD2.F32 R11, -RZ, R7.reuse.H0_H0 ;  /* 0x20000007ff0b7230 */ /* 0x100fe40000004100 */
[----:B------:R-:W-:-:S02]  /*11e30*/  HADD2.F32 R7, -RZ, R7.H1_H1 ;  /* 0x30000007ff077230 */ /* 0x000fc40000004100 */
[----:B------:R-:W-:Y:S02]  /*11e40*/  HADD2.F32 R4, -RZ, R4.H1_H1 ;  /* 0x30000004ff047230 */ /* 0x000fe40000004100 */
        /* <DEDUP_REMOVED lines=25> */
[----:B------:R-:W-:Y:S01]  /*11fe0*/  FFMA.FTZ R29, R10, R8, -R5 ;  /* 0x000000080a1d7223 */ /* 0x000fe20000010805 */
[----:B------:R-:W-:Y:S02]  /*11ff0*/  HADD2.F32 R27, -RZ, R27.H1_H1 ;  /* 0x3000001bff1b7230 */ /* 0x000fe40000004100 */
[C---:B------:R-:W-:Y:S01]  /*12000*/  FMUL.FTZ R5, R30.reuse, R78 ;  /* 0x0000004e1e057220 */ /* 0x040fe20000410000 */
[----:B------:R-:W-:Y:S02]  /*12010*/  HADD2.F32 R28, -RZ, R39.H0_H0 ;  /* 0x20000027ff1c7230 */ /* 0x000fe40000004100 */
[-C--:B------:R-:W-:Y:S01]  /*12020*/  FMUL.FTZ R34, R30, R76.reuse ;  /* 0x0000004c1e227220 */ /* 0x080fe20000410000 */
[----:B------:R-:W-:Y:S02]  /*12030*/  HADD2.F32 R8, -RZ, R54.H0_H0 ;  /* 0x20000036ff087230 */ /* 0x000fe40000004100 */
[----:B------:R-:W-:Y:S01]  /*12040*/  FFMA.FTZ R76, R11, R76, R5 ;  /* 0x0000004c0b4c7223 */ /* 0x000fe20000010005 */
[----:B------:R-:W-:-:S02]  /*12050*/  HADD2.F32 R24, -RZ, R24.H1_H1 ;  /* 0x30000018ff187230 */ /* 0x000fc40000004100 */
[----:B------:R-:W-:Y:S01]  /*12060*/  FFMA.FTZ R34, R11, R78, -R34 ;  /* 0x0000004e0b227223 */ /* 0x000fe20000010822 */
[C---:B------:R-:W-:Y:S01]  /*12070*/  FMUL.FTZ R30, R27.reuse, R28 ;  /* 0x0000001c1b1e7220 */ /* 0x040fe20000410000 */
[-C--:B------:R-:W-:Y:S01]  /*12080*/  FMUL.FTZ R40, R27, R8.reuse ;  /* 0x000000081b287220 */ /* 0x080fe20000410000 */
[----:B------:R-:W-:Y:S02]  /*12090*/  HADD2.F32 R11, -RZ, R42.H0_H0 ;  /* 0x2000002aff0b7230 */ /* 0x000fe40000004100 */
[----:B------:R-:W-:Y:S01]  /*120a0*/  FFMA.FTZ R10, R10, R25, R9 ;  /* 0x000000190a0a7223 */ /* 0x000fe20000010009 */
[----:B------:R-:W-:Y:S02]  /*120b0*/  HADD2.F32 R5, -RZ, R44.H0_H0 ;  /* 0x2000002cff057230 */ /* 0x000fe40000004100 */
[C---:B------:R-:W-:Y:S01]  /*120c0*/  FFMA.FTZ R33, R7.reuse, R8, -R30 ;  /* 0x0000000807217223 */ /* 0x040fe2000001081e */
[----:B------:R-:W-:Y:S02]  /*120d0*/  HADD2.F32 R26, -RZ, R26.H1_H1 ;  /* 0x3000001aff1a7230 */ /* 0x000fe40000004100 */
[----:B------:R-:W-:Y:S01]  /*120e0*/  FFMA.FTZ R39, R7, R28, R40 ;  /* 0x0000001c07277223 */ /* 0x000fe20000010028 */
[----:B------:R-:W-:-:S02]  /*120f0*/  HADD2.F32 R21, -RZ, R41.H0_H0 ;  /* 0x20000029ff157230 */ /* 0x000fc40000004100 */
[C---:B------:R-:W-:Y:S01]  /*12100*/  FMUL.FTZ R7, R24.reuse, R11 ;  /* 0x0000000b18077220 */ /* 0x040fe20000410000 */
[----:B------:R-:W-:Y:S02]  /*12110*/  HADD2.F32 R9, -RZ, R43.H0_H0 ;  /* 0x2000002bff097230 */ /* 0x000fe40000004100 */
[----:B------:R-:W-:Y:S01]  /*12120*/  FMUL.FTZ R24, R24, R5 ;  /* 0x0000000518187220 */ /* 0x000fe20000410000 */
[----:B------:R-:W-:Y:S02]  /*12130*/  HADD2.F32 R6, -RZ, R6.H1_H1 ;  /* 0x30000006ff067230 */ /* 0x000fe40000004100 */
[----:B------:R-:W-:Y:S01]  /*12140*/  FMUL.FTZ R27, R26, R21 ;  /* 0x000000151a1b7220 */ /* 0x000fe20000410000 */
[----:B------:R-:W-:Y:S01]  /*12150*/  FFMA.FTZ R8, R4, R5, -R7 ;  /* 0x0000000504087223 */ /* 0x000fe20000010807 */
[----:B------:R-:W-:Y:S01]  /*12160*/  FMUL.FTZ R26, R26, R9 ;  /* 0x000000091a1a7220 */ /* 0x000fe20000410000 */
[----:B------:R-:W-:Y:S01]  /*12170*/  FFMA.FTZ R25, R4, R11, R24 ;  /* 0x0000000b04197223 */ /* 0x000fe20000010018 */
[C---:B------:R-:W-:Y:S01]  /*12180*/  FFMA.FTZ R24, R6.reuse, R9, -R27 ;  /* 0x0000000906187223 */ /* 0x040fe2000001081b */
[----:B------:R-:W-:Y:S01]  /*12190*/  F2FP.F16.F32.PACK_AB R7, R33, R34 ;  /* 0x000000222107723e */ /* 0x000fe200000000ff */
[----:B------:R-:W-:Y:S01]  /*121a0*/  FFMA.FTZ R21, R6, R21, R26 ;  /* 0x0000001506157223 */ /* 0x000fe2000001001a */
        /* <DEDUP_REMOVED lines=9> */
.L_x_2837:
[----:B------:R-:W-:Y:S05]  /*12240*/  BSYNC B1 ;  /* 0x0000000000017941 */ /* 0x000fea0003800000 */
.L_x_2836:
        /* <DEDUP_REMOVED lines=9> */
[----:B------:R-:W-:Y:S02]  /*122e0*/  SHF.L.U32 R5, R4, 0x7, RZ ;  /* 0x0000000704057819 */ /* 0x000fe400000006ff */
[----:B------:R-:W-:-:S02]  /*122f0*/  LOP3.LUT R0, R217, 0x38, R0, 0xf8, !PT ;  /* 0x00000038d9007812 */ /* 0x000fc400078ef800 */
[----:B------:R-:W-:Y:S02]  /*12300*/  SHF.R.S32.HI R4, RZ, 0x1f, R3 ;  /* 0x0000001fff047819 */ /* 0x000fe40000011403 */
[----:B------:R-:W-:Y:S01]  /*12310*/  LOP3.LUT R6, R0, R60, RZ, 0x3c, !PT ;  /* 0x0000003c00067212 */ /* 0x000fe200078e3cff */
[----:B------:R-:W-:Y:S01]  /*12320*/  IMAD.SHL.U32 R0, R3, 0x8, RZ ;  /* 0x0000000803007824 */ /* 0x000fe200078e00ff */
[----:B------:R-:W-:Y:S02]  /*12330*/  LEA.HI R4, R4, R3, RZ, 0x3 ;  /* 0x0000000304047211 */ /* 0x000fe400078f18ff */
[----:B-----5:R-:W-:Y:S02]  /*12340*/  R2UR UR4, R61 ;  /* 0x000000003d0472ca */ /* 0x020fe400000e0000 */
[----:B------:R-:W-:Y:S01]  /*12350*/  LOP3.LUT R0, R217, 0x38, R0, 0xf8, !PT ;  /* 0x00000038d9007812 */ /* 0x000fe200078ef800 */
[----:B------:R-:W-:Y:S01]  /*12360*/  IMAD.SHL.U32 R4, R4, 0x400, RZ ;  /* 0x0000040004047824 */ /* 0x000fe200078e00ff */
[----:B------:R-:W-:-:S02]  /*12370*/  LOP3.LUT R5, R5, 0xffffe000, RZ, 0xc0, !PT ;  /* 0xffffe00005057812 */ /* 0x000fc400078ec0ff */
        /* <DEDUP_REMOVED lines=86> */
.L_x_2809:
[----:B------:R-:W-:Y:S05]  /*128e0*/  BSYNC B0 ;  /* 0x0000000000007941 */ /* 0x000fea0003800000 */
.L_x_2787:
        /* <DEDUP_REMOVED lines=8> */
.L_x_2785:
[----:B0--3--:R-:W3:Y:S02]  /*12970*/  LDL R0, [R1+0x4] ;  /* 0x0000040001007983 */ /* 0x009ee40000100800 */
[----:B---3--:R-:W-:-:S13]  /*12980*/  R2UR UR4, R0 ;  /* 0x00000000000472ca */ /* 0x008fda00000e0000 */
[----:B------:R-:W-:-:S04]  /*12990*/  MOV R0, UR4 ;  /* 0x0000000400007c02 */ /* 0x000fc80008000f00 */
[----:B------:R-:W-:-:S13]  /*129a0*/  ISETP.NE.AND P0, PT, R0, 0x3, PT ;  /* 0x000000030000780c */ /* 0x000fda0003f05270 */
[----:B------:R-:W-:Y:S05]  /*129b0*/  @!P0 BRA `(.L_x_2838) ;  /* 0x0000000000048947 */ /* 0x000fea0003800000 */
[----:B------:R-:W-:Y:S01]  /*129c0*/  BPT.TRAP 0x1 ;  /* 0x000000040000795c */ /* 0x000fe20000300000 */
.L_x_2838:
[----:B--2---:R-:W-:Y:S01]  /*129d0*/  IMAD R8, R196, 0x8, R2 ;  /* 0x00000008c4087824 */ /* 0x004fe200078e0202 */
[----:B-1--4-:R-:W-:-:S04]  /*129e0*/  SHF.L.U32 R3, R200, 0x1f, RZ ;  /* 0x0000001fc8037819 */ /* 0x012fc800000006ff */
[----:B------:R0:W1:Y:S01]  /*129f0*/  SYNCS.PHASECHK.TRANS64.TRYWAIT P1, [R8+URZ+0x30830], R3 ;  /* 0x03083003080075a7 */ /* 0x000062000802017f */
[----:B------:R-:W-:Y:S05]  /*12a00*/  @!P0 BRA `(.L_x_2839) ;  /* 0x0000000000048947 */ /* 0x000fea0003800000 */
[----:B------:R-:W-:Y:S01]  /*12a10*/  BPT.TRAP 0x1 ;  /* 0x000000040000795c */ /* 0x000fe20000300000 */
.L_x_2839:
[----:B-1----:R-:W-:Y:S05]  /*12a20*/  @P1 BRA `(.L_x_2840) ;  /* 0x0000000000081947 */ /* 0x002fea0003800000 */
[----:B------:R-:W1:Y:S02]  /*12a30*/  SYNCS.PHASECHK.TRANS64.TRYWAIT P1, [R8+URZ+0x30830], R3 ;  /* 0x03083003080075a7 */ /* 0x000e64000802017f */
[----:B-1----:R-:W-:Y:S05]  /*12a40*/  @!P1 BRA `(.L_x_2841) ;  /* 0x0000016000289947 */ /* 0x002fea0003800000 */
.L_x_2840:
[----:B------:R-:W-:Y:S05]  /*12a50*/  WARPSYNC.ALL ;  /* 0x0000000000007948 */ /* 0x000fea0003800000 */
[----:B------:R-:W-:Y:S01]  /*12a60*/  VIADD R0, R2, 0x1e400 ;  /* 0x0001e40002007836 */ /* 0x000fe20000000000 */
[----:B------:R-:W-:Y:S01]  /*12a70*/  R2UR UR4, R68 ;  /* 0x00000000440472ca */ /* 0x000fe200000e0000 */
[----:B------:R-:W-:Y:S01]  /*12a80*/  IMAD.MOV.U32 R5, RZ, RZ, 0x40000040 ;  /* 0x40000040ff057424 */ /* 0x000fe200078e00ff */
        /* <DEDUP_REMOVED lines=34> */
[----:B------:R-:W-:Y:S01]  /*12cb0*/  VIADD R6, R4, 0x4 ;  /* 0x0000000404067836 */ /* 0x000fe20000000000 */
[----:B------:R-:W-:Y:S01]  /*12cc0*/  UIADD3 UR5, UR4, 0x4, URZ ;  /* 0x0000000404057890 */ /* 0x000fe2000fffe03f */
[----:B------:R-:W-:Y:S01]  /*12cd0*/  IMAD.MOV.U32 R7, RZ, RZ, 0x40000040 ;  /* 0x40000040ff077424 */ /* 0x000fe200078e00ff */
[----:B--2---:R-:W-:Y:S01]  /*12ce0*/  MOV R10, UR8 ;  /* 0x00000008000a7c02 */ /* 0x004fe20008000f00 */
[----:B------:R-:W-:Y:S01]  /*12cf0*/  IMAD.U32 R11, RZ, RZ, UR9 ;  /* 0x00000009ff0b7e24 */ /* 0x000fe2000f8e00ff */
[----:B------:R-:W-:-:S04]  /*12d00*/  UMOV UR37, 0x40000040 ;  /* 0x4000004000257882 */ /* 0x000fc80000000000 */
        /* <DEDUP_REMOVED lines=48> */
[----:B--2---:R-:W-:Y:S01]  /*13010*/  MOV R10, UR8 ;  /* 0x00000008000a7c02 */ /* 0x004fe20008000f00 */
        /* <DEDUP_REMOVED lines=9> */
[----:B------:R-:W-:Y:S01]  /*130b0*/  R2UR UR55, R7 ;  /* 0x00000000073772ca */ /* 0x000fe200000e0000 */
[----:B------:R-:W-:-:S03]  /*130c0*/  IMAD.MOV.U32 R7, RZ, RZ, 0x40000040 ;  /* 0x40000040ff077424 */ /* 0x000fc600078e00ff */
[----:B------:R-:W-:Y:S02]  /*130d0*/  R2UR UR50, R6 ;  /* 0x00000000063272ca */ /* 0x000fe400000e0000 */
[----:B------:R-:W-:Y:S01]  /*130e0*/  R2UR UR51, R7 ;  /* 0x00000000073372ca */ /* 0x000fe200000e0000 */
[----:B------:R-:W-:Y:S01]  /*130f0*/  IMAD.MOV.U32 R7, RZ, RZ, 0x40000040 ;  /* 0x40000040ff077424 */ /* 0x000fe200078e00ff */
[----:B------:R-:W-:-:S04]  /*13100*/  IADD3 R6, R4, 0x602, RZ ;  /* 0x0000060204067810 */ /* 0x000fc80007ffe0ff */
        /* <DEDUP_REMOVED lines=30> */
[----:B--2---:R-:W-:Y:S05]  /*132f0*/  @!P0 BRA `(.L_x_2842) ;  /* 0x0000000000048947 */ /* 0x004fea0003800000 */
[----:B------:R-:W-:Y:S01]  /*13300*/  BPT.TRAP 0x1 ;  /* 0x000000040000795c */ /* 0x000fe20000300000 */
.L_x_2842:
[----:B------:R-:W2:Y:S01]  /*13310*/  LDL.LU R6, [R1] ;  /* 0x0000000001067983 */ /* 0x000ea20000300800 */
[----:B------:R-:W3:Y:S01]  /*13320*/  LDC R12, c[0x0][0x448] ;  /* 0x00011200ff0c7b82 */ /* 0x000ee20000000800 */
[----:B------:R-:W-:Y:S01]  /*13330*/  ULDC UR4, c[0x0][0x9d8] ;  /* 0x0002760000047ab9 */ /* 0x000fe20000000800 */
[----:B------:R-:W-:Y:S01]  /*13340*/  ULDC UR38, c[0x0][0x9d8] ;  /* 0x0002760000267ab9 */ /* 0x000fe20000000800 */
[----:B------:R-:W4:Y:S01]  /*13350*/  LDL R4, [R1+0x3c] ;  /* 0x00003c0001047983 */ /* 0x000f220000100800 */
[----:B------:R-:W-:Y:S01]  /*13360*/  FMUL.FTZ R27, R27, UR4 ;  /* 0x000000041b1b7c20 */ /* 0x000fe20008410000 */
[----:B------:R-:W-:Y:S01]  /*13370*/  FMUL.FTZ R7, R29, UR4 ;  /* 0x000000041d077c20 */ /* 0x000fe20008410000 */
[----:B------:R-:W-:Y:S01]  /*13380*/  FMUL.FTZ R26, R26, UR4 ;  /* 0x000000041a1a7c20 */ /* 0x000fe20008410000 */
[----:B------:R-:W-:Y:S01]  /*13390*/  FMUL.FTZ R30, R30, UR4 ;  /* 0x000000041e1e7c20 */ /* 0x000fe20008410000 */
[----:B------:R5:W-:Y:S01]  /*133a0*/  MUFU.TANH R82, R27 ;  /* 0x0000001b00527308 */ /* 0x000be20000002400 */
[----:B01----:R-:W-:Y:S01]  /*133b0*/  FMUL.FTZ R3, R25, UR4 ;  /* 0x0000000419037c20 */ /* 0x003fe20008410000 */
        /* <DEDUP_REMOVED lines=14> */
[----:B---3--:R-:W-:Y:S01]  /*134a0*/  ISETP.NE.AND P4, PT, R12, 0x1, PT ;  /* 0x000000010c00780c */ /* 0x008fe20003f85270 */
[----:B------:R-:W-:Y:S01]  /*134b0*/  IMAD R12, R80, -0x60, R228 ;  /* 0xffffffa0500c7824 */ /* 0x000fe200078e02e4 */
        /* <DEDUP_REMOVED lines=11> */
[----:B-----5:R-:W5:Y:S01]  /*13570*/  @P4 LDC R27, c[0x0][0x44c] ;  /* 0x00011300ff1b4b82 */ /* 0x020f620000000800 */
[----:B------:R-:W-:Y:S01]  /*13580*/  FMUL.FTZ R67, R67, UR4 ;  /* 0x0000000443437c20 */ /* 0x000fe20008410000 */
[----:B------:R-:W-:Y:S01]  /*13590*/  FMUL.FTZ R70, R70, UR4 ;  /* 0x0000000446467c20 */ /* 0x000fe20008410000 */
[----:B------:R-:W-:Y:S01]  /*135a0*/  FMUL.FTZ R71, R71, UR4 ;  /* 0x0000000447477c20 */ /* 0x000fe20008410000 */
[----:B------:R-:W-:Y:S01]  /*135b0*/  FMUL.FTZ R10, R33, UR4 ;  /* 0x00000004210a7c20 */ /* 0x000fe20008410000 */
[----:B------:R-:W3:Y:S01]  /*135c0*/  MUFU.TANH R34, R34 ;  /* 0x0000002200227308 */ /* 0x000ee20000002400 */
[----:B------:R-:W-:Y:S01]  /*135d0*/  FMUL.FTZ R33, R44, UR4 ;  /* 0x000000042c217c20 */ /* 0x000fe20008410000 */
[----:B------:R-:W-:Y:S01]  /*135e0*/  FMUL.FTZ R48, R48, UR4 ;  /* 0x0000000430307c20 */ /* 0x000fe20008410000 */
[----:B------:R-:W0:Y:S01]  /*135f0*/  @P4 LDC R29, c[0x0][0x450] ;  /* 0x00011400ff1d4b82 */ /* 0x000e220000000800 */
        /* <DEDUP_REMOVED lines=15> */
[----:B------:R-:W-:Y:S01]  /*136f0*/  ULDC UR39, c[0x0][0x9d8] ;  /* 0x0002760000277ab9 */ /* 0x000fe20000000800 */
[----:B------:R-:W-:Y:S01]  /*13700*/  ULDC UR42, c[0x0][0x988] ;  /* 0x00026200002a7ab9 */ /* 0x000fe20000000800 */
[----:B------:R-:W-:Y:S01]  /*13710*/  ULDC UR43, c[0x0][0x988] ;  /* 0x00026200002b7ab9 */ /* 0x000fe20000000800 */
[----:B------:R-:W-:Y:S01]  /*13720*/  BSSY B0, `(.L_x_2843) ;  /* 0x00004c8000007945 */ /* 0x000fe20003800000 */
[----:B------:R-:W-:Y:S01]  /*13730*/  CS2R R118, SRZ ;  /* 0x0000000000767805 */ /* 0x000fe2000001ff00 */
[----:B------:R-:W3:Y:S01]  /*13740*/  MUFU.TANH R39, R39 ;  /* 0x0000002700277308 */ /* 0x000ee20000002400 */
[----:B------:R-:W-:-:S02]  /*13750*/  CS2R R116, SRZ ;  /* 0x0000000000747805 */ /* 0x000fc4000001ff00 */
[----:B------:R-:W-:Y:S02]  /*13760*/  CS2R R114, SRZ ;  /* 0x0000000000727805 */ /* 0x000fe4000001ff00 */
[----:B------:R-:W-:Y:S02]  /*13770*/  CS2R R112, SRZ ;  /* 0x0000000000707805 */ /* 0x000fe4000001ff00 */
[----:B------:R-:W-:Y:S02]  /*13780*/  CS2R R110, SRZ ;  /* 0x00000000006e7805 */ /* 0x000fe4000001ff00 */
[----:B------:R-:W-:Y:S02]  /*13790*/  CS2R R108, SRZ ;  /* 0x00000000006c7805 */ /* 0x000fe4000001ff00 */
[----:B------:R-:W-:Y:S02]  /*137a0*/  CS2R R106, SRZ ;  /* 0x00000000006a7805 */ /* 0x000fe4000001ff00 */
[----:B------:R-:W-:Y:S01]  /*137b0*/  CS2R R104, SRZ ;  /* 0x0000000000687805 */ /* 0x000fe2000001ff00 */
[----:B------:R-:W3:Y:S01]  /*137c0*/  MUFU.TANH R42, R42 ;  /* 0x0000002a002a7308 */ /* 0x000ee20000002400 */
[----:B------:R-:W-:-:S07]  /*137d0*/  CS2R R102, SRZ ;  /* 0x0000000000667805 */ /* 0x000fce000001ff00 */
[----:B------:R-:W3:Y:S08]  /*137e0*/  MUFU.TANH R36, R43 ;  /* 0x0000002b00247308 */ /* 0x000ef00000002400 */
[----:B------:R-:W3:Y:S08]  /*137f0*/  MUFU.TANH R46, R46 ;  /* 0x0000002e002e7308 */ /* 0x000ef00000002400 */
[----:B------:R-:W3:Y:S08]  /*13800*/  MUFU.TANH R47, R47 ;  /* 0x0000002f002f7308 */ /* 0x000ef00000002400 */
[----:B------:R3:W-:Y:S08]  /*13810*/  MUFU.TANH R32, R54 ;  /* 0x0000003600207308 */ /* 0x0007f00000002400 */
[----:B------:R-:W3:Y:S08]  /*13820*/  MUFU.TANH R50, R50 ;  /* 0x0000003200327308 */ /* 0x000ef00000002400 */
[----:B------:R-:W3:Y:S08]  /*13830*/  MUFU.TANH R51, R51 ;  /* 0x0000003300337308 */ /* 0x000ef00000002400 */
[----:B------:R-:W3:Y:S08]  /*13840*/  MUFU.TANH R40, R55 ;  /* 0x0000003700287308 */ /* 0x000ef00000002400 */
[----:B------:R-:W-:Y:S08]  /*13850*/  MUFU.TANH R28, R59 ;  /* 0x0000003b001c7308 */ /* 0x000ff00000002400 */
        /* <DEDUP_REMOVED lines=19> */
[----:B------:R-:W-:Y:S01]  /*13990*/  MUFU.TANH R33, R33 ;  /* 0x0000002100217308 */ /* 0x000fe20000002400 */
[----:B--2---:R-:W-:-:S04]  /*139a0*/  LOP3.LUT R6, R6, 0xfffffffd, RZ, 0xc0, !PT ;  /* 0xfffffffd06067812 */ /* 0x004fc800078ec0ff */
[----:B------:R-:W-:Y:S01]  /*139b0*/  @P4 LOP3.LUT R6, R6, 0x2, RZ, 0xfc, !PT ;  /* 0x0000000206064812 */ /* 0x000fe200078efcff */
[----:B----4-:R-:W-:Y:S02]  /*139c0*/  IMAD.IADD R4, R4, 0x1, R226 ;  /* 0x0000000104047824 */ /* 0x010fe400078e02e2 */
[----:B------:R-:W-:Y:S02]  /*139d0*/  MUFU.TANH R45, R45 ;  /* 0x0000002d002d7308 */ /* 0x000fe40000002400 */
[----:B------:R5:W-:Y:S06]  /*139e0*/  STL [R1], R6 ;  /* 0x0000000601007387 */ /* 0x000bec0000100800 */
[----:B------:R-:W-:Y:S01]  /*139f0*/  MUFU.TANH R98, R68 ;  /* 0x0000004400627308 */ /* 0x000fe20000002400 */
[----:B-----5:R-:W-:Y:S01]  /*13a00*/  @P4 IMAD.HI.U32 R6, R4, R27, RZ ;  /* 0x0000001b04064227 */ /* 0x020fe200078e00ff */
[----:B------:R-:W-:-:S03]  /*13a10*/  IADD3 R27, -R229, 0x60, R12 ;  /* 0x00000060e51b7810 */ /* 0x000fc60007ffe10c */
[----:B------:R-:W-:-:S03]  /*13a20*/  FMUL.FTZ R12, R58, UR4 ;  /* 0x000000043a0c7c20 */ /* 0x000fc60008410000 */
[----:B------:R-:W-:Y:S01]  /*13a30*/  MUFU.TANH R49, R49 ;  /* 0x0000003100317308 */ /* 0x000fe20000002400 */
[----:B0-----:R-:W-:Y:S01]  /*13a40*/  @P4 SHF.R.U32.HI R4, RZ, R29, R6 ;  /* 0x0000001dff044219 */ /* 0x001fe20000011606 */
[----:B------:R-:W-:-:S04]  /*13a50*/  IMAD R6, R80, -0x60, RZ ;  /* 0xffffffa050067824 */ /* 0x000fc800078e02ff */
[----:B------:R-:W0:Y:S01]  /*13a60*/  SHFL.IDX PT, R14, R4, 0x1, 0x1c1f ;  /* 0x003c1f00040e7f89 */ /* 0x000e2200000e0000 */
[----:B------:R-:W-:Y:S01]  /*13a70*/  IADD3 R6, -R229, 0x61, R6 ;  /* 0x00000061e5067810 */ /* 0x000fe20007ffe106 */
[----:B------:R-:W2:Y:S03]  /*13a80*/  MUFU.TANH R12, R12 ;  /* 0x0000000c000c7308 */ /* 0x000ea60000002400 */
[----:B------:R-:W-:-:S05]  /*13a90*/  IADD3 R84, -R227, R6, R228 ;  /* 0x00000006e3547210 */ /* 0x000fca0007ffe1e4 */
[----:B------:R-:W-:Y:S08]  /*13aa0*/  MUFU.TANH R53, R53 ;  /* 0x0000003500357308 */ /* 0x000ff00000002400 */
[----:B------:R-:W-:Y:S01]  /*13ab0*/  MUFU.TANH R57, R57 ;  /* 0x0000003900397308 */ /* 0x000fe20000002400 */
[----:B0-----:R-:W-:-:S07]  /*13ac0*/  VIADDMNMX R6, R14, R84, R27, PT ;  /* 0x000000540e067246 */ /* 0x001fce000380011b */
[----:B------:R-:W0:Y:S01]  /*13ad0*/  MUFU.TANH R14, R70 ;  /* 0x00000046000e7308 */ /* 0x000e220000002400 */
[C---:B------:R-:W-:Y:S02]  /*13ae0*/  ISETP.GT.AND P1, PT, R6.reuse, RZ, PT ;  /* 0x000000ff0600720c */ /* 0x040fe40003f24270 */
[C---:B------:R-:W-:Y:S02]  /*13af0*/  ISETP.GT.AND P2, PT, R6.reuse, 0x1, PT ;  /* 0x000000010600780c */ /* 0x040fe40003f44270 */
[----:B------:R-:W-:Y:S02]  /*13b00*/  ISETP.GT.AND P3, PT, R6, 0x8, PT ;  /* 0x000000080600780c */ /* 0x000fe40003f64270 */
[----:B------:R-:W-:Y:S01]  /*13b10*/  FSEL R25, R25, -INF , P1 ;  /* 0xff80000019197808 */ /* 0x000fe20000800000 */
[----:B------:R-:W4:Y:S01]  /*13b20*/  MUFU.TANH R61, R61 ;  /* 0x0000003d003d7308 */ /* 0x000f220000002400 */
[----:B------:R-:W-:Y:S02]  /*13b30*/  FSEL R82, R82, -INF , P2 ;  /* 0xff80000052527808 */ /* 0x000fe40001000000 */
[----:B------:R-:W-:-:S02]  /*13b40*/  ISETP.GT.AND P1, PT, R6, 0x9, PT ;  /* 0x000000090600780c */ /* 0x000fc40003f24270 */
[----:B-1----:R-:W-:Y:S02]  /*13b50*/  FSEL R78, R30, -INF , P3 ;  /* 0xff8000001e4e7808 */ /* 0x002fe40001800000 */
[----:B------:R-:W-:Y:S01]  /*13b60*/  FMNMX.FTZ R29, R25, R82, !PT ;  /* 0x00000052191d7209 */ /* 0x000fe20007810000 */
[----:B------:R-:W-:Y:S01]  /*13b70*/  MUFU.TANH R96, R96 ;  /* 0x0000006000607308 */ /* 0x000fe20000002400 */
[----:B------:R-:W-:Y:S02]  /*13b80*/  ISETP.GT.AND P2, PT, R6, 0x10, PT ;  /* 0x000000100600780c */ /* 0x000fe40003f44270 */
[----:B---3--:R-:W-:Y:S01]  /*13b90*/  FSEL R76, R31, -INF , P1 ;  /* 0xff8000001f4c7808 */ /* 0x008fe20000800000 */
[----:B------:R-:W-:Y:S01]  /*13ba0*/  FMUL.FTZ R31, R64, UR4 ;  /* 0x00000004401f7c20 */ /* 0x000fe20008410000 */
[----:B------:R-:W-:Y:S01]  /*13bb0*/  FMNMX.FTZ R29, R78, R29, !PT ;  /* 0x0000001d4e1d7209 */ /* 0x000fe20007810000 */
[----:B------:R-:W-:Y:S01]  /*13bc0*/  ULDC UR4, c[0x0][0x988] ;  /* 0x0002620000047ab9 */ /* 0x000fe20000000800 */
[----:B------:R-:W-:Y:S01]  /*13bd0*/  ISETP.GT.AND P1, PT, R6, 0x11, PT ;  /* 0x000000110600780c */ /* 0x000fe20003f24270 */
[----:B------:R-:W-:Y:S01]  /*13be0*/  MUFU.TANH R69, R69 ;  /* 0x0000004500457308 */ /* 0x000fe20000002400 */
[----:B------:R-:W-:-:S02]  /*13bf0*/  FSEL R74, R34, -INF , P2 ;  /* 0xff800000224a7808 */ /* 0x000fc40001000000 */
[----:B------:R-:W-:Y:S02]  /*13c00*/  FMNMX.FTZ R29, R76, R29, !PT ;  /* 0x0000001d4c1d7209 */ /* 0x000fe40007810000 */
[----:B------:R-:W-:Y:S02]  /*13c10*/  ISETP.GT.AND P2, PT, R6, 0x18, PT ;  /* 0x000000180600780c */ /* 0x000fe40003f44270 */
[----:B------:R-:W-:Y:S01]  /*13c20*/  FSEL R72, R35, -INF , P1 ;  /* 0xff80000023487808 */ /* 0x000fe20000800000 */
[----:B------:R-:W1:Y:S01]  /*13c30*/  MUFU.TANH R31, R31 ;  /* 0x0000001f001f7308 */ /* 0x000e620000002400 */
[----:B------:R-:W-:Y:S02]  /*13c40*/  FMNMX.FTZ R29, R74, R29, !PT ;  /* 0x0000001d4a1d7209 */ /* 0x000fe40007810000 */
[----:B------:R-:W-:Y:S02]  /*13c50*/  ISETP.GT.AND P1, PT, R6, 0x19, PT ;  /* 0x000000190600780c */ /* 0x000fe40003f24270 */
[----:B------:R-:W-:-:S02]  /*13c60*/  FSEL R58, R38, -INF , P2 ;  /* 0xff800000263a7808 */ /* 0x000fc40001000000 */
[----:B------:R-:W-:Y:S02]  /*13c70*/  FMNMX.FTZ R29, R72, R29, !PT ;  /* 0x0000001d481d7209 */ /* 0x000fe40007810000 */
[----:B------:R-:W-:Y:S02]  /*13c80*/  ISETP.GT.AND P2, PT, R6, 0x20, PT ;  /* 0x000000200600780c */ /* 0x000fe40003f44270 */
[----:B------:R-:W-:Y:S02]  /*13c90*/  FSEL R54, R39, -INF , P1 ;  /* 0xff80000027367808 */ /* 0x000fe40000800000 */
        /* <DEDUP_REMOVED lines=26> */
[----:B--2---:R-:W-:-:S02]  /*13e40*/  FSEL R50, R12, -INF , P2 ;  /* 0xff8000000c327808 */ /* 0x004fc40001000000 */
        /* <DEDUP_REMOVED lines=17> */
[----:B0-----:R-:W-:-:S02]  /*13f60*/  FSEL R14, R14, -INF , P2 ;  /* 0xff8000000e0e7808 */ /* 0x001fc40001000000 */
[----:B------:R-:W-:Y:S02]  /*13f70*/  FMNMX.FTZ R29, R20, R29, !PT ;  /* 0x0000001d141d7209 */ /* 0x000fe40007810000 */
[----:B------:R-:W-:Y:S02]  /*13f80*/  FSEL R6, R71, -INF , P1 ;  /* 0xff80000047067808 */ /* 0x000fe40000800000 */
[----:B------:R-:W-:-:S04]  /*13f90*/  FMNMX.FTZ R29, R14, R29, !PT ;  /* 0x0000001d0e1d7209 */ /* 0x000fc80007810000 */
[----:B------:R-:W-:-:S05]  /*13fa0*/  FMNMX.FTZ R29, R6, R29, !PT ;  /* 0x0000001d061d7209 */ /* 0x000fca0007810000 */
[----:B------:R-:W0:Y:S02]  /*13fb0*/  SHFL.BFLY PT, R44, R29, 0x2, 0x1f ;  /* 0x0c401f001d2c7f89 */ /* 0x000e2400000e0000 */
[----:B0-----:R-:W-:Y:S02]  /*13fc0*/  FMNMX.FTZ R44, R29, R44, !PT ;  /* 0x0000002c1d2c7209 */ /* 0x001fe40007810000 */
[----:B------:R-:W0:Y:S04]  /*13fd0*/  SHFL.IDX PT, R29, R4, RZ, 0x1c1f ;  /* 0x001c1fff041d7589 */ /* 0x000e2800000e0000 */
[----:B------:R-:W2:Y:S01]  /*13fe0*/  SHFL.BFLY PT, R35, R44, 0x1, 0x1f ;  /* 0x0c201f002c237f89 */ /* 0x000ea200000e0000 */
[----:B0-----:R-:W-:-:S04]  /*13ff0*/  VIADDMNMX R29, R29, R84, R27, PT ;  /* 0x000000541d1d7246 */ /* 0x001fc8000380011b */
[C---:B------:R-:W-:Y:S02]  /*14000*/  ISETP.GT.AND P1, PT, R29.reuse, RZ, PT ;  /* 0x000000ff1d00720c */ /* 0x040fe40003f24270 */
[C---:B------:R-:W-:Y:S02]  /*14010*/  ISETP.GT.AND P2, PT, R29.reuse, 0x1, PT ;  /* 0x000000011d00780c */ /* 0x040fe40003f44270 */
[----:B--2---:R-:W-:Y:S02]  /*14020*/  FMNMX.FTZ R4, R44, R35, !PT ;  /* 0x000000232c047209 */ /* 0x004fe40007810000 */
[----:B------:R-:W-:Y:S02]  /*14030*/  ISETP.GT.AND P3, PT, R29, 0x8, PT ;  /* 0x000000081d00780c */ /* 0x000fe40003f64270 */
[----:B------:R-:W-:Y:S02]  /*14040*/  FSEL R44, R0, -INF , P1 ;  /* 0xff800000002c7808 */ /* 0x000fe40000800000 */
[----:B------:R-:W-:Y:S01]  /*14050*/  FSEL R27, R3, -INF , P2 ;  /* 0xff800000031b7808 */ /* 0x000fe20001000000 */
[----:B------:R-:W-:Y:S01]  /*14060*/  IMAD.U32 R3, RZ, RZ, UR4 ;  /* 0x00000004ff037e24 */ /* 0x000fe2000f8e00ff */
[----:B------:R-:W-:-:S02]  /*14070*/  FSEL R48, R5, -INF , P3 ;  /* 0xff80000005307808 */ /* 0x000fc40001800000 */
[C---:B------:R-:W-:Y:S01]  /*14080*/  ISETP.GT.AND P1, PT, R29.reuse, 0x9, PT ;  /* 0x000000091d00780c */ /* 0x040fe20003f24270 */
[----:B------:R-:W-:Y:S01]  /*14090*/  FMUL.FTZ R0, R4, R3 ;  /* 0x0000000304007220 */ /* 0x000fe20000410000 */
[----:B------:R-:W-:Y:S02]  /*140a0*/  FMNMX.FTZ R5, R44, R27, !PT ;  /* 0x0000001b2c057209 */ /* 0x000fe40007810000 */
[----:B------:R-:W-:Y:S02]  /*140b0*/  ISETP.GT.AND P2, PT, R29, 0x10, PT ;  /* 0x000000101d00780c */ /* 0x000fe40003f44270 */
[----:B------:R-:W-:Y:S02]  /*140c0*/  FSEL R52, R7, -INF , P1 ;  /* 0xff80000007347808 */ /* 0x000fe40000800000 */
[----:B------:R-:W-:Y:S02]  /*140d0*/  FMNMX.FTZ R5, R48, R5, !PT ;  /* 0x0000000530057209 */ /* 0x000fe40007810000 */
[----:B------:R-:W-:-:S02]  /*140e0*/  ISETP.GT.AND P1, PT, R29, 0x11, PT ;  /* 0x000000111d00780c */ /* 0x000fc40003f24270 */
[----:B------:R-:W-:Y:S02]  /*140f0*/  FSEL R56, R9, -INF , P2 ;  /* 0xff80000009387808 */ /* 0x000fe40001000000 */
[----:B------:R-:W-:Y:S02]  /*14100*/  FMNMX.FTZ R5, R52, R5, !PT ;  /* 0x0000000534057209 */ /* 0x000fe40007810000 */
[----:B------:R-:W-:Y:S02]  /*14110*/  ISETP.GT.AND P3, PT, R29, 0x18, PT ;  /* 0x000000181d00780c */ /* 0x000fe40003f64270 */
[----:B------:R-:W-:Y:S02]  /*14120*/  FSEL R60, R10, -INF , P1 ;  /* 0xff8000000a3c7808 */ /* 0x000fe40000800000 */
[----:B------:R-:W-:Y:S02]  /*14130*/  FMNMX.FTZ R7, R56, R5, !PT ;  /* 0x0000000538077209 */ /* 0x000fe40007810000 */
[----:B------:R-:W-:-:S02]  /*14140*/  FSETP.NEU.FTZ.AND P2, PT, R4, -INF , PT ;  /* 0xff8000000400780b */ /* 0x000fc40003f5d000 */
[----:B------:R-:W-:Y:S02]  /*14150*/  ISETP.GT.AND P1, PT, R29, 0x19, PT ;  /* 0x000000191d00780c */ /* 0x000fe40003f24270 */
[----:B------:R-:W-:Y:S02]  /*14160*/  FSEL R62, R11, -INF , P3 ;  /* 0xff8000000b3e7808 */ /* 0x000fe40001800000 */
[----:B------:R-:W-:Y:S02]  /*14170*/  FMNMX.FTZ R7, R60, R7, !PT ;  /* 0x000000073c077209 */ /* 0x000fe40007810000 */
[----:B------:R-:W-:Y:S02]  /*14180*/  FSEL R5, R0, RZ, P2 ;  /* 0x000000ff00057208 */ /* 0x000fe40001000000 */
[----:B------:R-:W-:Y:S02]  /*14190*/  ISETP.GT.AND P2, PT, R29, 0x20, PT ;  /* 0x000000201d00780c */ /* 0x000fe40003f44270 */
[----:B------:R-:W-:Y:S01]  /*141a0*/  FSEL R66, R13, -INF , P1 ;  /* 0xff8000000d427808 */ /* 0x000fe20000800000 */
[--C-:B------:R-:W-:Y:S01]  /*141b0*/  FFMA.FTZ R10, R82, R3, -R5.reuse ;  /* 0x00000003520a7223 */ /* 0x100fe20000010805 */
[----:B------:R-:W-:Y:S01]  /*141c0*/  FMNMX.FTZ R7, R62, R7, !PT ;  /* 0x000000073e077209 */ /* 0x000fe20007810000 */
[-CC-:B------:R-:W-:Y:S01]  /*141d0*/  FFMA.FTZ R64, R76, R3.reuse, -R5.reuse ;  /* 0x000000034c407223 */ /* 0x180fe20000010805 */
[----:B------:R-:W-:Y:S01]  /*141e0*/  ISETP.GT.AND P1, PT, R29, 0x21, PT ;  /* 0x000000211d00780c */ /* 0x000fe20003f24270 */
[-CC-:B------:R-:W-:Y:S01]  /*141f0*/  FFMA.FTZ R191, R78, R3.reuse, -R5.reuse ;  /* 0x000000034ebf7223 */ /* 0x180fe20000010805 */
[----:B------:R-:W-:Y:S01]  /*14200*/  FSEL R68, R21, -INF , P2 ;  /* 0xff80000015447808 */ /* 0x000fe20001000000 */
[--C-:B------:R-:W-:Y:S01]  /*14210*/  FFMA.FTZ R185, R74, R3, -R5.reuse ;  /* 0x000000034ab97223 */ /* 0x100fe20000010805 */
[----:B------:R-:W-:Y:S01]  /*14220*/  FMNMX.FTZ R7, R66, R7, !PT ;  /* 0x0000000742077209 */ /* 0x000fe20007810000 */
[-CC-:B------:R-:W-:Y:S01]  /*14230*/  FFMA.FTZ R187, R58, R3.reuse, -R5.reuse ;  /* 0x000000033abb7223 */ /* 0x180fe20000010805 */
[----:B------:R-:W-:Y:S01]  /*14240*/  ISETP.GT.AND P2, PT, R29, 0x28, PT ;  /* 0x000000281d00780c */ /* 0x000fe20003f44270 */
[--C-:B------:R-:W-:Y:S01]  /*14250*/  FFMA.FTZ R189, R25, R3, -R5.reuse ;  /* 0x0000000319bd7223 */ /* 0x100fe20000010805 */
[----:B------:R-:W-:Y:S01]  /*14260*/  FSEL R70, R15, -INF , P1 ;  /* 0xff8000000f467808 */ /* 0x000fe20000800000 */
[----:B------:R-:W-:Y:S01]  /*14270*/  MUFU.EX2 R10, R10 ;  /* 0x0000000a000a7308 */ /* 0x000fe20000000800 */
[----:B------:R-:W-:Y:S01]  /*14280*/  FMNMX.FTZ R7, R68, R7, !PT ;  /* 0x0000000744077209 */ /* 0x000fe20007810000 */
[-CC-:B------:R-:W-:Y:S01]  /*14290*/  FFMA.FTZ R72, R72, R3.reuse, -R5.reuse ;  /* 0x0000000348487223 */ /* 0x180fe20000010805 */
[----:B------:R-:W-:Y:S01]  /*142a0*/  ISETP.GT.AND P1, PT, R29, 0x29, PT ;  /* 0x000000291d00780c */ /* 0x000fe20003f24270 */
[-CC-:B------:R-:W-:Y:S01]  /*142b0*/  FFMA.FTZ R169, R12, R3.reuse, -R5.reuse ;  /* 0x000000030ca97223 */ /* 0x180fe20000010805 */
[----:B------:R-:W-:Y:S01]  /*142c0*/  FSEL R82, R33, -INF , P2 ;  /* 0xff80000021527808 */ /* 0x000fe20001000000 */
[--C-:B------:R-:W-:Y:S01]  /*142d0*/  FFMA.FTZ R12, R20, R3, -R5.reuse ;  /* 0x00000003140c7223 */ /* 0x100fe20000010805 */
[----:B------:R-:W-:Y:S01]  /*142e0*/  FMNMX.FTZ R7, R70, R7, !PT ;  /* 0x0000000746077209 */ /* 0x000fe20007810000 */
[----:B------:R-:W0:Y:S01]  /*142f0*/  @P4 LDC R33, c[0x0][0x450] ;  /* 0x00011400ff214b82 */ /* 0x000e220000000800 */
[----:B------:R-:W-:Y:S01]  /*14300*/  ISETP.GT.AND P2, PT, R29, 0x30, PT ;  /* 0x000000301d00780c */ /* 0x000fe20003f44270 */
[----:B------:R-:W2:Y:S01]  /*14310*/  MUFU.EX2 R189, R189 ;  /* 0x000000bd00bd7308 */ /* 0x000ea20000000800 */
[----:B------:R-:W-:Y:S01]  /*14320*/  FSEL R84, R45, -INF , P1 ;  /* 0xff8000002d547808 */ /* 0x000fe20000800000 */
[--C-:B------:R-:W-:Y:S01]  /*14330*/  FFMA.FTZ R54, R54, R3, -R5.reuse ;  /* 0x0000000336367223 */ /* 0x100fe20000010805 */
[----:B------:R-:W-:Y:S01]  /*14340*/  FMNMX.FTZ R7, R82, R7, !PT ;  /* 0x0000000752077209 */ /* 0x000fe20007810000 */
[--C-:B------:R-:W-:Y:S01]  /*14350*/  FFMA.FTZ R171, R14, R3, -R5.reuse ;  /* 0x000000030eab7223 */ /* 0x100fe20000010805 */
[C---:B------:R-:W-:Y:S01]  /*14360*/  ISETP.GT.AND P1, PT, R29.reuse, 0x31, PT ;  /* 0x000000311d00780c */ /* 0x040fe20003f24270 */
[----:B------:R-:W-:Y:S01]  /*14370*/  IMAD.MOV.U32 R14, RZ, RZ, R226 ;  /* 0x000000ffff0e7224 */ /* 0x000fe200078e00e2 */
[----:B------:R-:W-:Y:S01]  /*14380*/  FSEL R86, R86, -INF , P2 ;  /* 0xff80000056567808 */ /* 0x000fe20001000000 */
[----:B------:R-:W3:Y:S01]  /*14390*/  MUFU.EX2 R191, R191 ;  /* 0x000000bf00bf7308 */ /* 0x000ee20000000800 */
[----:B------:R-:W-:Y:S01]  /*143a0*/  FMNMX.FTZ R7, R84, R7, !PT ;  /* 0x0000000754077209 */ /* 0x000fe20007810000 */
[-CC-:B------:R-:W-:Y:S01]  /*143b0*/  FFMA.FTZ R181, R38, R3.reuse, -R5.reuse ;  /* 0x0000000326b57223 */ /* 0x180fe20000010805 */
[----:B------:R-:W-:Y:S01]  /*143c0*/  ISETP.GT.AND P2, PT, R29, 0x38, PT ;  /* 0x000000381d00780c */ /* 0x000fe20003f44270 */
[-CC-:B------:R-:W-:Y:S01]  /*143d0*/  FFMA.FTZ R36, R36, R3.reuse, -R5.reuse ;  /* 0x0000000324247223 */ /* 0x180fe20000010805 */
[----:B------:R-:W-:Y:S01]  /*143e0*/  FSEL R90, R49, -INF , P1 ;  /* 0xff800000315a7808 */ /* 0x000fe20000800000 */
[--C-:B------:R-:W-:Y:S01]  /*143f0*/  FFMA.FTZ R183, R34, R3, -R5.reuse ;  /* 0x0000000322b77223 */ /* 0x100fe20000010805 */
[----:B------:R-:W-:Y:S01]  /*14400*/  FMNMX.FTZ R7, R86, R7, !PT ;  /* 0x0000000756077209 */ /* 0x000fe20007810000 */
[----:B------:R-:W5:Y:S01]  /*14410*/  MUFU.EX2 R64, R64 ;  /* 0x0000004000407308 */ /* 0x000f620000000800 */
[C---:B------:R-:W-:Y:S01]  /*14420*/  ISETP.GT.AND P1, PT, R29.reuse, 0x39, PT ;  /* 0x000000391d00780c */ /* 0x040fe20003f24270 */
[-CC-:B------:R-:W-:Y:S01]  /*14430*/  FFMA.FTZ R177, R30, R3.reuse, -R5.reuse ;  /* 0x000000031eb17223 */ /* 0x180fe20000010805 */
[----:B------:R-:W-:Y:S01]  /*14440*/  FSEL R88, R88, -INF , P2 ;  /* 0xff80000058587808 */ /* 0x000fe20001000000 */
[--C-:B------:R-:W-:Y:S01]  /*14450*/  FFMA.FTZ R179, R32, R3, -R5.reuse ;  /* 0x0000000320b37223 */ /* 0x100fe20000010805 */
[----:B------:R-:W-:Y:S01]  /*14460*/  FMNMX.FTZ R7, R90, R7, !PT ;  /* 0x000000075a077209 */ /* 0x000fe20007810000 */
[-CC-:B------:R-:W-:Y:S01]  /*14470*/  FFMA.FTZ R34, R46, R3.reuse, -R5.reuse ;  /* 0x000000032e227223 */ /* 0x180fe20000010805 */
[----:B------:R-:W-:Y:S01]  /*14480*/  ISETP.GT.AND P2, PT, R29, 0x40, PT ;  /* 0x000000401d00780c */ /* 0x000fe20003f44270 */
[----:B------:R-:W5:Y:S01]  /*14490*/  MUFU.EX2 R185, R185 ;  /* 0x000000b900b97308 */ /* 0x000f620000000800 */
[----:B------:R-:W-:Y:S01]  /*144a0*/  FSEL R76, R53, -INF , P1 ;  /* 0xff800000354c7808 */ /* 0x000fe20000800000 */
[--C-:B------:R-:W-:Y:S01]  /*144b0*/  FFMA.FTZ R30, R42, R3, -R5.reuse ;  /* 0x000000032a1e7223 */ /* 0x100fe20000010805 */
[----:B------:R-:W-:Y:S01]  /*144c0*/  FMNMX.FTZ R7, R88, R7, !PT ;  /* 0x0000000758077209 */ /* 0x000fe20007810000 */
[-CC-:B------:R-:W-:Y:S01]  /*144d0*/  FFMA.FTZ R32, R40, R3.reuse, -R5.reuse ;  /* 0x0000000328207223 */ /* 0x180fe20000010805 */
[----:B------:R-:W-:Y:S01]  /*144e0*/  ISETP.GT.AND P1, PT, R29, 0x41, PT ;  /* 0x000000411d00780c */ /* 0x000fe20003f24270 */
[--C-:B------:R-:W-:Y:S01]  /*144f0*/  FFMA.FTZ R173, R50, R3, -R5.reuse ;  /* 0x0000000332ad7223 */ /* 0x100fe20000010805 */
[----:B------:R-:W-:Y:S01]  /*14500*/  FSEL R78, R37, -INF , P2 ;  /* 0xff800000254e7808 */ /* 0x000fe20001000000 */
[----:B------:R-:W5:Y:S01]  /*14510*/  MUFU.EX2 R72, R72 ;  /* 0x0000004800487308 */ /* 0x000f620000000800 */
[----:B------:R-:W-:Y:S01]  /*14520*/  FMNMX.FTZ R7, R76, R7, !PT ;  /* 0x000000074c077209 */ /* 0x000fe20007810000 */
[-CC-:B------:R-:W-:Y:S01]  /*14530*/  FFMA.FTZ R28, R28, R3.reuse, -R5.reuse ;  /* 0x000000031c1c7223 */ /* 0x180fe20000010805 */
[----:B------:R-:W-:Y:S01]  /*14540*/  ISETP.GT.AND P2, PT, R29, 0x48, PT ;  /* 0x000000481d00780c */ /* 0x000fe20003f44270 */
[-CC-:B------:R-:W-:Y:S01]  /*14550*/  FFMA.FTZ R175, R26, R3.reuse, -R5.reuse ;  /* 0x000000031aaf7223 */ /* 0x180fe20000010805 */
[----:B------:R-:W-:Y:S01]  /*14560*/  FSEL R74, R57, -INF , P1 ;  /* 0xff800000394a7808 */ /* 0x000fe20000800000 */
[--C-:B------:R-:W-:Y:S01]  /*14570*/  FFMA.FTZ R24, R24, R3, -R5.reuse ;  /* 0x0000000318187223 */ /* 0x100fe20000010805 */
[----:B------:R-:W-:Y:S01]  /*14580*/  FMNMX.FTZ R7, R78, R7, !PT ;  /* 0x000000074e077209 */ /* 0x000fe20007810000 */
[----:B------:R-:W-:Y:S01]  /*14590*/  MUFU.EX2 R187, R187 ;  /* 0x000000bb00bb7308 */ /* 0x000fe20000000800 */
[----:B------:R-:W-:Y:S01]  /*145a0*/  ISETP.GT.AND P1, PT, R29, 0x49, PT ;  /* 0x000000491d00780c */ /* 0x000fe20003f24270 */
[----:B------:R-:W-:Y:S01]  /*145b0*/  FFMA.FTZ R5, R6, R3, -R5 ;  /* 0x0000000306057223 */ /* 0x000fe20000010805 */
[----:B------:R-:W-:-:S02]  /*145c0*/  FSEL R92, R92, -INF , P2 ;  /* 0xff8000005c5c7808 */ /* 0x000fc40001000000 */
[----:B------:R-:W-:Y:S02]  /*145d0*/  CS2R R50, SRZ ;  /* 0x0000000000327805 */ /* 0x000fe4000001ff00 */
[----:B------:R-:W-:Y:S02]  /*145e0*/  FMNMX.FTZ R7, R74, R7, !PT ;  /* 0x000000074a077209 */ /* 0x000fe40007810000 */
[----:B------:R-:W-:Y:S02]  /*145f0*/  CS2R R46, SRZ ;  /* 0x00000000002e7805 */ /* 0x000fe4000001ff00 */
[----:B------:R-:W-:Y:S01]  /*14600*/  ISETP.GT.AND P2, PT, R29, 0x50, PT ;  /* 0x000000501d00780c */ /* 0x000fe20003f44270 */
[----:B------:R-:W-:Y:S01]  /*14610*/  MUFU.EX2 R54, R54 ;  /* 0x0000003600367308 */ /* 0x000fe20000000800 */
[----:B----4-:R-:W-:Y:S02]  /*14620*/  FSEL R94, R61, -INF , P1 ;  /* 0xff8000003d5e7808 */ /* 0x010fe40000800000 */
[----:B------:R-:W-:-:S02]  /*14630*/  CS2R R42, SRZ ;  /* 0x00000000002a7805 */ /* 0x000fc4000001ff00 */
[----:B------:R-:W-:Y:S02]  /*14640*/  FMNMX.FTZ R7, R92, R7, !PT ;  /* 0x000000075c077209 */ /* 0x000fe40007810000 */
[----:B------:R-:W-:Y:S02]  /*14650*/  CS2R R40, SRZ ;  /* 0x0000000000287805 */ /* 0x000fe4000001ff00 */
[----:B------:R-:W-:Y:S02]  /*14660*/  ISETP.GT.AND P1, PT, R29, 0x51, PT ;  /* 0x000000511d00780c */ /* 0x000fe40003f24270 */
[----:B------:R-:W-:Y:S02]  /*14670*/  CS2R R38, SRZ ;  /* 0x0000000000267805 */ /* 0x000fe4000001ff00 */
[----:B-1----:R-:W-:Y:S01]  /*14680*/  FSEL R58, R31, -INF , P2 ;  /* 0xff8000001f3a7808 */ /* 0x002fe20001000000 */
[----:B------:R-:W-:Y:S01]  /*14690*/  MUFU.EX2 R181, R181 ;  /* 0x000000b500b57308 */ /* 0x000fe20000000800 */
[----:B------:R-:W-:Y:S01]  /*146a0*/  FMNMX.FTZ R7, R94, R7, !PT ;  /* 0x000000075e077209 */ /* 0x000fe20007810000 */
[----:B------:R-:W1:Y:S01]  /*146b0*/  @P4 LDC R31, c[0x0][0x44c] ;  /* 0x00011300ff1f4b82 */ /* 0x000e620000000800 */
[----:B------:R-:W-:-:S02]  /*146c0*/  ISETP.GT.AND P2, PT, R29, 0x58, PT ;  /* 0x000000581d00780c */ /* 0x000fc40003f44270 */
[----:B------:R-:W-:Y:S02]  /*146d0*/  FSEL R96, R96, -INF , P1 ;  /* 0xff80000060607808 */ /* 0x000fe40000800000 */
[----:B------:R-:W-:Y:S01]  /*146e0*/  FMNMX.FTZ R7, R58, R7, !PT ;  /* 0x000000073a077209 */ /* 0x000fe20007810000 */
[----:B------:R-:W-:Y:S01]  /*146f0*/  MUFU.EX2 R36, R36 ;  /* 0x0000002400247308 */ /* 0x000fe20000000800 */
[----:B------:R-:W-:Y:S02]  /*14700*/  ISETP.GT.AND P1, PT, R29, 0x59, PT ;  /* 0x000000591d00780c */ /* 0x000fe40003f24270 */
[----:B------:R-:W-:Y:S02]  /*14710*/  FSEL R98, R98, -INF , P2 ;  /* 0xff80000062627808 */ /* 0x000fe40001000000 */
[----:B------:R-:W-:Y:S02]  /*14720*/  FMNMX.FTZ R7, R96, R7, !PT ;  /* 0x0000000760077209 */ /* 0x000fe40007810000 */
[----:B------:R-:W-:Y:S01]  /*14730*/  FSEL R100, R69, -INF , P1 ;  /* 0xff80000045647808 */ /* 0x000fe20000800000 */
[----:B------:R-:W-:Y:S01]  /*14740*/  MUFU.EX2 R183, R183 ;  /* 0x000000b700b77308 */ /* 0x000fe20000000800 */
[----:B------:R-:W-:-:S02]  /*14750*/  FMNMX.FTZ R7, R98, R7, !PT ;  /* 0x0000000762077209 */ /* 0x000fc40007810000 */
[----:B------:R-:W-:Y:S01]  /*14760*/  IADD3 R29, R8, 0x30840, RZ ;  /* 0x00030840081d7810 */ /* 0x000fe20007ffe0ff */
[----:B--2---:R-:W-:Y:S01]  /*14770*/  FADD.FTZ R8, R189, R10 ;  /* 0x0000000abd087221 */ /* 0x004fe20000010000 */
[----:B------:R-:W-:Y:S02]  /*14780*/  FMNMX.FTZ R7, R100, R7, !PT ;  /* 0x0000000764077209 */ /* 0x000fe40007810000 */
[----:B------:R-:W-:Y:S01]  /*14790*/  PRMT R29, R218, 0x654, R29 ;  /* 0x00000654da1d7816 */ /* 0x000fe2000000001d */
[----:B------:R-:W-:Y:S01]  /*147a0*/  MUFU.EX2 R34, R34 ;  /* 0x0000002200227308 */ /* 0x000fe20000000800 */
[----:B------:R-:W-:Y:S01]  /*147b0*/  F2FP.F16.F32.PACK_AB R189, R10, R189 ;  /* 0x000000bd0abd723e */ /* 0x000fe200000000ff */
[----:B------:R-:W2:Y:S01]  /*147c0*/  SHFL.BFLY PT, R0, R7, 0x2, 0x1f ;  /* 0x0c401f0007007f89 */ /* 0x000ea200000e0000 */
[----:B-1----:R-:W-:Y:S01]  /*147d0*/  @P4 IMAD.HI.U32 R20, R226, R31, RZ ;  /* 0x0000001fe2144227 */ /* 0x002fe200078e00ff */
[----:B------:R1:W-:Y:S04]  /*147e0*/  SYNCS.ARRIVE.TRANS64.RED.A1T0 RZ, [R29+URZ], RZ ;  /* 0x000000ff1dff79a7 */ /* 0x0003e8000810043f */
[----:B0-----:R-:W-:Y:S01]  /*147f0*/  @P4 SHF.R.U32.HI R14, RZ, R33, R20 ;  /* 0x00000021ff0e4219 */ /* 0x001fe20000011614 */
[----:B---3--:R-:W-:Y:S01]  /*14800*/  FADD.FTZ R33, R191, R8 ;  /* 0x00000008bf217221 */ /* 0x008fe20000010000 */
[----:B------:R-:W-:Y:S01]  /*14810*/  MUFU.EX2 R177, R177 ;  /* 0x000000b100b17308 */ /* 0x000fe20000000800 */
[----:B-----5:R-:W-:-:S02]  /*14820*/  F2FP.F16.F32.PACK_AB R191, R64, R191 ;  /* 0x000000bf40bf723e */ /* 0x020fc400000000ff */
[----:B------:R-:W-:Y:S01]  /*14830*/  IADD3 R20, R14, R228, -R227 ;  /* 0x000000e40e147210 */ /* 0x000fe20007ffe8e3 */
[----:B------:R-:W-:Y:S01]  /*14840*/  FADD.FTZ R14, R64, R33 ;  /* 0x00000021400e7221 */ /* 0x000fe20000010000 */
[----:B------:R-:W-:-:S03]  /*14850*/  CS2R R64, SRZ ;  /* 0x0000000000407805 */ /* 0x000fc6000001ff00 */
[----:B------:R-:W-:Y:S01]  /*14860*/  FADD.FTZ R33, R185, R14 ;  /* 0x0000000eb9217221 */ /* 0x000fe20000010000 */
[----:B------:R-:W-:Y:S01]  /*14870*/  MUFU.EX2 R30, R30 ;  /* 0x0000001e001e7308 */ /* 0x000fe20000000800 */
[----:B------:R-:W-:Y:S01]  /*14880*/  IMAD.HI R20, R20, 0x2aaaaaab, RZ ;  /* 0x2aaaaaab14147827 */ /* 0x000fe200078e02ff */
[----:B------:R-:W-:-:S04]  /*14890*/  F2FP.F16.F32.PACK_AB R185, R72, R185 ;  /* 0x000000b948b9723e */ /* 0x000fc800000000ff */
[----:B------:R-:W-:Y:S02]  /*148a0*/  SHF.R.U32.HI R37, RZ, 0x1f, R20 ;  /* 0x0000001fff257819 */ /* 0x000fe40000011614 */
[----:B--2---:R-:W-:Y:S01]  /*148b0*/  FMNMX.FTZ R9, R7, R0, !PT ;  /* 0x0000000007097209 */ /* 0x004fe20007810000 */
[----:B------:R-:W-:Y:S04]  /*148c0*/  MUFU.EX2 R179, R179 ;  /* 0x000000b300b37308 */ /* 0x000fe80000000800 */
[----:B------:R-:W0:Y:S04]  /*148d0*/  SHFL.BFLY PT, R0, R9, 0x1, 0x1f ;  /* 0x0c201f0009007f89 */ /* 0x000e2800000e0000 */
        /* <DEDUP_REMOVED lines=26> */
[-CC-:B-1----:R-:W-:Y:S01]  /*14a80*/  FFMA.FTZ R29, R76, R3.reuse, -R13.reuse ;  /* 0x000000034c1d7223 */ /* 0x182fe2000001080d */
        /* <DEDUP_REMOVED lines=8> */
[----:B------:R-:W-:Y:S01]  /*14b10*/  FFMA.FTZ R100, R100, R3, -R13 ;  /* 0x0000000364647223 */ /* 0x000fe2000001080d */
[----:B------:R-:W-:-:S02]  /*14b20*/  CS2R R90, SRZ ;  /* 0x00000000005a7805 */ /* 0x000fc4000001ff00 */
[----:B------:R-:W-:Y:S02]  /*14b30*/  CS2R R88, SRZ ;  /* 0x0000000000587805 */ /* 0x000fe4000001ff00 */
[----:B------:R-:W-:Y:S02]  /*14b40*/  CS2R R86, SRZ ;  /* 0x0000000000567805 */ /* 0x000fe4000001ff00 */
[----:B------:R-:W-:Y:S01]  /*14b50*/  CS2R R84, SRZ ;  /* 0x0000000000547805 */ /* 0x000fe2000001ff00 */
[----:B------:R-:W2:Y:S01]  /*14b60*/  MUFU.EX2 R9, R9 ;  /* 0x0000000900097308 */ /* 0x000ea20000000800 */
[----:B0-----:R-:W-:Y:S01]  /*14b70*/  FADD.FTZ R31, R188, R7 ;  /* 0x00000007bc1f7221 */ /* 0x001fe20000010000 */
[----:B------:R-:W-:Y:S02]  /*14b80*/  F2FP.F16.F32.PACK_AB R188, R7, R188 ;  /* 0x000000bc07bc723e */ /* 0x000fe400000000ff */
[----:B------:R-:W-:Y:S02]  /*14b90*/  CS2R R82, SRZ ;  /* 0x0000000000527805 */ /* 0x000fe4000001ff00 */
[----:B------:R-:W-:-:S02]  /*14ba0*/  CS2R R78, SRZ ;  /* 0x00000000004e7805 */ /* 0x000fc4000001ff00 */
[----:B------:R-:W-:Y:S02]  /*14bb0*/  CS2R R76, SRZ ;  /* 0x00000000004c7805 */ /* 0x000fe4000001ff00 */
[----:B------:R-:W-:Y:S02]  /*14bc0*/  CS2R R70, SRZ ;  /* 0x0000000000467805 */ /* 0x000fe4000001ff00 */
[----:B------:R-:W-:Y:S01]  /*14bd0*/  CS2R R68, SRZ ;  /* 0x0000000000447805 */ /* 0x000fe2000001ff00 */
[----:B------:R-:W0:Y:S01]  /*14be0*/  MUFU.EX2 R184, R184 ;  /* 0x000000b800b87308 */ /* 0x000e220000000800 */
[----:B-1----:R-:W-:Y:S01]  /*14bf0*/  FADD.FTZ R8, R190, R31 ;  /* 0x0000001fbe087221 */ /* 0x002fe20000010000 */
[----:B------:R-:W-:Y:S02]  /*14c00*/  CS2R R66, SRZ ;  /* 0x0000000000427805 */ /* 0x000fe4000001ff00 */
[----:B------:R-:W-:Y:S02]  /*14c10*/  CS2R R62, SRZ ;  /* 0x00000000003e7805 */ /* 0x000fe4000001ff00 */
[----:B------:R-:W-:-:S02]  /*14c20*/  CS2R R60, SRZ ;  /* 0x00000000003c7805 */ /* 0x000fc4000001ff00 */
[----:B------:R-:W-:Y:S02]  /*14c30*/  CS2R R56, SRZ ;  /* 0x0000000000387805 */ /* 0x000fe4000001ff00 */
[----:B------:R-:W-:Y:S02]  /*14c40*/  CS2R R52, SRZ ;  /* 0x0000000000347805 */ /* 0x000fe4000001ff00 */
[----:B------:R-:W-:Y:S01]  /*14c50*/  CS2R R48, SRZ ;  /* 0x0000000000307805 */ /* 0x000fe2000001ff00 */
[----:B------:R-:W1:Y:S01]  /*14c60*/  MUFU.EX2 R11, R11 ;  /* 0x0000000b000b7308 */ /* 0x000e620000000800 */
[C---:B--2---:R-:W-:Y:S01]  /*14c70*/  FADD.FTZ R31, R9.reuse, R8 ;  /* 0x00000008091f7221 */ /* 0x044fe20000010000 */
[----:B------:R-:W-:Y:S01]  /*14c80*/  FADD.FTZ R8, R72, R33 ;  /* 0x0000002148087221 */ /* 0x000fe20000010000 */
[----:B------:R-:W-:Y:S02]  /*14c90*/  F2FP.F16.F32.PACK_AB R190, R9, R190 ;  /* 0x000000be09be723e */ /* 0x000fe400000000ff */
[----:B------:R-:W-:-:S02]  /*14ca0*/  CS2R R72, SRZ ;  /* 0x0000000000487805 */ /* 0x000fc4000001ff00 */
[----:B------:R-:W-:Y:S01]  /*14cb0*/  CS2R R44, SRZ ;  /* 0x00000000002c7805 */ /* 0x000fe2000001ff00 */
[----:B------:R-:W-:Y:S01]  /*14cc0*/  FADD.FTZ R35, R187, R8 ;  /* 0x00000008bb237221 */ /* 0x000fe20000010000 */
[----:B------:R-:W-:Y:S01]  /*14cd0*/  F2FP.F16.F32.PACK_AB R187, R54, R187 ;  /* 0x000000bb36bb723e */ /* 0x000fe200000000ff */
[----:B------:R-:W2:Y:S01]  /*14ce0*/  MUFU.EX2 R186, R186 ;  /* 0x000000ba00ba7308 */ /* 0x000ea20000000800 */
[----:B0-----:R-:W-:Y:S01]  /*14cf0*/  FADD.FTZ R6, R184, R31 ;  /* 0x0000001fb8067221 */ /* 0x001fe20000010000 */
[----:B------:R-:W-:Y:S01]  /*14d00*/  FADD.FTZ R8, R54, R35 ;  /* 0x0000002336087221 */ /* 0x000fe20000010000 */
[----:B------:R-:W-:-:S03]  /*14d10*/  CS2R R54, SRZ ;  /* 0x0000000000367805 */ /* 0x000fc6000001ff00 */
[----:B------:R-:W-:Y:S01]  /*14d20*/  FADD.FTZ R35, R181, R8 ;  /* 0x00000008b5237221 */ /* 0x000fe20000010000 */
[C---:B------:R-:W-:Y:S01]  /*14d30*/  F2FP.F16.F32.PACK_AB R181, R36.reuse, R181 ;  /* 0x000000b524b5723e */ /* 0x040fe200000000ff */
[----:B------:R-:W0:Y:S01]  /*14d40*/  MUFU.EX2 R15, R15 ;  /* 0x0000000f000f7308 */ /* 0x000e220000000800 */
[C---:B-1----:R-:W-:Y:S01]  /*14d50*/  FADD.FTZ R33, R11.reuse, R6 ;  /* 0x000000060b217221 */ /* 0x042fe20000010000 */
[----:B------:R-:W-:Y:S01]  /*14d60*/  FADD.FTZ R8, R36, R35 ;  /* 0x0000002324087221 */ /* 0x000fe20000010000 */
[----:B------:R-:W-:-:S03]  /*14d70*/  F2FP.F16.F32.PACK_AB R184, R11, R184 ;  /* 0x000000b80bb8723e */ /* 0x000fc600000000ff */
[----:B------:R-:W-:Y:S01]  /*14d80*/  FADD.FTZ R35, R183, R8 ;  /* 0x00000008b7237221 */ /* 0x000fe20000010000 */
[----:B------:R-:W-:Y:S01]  /*14d90*/  LEA.HI.SX32 R8, R20, R37, 0x1c ;  /* 0x0000002514087211 */ /* 0x000fe200078fe2ff */
[----:B------:R-:W1:Y:S01]  /*14da0*/  MUFU.EX2 R180, R180 ;  /* 0x000000b400b47308 */ /* 0x000e620000000800 */
[----:B--2---:R-:W-:Y:S01]  /*14db0*/  FADD.FTZ R6, R186, R33 ;  /* 0x00000021ba067221 */ /* 0x004fe20000010000 */
[C---:B------:R-:W-:Y:S01]  /*14dc0*/  FADD.FTZ R10, R34.reuse, R35 ;  /* 0x00000023220a7221 */ /* 0x040fe20000010000 */
[----:B------:R-:W-:Y:S02]  /*14dd0*/  VIMNMX R223, R225, R8, !PT ;  /* 0x00000008e1df7248 */ /* 0x000fe40007fe0100 */
[----:B------:R-:W-:Y:S01]  /*14de0*/  F2FP.F16.F32.PACK_AB R183, R34, R183 ;  /* 0x000000b722b7723e */ /* 0x000fe200000000ff */
[----:B------:R-:W-:Y:S01]  /*14df0*/  FADD.FTZ R35, R177, R10 ;  /* 0x0000000ab1237221 */ /* 0x000fe20000010000 */
[C---:B------:R-:W-:Y:S01]  /*14e00*/  F2FP.F16.F32.PACK_AB R177, R30.reuse, R177 ;  /* 0x000000b11eb1723e */ /* 0x040fe200000000ff */
[----:B------:R-:W2:Y:S01]  /*14e10*/  MUFU.EX2 R21, R21 ;  /* 0x0000001500157308 */ /* 0x000ea20000000800 */
[C---:B0-----:R-:W-:Y:S01]  /*14e20*/  FADD.FTZ R33, R15.reuse, R6 ;  /* 0x000000060f217221 */ /* 0x041fe20000010000 */
[----:B------:R-:W-:Y:S01]  /*14e30*/  FADD.FTZ R10, R30, R35 ;  /* 0x000000231e0a7221 */ /* 0x000fe20000010000 */
[----:B------:R-:W-:-:S03]  /*14e40*/  F2FP.F16.F32.PACK_AB R186, R15, R186 ;  /* 0x000000ba0fba723e */ /* 0x000fc600000000ff */
[----:B------:R-:W-:Y:S01]  /*14e50*/  FADD.FTZ R37, R179, R10 ;  /* 0x0000000ab3257221 */ /* 0x000fe20000010000 */
[----:B------:R-:W-:Y:S01]  /*14e60*/  F2FP.F16.F32.PACK_AB R179, R32, R179 ;  /* 0x000000b320b3723e */ /* 0x000fe200000000ff */
[----:B------:R-:W0:Y:S01]  /*14e70*/  MUFU.EX2 R182, R182 ;  /* 0x000000b600b67308 */ /* 0x000e220000000800 */
[----:B-1----:R-:W-:Y:S01]  /*14e80*/  FADD.FTZ R6, R180, R33 ;  /* 0x00000021b4067221 */ /* 0x002fe20000010000 */
[----:B------:R-:W-:Y:S01]  /*14e90*/  FADD.FTZ R10, R32, R37 ;  /* 0x00000025200a7221 */ /* 0x000fe20000010000 */
[----:B------:R-:W-:-:S03]  /*14ea0*/  CS2R R36, SRZ ;  /* 0x0000000000247805 */ /* 0x000fc6000001ff00 */
[----:B------:R-:W-:Y:S01]  /*14eb0*/  FADD.FTZ R7, R173, R10 ;  /* 0x0000000aad077221 */ /* 0x000fe20000010000 */
[----:B------:R-:W-:Y:S01]  /*14ec0*/  F2FP.F16.F32.PACK_AB R173, R28, R173 ;  /* 0x000000ad1cad723e */ /* 0x000fe200000000ff */
        /* <DEDUP_REMOVED lines=12> */
[----:B------:R-:W-:Y:S02]  /*14f90*/  F2FP.F16.F32.PACK_AB R176, R27, R176 ;  /* 0x000000b01bb0723e */ /* 0x000fe400000000ff */
[----:B------:R-:W-:-:S04]  /*14fa0*/  CS2R R26, SRZ ;  /* 0x00000000001a7805 */ /* 0x000fc8000001ff00 */
[----:B------:R-:W0:Y:S01]  /*14fb0*/  MUFU.EX2 R172, R172 ;  /* 0x000000ac00ac7308 */ /* 0x000e220000000800 */
[----:B-1----:R-:W-:-:S07]  /*14fc0*/  FADD.FTZ R6, R178, R35 ;  /* 0x00000023b2067221 */ /* 0x002fce0000010000 */
[----:B------:R1:W3:Y:S01]  /*14fd0*/  MUFU.EX2 R31, R74 ;  /* 0x0000004a001f7308 */ /* 0x0002e20000000800 */
[C---:B--2---:R-:W-:Y:S01]  /*14fe0*/  FADD.FTZ R35, R29.reuse, R6 ;  /* 0x000000061d237221 */ /* 0x044fe20000010000 */
[----:B------:R-:W-:-:S06]  /*14ff0*/  F2FP.F16.F32.PACK_AB R178, R29, R178 ;  /* 0x000000b21db2723e */ /* 0x000fcc00000000ff */
[----:B------:R-:W2:Y:S01]  /*15000*/  MUFU.EX2 R169, R169 ;  /* 0x000000a900a97308 */ /* 0x000ea20000000800 */
[----:B0-----:R-:W-:Y:S01]  /*15010*/  FADD.FTZ R6, R172, R35 ;  /* 0x00000023ac067221 */ /* 0x001fe20000010000 */
[----:B-1----:R-:W-:Y:S02]  /*15020*/  CS2R R74, SRZ ;  /* 0x00000000004a7805 */ /* 0x002fe4000001ff00 */
[----:B------:R-:W-:-:S04]  /*15030*/  CS2R R34, SRZ ;  /* 0x0000000000227805 */ /* 0x000fc8000001ff00 */
[----:B------:R-:W0:Y:S01]  /*15040*/  MUFU.EX2 R92, R92 ;  /* 0x0000005c005c7308 */ /* 0x000e220000000800 */
[C---:B---3--:R-:W-:Y:S01]  /*15050*/  FADD.FTZ R11, R31.reuse, R6 ;  /* 0x000000061f0b7221 */ /* 0x048fe20000010000 */
[----:B------:R-:W-:Y:S01]  /*15060*/  FADD.FTZ R6, R28, R7 ;  /* 0x000000071c067221 */ /* 0x000fe20000010000 */
[----:B------:R-:W-:Y:S02]  /*15070*/  F2FP.F16.F32.PACK_AB R172, R31, R172 ;  /* 0x000000ac1fac723e */ /* 0x000fe400000000ff */
[----:B------:R-:W-:Y:S02]  /*15080*/  CS2R R30, SRZ ;  /* 0x00000000001e7805 */ /* 0x000fe4000001ff00 */
[----:B------:R-:W-:Y:S01]  /*15090*/  CS2R R28, SRZ ;  /* 0x00000000001c7805 */ /* 0x000fe2000001ff00 */
[----:B------:R-:W-:Y:S01]  /*150a0*/  FADD.FTZ R7, R175, R6 ;  /* 0x00000006af077221 */ /* 0x000fe20000010000 */
[C---:B------:R-:W-:Y:S01]  /*150b0*/  F2FP.F16.F32.PACK_AB R175, R24.reuse, R175 ;  /* 0x000000af18af723e */ /* 0x040fe200000000ff */
[----:B------:R-:W1:Y:S02]  /*150c0*/  MUFU.EX2 R12, R12 ;  /* 0x0000000c000c7308 */ /* 0x000e640000000800 */
[----:B------:R-:W-:Y:S01]  /*150d0*/  FADD.FTZ R6, R24, R7 ;  /* 0x0000000718067221 */ /* 0x000fe20000010000 */
[----:B------:R-:W-:-:S03]  /*150e0*/  CS2R R24, SRZ ;  /* 0x0000000000187805 */ /* 0x000fc6000001ff00 */
[----:B--2---:R-:W-:Y:S02]  /*150f0*/  FADD.FTZ R7, R169, R6 ;  /* 0x00000006a9077221 */ /* 0x004fe40000010000 */
[----:B------:R2:W3:Y:S01]  /*15100*/  MUFU.EX2 R13, R94 ;  /* 0x0000005e000d7308 */ /* 0x0004e20000000800 */
[----:B0-----:R-:W-:-:S07]  /*15110*/  FADD.FTZ R10, R92, R11 ;  /* 0x0000000b5c0a7221 */ /* 0x001fce0000010000 */
[----:B------:R-:W0:Y:S01]  /*15120*/  MUFU.EX2 R58, R58 ;  /* 0x0000003a003a7308 */ /* 0x000e220000000800 */
[C---:B-1----:R-:W-:Y:S01]  /*15130*/  FADD.FTZ R6, R12.reuse, R7 ;  /* 0x000000070c067221 */ /* 0x042fe20000010000 */
[----:B------:R-:W-:Y:S01]  /*15140*/  F2FP.F16.F32.PACK_AB R169, R12, R169 ;  /* 0x000000a90ca9723e */ /* 0x000fe200000000ff */
[----:B------:R-:W-:Y:S01]  /*15150*/  VIADD R12, R80, 0xfffffffe ;  /* 0xfffffffe500c7836 */ /* 0x000fe20000000000 */
[----:B--2---:R-:W-:Y:S02]  /*15160*/  CS2R R94, SRZ ;  /* 0x00000000005e7805 */ /* 0x004fe4000001ff00 */
[----:B------:R-:W-:Y:S02]  /*15170*/  CS2R R80, SRZ ;  /* 0x0000000000507805 */ /* 0x000fe4000001ff00 */
[----:B------:R1:W2:Y:S01]  /*15180*/  MUFU.EX2 R33, R96 ;  /* 0x0000006000217308 */ /* 0x0002a20000000800 */
[----:B---3--:R-:W-:Y:S01]  /*15190*/  FADD.FTZ R11, R13, R10 ;  /* 0x0000000a0d0b7221 */ /* 0x008fe20000010000 */
[----:B------:R-:W-:-:S02]  /*151a0*/  ISETP.GE.AND P1, PT, R12, R223, PT ;  /* 0x000000df0c00720c */ /* 0x000fc40003f26270 */
[----:B------:R-:W-:Y:S02]  /*151b0*/  F2FP.F16.F32.PACK_AB R174, R13, R92 ;  /* 0x0000005c0dae723e */ /* 0x000fe400000000ff */
[----:B------:R-:W-:Y:S02]  /*151c0*/  CS2R R92, SRZ ;  /* 0x00000000005c7805 */ /* 0x000fe4000001ff00 */
[----:B------:R-:W-:Y:S01]  /*151d0*/  MUFU.EX2 R171, R171 ;  /* 0x000000ab00ab7308 */ /* 0x000fe20000000800 */
[----:B0-----:R-:W-:Y:S01]  /*151e0*/  FADD.FTZ R14, R58, R11 ;  /* 0x0000000b3a0e7221 */ /* 0x001fe20000010000 */
[----:B-1----:R-:W-:-:S06]  /*151f0*/  CS2R R96, SRZ ;  /* 0x0000000000607805 */ /* 0x002fcc000001ff00 */
[----:B------:R-:W0:Y:S01]  /*15200*/  MUFU.EX2 R98, R98 ;  /* 0x0000006200627308 */ /* 0x000e220000000800 */
[C---:B--2---:R-:W-:Y:S01]  /*15210*/  FADD.FTZ R11, R33.reuse, R14 ;  /* 0x0000000e210b7221 */ /* 0x044fe20000010000 */
[----:B------:R-:W-:Y:S02]  /*15220*/  F2FP.F16.F32.PACK_AB R168, R33, R58 ;  /* 0x0000003a21a8723e */ /* 0x000fe400000000ff */
[----:B------:R-:W-:Y:S02]  /*15230*/  CS2R R58, SRZ ;  /* 0x00000000003a7805 */ /* 0x000fe4000001ff00 */
[----:B------:R-:W-:Y:S02]  /*15240*/  CS2R R32, SRZ ;  /* 0x0000000000207805 */ /* 0x000fe4000001ff00 */
[----:B------:R1:W2:Y:S08]  /*15250*/  MUFU.EX2 R9, R100 ;  /* 0x0000006400097308 */ /* 0x0002b00000000800 */
[----:B------:R3:W4:Y:S01]  /*15260*/  MUFU.EX2 R10, R5 ;  /* 0x00000005000a7308 */ /* 0x0007220000000800 */
[----:B0-----:R-:W-:Y:S01]  /*15270*/  FADD.FTZ R14, R98, R11 ;  /* 0x0000000b620e7221 */ /* 0x001fe20000010000 */
[----:B-1----:R-:W-:Y:S01]  /*15280*/  CS2R R100, SRZ ;  /* 0x0000000000647805 */ /* 0x002fe2000001ff00 */
[----:B---3--:R-:W-:-:S02]  /*15290*/  FADD.FTZ R5, R171, R6 ;  /* 0x00000006ab057221 */ /* 0x008fc40000010000 */
[C---:B--2---:R-:W-:Y:S01]  /*152a0*/  FADD.FTZ R7, R9.reuse, R14 ;  /* 0x0000000e09077221 */ /* 0x044fe20000010000 */
[----:B------:R-:W-:Y:S02]  /*152b0*/  F2FP.F16.F32.PACK_AB R170, R9, R98 ;  /* 0x0000006209aa723e */ /* 0x000fe400000000ff */
[----:B------:R-:W-:Y:S02]  /*152c0*/  CS2R R98, SRZ ;  /* 0x0000000000627805 */ /* 0x000fe4000001ff00 */
[----:B------:R-:W-:Y:S01]  /*152d0*/  MOV R14, 0x3f800000 ;  /* 0x3f800000000e7802 */ /* 0x000fe20000000f00 */
[C---:B----4-:R-:W-:Y:S01]  /*152e0*/  FADD.FTZ R6, R10.reuse, R5 ;  /* 0x000000050a067221 */ /* 0x050fe20000010000 */
[----:B------:R-:W-:Y:S01]  /*152f0*/  F2FP.F16.F32.PACK_AB R171, R10, R171 ;  /* 0x000000ab0aab723e */ /* 0x000fe200000000ff */
[----:B------:R-:W-:Y:S01]  /*15300*/  IMAD.MOV.U32 R5, RZ, RZ, 0x3f800000 ;  /* 0x3f800000ff057424 */ /* 0x000fe200078e00ff */
[----:B------:R-:W-:Y:S06]  /*15310*/  @!P1 BRA `(.L_x_2844) ;  /* 0x0000003000209947 */ /* 0x000fec0003800000 */
[----:B------:R-:W-:Y:S01]  /*15320*/  BSSY B1, `(.L_x_2844) ;  /* 0x0000307000017945 */ /* 0x000fe20003800000 */
[----:B------:R-:W-:Y:S01]  /*15330*/  IMAD.MOV.U32 R10, RZ, RZ, R4 ;  /* 0x000000ffff0a7224 */ /* 0x000fe200078e0004 */
[----:B------:R-:W-:Y:S01]  /*15340*/  MOV R9, R196 ;  /* 0x000000c400097202 */ /* 0x000fe20000000f00 */
[----:B------:R-:W-:Y:S02]  /*15350*/  IMAD.MOV.U32 R11, RZ, RZ, R0 ;  /* 0x000000ffff0b7224 */ /* 0x000fe400078e0000 */
[----:B------:R-:W-:Y:S02]  /*15360*/  IMAD.MOV.U32 R8, RZ, RZ, R200 ;  /* 0x000000ffff087224 */ /* 0x000fe400078e00c8 */
[----:B------:R-:W-:Y:S02]  /*15370*/  IMAD.MOV.U32 R5, RZ, RZ, 0x3f800000 ;  /* 0x3f800000ff057424 */ /* 0x000fe400078e00ff */
[----:B------:R-:W-:-:S07]  /*15380*/  IMAD.MOV.U32 R119, RZ, RZ, RZ ;  /* 0x000000ffff777224 */ /* 0x000fce00078e00ff */
.L_x_2857:
[----:B------:R-:W-:-:S04]  /*15390*/  ISETP.NE.AND P1, PT, R9, 0x1, PT ;  /* 0x000000010900780c */ /* 0x000fc80003f25270 */
[----:B------:R-:W-:-:S04]  /*153a0*/  SEL R200, RZ, 0x1, P1 ;  /* 0x00000001ffc87807 */ /* 0x000fc80000800000 */
[----:B------:R-:W-:Y:S01]  /*153b0*/  LOP3.LUT R200, R8, R200, RZ, 0x3c, !PT ;  /* 0x000000c808c87212 */ /* 0x000fe200078e3cff */
[----:B------:R-:W-:Y:S06]  /*153c0*/  @!P0 BRA `(.L_x_2845) ;  /* 0x0000000000048947 */ /* 0x000fec0003800000 */
[----:B------:R-:W-:Y:S01]  /*153d0*/  BPT.TRAP 0x1 ;  /* 0x000000040000795c */ /* 0x000fe20000300000 */
.L_x_2845:
        /* <DEDUP_REMOVED lines=8> */
.L_x_2846:
[----:B------:R-:W-:Y:S01]  /*15460*/  IMAD R126, R196, 0x900, R219 ;  /* 0x00000900c47e7824 */ /* 0x000fe200078e02db */
[----:B------:R-:W-:Y:S03]  /*15470*/  BSSY B2, `(.L_x_2847) ;  /* 0x0000006000027945 */ /* 0x000fe60003800000 */
[C---:B------:R-:W-:Y:S02]  /*15480*/  VIADD R122, R126.reuse, 0x2 ;  /* 0x000000027e7a7836 */ /* 0x040fe40000000000 */
[----:B------:R-:W-:Y:S01]  /*15490*/  VIADD R124, R126, 0x4 ;  /* 0x000000047e7c7836 */ /* 0x000fe20000000000 */
[----:B-1----:R-:W-:Y:S06]  /*154a0*/  @P1 BRA `(.L_x_2848) ;  /* 0x0000000000081947 */ /* 0x002fec0003800000 */
[----:B------:R-:W1:Y:S02]  /*154b0*/  SYNCS.PHASECHK.TRANS64.TRYWAIT P1, [R0+URZ+0x30830], R3 ;  /* 0x03083003000075a7 */ /* 0x000e64000802017f */
[----:B-1----:R-:W-:Y:S05]  /*154c0*/  @!P1 BRA `(.L_x_2849) ;  /* 0x00000134009c9947 */ /* 0x002fea0003800000 */
.L_x_2848:
[----:B------:R-:W-:Y:S05]  /*154d0*/  BSYNC B2 ;  /* 0x0000000000027941 */ /* 0x000fea0003800000 */
.L_x_2847:
[----:B------:R-:W2:Y:S04]  /*154e0*/  LDL.64 R128, [R1+0x30] ;  /* 0x0000300001807983 */ /* 0x000ea80000100a00 */
[----:B------:R3:W-:Y:S04]  /*154f0*/  STL.64 [R1+0x78], R6 ;  /* 0x0000780601007387 */ /* 0x0007e80000100a00 */
[----:B---3--:R-:W3:Y:S01]  /*15500*/  LDL.64 R6, [R1+0x28] ;  /* 0x0000280001067983 */ /* 0x008ee20000100a00 */
[----:B------:R-:W-:Y:S01]  /*15510*/  IMAD.MOV.U32 R120, RZ, RZ, R126 ;  /* 0x000000ffff787224 */ /* 0x000fe200078e007e */
        /* <DEDUP_REMOVED lines=8> */
[----:B------:R-:W-:Y:S01]  /*155a0*/  R2UR UR42, R122 ;  /* 0x000000007a2a72ca */ /* 0x000fe200000e0000 */
[----:B------:R-:W-:Y:S01]  /*155b0*/  IMAD.MOV.U32 R125, RZ, RZ, 0x40000040 ;  /* 0x40000040ff7d7424 */ /* 0x000fe200078e00ff */
[----:B------:R-:W-:Y:S01]  /*155c0*/  R2UR UR38, R120 ;  /* 0x00000000782672ca */ /* 0x000fe200000e0000 */
[C---:B------:R-:W-:Y:S01]  /*155d0*/  VIADD R120, R126.reuse, 0x304 ;  /* 0x000003047e787836 */ /* 0x040fe20000000000 */
[----:B------:R-:W-:Y:S01]  /*155e0*/  IADD3 R122, R126, 0x300, RZ ;  /* 0x000003007e7a7810 */ /* 0x000fe20007ffe0ff */
[-C--:B------:R-:W-:Y:S01]  /*155f0*/  FMUL.FTZ R24, R24, R14.reuse ;  /* 0x0000000e18187220 */ /* 0x080fe20000410000 */
[----:B------:R-:W-:Y:S01]  /*15600*/  MOV R121, 0x40000040 ;  /* 0x4000004000797802 */ /* 0x000fe20000000f00 */
[-C--:B------:R-:W-:Y:S01]  /*15610*/  FMUL.FTZ R25, R25, R14.reuse ;  /* 0x0000000e19197220 */ /* 0x080fe20000410000 */
        /* <DEDUP_REMOVED lines=133> */
[----:B---3--:R-:W-:Y:S02]  /*15e70*/  R2UR UR44, R6 ;  /* 0x00000000062c72ca */ /* 0x008fe400000e0000 */
[----:B------:R-:W-:Y:S02]  /*15e80*/  R2UR UR45, R7 ;  /* 0x00000000072d72ca */ /* 0x000fe400000e0000 */
[----:B------:R-:W-:Y:S01]  /*15e90*/  R2UR UR49, R213 ;  /* 0x00000000d53172ca */ /* 0x000fe200000e0000 */
[----:B------:R0:W5:Y:S01]  /*15ea0*/  LDL.LU.64 R6, [R1+0x78] ;  /* 0x0000780001067983 */ /* 0x0001620000300a00 */
[----:B------:R-:W-:Y:S01]  /*15eb0*/  UMOV UR24, UR56 ;  /* 0x0000003800187c82 */ /* 0x000fe20008000000 */
[----:B------:R-:W-:Y:S01]  /*15ec0*/  UMOV UR25, UR57 ;  /* 0x0000003900197c82 */ /* 0x000fe20008000000 */
[----:B------:R-:W-:Y:S01]  /*15ed0*/  UMOV UR20, UR52 ;  /* 0x0000003400147c82 */ /* 0x000fe20008000000 */
[----:B------:R-:W-:Y:S01]  /*15ee0*/  UMOV UR21, UR53 ;  /* 0x0000003500157c82 */ /* 0x000fe20008000000 */
[----:B------:R-:W-:Y:S01]  /*15ef0*/  R2UR UR48, R214 ;  /* 0x00000000d63072ca */ /* 0x000fe200000e0000 */
[----:B------:R-:W-:-:S02]  /*15f00*/  WARPGROUP.DEPBAR.LE gsb0, 0x0 ;  /* 0x00008000000079c5 */ /* 0x000fc40000010000 */
[----:B------:R-:W-:-:S06]  /*15f10*/  WARPGROUP.ARRIVE ;  /* 0x00000000000079c5 */ /* 0x000fcc0000000000 */
        /* <DEDUP_REMOVED lines=14> */
[----:B------:R-:W4:Y:S01]  /*16000*/  LDL.64 R20, [R1+0x10] ;  /* 0x0000100001147983 */ /* 0x000f220000100a00 */
[----:B------:R-:W-:Y:S02]  /*16010*/  WARPGROUP.DEPBAR.LE gsb0, 0x0 ;  /* 0x00008000000079c5 */ /* 0x000fe40000010000 */
[----:B------:R-:W-:Y:S01]  /*16020*/  WARPGROUP.ARRIVE ;  /* 0x00000000000079c5 */ /* 0x000fe20000000000 */
[----:B---3--:R-:W-:Y:S02]  /*16030*/  R2UR UR36, R210 ;  /* 0x00000000d22472ca */ /* 0x008fe400000e0000 */
[----:B------:R-:W-:-:S13]  /*16040*/  R2UR UR37, R211 ;  /* 0x00000000d32572ca */ /* 0x000fda00000e0000 */
[----:B------:R-:W-:Y:S01]  /*16050*/  HGMMA.64x96x16.F32 R120, gdesc[UR36], R120, gsb0 ;  /* 0x01600000247879f0 */ /* 0x000fe20008000878 */
[----:B----4-:R-:W-:Y:S02]  /*16060*/  R2UR UR32, R20 ;  /* 0x00000000142072ca */ /* 0x010fe400000e0000 */
[----:B------:R-:W-:Y:S02]  /*16070*/  R2UR UR33, R21 ;  /* 0x00000000152172ca */ /* 0x000fe400000e0000 */
[----:B--2---:R-:W-:Y:S02]  /*16080*/  R2UR UR28, R212 ;  /* 0x00000000d41c72ca */ /* 0x004fe400000e0000 */
        /* <DEDUP_REMOVED lines=24> */
[----:B------:R-:W-:-:S03]  /*16210*/  UMOV UR4, UR40 ;  /* 0x0000002800047c82 */ /* 0x000fc60008000000 */
        /* <DEDUP_REMOVED lines=13> */
[----:B------:R-:W-:Y:S02]  /*162f0*/  WARPGROUP.DEPBAR.LE gsb0, 0x0 ;  /* 0x00008000000079c5 */ /* 0x000fe40000010000 */
[----:B0-----:R-:W-:Y:S11]  /*16300*/  @!P0 BRA `(.L_x_2850) ;  /* 0x0000000000048947 */ /* 0x001ff60003800000 */
[----:B------:R-:W-:Y:S01]  /*16310*/  BPT.TRAP 0x1 ;  /* 0x000000040000795c */ /* 0x000fe20000300000 */
.L_x_2850:
[----:B------:R-:W-:Y:S01]  /*16320*/  SHF.L.U32 R3, R8, 0x1f, RZ ;  /* 0x0000001f08037819 */ /* 0x000fe200000006ff */
[----:B------:R-:W-:-:S04]  /*16330*/  IMAD R13, R9, 0x8, R2 ;  /* 0x00000008090d7824 */ /* 0x000fc800078e0202 */
[----:B------:R0:W1:Y:S01]  /*16340*/  SYNCS.PHASECHK.TRANS64.TRYWAIT P1, [R13+URZ+0x30850], R3 ;  /* 0x030850030d0075a7 */ /* 0x000062000802017f */
[----:B------:R-:W-:Y:S05]  /*16350*/  @!P0 BRA `(.L_x_2851) ;  /* 0x0000000000048947 */ /* 0x000fea0003800000 */
[----:B------:R-:W-:Y:S01]  /*16360*/  BPT.TRAP 0x1 ;  /* 0x000000040000795c */ /* 0x000fe20000300000 */
.L_x_2851:
[----:B------:R-:W-:Y:S04]  /*16370*/  BSSY B2, `(.L_x_2852) ;  /* 0x0000004000027945 */ /* 0x000fe80003800000 */
[----:B-1----:R-:W-:Y:S05]  /*16380*/  @P1 BRA `(.L_x_2853) ;  /* 0x0000000000081947 */ /* 0x002fea0003800000 */
[----:B------:R-:W1:Y:S02]  /*16390*/  SYNCS.PHASECHK.TRANS64.TRYWAIT P1, [R13+URZ+0x30850], R3 ;  /* 0x030850030d0075a7 */ /* 0x000e64000802017f */
[----:B-1----:R-:W-:Y:S05]  /*163a0*/  @!P1 BRA `(.L_x_2854) ;  /* 0x0000012400f89947 */ /* 0x002fea0003800000 */
.L_x_2853:
[----:B------:R-:W-:Y:S05]  /*163b0*/  BSYNC B2 ;  /* 0x0000000000027941 */ /* 0x000fea0003800000 */
.L_x_2852:
[----:B01----:R-:W-:Y:S01]  /*163c0*/  VIADD R3, R2, 0x400 ;  /* 0x0000040002037836 */ /* 0x003fe20000000000 */
[----:B------:R-:W-:Y:S01]  /*163d0*/  WARPGROUP.ARRIVE ;  /* 0x00000000000079c5 */ /* 0x000fe20000000000 */
[----:B------:R-:W-:-:S03]  /*163e0*/  IMAD.MOV.U32 R5, RZ, RZ, 0x40000040 ;  /* 0x40000040ff057424 */ /* 0x000fc600078e00ff */
[----:B------:R-:W-:Y:S02]  /*163f0*/  SHF.R.U32.HI R3, RZ, 0x4, R3 ;  /* 0x00000004ff037819 */ /* 0x000fe40000011603 */
[----:B------:R-:W-:Y:S01]  /*16400*/  R2UR UR7, R5 ;  /* 0x00000000050772ca */ /* 0x000fe200000e0000 */
[----:B------:R-:W-:Y:S01]  /*16410*/  IMAD.MOV.U32 R5, RZ, RZ, 0x40000040 ;  /* 0x40000040ff057424 */ /* 0x000fe200078e00ff */
[----:B------:R-:W-:-:S04]  /*16420*/  LOP3.LUT R3, R3, 0x3fff, RZ, 0xc0, !PT ;  /* 0x00003fff03037812 */ /* 0x000fc800078ec0ff */
        /* <DEDUP_REMOVED lines=41> */
.L_x_2855:
[----:B------:R-:W2:Y:S01]  /*166c0*/  LDL R4, [R1+0x3c] ;  /* 0x00003c0001047983 */ /* 0x000ea20000100800 */
[----:B------:R-:W0:Y:S01]  /*166d0*/  LDC R3, c[0x0][0x448] ;  /* 0x00011200ff037b82 */ /* 0x000e220000000800 */
[----:B------:R-:W-:-:S05]  /*166e0*/  VIADD R0, R0, 0x30840 ;  /* 0x0003084000007836 */ /* 0x000fca0000000000 */
[----:B------:R-:W-:-:S04]  /*166f0*/  PRMT R0, R218, 0x654, R0 ;  /* 0x00000654da007816 */ /* 0x000fc80000000000 */
[----:B------:R1:W-:Y:S01]  /*16700*/  SYNCS.ARRIVE.TRANS64.RED.A1T0 RZ, [R0+URZ], RZ ;  /* 0x000000ff00ff79a7 */ /* 0x0003e2000810043f */
[----:B0-----:R-:W-:-:S13]  /*16710*/  ISETP.NE.AND P1, PT, R3, 0x1, PT ;  /* 0x000000010300780c */ /* 0x001fda0003f25270 */
[----:B------:R-:W0:Y:S08]  /*16720*/  @P1 LDC R3, c[0x0][0x44c] ;  /* 0x00011300ff031b82 */ /* 0x000e300000000800 */
[----:B-1----:R-:W1:Y:S01]  /*16730*/  @P1 LDC R0, c[0x0][0x450] ;  /* 0x00011400ff001b82 */ /* 0x002e620000000800 */
[----:B------:R-:W-:Y:S01]  /*16740*/  FMUL.FTZ R15, R129, UR39 ;  /* 0x00000027810f7c20 */ /* 0x000fe20008410000 */
[----:B------:R-:W-:Y:S01]  /*16750*/  FMUL.FTZ R129, R133, UR39 ;  /* 0x0000002785817c20 */ /* 0x000fe20008410000 */
[----:B------:R-:W-:Y:S01]  /*16760*/  FMUL.FTZ R184, R128, UR39 ;  /* 0x0000002780b87c20 */ /* 0x000fe20008410000 */
[----:B------:R-:W-:Y:S01]  /*16770*/  FMUL.FTZ R185, R131, UR39 ;  /* 0x0000002783b97c20 */ /* 0x000fe20008410000 */
[----:B------:R-:W-:-:S02]  /*16780*/  IMAD R131, R12, -0x60, RZ ;  /* 0xffffffa00c837824 */ /* 0x000fc400078e02ff */
[----:B------:R-:W-:Y:S02]  /*16790*/  FMUL.FTZ R128, R137, UR39 ;  /* 0x0000002789807c20 */ /* 0x000fe40008410000 */
[----:B------:R-:W3:Y:S01]  /*167a0*/  MUFU.TANH R184, R184 ;  /* 0x000000b800b87308 */ /* 0x000ee20000002400 */
[----:B------:R-:W-:Y:S01]  /*167b0*/  IADD3 R131, -R229, 0x1, R131 ;  /* 0x00000001e5837810 */ /* 0x000fe20007ffe183 */
[----:B------:R-:W-:-:S03]  /*167c0*/  FMUL.FTZ R178, R148, UR39 ;  /* 0x0000002794b27c20 */ /* 0x000fc60008410000 */
[----:B------:R-:W-:-:S03]  /*167d0*/  IADD3 R131, -R227, R131, R228 ;  /* 0x00000083e3837210 */ /* 0x000fc60007ffe1e4 */
[----:B------:R-:W4:Y:S01]  /*167e0*/  MUFU.TANH R128, R128 ;  /* 0x0000008000807308 */ /* 0x000f220000002400 */
[----:B------:R-:W-:Y:S01]  /*167f0*/  FMUL.FTZ R20, R157, UR39 ;  /* 0x000000279d147c20 */ /* 0x000fe20008410000 */
[----:B------:R-:W-:Y:S01]  /*16800*/  FMUL.FTZ R188, R120, UR39 ;  /* 0x0000002778bc7c20 */ /* 0x000fe20008410000 */
[----:B------:R-:W-:-:S05]  /*16810*/  FMUL.FTZ R8, R121, UR39 ;  /* 0x0000002779087c20 */ /* 0x000fca0008410000 */
[----:B------:R-:W4:Y:S01]  /*16820*/  MUFU.TANH R178, R178 ;  /* 0x000000b200b27308 */ /* 0x000f220000002400 */
[----:B------:R-:W-:-:S07]  /*16830*/  FMUL.FTZ R190, R124, UR39 ;  /* 0x000000277cbe7c20 */ /* 0x000fce0008410000 */
[----:B------:R-:W4:Y:S01]  /*16840*/  MUFU.TANH R20, R20 ;  /* 0x0000001400147308 */ /* 0x000f220000002400 */
[----:B------:R-:W-:-:S07]  /*16850*/  FMUL.FTZ R9, R125, UR39 ;  /* 0x000000277d097c20 */ /* 0x000fce0008410000 */
[----:B------:R-:W4:Y:S08]  /*16860*/  MUFU.TANH R188, R188 ;  /* 0x000000bc00bc7308 */ /* 0x000f300000002400 */
[----:B------:R-:W-:Y:S08]  /*16870*/  MUFU.TANH R8, R8 ;  /* 0x0000000800087308 */ /* 0x000ff00000002400 */
[----:B------:R-:W-:Y:S01]  /*16880*/  MUFU.TANH R190, R190 ;  /* 0x000000be00be7308 */ /* 0x000fe20000002400 */
[----:B------:R-:W-:-:S07]  /*16890*/  FMUL.FTZ R186, R132, UR39 ;  /* 0x0000002784ba7c20 */ /* 0x000fce0008410000 */
[----:B------:R-:W-:Y:S01]  /*168a0*/  MUFU.TANH R9, R9 ;  /* 0x0000000900097308 */ /* 0x000fe20000002400 */
[----:B------:R-:W-:Y:S01]  /*168b0*/  FMUL.FTZ R187, R135, UR39 ;  /* 0x0000002787bb7c20 */ /* 0x000fe20008410000 */
[----:B------:R-:W-:-:S06]  /*168c0*/  FMUL.FTZ R180, R136, UR39 ;  /* 0x0000002788b47c20 */ /* 0x000fcc0008410000 */
[----:B------:R-:W-:Y:S08]  /*168d0*/  MUFU.TANH R15, R15 ;  /* 0x0000000f000f7308 */ /* 0x000ff00000002400 */
[----:B------:R-:W-:Y:S01]  /*168e0*/  MUFU.TANH R186, R186 ;  /* 0x000000ba00ba7308 */ /* 0x000fe20000002400 */
[----:B------:R-:W-:-:S07]  /*168f0*/  FMUL.FTZ R182, R140, UR39 ;  /* 0x000000278cb67c20 */ /* 0x000fce0008410000 */
[----:B------:R-:W-:Y:S08]  /*16900*/  MUFU.TANH R129, R129 ;  /* 0x0000008100817308 */ /* 0x000ff00000002400 */
[----:B------:R-:W-:Y:S01]  /*16910*/  MUFU.TANH R180, R180 ;  /* 0x000000b400b47308 */ /* 0x000fe20000002400 */
[----:B------:R-:W-:Y:S01]  /*16920*/  FMUL.FTZ R176, R144, UR39 ;  /* 0x0000002790b07c20 */ /* 0x000fe20008410000 */
[----:B------:R-:W-:-:S06]  /*16930*/  FMUL.FTZ R124, R145, UR39 ;  /* 0x00000027917c7c20 */ /* 0x000fcc0008410000 */
[----:B------:R-:W-:Y:S08]  /*16940*/  MUFU.TANH R182, R182 ;  /* 0x000000b600b67308 */ /* 0x000ff00000002400 */
[----:B------:R-:W-:Y:S01]  /*16950*/  MUFU.TANH R176, R176 ;  /* 0x000000b000b07308 */ /* 0x000fe20000002400 */
[----:B------:R-:W-:-:S07]  /*16960*/  FMUL.FTZ R172, R152, UR39 ;  /* 0x0000002798ac7c20 */ /* 0x000fce0008410000 */
[----:B------:R-:W-:Y:S01]  /*16970*/  MUFU.TANH R124, R124 ;  /* 0x0000007c007c7308 */ /* 0x000fe20000002400 */
[----:B------:R-:W-:Y:S01]  /*16980*/  FMUL.FTZ R120, R153, UR39 ;  /* 0x0000002799787c20 */ /* 0x000fe20008410000 */
[----:B------:R-:W-:-:S06]  /*16990*/  FMUL.FTZ R174, R156, UR39 ;  /* 0x000000279cae7c20 */ /* 0x000fcc0008410000 */
[----:B------:R-:W-:Y:S01]  /*169a0*/  MUFU.TANH R172, R172 ;  /* 0x000000ac00ac7308 */ /* 0x000fe20000002400 */
[----:B------:R-:W-:-:S07]  /*169b0*/  FMUL.FTZ R168, R160, UR39 ;  /* 0x00000027a0a87c20 */ /* 0x000fce0008410000 */
[----:B------:R-:W-:Y:S01]  /*169c0*/  MUFU.TANH R120, R120 ;  /* 0x0000007800787308 */ /* 0x000fe20000002400 */
[----:B--2---:R-:W-:-:S04]  /*169d0*/  IMAD.IADD R5, R4, 0x1, R226 ;  /* 0x0000000104057824 */ /* 0x004fc800078e02e2 */
[----:B0-----:R-:W-:-:S05]  /*169e0*/  @P1 IMAD.HI.U32 R3, R5, R3, RZ ;  /* 0x0000000305031227 */ /* 0x001fca00078e00ff */
[----:B-1----:R-:W-:-:S05]  /*169f0*/  @P1 SHF.R.U32.HI R5, RZ, R0, R3 ;  /* 0x00000000ff051219 */ /* 0x002fca0000011603 */
[----:B------:R-:W0:Y:S04]  /*16a00*/  SHFL.IDX PT, R133, R5, RZ, 0x1c1f ;  /* 0x001c1fff05857589 */ /* 0x000e2800000e0000 */
[----:B------:R-:W1:Y:S01]  /*16a10*/  SHFL.IDX PT, R14, R5, 0x1, 0x1c1f ;  /* 0x003c1f00050e7f89 */ /* 0x000e6200000e0000 */
[----:B------:R-:W-:-:S06]  /*16a20*/  FMUL.FTZ R0, R122, UR39 ;  /* 0x000000277a007c20 */ /* 0x000fcc0008410000 */
[----:B------:R-:W2:Y:S01]  /*16a30*/  MUFU.TANH R0, R0 ;  /* 0x0000000000007308 */ /* 0x000ea20000002400 */
[----:B0-----:R-:W-:-:S04]  /*16a40*/  IADD3 R133, R131, R133, RZ ;  /* 0x0000008583857210 */ /* 0x001fc80007ffe0ff */
[----:B------:R-:W-:-:S04]  /*16a50*/  ISETP.GT.AND P2, PT, R133, 0x10, PT ;  /* 0x000000108500780c */ /* 0x000fc80003f44270 */
[----:B---3--:R-:W-:Y:S02]  /*16a60*/  FSEL R184, R184, -INF , P2 ;  /* 0xff800000b8b87808 */ /* 0x008fe40001000000 */
[----:B------:R-:W-:-:S04]  /*16a70*/  ISETP.GT.AND P2, PT, R133, 0x21, PT ;  /* 0x000000218500780c */ /* 0x000fc80003f44270 */
[----:B----4-:R-:W-:Y:S02]  /*16a80*/  FSEL R128, R128, -INF , P2 ;  /* 0xff80000080807808 */ /* 0x010fe40001000000 */
[----:B------:R-:W-:Y:S01]  /*16a90*/  ISETP.GT.AND P2, PT, R133, 0x38, PT ;  /* 0x000000388500780c */ /* 0x000fe20003f44270 */
[----:B-1----:R-:W-:-:S03]  /*16aa0*/  IMAD.IADD R14, R131, 0x1, R14 ;  /* 0x00000001830e7824 */ /* 0x002fc600078e020e */
[----:B------:R-:W-:Y:S02]  /*16ab0*/  FSEL R178, R178, -INF , P2 ;  /* 0xff800000b2b27808 */ /* 0x000fe40001000000 */
[C---:B------:R-:W-:Y:S02]  /*16ac0*/  ISETP.GT.AND P2, PT, R133.reuse, 0x49, PT ;  /* 0x000000498500780c */ /* 0x040fe40003f44270 */
[C---:B------:R-:W-:Y:S02]  /*16ad0*/  ISETP.GT.AND P3, PT, R133.reuse, RZ, PT ;  /* 0x000000ff8500720c */ /* 0x040fe40003f64270 */
[----:B------:R-:W-:Y:S02]  /*16ae0*/  FSEL R20, R20, -INF , P2 ;  /* 0xff80000014147808 */ /* 0x000fe40001000000 */
[----:B------:R-:W-:Y:S02]  /*16af0*/  ISETP.GT.AND P2, PT, R14, RZ, PT ;  /* 0x000000ff0e00720c */ /* 0x000fe40003f44270 */
[----:B------:R-:W-:-:S02]  /*16b00*/  ISETP.GT.AND P4, PT, R133, 0x1, PT ;  /* 0x000000018500780c */ /* 0x000fc40003f84270 */
[----:B------:R-:W-:Y:S02]  /*16b10*/  FSEL R188, R188, -INF , P3 ;  /* 0xff800000bcbc7808 */ /* 0x000fe40001800000 */
[----:B--2---:R-:W-:Y:S02]  /*16b20*/  FSEL R135, R0, -INF , P2 ;  /* 0xff80000000877808 */ /* 0x004fe40001000000 */
[C---:B------:R-:W-:Y:S02]  /*16b30*/  ISETP.GT.AND P5, PT, R133.reuse, 0x8, PT ;  /* 0x000000088500780c */ /* 0x040fe40003fa4270 */
[----:B------:R-:W-:Y:S02]  /*16b40*/  FSEL R136, R8, -INF , P4 ;  /* 0xff80000008887808 */ /* 0x000fe40002000000 */
[----:B------:R-:W-:Y:S02]  /*16b50*/  FMNMX.FTZ R0, R188, R11, !PT ;  /* 0x0000000bbc007209 */ /* 0x000fe40007810000 */
[----:B------:R-:W-:-:S02]  /*16b60*/  ISETP.GT.AND P1, PT, R133, 0x9, PT ;  /* 0x000000098500780c */ /* 0x000fc40003f24270 */
[----:B------:R-:W-:Y:S02]  /*16b70*/  FSEL R190, R190, -INF , P5 ;  /* 0xff800000bebe7808 */ /* 0x000fe40002800000 */
[----:B------:R-:W-:Y:S01]  /*16b80*/  FMNMX.FTZ R0, R136, R0, !PT ;  /* 0x0000000088007209 */ /* 0x000fe20007810000 */
[----:B------:R-:W-:Y:S01]  /*16b90*/  FMUL.FTZ R4, R130, UR39 ;  /* 0x0000002782047c20 */ /* 0x000fe20008410000 */
[----:B------:R-:W-:Y:S01]  /*16ba0*/  FMUL.FTZ R130, R134, UR39 ;  /* 0x0000002786827c20 */ /* 0x000fe20008410000 */
[----:B------:R-:W-:Y:S02]  /*16bb0*/  FSEL R134, R9, -INF , P1 ;  /* 0xff80000009867808 */ /* 0x000fe40000800000 */
[----:B------:R-:W-:Y:S02]  /*16bc0*/  FMNMX.FTZ R0, R190, R0, !PT ;  /* 0x00000000be007209 */ /* 0x000fe40007810000 */
[C---:B------:R-:W-:Y:S02]  /*16bd0*/  ISETP.GT.AND P3, PT, R133.reuse, 0x11, PT ;  /* 0x000000118500780c */ /* 0x040fe40003f64270 */
[----:B------:R-:W-:Y:S01]  /*16be0*/  FMNMX.FTZ R0, R134, R0, !PT ;  /* 0x0000000086007209 */ /* 0x000fe20007810000 */
[----:B------:R-:W-:Y:S01]  /*16bf0*/  FMUL.FTZ R3, R126, UR39 ;  /* 0x000000277e037c20 */ /* 0x000fe20008410000 */
[----:B------:R-:W-:Y:S01]  /*16c00*/  ISETP.GT.AND P4, PT, R133, 0x18, PT ;  /* 0x000000188500780c */ /* 0x000fe20003f84270 */
[----:B------:R-:W-:Y:S01]  /*16c10*/  FMUL.FTZ R126, R141, UR39 ;  /* 0x000000278d7e7c20 */ /* 0x000fe20008410000 */
[----:B------:R-:W-:-:S02]  /*16c20*/  FSEL R132, R15, -INF , P3 ;  /* 0xff8000000f847808 */ /* 0x000fc40001800000 */
[----:B------:R-:W-:Y:S02]  /*16c30*/  FMNMX.FTZ R0, R184, R0, !PT ;  /* 0x00000000b8007209 */ /* 0x000fe40007810000 */
[C---:B------:R-:W-:Y:S02]  /*16c40*/  ISETP.GT.AND P5, PT, R133.reuse, 0x19, PT ;  /* 0x000000198500780c */ /* 0x040fe40003fa4270 */
[----:B------:R-:W-:Y:S02]  /*16c50*/  FSEL R186, R186, -INF , P4 ;  /* 0xff800000baba7808 */ /* 0x000fe40002000000 */
[----:B------:R-:W-:Y:S01]  /*16c60*/  FMNMX.FTZ R0, R132, R0, !PT ;  /* 0x0000000084007209 */ /* 0x000fe20007810000 */
[----:B------:R-:W0:Y:S01]  /*16c70*/  MUFU.TANH R126, R126 ;  /* 0x0000007e007e7308 */ /* 0x000e220000002400 */
[----:B------:R-:W-:Y:S02]  /*16c80*/  ISETP.GT.AND P1, PT, R133, 0x20, PT ;  /* 0x000000208500780c */ /* 0x000fe40003f24270 */
[----:B------:R-:W-:-:S02]  /*16c90*/  FSEL R129, R129, -INF , P5 ;  /* 0xff80000081817808 */ /* 0x000fc40002800000 */
[----:B------:R-:W-:Y:S02]  /*16ca0*/  FMNMX.FTZ R0, R186, R0, !PT ;  /* 0x00000000ba007209 */ /* 0x000fe40007810000 */
[----:B------:R-:W-:Y:S02]  /*16cb0*/  FSEL R180, R180, -INF , P1 ;  /* 0xff800000b4b47808 */ /* 0x000fe40000800000 */
[----:B------:R-:W-:Y:S01]  /*16cc0*/  FMNMX.FTZ R0, R129, R0, !PT ;  /* 0x0000000081007209 */ /* 0x000fe20007810000 */
[----:B------:R-:W-:Y:S01]  /*16cd0*/  FMUL.FTZ R122, R149, UR39 ;  /* 0x00000027957a7c20 */ /* 0x000fe20008410000 */
[C---:B------:R-:W-:Y:S02]  /*16ce0*/  ISETP.GT.AND P3, PT, R133.reuse, 0x28, PT ;  /* 0x000000288500780c */ /* 0x040fe40003f64270 */
[----:B------:R-:W-:Y:S02]  /*16cf0*/  FMNMX.FTZ R0, R180, R0, !PT ;  /* 0x00000000b4007209 */ /* 0x000fe40007810000 */
[----:B------:R-:W-:-:S02]  /*16d00*/  ISETP.GT.AND P4, PT, R133, 0x29, PT ;  /* 0x000000298500780c */ /* 0x000fc40003f84270 */
[----:B------:R-:W-:Y:S02]  /*16d10*/  FSEL R182, R182, -INF , P3 ;  /* 0xff800000b6b67808 */ /* 0x000fe40001800000 */
[----:B------:R-:W-:Y:S01]  /*16d20*/  FMNMX.FTZ R0, R128, R0, !PT ;  /* 0x0000000080007209 */ /* 0x000fe20007810000 */
[----:B------:R-:W1:Y:S01]  /*16d30*/  MUFU.TANH R122, R122 ;  /* 0x0000007a007a7308 */ /* 0x000e620000002400 */
[C---:B------:R-:W-:Y:S02]  /*16d40*/  ISETP.GT.AND P5, PT, R133.reuse, 0x30, PT ;  /* 0x000000308500780c */ /* 0x040fe40003fa4270 */
[----:B0-----:R-:W-:Y:S02]  /*16d50*/  FSEL R126, R126, -INF , P4 ;  /* 0xff8000007e7e7808 */ /* 0x001fe40002000000 */
[----:B------:R-:W-:Y:S02]  /*16d60*/  FMNMX.FTZ R0, R182, R0, !PT ;  /* 0x00000000b6007209 */ /* 0x000fe40007810000 */
[----:B------:R-:W-:-:S02]  /*16d70*/  ISETP.GT.AND P1, PT, R133, 0x31, PT ;  /* 0x000000318500780c */ /* 0x000fc40003f24270 */
[----:B------:R-:W-:Y:S02]  /*16d80*/  FSEL R176, R176, -INF , P5 ;  /* 0xff800000b0b07808 */ /* 0x000fe40002800000 */
[----:B------:R-:W-:Y:S02]  /*16d90*/  FMNMX.FTZ R0, R126, R0, !PT ;  /* 0x000000007e007209 */ /* 0x000fe40007810000 */
[----:B------:R-:W-:Y:S02]  /*16da0*/  FSEL R124, R124, -INF , P1 ;  /* 0xff8000007c7c7808 */ /* 0x000fe40000800000 */
[----:B------:R-:W-:Y:S01]  /*16db0*/  FMNMX.FTZ R0, R176, R0, !PT ;  /* 0x00000000b0007209 */ /* 0x000fe20007810000 */
[----:B------:R-:W0:Y:S01]  /*16dc0*/  MUFU.TANH R174, R174 ;  /* 0x000000ae00ae7308 */ /* 0x000e220000002400 */
[----:B------:R-:W-:Y:S02]  /*16dd0*/  ISETP.GT.AND P3, PT, R133, 0x39, PT ;  /* 0x000000398500780c */ /* 0x000fe40003f64270 */
[----:B------:R-:W-:Y:S01]  /*16de0*/  FMNMX.FTZ R0, R124, R0, !PT ;  /* 0x000000007c007209 */ /* 0x000fe20007810000 */
[----:B------:R-:W-:Y:S01]  /*16df0*/  FMUL.FTZ R5, R161, UR39 ;  /* 0x00000027a1057c20 */ /* 0x000fe20008410000 */
[----:B------:R-:W-:-:S02]  /*16e00*/  ISETP.GT.AND P4, PT, R133, 0x40, PT ;  /* 0x000000408500780c */ /* 0x000fc40003f84270 */
[----:B-1----:R-:W-:Y:S02]  /*16e10*/  FSEL R122, R122, -INF , P3 ;  /* 0xff8000007a7a7808 */ /* 0x002fe40001800000 */
[----:B------:R-:W-:Y:S01]  /*16e20*/  FMNMX.FTZ R0, R178, R0, !PT ;  /* 0x00000000b2007209 */ /* 0x000fe20007810000 */
[----:B------:R-:W1:Y:S01]  /*16e30*/  MUFU.TANH R168, R168 ;  /* 0x000000a800a87308 */ /* 0x000e620000002400 */
[----:B------:R-:W-:Y:S01]  /*16e40*/  ISETP.GT.AND P5, PT, R133, 0x41, PT ;  /* 0x000000418500780c */ /* 0x000fe20003fa4270 */
[----:B------:R-:W-:Y:S01]  /*16e50*/  FMUL.FTZ R170, R164, UR39 ;  /* 0x00000027a4aa7c20 */ /* 0x000fe20008410000 */
[----:B------:R-:W-:Y:S02]  /*16e60*/  FSEL R172, R172, -INF , P4 ;  /* 0xff800000acac7808 */ /* 0x000fe40002000000 */
[----:B------:R-:W-:Y:S01]  /*16e70*/  FMNMX.FTZ R0, R122, R0, !PT ;  /* 0x000000007a007209 */ /* 0x000fe20007810000 */
[----:B------:R-:W-:Y:S01]  /*16e80*/  FMUL.FTZ R131, R165, UR39 ;  /* 0x00000027a5837c20 */ /* 0x000fe20008410000 */
[----:B------:R-:W-:Y:S01]  /*16e90*/  ISETP.GT.AND P1, PT, R133, 0x48, PT ;  /* 0x000000488500780c */ /* 0x000fe20003f24270 */
[----:B------:R-:W2:Y:S01]  /*16ea0*/  MUFU.TANH R5, R5 ;  /* 0x0000000500057308 */ /* 0x000ea20000002400 */
[----:B------:R-:W-:-:S02]  /*16eb0*/  FSEL R120, R120, -INF , P5 ;  /* 0xff80000078787808 */ /* 0x000fc40002800000 */
[----:B------:R-:W-:Y:S02]  /*16ec0*/  FMNMX.FTZ R0, R172, R0, !PT ;  /* 0x00000000ac007209 */ /* 0x000fe40007810000 */
[----:B0-----:R-:W-:Y:S02]  /*16ed0*/  FSEL R174, R174, -INF , P1 ;  /* 0xff800000aeae7808 */ /* 0x001fe40000800000 */
[----:B------:R-:W-:Y:S01]  /*16ee0*/  FMNMX.FTZ R0, R120, R0, !PT ;  /* 0x0000000078007209 */ /* 0x000fe20007810000 */
[----:B------:R-:W0:Y:S01]  /*16ef0*/  MUFU.TANH R170, R170 ;  /* 0x000000aa00aa7308 */ /* 0x000e220000002400 */
[----:B------:R-:W-:Y:S02]  /*16f00*/  ISETP.GT.AND P3, PT, R133, 0x50, PT ;  /* 0x000000508500780c */ /* 0x000fe40003f64270 */
[----:B------:R-:W-:-:S05]  /*16f10*/  FMNMX.FTZ R0, R174, R0, !PT ;  /* 0x00000000ae007209 */ /* 0x000fca0007810000 */
[----:B------:R-:W3:Y:S01]  /*16f20*/  MUFU.TANH R131, R131 ;  /* 0x0000008300837308 */ /* 0x000ee20000002400 */
[C---:B------:R-:W-:Y:S02]  /*16f30*/  ISETP.GT.AND P4, PT, R133.reuse, 0x51, PT ;  /* 0x000000518500780c */ /* 0x040fe40003f84270 */
[----:B-1----:R-:W-:Y:S02]  /*16f40*/  FSEL R168, R168, -INF , P3 ;  /* 0xff800000a8a87808 */ /* 0x002fe40001800000 */
[----:B------:R-:W-:Y:S02]  /*16f50*/  FMNMX.FTZ R0, R20, R0, !PT ;  /* 0x0000000014007209 */ /* 0x000fe40007810000 */
[----:B------:R-:W-:Y:S01]  /*16f60*/  ISETP.GT.AND P5, PT, R133, 0x58, PT ;  /* 0x000000588500780c */ /* 0x000fe20003fa4270 */
[----:B------:R-:W1:Y:S01]  /*16f70*/  MUFU.TANH R3, R3 ;  /* 0x0000000300037308 */ /* 0x000e620000002400 */
[----:B--2---:R-:W-:Y:S02]  /*16f80*/  FSEL R8, R5, -INF , P4 ;  /* 0xff80000005087808 */ /* 0x004fe40002000000 */
[----:B------:R-:W-:-:S02]  /*16f90*/  FMNMX.FTZ R0, R168, R0, !PT ;  /* 0x00000000a8007209 */ /* 0x000fc40007810000 */
[----:B------:R-:W-:Y:S02]  /*16fa0*/  ISETP.GT.AND P1, PT, R133, 0x59, PT ;  /* 0x000000598500780c */ /* 0x000fe40003f24270 */
[----:B0-----:R-:W-:Y:S02]  /*16fb0*/  FSEL R170, R170, -INF , P5 ;  /* 0xff800000aaaa7808 */ /* 0x001fe40002800000 */
[----:B------:R-:W-:Y:S02]  /*16fc0*/  FMNMX.FTZ R0, R8, R0, !PT ;  /* 0x0000000008007209 */ /* 0x000fe40007810000 */
[----:B---3--:R-:W-:Y:S02]  /*16fd0*/  FSEL R9, R131, -INF , P1 ;  /* 0xff80000083097808 */ /* 0x008fe40000800000 */
[----:B------:R-:W-:Y:S02]  /*16fe0*/  FMNMX.FTZ R0, R170, R0, !PT ;  /* 0x00000000aa007209 */ /* 0x000fe40007810000 */
[----:B------:R-:W-:-:S02]  /*16ff0*/  ISETP.GT.AND P4, PT, R14, 0x8, PT ;  /* 0x000000080e00780c */ /* 0x000fc40003f84270 */
[----:B------:R-:W-:Y:S02]  /*17000*/  FMNMX.FTZ R0, R9, R0, !PT ;  /* 0x0000000009007209 */ /* 0x000fe40007810000 */
[----:B-1----:R-:W-:-:S03]  /*17010*/  FSEL R133, R3, -INF , P4 ;  /* 0xff80000003857808 */ /* 0x002fc60002000000 */
[----:B------:R-:W0:Y:S01]  /*17020*/  SHFL.BFLY PT, R3, R0, 0x2, 0x1f ;  /* 0x0c401f0000037f89 */ /* 0x000e2200000e0000 */
[----:B------:R-:W1:Y:S01]  /*17030*/  MUFU.TANH R4, R4 ;  /* 0x0000000400047308 */ /* 0x000e620000002400 */
[----:B------:R-:W-:Y:S01]  /*17040*/  FMUL.FTZ R189, R123, UR39 ;  /* 0x000000277bbd7c20 */ /* 0x000fe20008410000 */
[----:B0-----:R-:W-:-:S05]  /*17050*/  FMNMX.FTZ R0, R0, R3, !PT ;  /* 0x0000000300007209 */ /* 0x001fca0007810000 */
[----:B------:R-:W0:Y:S01]  /*17060*/  SHFL.BFLY PT, R3, R0, 0x1, 0x1f ;  /* 0x0c201f0000037f89 */ /* 0x000e2200000e0000 */
[----:B------:R-:W2:Y:S01]  /*17070*/  MUFU.TANH R189, R189 ;  /* 0x000000bd00bd7308 */ /* 0x000ea20000002400 */
[----:B------:R-:W-:Y:S01]  /*17080*/  ISETP.GT.AND P1, PT, R14, 0x10, PT ;  /* 0x000000100e00780c */ /* 0x000fe20003f24270 */
[----:B------:R-:W-:-:S03]  /*17090*/  FMUL.FTZ R191, R127, UR39 ;  /* 0x000000277fbf7c20 */ /* 0x000fc60008410000 */
[----:B-1----:R-:W-:-:S03]  /*170a0*/  FSEL R131, R4, -INF , P1 ;  /* 0xff80000004837808 */ /* 0x002fc60000800000 */
[----:B------:R-:W1:Y:S01]  /*170b0*/  MUFU.TANH R191, R191 ;  /* 0x000000bf00bf7308 */ /* 0x000e620000002400 */
[----:B------:R-:W-:Y:S02]  /*170c0*/  ISETP.GT.AND P3, PT, R14, 0x1, PT ;  /* 0x000000010e00780c */ /* 0x000fe40003f64270 */
[----:B0-----:R-:W-:Y:S01]  /*170d0*/  FMNMX.FTZ R0, R0, R3, !PT ;  /* 0x0000000300007209 */ /* 0x001fe20007810000 */
[----:B------:R-:W-:-:S03]  /*170e0*/  IMAD.U32 R3, RZ, RZ, UR43 ;  /* 0x0000002bff037e24 */ /* 0x000fc6000f8e00ff */
[C---:B------:R-:W-:Y:S01]  /*170f0*/  FSETP.NEU.FTZ.AND P6, PT, R0.reuse, -INF , PT ;  /* 0xff8000000000780b */ /* 0x040fe20003fdd000 */
[----:B------:R-:W-:-:S03]  /*17100*/  FMUL.FTZ R4, R0, R3 ;  /* 0x0000000300047220 */ /* 0x000fc60000410000 */
[----:B------:R-:W-:Y:S02]  /*17110*/  FSEL R5, R0, RZ, P6 ;  /* 0x000000ff00057208 */ /* 0x000fe40003000000 */
[----:B------:R-:W-:Y:S01]  /*17120*/  FSEL R4, R4, RZ, P6 ;  /* 0x000000ff04047208 */ /* 0x000fe20003000000 */
[----:B------:R-:W0:Y:S02]  /*17130*/  MUFU.TANH R185, R185 ;  /* 0x000000b900b97308 */ /* 0x000e240000002400 */
[----:B------:R-:W-:Y:S01]  /*17140*/  FADD.FTZ R5, -R5, R11 ;  /* 0x0000000b05057221 */ /* 0x000fe20000010100 */
[----:B--2---:R-:W-:Y:S01]  /*17150*/  FSEL R189, R189, -INF , P3 ;  /* 0xff800000bdbd7808 */ /* 0x004fe20001800000 */
        /* <DEDUP_REMOVED lines=23> */
[----:B------:R-:W-:Y:S01]  /*172d0*/  FFMA.FTZ R9, R9, R3, -R4 ;  /* 0x0000000309097223 */ /* 0x000fe20000010804 */
[----:B------:R-:W-:Y:S01]  /*172e0*/  FMNMX.FTZ R4, R135, R10, !PT ;  /* 0x0000000a87047209 */ /* 0x000fe20007810000 */
[----:B------:R-:W2:Y:S01]  /*172f0*/  MUFU.TANH R130, R130 ;  /* 0x0000008200827308 */ /* 0x000ea20000002400 */
[----:B------:R-:W-:Y:S01]  /*17300*/  ISETP.GT.AND P5, PT, R14, 0x9, PT ;  /* 0x000000090e00780c */ /* 0x000fe20003fa4270 */
[----:B------:R-:W-:Y:S01]  /*17310*/  FMUL.FTZ R127, R138, UR39 ;  /* 0x000000278a7f7c20 */ /* 0x000fe20008410000 */
[----:B------:R-:W-:Y:S01]  /*17320*/  FMNMX.FTZ R4, R189, R4, !PT ;  /* 0x00000004bd047209 */ /* 0x000fe20007810000 */
[----:B------:R-:W-:Y:S01]  /*17330*/  FMUL.FTZ R181, R139, UR39 ;  /* 0x000000278bb57c20 */ /* 0x000fe20008410000 */
[----:B-1----:R-:W-:-:S02]  /*17340*/  FSEL R191, R191, -INF , P5 ;  /* 0xff800000bfbf7808 */ /* 0x002fc40002800000 */
[----:B------:R-:W-:Y:S01]  /*17350*/  FMNMX.FTZ R4, R133, R4, !PT ;  /* 0x0000000485047209 */ /* 0x000fe20007810000 */
[----:B------:R-:W1:Y:S01]  /*17360*/  MUFU.TANH R187, R187 ;  /* 0x000000bb00bb7308 */ /* 0x000e620000002400 */
[----:B------:R-:W-:Y:S01]  /*17370*/  ISETP.GT.AND P2, PT, R14, 0x11, PT ;  /* 0x000000110e00780c */ /* 0x000fe20003f44270 */
[----:B------:R-:W-:Y:S01]  /*17380*/  FMUL.FTZ R125, R142, UR39 ;  /* 0x000000278e7d7c20 */ /* 0x000fe20008410000 */
[----:B------:R-:W-:-:S05]  /*17390*/  FMNMX.FTZ R4, R191, R4, !PT ;  /* 0x00000004bf047209 */ /* 0x000fca0007810000 */
[----:B------:R-:W3:Y:S01]  /*173a0*/  MUFU.TANH R127, R127 ;  /* 0x0000007f007f7308 */ /* 0x000ee20000002400 */
[----:B------:R-:W-:Y:S01]  /*173b0*/  ISETP.GT.AND P3, PT, R14, 0x18, PT ;  /* 0x000000180e00780c */ /* 0x000fe20003f64270 */
[----:B------:R-:W-:Y:S01]  /*173c0*/  FMUL.FTZ R183, R143, UR39 ;  /* 0x000000278fb77c20 */ /* 0x000fe20008410000 */
[----:B0-----:R-:W-:Y:S02]  /*173d0*/  FSEL R185, R185, -INF , P2 ;  /* 0xff800000b9b97808 */ /* 0x001fe40001000000 */
[----:B------:R-:W-:-:S03]  /*173e0*/  FMNMX.FTZ R4, R131, R4, !PT ;  /* 0x0000000483047209 */ /* 0x000fc60007810000 */
[----:B------:R-:W0:Y:S01]  /*173f0*/  MUFU.TANH R181, R181 ;  /* 0x000000b500b57308 */ /* 0x000e220000002400 */
[----:B------:R-:W-:Y:S01]  /*17400*/  ISETP.GT.AND P4, PT, R14, 0x19, PT ;  /* 0x000000190e00780c */ /* 0x000fe20003f84270 */
[----:B------:R-:W-:Y:S01]  /*17410*/  FMUL.FTZ R123, R146, UR39 ;  /* 0x00000027927b7c20 */ /* 0x000fe20008410000 */
[----:B--2---:R-:W-:Y:S02]  /*17420*/  FSEL R130, R130, -INF , P3 ;  /* 0xff80000082827808 */ /* 0x004fe40001800000 */
[----:B------:R-:W-:-:S03]  /*17430*/  FMNMX.FTZ R4, R185, R4, !PT ;  /* 0x00000004b9047209 */ /* 0x000fc60007810000 */
[----:B------:R-:W2:Y:S01]  /*17440*/  MUFU.TANH R125, R125 ;  /* 0x0000007d007d7308 */ /* 0x000ea20000002400 */
[----:B------:R-:W-:Y:S01]  /*17450*/  ISETP.GT.AND P5, PT, R14, 0x20, PT ;  /* 0x000000200e00780c */ /* 0x000fe20003fa4270 */
[----:B------:R-:W-:Y:S01]  /*17460*/  FMUL.FTZ R177, R147, UR39 ;  /* 0x0000002793b17c20 */ /* 0x000fe20008410000 */
[----:B-1----:R-:W-:Y:S02]  /*17470*/  FSEL R187, R187, -INF , P4 ;  /* 0xff800000bbbb7808 */ /* 0x002fe40002000000 */
[----:B------:R-:W-:-:S03]  /*17480*/  FMNMX.FTZ R4, R130, R4, !PT ;  /* 0x0000000482047209 */ /* 0x000fc60007810000 */
[----:B------:R-:W1:Y:S01]  /*17490*/  MUFU.TANH R183, R183 ;  /* 0x000000b700b77308 */ /* 0x000e620000002400 */
[----:B------:R-:W-:Y:S01]  /*174a0*/  ISETP.GT.AND P1, PT, R14, 0x21, PT ;  /* 0x000000210e00780c */ /* 0x000fe20003f24270 */
[----:B------:R-:W-:Y:S01]  /*174b0*/  FMUL.FTZ R121, R150, UR39 ;  /* 0x0000002796797c20 */ /* 0x000fe20008410000 */
[----:B---3--:R-:W-:Y:S02]  /*174c0*/  FSEL R127, R127, -INF , P5 ;  /* 0xff8000007f7f7808 */ /* 0x008fe40002800000 */
[----:B------:R-:W-:-:S03]  /*174d0*/  FMNMX.FTZ R4, R187, R4, !PT ;  /* 0x00000004bb047209 */ /* 0x000fc60007810000 */
        /* <DEDUP_REMOVED lines=16> */
[----:B------:R-:W-:Y:S02]  /*175e0*/  ISETP.GT.AND P5, PT, R14, 0x31, PT ;  /* 0x000000310e00780c */ /* 0x000fe40003fa4270 */
[----:B---3--:R-:W-:Y:S02]  /*175f0*/  FSEL R123, R123, -INF , P4 ;  /* 0xff8000007b7b7808 */ /* 0x008fe40002000000 */
[----:B------:R-:W-:-:S03]  /*17600*/  FMNMX.FTZ R4, R183, R4, !PT ;  /* 0x00000004b7047209 */ /* 0x000fc60007810000 */
[----:B------:R-:W3:Y:S01]  /*17610*/  MUFU.TANH R21, R21 ;  /* 0x0000001500157308 */ /* 0x000ee20000002400 */
[----:B------:R-:W-:Y:S01]  /*17620*/  FMUL.FTZ R158, R158, UR39 ;  /* 0x000000279e9e7c20 */ /* 0x000fe20008410000 */
[C---:B------:R-:W-:Y:S01]  /*17630*/  ISETP.GT.AND P1, PT, R14.reuse, 0x38, PT ;  /* 0x000000380e00780c */ /* 0x040fe20003f24270 */
[----:B------:R-:W-:Y:S01]  /*17640*/  FMUL.FTZ R175, R159, UR39 ;  /* 0x000000279faf7c20 */ /* 0x000fe20008410000 */
[----:B0-----:R-:W-:Y:S02]  /*17650*/  FSEL R177, R177, -INF , P5 ;  /* 0xff800000b1b17808 */ /* 0x001fe40002800000 */
[----:B------:R-:W-:Y:S02]  /*17660*/  FMNMX.FTZ R4, R123, R4, !PT ;  /* 0x000000047b047209 */ /* 0x000fe40007810000 */
[----:B------:R-:W0:Y:S01]  /*17670*/  MUFU.TANH R173, R173 ;  /* 0x000000ad00ad7308 */ /* 0x000e220000002400 */
[----:B------:R-:W-:Y:S01]  /*17680*/  ISETP.GT.AND P2, PT, R14, 0x39, PT ;  /* 0x000000390e00780c */ /* 0x000fe20003f44270 */
[----:B------:R-:W-:Y:S01]  /*17690*/  FMUL.FTZ R169, R162, UR39 ;  /* 0x00000027a2a97c20 */ /* 0x000fe20008410000 */
[----:B--2---:R-:W-:-:S02]  /*176a0*/  FSEL R121, R121, -INF , P1 ;  /* 0xff80000079797808 */ /* 0x004fc40000800000 */
        /* <DEDUP_REMOVED lines=12> */
[----:B0-----:R-:W-:Y:S01]  /*17770*/  FSEL R173, R173, -INF , P4 ;  /* 0xff800000adad7808 */ /* 0x001fe20002000000 */
[----:B------:R-:W-:Y:S01]  /*17780*/  FMUL.FTZ R8, R167, UR39 ;  /* 0x00000027a7087c20 */ /* 0x000fe20008410000 */
[----:B------:R-:W-:Y:S02]  /*17790*/  ISETP.GT.AND P6, PT, R14, 0x48, PT ;  /* 0x000000480e00780c */ /* 0x000fe40003fc4270 */
[----:B------:R-:W-:-:S03]  /*177a0*/  FMNMX.FTZ R4, R21, R4, !PT ;  /* 0x0000000415047209 */ /* 0x000fc60007810000 */
[----:B------:R-:W0:Y:S01]  /*177b0*/  MUFU.TANH R138, R138 ;  /* 0x0000008a008a7308 */ /* 0x000e220000002400 */
[----:B------:R-:W-:Y:S02]  /*177c0*/  ISETP.GT.AND P1, PT, R14, 0x49, PT ;  /* 0x000000490e00780c */ /* 0x000fe40003f24270 */
[----:B--2---:R-:W-:Y:S02]  /*177d0*/  FSEL R15, R15, -INF , P6 ;  /* 0xff8000000f0f7808 */ /* 0x004fe40003000000 */
[----:B------:R-:W-:-:S03]  /*177e0*/  FMNMX.FTZ R4, R173, R4, !PT ;  /* 0x00000004ad047209 */ /* 0x000fc60007810000 */
[----:B------:R-:W2:Y:S01]  /*177f0*/  MUFU.TANH R171, R171 ;  /* 0x000000ab00ab7308 */ /* 0x000ea20000002400 */
[----:B------:R-:W-:Y:S02]  /*17800*/  ISETP.GT.AND P2, PT, R14, 0x50, PT ;  /* 0x000000500e00780c */ /* 0x000fe40003f44270 */
[----:B-1----:R-:W-:Y:S02]  /*17810*/  FSEL R175, R175, -INF , P1 ;  /* 0xff800000afaf7808 */ /* 0x002fe40000800000 */
[----:B------:R-:W-:-:S03]  /*17820*/  FMNMX.FTZ R4, R15, R4, !PT ;  /* 0x000000040f047209 */ /* 0x000fc60007810000 */
[----:B------:R-:W1:Y:S01]  /*17830*/  MUFU.TANH R8, R8 ;  /* 0x0000000800087308 */ /* 0x000e620000002400 */
[C---:B------:R-:W-:Y:S02]  /*17840*/  ISETP.GT.AND P3, PT, R14.reuse, 0x51, PT ;  /* 0x000000510e00780c */ /* 0x040fe40003f64270 */
[----:B---3--:R-:W-:Y:S02]  /*17850*/  FSEL R169, R169, -INF , P2 ;  /* 0xff800000a9a97808 */ /* 0x008fe40001000000 */
[----:B------:R-:W-:Y:S02]  /*17860*/  FMNMX.FTZ R4, R175, R4, !PT ;  /* 0x00000004af047209 */ /* 0x000fe40007810000 */
[----:B------:R-:W-:Y:S02]  /*17870*/  ISETP.GT.AND P4, PT, R14, 0x58, PT ;  /* 0x000000580e00780c */ /* 0x000fe40003f84270 */
[----:B0-----:R-:W-:Y:S02]  /*17880*/  FSEL R138, R138, -INF , P3 ;  /* 0xff8000008a8a7808 */ /* 0x001fe40001800000 */
[----:B------:R-:W-:-:S02]  /*17890*/  FMNMX.FTZ R4, R169, R4, !PT ;  /* 0x00000004a9047209 */ /* 0x000fc40007810000 */
[----:B------:R-:W-:Y:S02]  /*178a0*/  ISETP.GT.AND P5, PT, R14, 0x59, PT ;  /* 0x000000590e00780c */ /* 0x000fe40003fa4270 */
[----:B--2---:R-:W-:Y:S02]  /*178b0*/  FSEL R171, R171, -INF , P4 ;  /* 0xff800000abab7808 */ /* 0x004fe40002000000 */
[----:B------:R-:W-:Y:S02]  /*178c0*/  FMNMX.FTZ R4, R138, R4, !PT ;  /* 0x000000048a047209 */ /* 0x000fe40007810000 */
[----:B-1----:R-:W-:Y:S02]  /*178d0*/  FSEL R8, R8, -INF , P5 ;  /* 0xff80000008087808 */ /* 0x002fe40002800000 */
[----:B------:R-:W-:-:S04]  /*178e0*/  FMNMX.FTZ R4, R171, R4, !PT ;  /* 0x00000004ab047209 */ /* 0x000fc80007810000 */
[----:B------:R-:W-:-:S05]  /*178f0*/  FMNMX.FTZ R4, R8, R4, !PT ;  /* 0x0000000408047209 */ /* 0x000fca0007810000 */
[----:B------:R-:W0:Y:S02]  /*17900*/  SHFL.BFLY PT, R14, R4, 0x2, 0x1f ;  /* 0x0c401f00040e7f89 */ /* 0x000e2400000e0000 */
[----:B0-----:R-:W-:-:S05]  /*17910*/  FMNMX.FTZ R4, R4, R14, !PT ;  /* 0x0000000e04047209 */ /* 0x001fca0007810000 */
[----:B------:R-:W0:Y:S01]  /*17920*/  SHFL.BFLY PT, R14, R4, 0x1, 0x1f ;  /* 0x0c201f00040e7f89 */ /* 0x000e2200000e0000 */
[----:B------:R-:W-:Y:S01]  /*17930*/  FMUL.FTZ R5, R5, R3 ;  /* 0x0000000305057220 */ /* 0x000fe20000410000 */
[----:B------:R-:W-:Y:S01]  /*17940*/  MUFU.EX2 R188, R188 ;  /* 0x000000bc00bc7308 */ /* 0x000fe20000000800 */
[----:B0-----:R-:W-:-:S04]  /*17950*/  FMNMX.FTZ R4, R4, R14, !PT ;  /* 0x0000000e04047209 */ /* 0x001fc80007810000 */
[C---:B------:R-:W-:Y:S01]  /*17960*/  FSETP.NEU.FTZ.AND P1, PT, R4.reuse, -INF , PT ;  /* 0xff8000000400780b */ /* 0x040fe20003f3d000 */
[----:B------:R-:W-:-:S03]  /*17970*/  FMUL.FTZ R14, R4, R3 ;  /* 0x00000003040e7220 */ /* 0x000fc60000410000 */
[----:B------:R-:W-:Y:S02]  /*17980*/  FSEL R137, R4, RZ, P1 ;  /* 0x000000ff04897208 */ /* 0x000fe40000800000 */
[----:B------:R-:W-:-:S03]  /*17990*/  FSEL R14, R14, RZ, P1 ;  /* 0x000000ff0e0e7208 */ /* 0x000fc60000800000 */
[----:B------:R-:W-:Y:S02]  /*179a0*/  FADD.FTZ R137, -R137, R10 ;  /* 0x0000000a89897221 */ /* 0x000fe40000010100 */
[-CC-:B------:R-:W-:Y:S02]  /*179b0*/  FFMA.FTZ R135, R135, R3.reuse, -R14.reuse ;  /* 0x0000000387877223 */ /* 0x180fe4000001080e */
        /* <DEDUP_REMOVED lines=24> */
[----:B------:R-:W-:Y:S08]  /*17b40*/  MUFU.EX2 R135, R135 ;  /* 0x0000008700877308 */ /* 0x000ff00000000800 */
[----:B------:R-:W0:Y:S08]  /*17b50*/  MUFU.EX2 R14, R5 ;  /* 0x00000005000e7308 */ /* 0x000e300000000800 */
[----:B------:R-:W1:Y:S08]  /*17b60*/  MUFU.EX2 R5, R137 ;  /* 0x0000008900057308 */ /* 0x000e700000000800 */
[----:B------:R-:W2:Y:S08]  /*17b70*/  MUFU.EX2 R136, R136 ;  /* 0x0000008800887308 */ /* 0x000eb00000000800 */
[----:B------:R-:W3:Y:S08]  /*17b80*/  MUFU.EX2 R189, R189 ;  /* 0x000000bd00bd7308 */ /* 0x000ef00000000800 */
[----:B------:R-:W4:Y:S08]  /*17b90*/  MUFU.EX2 R190, R190 ;  /* 0x000000be00be7308 */ /* 0x000f300000000800 */
[----:B------:R-:W4:Y:S01]  /*17ba0*/  MUFU.EX2 R133, R133 ;  /* 0x0000008500857308 */ /* 0x000f220000000800 */
[----:B0----5:R-:W-:Y:S01]  /*17bb0*/  FFMA.FTZ R7, R14, R7, R188 ;  /* 0x000000070e077223 */ /* 0x021fe200000100bc */
[----:B-1----:R-:W-:-:S06]  /*17bc0*/  FFMA.FTZ R6, R5, R6, R135 ;  /* 0x0000000605067223 */ /* 0x002fcc0000010087 */
[----:B------:R-:W0:Y:S08]  /*17bd0*/  MUFU.EX2 R134, R134 ;  /* 0x0000008600867308 */ /* 0x000e300000000800 */
[----:B------:R-:W1:Y:S01]  /*17be0*/  MUFU.EX2 R191, R191 ;  /* 0x000000bf00bf7308 */ /* 0x000e620000000800 */
[----:B--2---:R-:W-:Y:S01]  /*17bf0*/  FADD.FTZ R7, R136, R7 ;  /* 0x0000000788077221 */ /* 0x004fe20000010000 */
[----:B---3--:R-:W-:-:S06]  /*17c00*/  FADD.FTZ R137, R189, R6 ;  /* 0x00000006bd897221 */ /* 0x008fcc0000010000 */
[----:B------:R-:W2:Y:S08]  /*17c10*/  MUFU.EX2 R184, R184 ;  /* 0x000000b800b87308 */ /* 0x000eb00000000800 */
[----:B------:R-:W3:Y:S01]  /*17c20*/  MUFU.EX2 R131, R131 ;  /* 0x0000008300837308 */ /* 0x000ee20000000800 */
[----:B----4-:R-:W-:Y:S01]  /*17c30*/  FADD.FTZ R6, R190, R7 ;  /* 0x00000007be067221 */ /* 0x010fe20000010000 */
[----:B------:R-:W-:-:S06]  /*17c40*/  FADD.FTZ R7, R133, R137 ;  /* 0x0000008985077221 */ /* 0x000fcc0000010000 */
[----:B------:R-:W4:Y:S08]  /*17c50*/  MUFU.EX2 R132, R132 ;  /* 0x0000008400847308 */ /* 0x000f300000000800 */
[----:B------:R-:W4:Y:S01]  /*17c60*/  MUFU.EX2 R185, R185 ;  /* 0x000000b900b97308 */ /* 0x000f220000000800 */
[----:B0-----:R-:W-:Y:S01]  /*17c70*/  FADD.FTZ R6, R134, R6 ;  /* 0x0000000686067221 */ /* 0x001fe20000010000 */
[----:B-1----:R-:W-:-:S06]  /*17c80*/  FADD.FTZ R7, R191, R7 ;  /* 0x00000007bf077221 */ /* 0x002fcc0000010000 */
        /* <DEDUP_REMOVED lines=71> */
[----:B-1----:R-:W-:-:S03]  /*18100*/  FADD.FTZ R7, R10, R7 ;  /* 0x000000070a077221 */ /* 0x002fc60000010000 */
[----:B--2---:R-:W-:Y:S01]  /*18110*/  FADD.FTZ R6, R170, R6 ;  /* 0x00000006aa067221 */ /* 0x004fe20000010000 */
[----:B---3--:R-:W-:-:S03]  /*18120*/  FADD.FTZ R137, R171, R7 ;  /* 0x00000007ab897221 */ /* 0x008fc60000010000 */
[----:B----4-:R-:W-:Y:S01]  /*18130*/  FADD.FTZ R7, R9, R6 ;  /* 0x0000000609077221 */ /* 0x010fe20000010000 */
[----:B------:R-:W-:Y:S01]  /*18140*/  FADD.FTZ R6, R8, R137 ;  /* 0x0000008908067221 */ /* 0x000fe20000010000 */
[----:B------:R-:W-:Y:S06]  /*18150*/  @!P0 BRA `(.L_x_2856) ;  /* 0x0000000000048947 */ /* 0x000fec0003800000 */
[----:B------:R-:W-:Y:S01]  /*18160*/  BPT.TRAP 0x1 ;  /* 0x000000040000795c */ /* 0x000fe20000300000 */
.L_x_2856:
[----:B------:R-:W-:Y:S01]  /*18170*/  ISETP.GT.AND P1, PT, R12, R223, PT ;  /* 0x000000df0c00720c */ /* 0x000fe20003f24270 */
[----:B------:R-:W-:Y:S01]  /*18180*/  VIADD R13, R13, 0x30860 ;  /* 0x000308600d0d7836 */ /* 0x000fe20000000000 */
[----:B------:R-:W-:Y:S01]  /*18190*/  F2FP.F16.F32.PACK_AB R168, R11, R168 ;  /* 0x000000a80ba8723e */ /* 0x000fe200000000ff */
[----:B------:R-:W-:Y:S01]  /*181a0*/  IMAD.MOV.U32 R11, RZ, RZ, R0 ;  /* 0x000000ffff0b7224 */ /* 0x000fe200078e0000 */
[----:B------:R-:W-:Y:S01]  /*181b0*/  F2FP.F16.F32.PACK_AB R169, R10, R169 ;  /* 0x000000a90aa9723e */ /* 0x000fe200000000ff */
[----:B------:R-:W-:Y:S01]  /*181c0*/  IMAD.MOV.U32 R10, RZ, RZ, R4 ;  /* 0x000000ffff0a7224 */ /* 0x000fe200078e0004 */
[----:B------:R-:W-:Y:S02]  /*181d0*/  PRMT R13, R218, 0x654, R13 ;  /* 0x00000654da0d7816 */ /* 0x000fe4000000000d */
[----:B------:R-:W-:Y:S02]  /*181e0*/  F2FP.F16.F32.PACK_AB R170, R9, R170 ;  /* 0x000000aa09aa723e */ /* 0x000fe400000000ff */
[----:B------:R0:W-:Y:S01]  /*181f0*/  SYNCS.ARRIVE.TRANS64.RED.A1T0 RZ, [R13+URZ], RZ ;  /* 0x000000ff0dff79a7 */ /* 0x0001e2000810043f */
        /* <DEDUP_REMOVED lines=22> */
[----:B------:R-:W-:Y:S02]  /*18360*/  IADD3 R12, R12, -0x1, RZ ;  /* 0xffffffff0c0c7810 */ /* 0x000fe40007ffe0ff */
[----:B------:R-:W-:Y:S01]  /*18370*/  MOV R9, R196 ;  /* 0x000000c400097202 */ /* 0x000fe20000000f00 */
[----:B0-----:R-:W-:Y:S06]  /*18380*/  @P1 BRA `(.L_x_2857) ;  /* 0xffffffd000001947 */ /* 0x001fec000383ffff */
[----:B------:R-:W-:Y:S05]  /*18390*/  BSYNC B1 ;  /* 0x0000000000017941 */ /* 0x000fea0003800000 */
.L_x_2844:
[----:B------:R-:W-:Y:S05]  /*183a0*/  BSYNC B0 ;  /* 0x0000000000007941 */ /* 0x000fea0003800000 */
.L_x_2843:
[----:B------:R-:W-:Y:S01]  /*183b0*/  ISETP.GE.AND P1, PT, R12, R225, PT ;  /* 0x000000e10c00720c */ /* 0x000fe20003f26270 */
[----:B------:R-:W-:-:S12]  /*183c0*/  BSSY B0, `(.L_x_2858) ;  /* 0x0000292000007945 */ /* 0x000fd80003800000 */
[----:B------:R-:W-:Y:S05]  /*183d0*/  @!P1 BRA `(.L_x_2859) ;  /* 0x0000002800409947 */ /* 0x000fea0003800000 */
[----:B------:R-:W-:Y:S01]  /*183e0*/  IMAD.MOV.U32 R10, RZ, RZ, R4 ;  /* 0x000000ffff0a7224 */ /* 0x000fe200078e0004 */
[----:B------:R-:W-:Y:S01]  /*183f0*/  MOV R9, R196 ;  /* 0x000000c400097202 */ /* 0x000fe20000000f00 */
[----:B------:R-:W-:Y:S02]  /*18400*/  IMAD.MOV.U32 R11, RZ, RZ, R0 ;  /* 0x000000ffff0b7224 */ /* 0x000fe400078e0000 */
[----:B------:R-:W-:-:S07]  /*18410*/  IMAD.MOV.U32 R8, RZ, RZ, R200 ;  /* 0x000000ffff087224 */ /* 0x000fce00078e00c8 */
.L_x_2872:
[----:B------:R-:W-:-:S05]  /*18420*/  VIADD R0, R9, 0x1 ;  /* 0x0000000109007836 */ /* 0x000fca0000000000 */
[----:B------:R-:W-:-:S04]  /*18430*/  ISETP.NE.AND P1, PT, R0, 0x2, PT ;  /* 0x000000020000780c */ /* 0x000fc80003f25270 */
[----:B------:R-:W-:Y:S02]  /*18440*/  SEL R0, R0, RZ, P1 ;  /* 0x000000ff00007207 */ /* 0x000fe40000800000 */
[----:B------:R-:W-:-:S03]  /*18450*/  SEL R200, RZ, 0x1, P1 ;  /* 0x00000001ffc87807 */ /* 0x000fc60000800000 */
[----:B------:R-:W-:Y:S01]  /*18460*/  IMAD.MOV.U32 R196, RZ, RZ, R0 ;  /* 0x000000ffffc47224 */ /* 0x000fe200078e0000 */
[----:B------:R-:W-:Y:S01]  /*18470*/  LOP3.LUT R200, R8, R200, RZ, 0x3c, !PT ;  /* 0x000000c808c87212 */ /* 0x000fe200078e3cff */
[----:B------:R-:W-:Y:S06]  /*18480*/  @!P0 BRA `(.L_x_2860) ;  /* 0x0000000000048947 */ /* 0x000fec0003800000 */
[----:B------:R-:W-:Y:S01]  /*18490*/  BPT.TRAP 0x1 ;  /* 0x000000040000795c */ /* 0x000fe20000300000 */
.L_x_2860:
[----:B------:R-:W-:Y:S01]  /*184a0*/  IMAD R3, R196, 0x8, R2 ;  /* 0x00000008c4037824 */ /* 0x000fe200078e0202 */
[----:B------:R-:W-:-:S04]  /*184b0*/  SHF.L.U32 R4, R200, 0x1f, RZ ;  /* 0x0000001fc8047819 */ /* 0x000fc800000006ff */
[----:B------:R0:W1:Y:S01]  /*184c0*/  SYNCS.PHASECHK.TRANS64.TRYWAIT P1, [R3+URZ+0x30830], R4 ;  /* 0x03083004030075a7 */ /* 0x000062000802017f */
[----:B------:R-:W-:Y:S05]  /*184d0*/  @!P0 BRA `(.L_x_2861) ;  /* 0x0000000000048947 */ /* 0x000fea0003800000 */
[----:B------:R-:W-:Y:S01]  /*184e0*/  BPT.TRAP 0x1 ;  /* 0x000000040000795c */ /* 0x000fe20000300000 */
.L_x_2861:
[----:B------:R-:W-:Y:S01]  /*184f0*/  IMAD R126, R196, 0x900, R219 ;  /* 0x00000900c47e7824 */ /* 0x000fe200078e02db */
[----:B------:R-:W-:Y:S03]  /*18500*/  BSSY B1, `(.L_x_2862) ;  /* 0x0000006000017945 */ /* 0x000fe60003800000 */
[C---:B------:R-:W-:Y:S01]  /*18510*/  VIADD R124, R126.reuse, 0x4 ;  /* 0x000000047e7c7836 */ /* 0x040fe20000000000 */
[----:B------:R-:W-:Y:S01]  /*18520*/  IADD3 R122, R126, 0x2, RZ ;  /* 0x000000027e7a7810 */ /* 0x000fe20007ffe0ff */
[----:B-1----:R-:W-:Y:S06]  /*18530*/  @P1 BRA `(.L_x_2863) ;  /* 0x0000000000081947 */ /* 0x002fec0003800000 */
[----:B------:R-:W1:Y:S02]  /*18540*/  SYNCS.PHASECHK.TRANS64.TRYWAIT P1, [R3+URZ+0x30830], R4 ;  /* 0x03083004030075a7 */ /* 0x000e64000802017f */
[----:B-1----:R-:W-:Y:S05]  /*18550*/  @!P1 BRA `(.L_x_2864) ;  /* 0x0000010400a09947 */ /* 0x002fea0003800000 */
.L_x_2863:
[----:B------:R-:W-:Y:S05]  /*18560*/  BSYNC B1 ;  /* 0x0000000000017941 */ /* 0x000fea0003800000 */
.L_x_2862:
[----:B------:R-:W2:Y:S04]  /*18570*/  LDL.64 R128, [R1+0x30] ;  /* 0x0000300001807983 */ /* 0x000ea80000100a00 */
[----:B------:R3:W-:Y:S04]  /*18580*/  STL.64 [R1+0x78], R6 ;  /* 0x0000780601007387 */ /* 0x0007e80000100a00 */
[----:B---3--:R-:W3:Y:S01]  /*18590*/  LDL.64 R6, [R1+0x28] ;  /* 0x0000280001067983 */ /* 0x008ee20000100a00 */
[----:B------:R-:W-:Y:S01]  /*185a0*/  IMAD.MOV.U32 R120, RZ, RZ, R126 ;  /* 0x000000ffff787224 */ /* 0x000fe200078e007e */
[----:B------:R-:W-:Y:S01]  /*185b0*/  R2UR UR46, R122 ;  /* 0x000000007a2e72ca */ /* 0x000fe200000e0000 */
[----:B------:R-:W-:Y:S01]  /*185c0*/  IMAD.MOV.U32 R122, RZ, RZ, R124 ;  /* 0x000000ffff7a7224 */ /* 0x000fe200078e007c */
[----:B------:R-:W-:Y:S01]  /*185d0*/  MOV R21, UR42 ;  /* 0x0000002a00157c02 */ /* 0x000fe20008000f00 */
[----:B------:R-:W-:Y:S01]  /*185e0*/  IMAD.MOV.U32 R121, RZ, RZ, 0x40000040 ;  /* 0x40000040ff797424 */ /* 0x000fe200078e00ff */
[----:B------:R-:W-:Y:S01]  /*185f0*/  R2UR UR50, R120 ;  /* 0x00000000783272ca */ /* 0x000fe200000e0000 */
[----:B------:R-:W-:Y:S01]  /*18600*/  VIADD R120, R126, 0x6 ;  /* 0x000000067e787836 */ /* 0x000fe20000000000 */
[----:B01----:R-:W-:Y:S01]  /*18610*/  MOV R4, UR38 ;  /* 0x0000002600047c02 */ /* 0x003fe20008000f00 */
[----:B------:R-:W-:Y:S01]  /*18620*/  IMAD.MOV.U32 R125, RZ, RZ, 0x40000040 ;  /* 0x40000040ff7d7424 */ /* 0x000fe200078e00ff */
[----:B------:R-:W-:Y:S01]  /*18630*/  R2UR UR42, R122 ;  /* 0x000000007a2a72ca */ /* 0x000fe200000e0000 */
[----:B------:R-:W-:Y:S01]  /*18640*/  VIADD R122, R126, 0x300 ;  /* 0x000003007e7a7836 */ /* 0x000fe20000000000 */
[----:B------:R-:W-:Y:S01]  /*18650*/  R2UR UR38, R120 ;  /* 0x00000000782672ca */ /* 0x000fe200000e0000 */
[C---:B------:R-:W-:Y:S01]  /*18660*/  VIADD R120, R126.reuse, 0x304 ;  /* 0x000003047e787836 */ /* 0x040fe20000000000 */
[----:B------:R-:W-:Y:S01]  /*18670*/  IADD3 R124, R126, 0x302, RZ ;  /* 0x000003027e7c7810 */ /* 0x000fe20007ffe0ff */
[-C--:B------:R-:W-:Y:S01]  /*18680*/  FMUL.FTZ R24, R24, R14.reuse ;  /* 0x0000000e18187220 */ /* 0x080fe20000410000 */
        /* <DEDUP_REMOVED lines=210> */
.L_x_2865:
[----:B------:R-:W-:Y:S02]  /*193b0*/  SHF.L.U32 R3, R8, 0x1f, RZ ;  /* 0x0000001f08037819 */ /* 0x000fe400000006ff */
[----:B------:R-:W-:-:S04]  /*193c0*/  LEA R13, R9, R2, 0x3 ;  /* 0x00000002090d7211 */ /* 0x000fc800078e18ff */
[----:B------:R0:W1:Y:S01]  /*193d0*/  SYNCS.PHASECHK.TRANS64.TRYWAIT P1, [R13+URZ+0x30850], R3 ;  /* 0x030850030d0075a7 */ /* 0x000062000802017f */
[----:B------:R-:W-:Y:S05]  /*193e0*/  @!P0 BRA `(.L_x_2866) ;  /* 0x0000000000048947 */ /* 0x000fea0003800000 */
[----:B------:R-:W-:Y:S01]  /*193f0*/  BPT.TRAP 0x1 ;  /* 0x000000040000795c */ /* 0x000fe20000300000 */
.L_x_2866:
[----:B------:R-:W-:Y:S04]  /*19400*/  BSSY B1, `(.L_x_2867) ;  /* 0x0000004000017945 */ /* 0x000fe80003800000 */
[----:B-1----:R-:W-:Y:S05]  /*19410*/  @P1 BRA `(.L_x_2868) ;  /* 0x0000000000081947 */ /* 0x002fea0003800000 */
[----:B------:R-:W1:Y:S02]  /*19420*/  SYNCS.PHASECHK.TRANS64.TRYWAIT P1, [R13+URZ+0x30850], R3 ;  /* 0x030850030d0075a7 */ /* 0x000e64000802017f */
[----:B-1----:R-:W-:Y:S05]  /*19430*/  @!P1 BRA `(.L_x_2869) ;  /* 0x000000f400fc9947 */ /* 0x002fea0003800000 */
.L_x_2868:
[----:B------:R-:W-:Y:S05]  /*19440*/  BSYNC B1 ;  /* 0x0000000000017941 */ /* 0x000fea0003800000 */
.L_x_2867:
        /* <DEDUP_REMOVED lines=8> */
[----:B------:R-:W-:Y:S01]  /*194d0*/  IMAD R4, R9, 0x900, R3 ;  /* 0x0000090009047824 */ /* 0x000fe200078e0203 */
[----:B------:R-:W-:-:S03]  /*194e0*/  MOV R9, 0x40000040 ;  /* 0x4000004000097802 */ /* 0x000fc60000000f00 */
        /* <DEDUP_REMOVED lines=38> */
.L_x_2870:
[----:B------:R-:W-:Y:S01]  /*19750*/  FMUL.FTZ R5, R120, UR38 ;  /* 0x0000002678057c20 */ /* 0x000fe20008410000 */
[----:B------:R-:W-:Y:S01]  /*19760*/  FMUL.FTZ R14, R121, UR38 ;  /* 0x00000026790e7c20 */ /* 0x000fe20008410000 */
[----:B------:R-:W-:Y:S01]  /*19770*/  FMUL.FTZ R15, R124, UR38 ;  /* 0x000000267c0f7c20 */ /* 0x000fe20008410000 */
[----:B------:R-:W-:Y:S02]  /*19780*/  IMAD R0, R0, 0x8, R2 ;  /* 0x0000000800007824 */ /* 0x000fe400078e0202 */
[----:B------:R-:W-:Y:S01]  /*19790*/  FMUL.FTZ R20, R125, UR38 ;  /* 0x000000267d147c20 */ /* 0x000fe20008410000 */
[----:B------:R-:W-:Y:S01]  /*197a0*/  FMUL.FTZ R21, R128, UR38 ;  /* 0x0000002680157c20 */ /* 0x000fe20008410000 */
[----:B------:R-:W0:Y:S01]  /*197b0*/  MUFU.TANH R5, R5 ;  /* 0x0000000500057308 */ /* 0x000e220000002400 */
[----:B------:R-:W-:Y:S02]  /*197c0*/  VIADD R0, R0, 0x30840 ;  /* 0x0003084000007836 */ /* 0x000fe40000000000 */
[----:B------:R-:W-:Y:S01]  /*197d0*/  FMUL.FTZ R120, R129, UR38 ;  /* 0x0000002681787c20 */ /* 0x000fe20008410000 */
[----:B------:R-:W-:Y:S01]  /*197e0*/  FMUL.FTZ R121, R132, UR38 ;  /* 0x0000002684797c20 */ /* 0x000fe20008410000 */
[----:B------:R-:W-:Y:S01]  /*197f0*/  FMUL.FTZ R8, R122, UR38 ;  /* 0x000000267a087c20 */ /* 0x000fe20008410000 */
[----:B------:R-:W-:Y:S01]  /*19800*/  FMUL.FTZ R122, R133, UR38 ;  /* 0x00000026857a7c20 */ /* 0x000fe20008410000 */
[----:B------:R-:W-:Y:S01]  /*19810*/  PRMT R0, R218, 0x654, R0 ;  /* 0x00000654da007816 */ /* 0x000fe20000000000 */
[----:B------:R-:W-:Y:S01]  /*19820*/  FMUL.FTZ R9, R123, UR38 ;  /* 0x000000267b097c20 */ /* 0x000fe20008410000 */
[----:B------:R-:W1:Y:S01]  /*19830*/  MUFU.TANH R14, R14 ;  /* 0x0000000e000e7308 */ /* 0x000e620000002400 */
[----:B------:R-:W-:Y:S01]  /*19840*/  FMUL.FTZ R123, R136, UR38 ;  /* 0x00000026887b7c20 */ /* 0x000fe20008410000 */
[----:B------:R0:W-:Y:S01]  /*19850*/  SYNCS.ARRIVE.TRANS64.RED.A1T0 RZ, [R0+URZ], RZ ;  /* 0x000000ff00ff79a7 */ /* 0x0001e2000810043f */
[----:B------:R-:W-:Y:S01]  /*19860*/  FMUL.FTZ R125, R137, UR38 ;  /* 0x00000026897d7c20 */ /* 0x000fe20008410000 */
[----:B------:R-:W-:Y:S01]  /*19870*/  FMUL.FTZ R124, R140, UR38 ;  /* 0x000000268c7c7c20 */ /* 0x000fe20008410000 */
[----:B------:R-:W-:Y:S01]  /*19880*/  FMUL.FTZ R128, R141, UR38 ;  /* 0x000000268d807c20 */ /* 0x000fe20008410000 */
[----:B------:R-:W-:Y:S01]  /*19890*/  FMUL.FTZ R129, R144, UR38 ;  /* 0x0000002690817c20 */ /* 0x000fe20008410000 */
[----:B------:R-:W-:Y:S01]  /*198a0*/  FMUL.FTZ R132, R145, UR38 ;  /* 0x0000002691847c20 */ /* 0x000fe20008410000 */
[----:B------:R-:W2:Y:S01]  /*198b0*/  MUFU.TANH R15, R15 ;  /* 0x0000000f000f7308 */ /* 0x000ea20000002400 */
[----:B------:R-:W-:Y:S01]  /*198c0*/  FMUL.FTZ R133, R148, UR38 ;  /* 0x0000002694857c20 */ /* 0x000fe20008410000 */
[----:B0-----:R-:W-:Y:S01]  /*198d0*/  FMNMX.FTZ R0, R5, R11, !PT ;  /* 0x0000000b05007209 */ /* 0x001fe20007810000 */
        /* <DEDUP_REMOVED lines=80> */
[----:B------:R-:W4:Y:S01]  /*19de0*/  MUFU.TANH R130, R130 ;  /* 0x0000008200827308 */ /* 0x000f220000002400 */
        /* <DEDUP_REMOVED lines=14> */
[----:B------:R-:W-:-:S03]  /*19ed0*/  FMNMX.FTZ R3, R130, R3, !PT ;  /* 0x0000000382037209 */ /* 0x000fc60007810000 */
        /* <DEDUP_REMOVED lines=87> */
[--C-:B------:R-:W-:Y:S01]  /*1a450*/  FFMA.FTZ R155, R155, R3, -R152.reuse ;  /* 0x000000039b9b7223 */ /* 0x100fe20000010898 */
[----:B------:R-:W1:Y:S01]  /*1a460*/  MUFU.EX2 R8, R8 ;  /* 0x0000000800087308 */ /* 0x000e620000000800 */
[----:B0----5:R-:W-:Y:S01]  /*1a470*/  FFMA.FTZ R7, R14, R7, R11 ;  /* 0x000000070e077223 */ /* 0x021fe2000001000b */
[-CC-:B------:R-:W-:Y:S01]  /*1a480*/  FFMA.FTZ R156, R156, R3.reuse, -R152.reuse ;  /* 0x000000039c9c7223 */ /* 0x180fe20000010898 */
[-CC-:B------:R-:W-:Y:S01]  /*1a490*/  FFMA.FTZ R157, R157, R3.reuse, -R152.reuse ;  /* 0x000000039d9d7223 */ /* 0x180fe20000010898 */
[-CC-:B------:R-:W-:Y:S01]  /*1a4a0*/  FFMA.FTZ R158, R158, R3.reuse, -R152.reuse ;  /* 0x000000039e9e7223 */ /* 0x180fe20000010898 */
[-CC-:B------:R-:W-:Y:S01]  /*1a4b0*/  FFMA.FTZ R159, R159, R3.reuse, -R152.reuse ;  /* 0x000000039f9f7223 */ /* 0x180fe20000010898 */
[----:B------:R-:W-:-:S02]  /*1a4c0*/  FFMA.FTZ R171, R160, R3, -R152 ;  /* 0x00000003a0ab7223 */ /* 0x000fc40000010898 */
        /* <DEDUP_REMOVED lines=95> */
.L_x_2871:
[C---:B------:R-:W-:Y:S01]  /*1aac0*/  ISETP.GT.AND P1, PT, R12.reuse, R225, PT ;  /* 0x000000e10c00720c */ /* 0x040fe20003f24270 */
[----:B------:R-:W-:Y:S01]  /*1aad0*/  VIADD R12, R12, 0xffffffff ;  /* 0xffffffff0c0c7836 */ /* 0x000fe20000000000 */
[----:B------:R-:W-:Y:S02]  /*1aae0*/  IADD3 R13, R13, 0x30860, RZ ;  /* 0x000308600d0d7810 */ /* 0x000fe40007ffe0ff */
[----:B------:R-:W-:Y:S01]  /*1aaf0*/  F2FP.F16.F32.PACK_AB R188, R161, R11 ;  /* 0x0000000ba1bc723e */ /* 0x000fe200000000ff */
[----:B------:R-:W-:Y:S01]  /*1ab00*/  IMAD.MOV.U32 R11, RZ, RZ, R0 ;  /* 0x000000ffff0b7224 */ /* 0x000fe200078e0000 */
[----:B------:R-:W-:Y:S02]  /*1ab10*/  PRMT R13, R218, 0x654, R13 ;  /* 0x00000654da0d7816 */ /* 0x000fe4000000000d */
[----:B------:R-:W-:Y:S01]  /*1ab20*/  F2FP.F16.F32.PACK_AB R189, R9, R8 ;  /* 0x0000000809bd723e */ /* 0x000fe200000000ff */
[----:B------:R-:W-:Y:S01]  /*1ab30*/  IMAD.MOV.U32 R9, RZ, RZ, R196 ;  /* 0x000000ffff097224 */ /* 0x000fe200078e00c4 */
        /* <DEDUP_REMOVED lines=26> */
.L_x_2859:
[----:B------:R-:W-:Y:S05]  /*1ace0*/  BSYNC B0 ;  /* 0x0000000000007941 */ /* 0x000fea0003800000 */
.L_x_2858:
        /* <DEDUP_REMOVED lines=99> */
.L_x_2873:
[----:B------:R-:W-:Y:S01]  /*1b320*/  IMAD R10, R196, 0x8, R2 ;  /* 0x00000008c40a7824 */ /* 0x000fe200078e0202 */
[----:B------:R-:W-:-:S04]  /*1b330*/  SHF.L.U32 R5, R200, 0x1f, RZ ;  /* 0x0000001fc8057819 */ /* 0x000fc800000006ff */
[----:B------:R0:W1:Y:S01]  /*1b340*/  SYNCS.PHASECHK.TRANS64.TRYWAIT P1, [R10+URZ+0x30850], R5 ;  /* 0x030850050a0075a7 */ /* 0x000062000802017f */
[----:B------:R-:W-:Y:S05]  /*1b350*/  @!P0 BRA `(.L_x_2874) ;  /* 0x0000000000048947 */ /* 0x000fea0003800000 */
[----:B------:R-:W-:Y:S01]  /*1b360*/  BPT.TRAP 0x1 ;  /* 0x000000040000795c */ /* 0x000fe20000300000 */
.L_x_2874:
        /* <DEDUP_REMOVED lines=9> */
.L_x_2876:
[----:B------:R-:W-:Y:S05]  /*1b400*/  BSYNC B0 ;  /* 0x0000000000007941 */ /* 0x000fea0003800000 */
.L_x_2875:
[----:B------:R-:W-:Y:S01]  /*1b410*/  IMAD.MOV.U32 R9, RZ, RZ, 0x40000040 ;  /* 0x40000040ff097424 */ /* 0x000fe200078e00ff */
[----:B------:R-:W-:Y:S01]  /*1b420*/  MOV R8, R2 ;  /* 0x0000000200087202 */ /* 0x000fe20000000f00 */
[----:B------:R-:W-:Y:S01]  /*1b430*/  WARPGROUP.ARRIVE ;  /* 0x00000000000079c5 */ /* 0x000fe20000000000 */
[----:B01----:R-:W-:Y:S01]  /*1b440*/  SHFL.BFLY PT, R5, R6, 0x2, 0x1f ;  /* 0x0c401f0006057f89 */ /* 0x003fe200000e0000 */
[----:B------:R-:W-:Y:S01]  /*1b450*/  IMAD.MOV.U32 R128, RZ, RZ, -0x800000 ;  /* 0xff800000ff807424 */ /* 0x000fe200078e00ff */
        /* <DEDUP_REMOVED lines=38> */
[----:B------:R-:W-:-:S03]  /*1b6c0*/  FADD.FTZ R9, R5, R6 ;  /* 0x0000000605097221 */ /* 0x000fc60000010000 */
[----:B------:R-:W0:Y:S04]  /*1b6d0*/  SHFL.BFLY PT, R5, R8, 0x1, 0x1f ;  /* 0x0c201f0008057f89 */ /* 0x000e2800000e0000 */
[----:B------:R-:W1:Y:S01]  /*1b6e0*/  SHFL.BFLY PT, R2, R9, 0x1, 0x1f ;  /* 0x0c201f0009027f89 */ /* 0x000e6200000e0000 */
[----:B0-----:R-:W-:Y:S01]  /*1b6f0*/  FADD.FTZ R13, R8, R5 ;  /* 0x00000005080d7221 */ /* 0x001fe20000010000 */
[----:B------:R-:W-:Y:S01]  /*1b700*/  MOV R5, RZ ;  /* 0x000000ff00057202 */ /* 0x000fe20000000f00 */
[----:B-1----:R-:W-:-:S03]  /*1b710*/  FADD.FTZ R14, R9, R2 ;  /* 0x00000002090e7221 */ /* 0x002fc60000010000 */
[----:B------:R-:W-:Y:S01]  /*1b720*/  FSETP.NE.FTZ.AND P1, PT, R13, RZ, PT ;  /* 0x000000ff0d00720b */ /* 0x000fe20003f35000 */
[----:B------:R-:W-:Y:S01]  /*1b730*/  IMAD.MOV.U32 R2, RZ, RZ, RZ ;  /* 0x000000ffff027224 */ /* 0x000fe200078e00ff */
        /* <DEDUP_REMOVED lines=17> */
.L_x_2878:
        /* <DEDUP_REMOVED lines=108> */
.L_x_2779:
        /* <DEDUP_REMOVED lines=17> */
[----:B------:R-:W4:Y:S04]  /*1c020*/  LDL.LU R143, [R1+0x40] ;  /* 0x00004000018f7983 */ /* 0x000f280000300800 */
[----:B------:R-:W4:Y:S04]  /*1c030*/  LDL.LU R142, [R1+0x44] ;  /* 0x00004400018e7983 */ /* 0x000f280000300800 */
[----:B------:R-:W4:Y:S04]  /*1c040*/  LDL.LU R141, [R1+0x5c] ;  /* 0x00005c00018d7983 */ /* 0x000f280000300800 */
[----:B------:R-:W4:Y:S01]  /*1c050*/  LDL R140, [R1+0x3c] ;  /* 0x00003c00018c7983 */ /* 0x000f220000100800 */
[----:B------:R-:W-:-:S02]  /*1c060*/  MOV R126, R2 ;  /* 0x00000002007e7202 */ /* 0x000fc40000000f00 */
[----:B0-----:R-:W-:Y:S01]  /*1c070*/  MOV R127, R3 ;  /* 0x00000003007f7202 */ /* 0x001fe20000000f00 */
[----:B------:R-:W-:Y:S02]  /*1c080*/  BAR.SYNC.DEFER_BLOCKING 0x1, 0x100 ;  /* 0x0044000000007b1d */ /* 0x000fe40000010000 */
[----:B---3--:R-:W-:-:S03]  /*1c090*/  IMAD.WIDE R84, R0, 0x2, R126 ;  /* 0x0000000200547825 */ /* 0x008fc600078e027e */
[C---:B------:R-:W-:Y:S02]  /*1c0a0*/  IADD3 R81, P0, R84.reuse, 0x20, RZ ;  /* 0x0000002054517810 */ /* 0x040fe40007f1e0ff */
[----:B------:R-:W-:Y:S02]  /*1c0b0*/  LOP3.LUT R9, R84, 0x380, RZ, 0xc0, !PT ;  /* 0x0000038054097812 */ /* 0x000fe400078ec0ff */
[----:B------:R-:W-:Y:S02]  /*1c0c0*/  LOP3.LUT R80, R81, 0x380, RZ, 0xc0, !PT ;  /* 0x0000038051507812 */ /* 0x000fe400078ec0ff */
[----:B------:R-:W-:Y:S02]  /*1c0d0*/  SHF.R.U64 R9, R9, 0x3, RZ ;  /* 0x0000000309097819 */ /* 0x000fe400000012ff */
[----:B------:R-:W-:Y:S02]  /*1c0e0*/  SHF.R.U64 R80, R80, 0x3, RZ ;  /* 0x0000000350507819 */ /* 0x000fe400000012ff */
[----:B------:R-:W-:-:S02]  /*1c0f0*/  IADD3 R15, P1, R84, 0x40, RZ ;  /* 0x00000040540f7810 */ /* 0x000fc40007f3e0ff */
[----:B------:R-:W-:Y:S02]  /*1c100*/  LOP3.LUT R8, R9, R84, RZ, 0x3c, !PT ;  /* 0x0000005409087212 */ /* 0x000fe400078e3cff */
[----:B------:R-:W-:Y:S01]  /*1c110*/  LOP3.LUT R80, R80, R81, RZ, 0x3c, !PT ;  /* 0x0000005150507212 */ /* 0x000fe200078e3cff */
[----:B------:R-:W-:Y:S01]  /*1c120*/  IMAD.X R81, RZ, RZ, R85, P0 ;  /* 0x000000ffff517224 */ /* 0x000fe200000e0655 */
[----:B------:R-:W-:Y:S02]  /*1c130*/  MOV R9, R85 ;  /* 0x0000005500097202 */ /* 0x000fe40000000f00 */
[----:B------:R-:W-:Y:S02]  /*1c140*/  LOP3.LUT R14, R15, 0x380, RZ, 0xc0, !PT ;  /* 0x000003800f0e7812 */ /* 0x000fe400078ec0ff */
[C---:B------:R-:W-:Y:S02]  /*1c150*/  IADD3 R136, P6, R84.reuse, 0x60, RZ ;  /* 0x0000006054887810 */ /* 0x040fe40007fde0ff */
[----:B------:R-:W-:-:S02]  /*1c160*/  IADD3 R12, P5, R84, 0x4000, RZ ;  /* 0x00004000540c7810 */ /* 0x000fc40007fbe0ff */
[----:B------:R-:W-:Y:S02]  /*1c170*/  MOV R3, R8 ;  /* 0x0000000800037202 */ /* 0x000fe40000000f00 */
[----:B------:R-:W-:Y:S02]  /*1c180*/  F2FP.F16.F32.PACK_AB R8, R25, R24 ;  /* 0x000000181908723e */ /* 0x000fe400000000ff */
[----:B------:R-:W-:Y:S02]  /*1c190*/  F2FP.F16.F32.PACK_AB R9, R27, R26 ;  /* 0x0000001a1b09723e */ /* 0x000fe400000000ff */
[----:B------:R-:W-:Y:S02]  /*1c1a0*/  IADD3 R82, P3, R84, 0x4060, RZ ;  /* 0x0000406054527810 */ /* 0x000fe40007f7e0ff */
[----:B------:R-:W-:Y:S02]  /*1c1b0*/  MOV R81, R80 ;  /* 0x0000005000517202 */ /* 0x000fe40000000f00 */
[----:B------:R-:W-:-:S02]  /*1c1c0*/  SHF.R.U64 R14, R14, 0x3, RZ ;  /* 0x000000030e0e7819 */ /* 0x000fc400000012ff */
[----:B------:R-:W-:Y:S02]  /*1c1d0*/  LOP3.LUT R137, R136, 0x380, RZ, 0xc0, !PT ;  /* 0x0000038088897812 */ /* 0x000fe400078ec0ff */
[----:B------:R-:W-:Y:S02]  /*1c1e0*/  IADD3 R80, P4, R84, 0x4040, RZ ;  /* 0x0000404054507810 */ /* 0x000fe40007f9e0ff */
[----:B------:R-:W-:Y:S01]  /*1c1f0*/  LOP3.LUT R13, R12, 0x380, RZ, 0xc0, !PT ;  /* 0x000003800c0d7812 */ /* 0x000fe200078ec0ff */
[----:B------:R0:W-:Y:S01]  /*1c200*/  STSM.16.M88.4 [R3], R8 ;  /* 0x0000000803007844 */ /* 0x0001e20000000200 */
[----:B------:R-:W-:Y:S02]  /*1c210*/  LOP3.LUT R83, R82, 0x380, RZ, 0xc0, !PT ;  /* 0x0000038052537812 */ /* 0x000fe400078ec0ff */
[----:B------:R-:W-:Y:S02]  /*1c220*/  IADD3 R138, P0, R84, 0x4020, RZ ;  /* 0x00004020548a7810 */ /* 0x000fe40007f1e0ff */
[----:B------:R-:W-:Y:S01]  /*1c230*/  LOP3.LUT R14, R14, R15, RZ, 0x3c, !PT ;  /* 0x0000000f0e0e7212 */ /* 0x000fe200078e3cff */
[----:B------:R-:W-:Y:S01]  /*1c240*/  IMAD.X R15, RZ, RZ, R85, P1 ;  /* 0x000000ffff0f7224 */ /* 0x000fe200008e0655 */
[----:B------:R-:W-:-:S02]  /*1c250*/  SHF.R.U64 R137, R137, 0x3, RZ ;  /* 0x0000000389897819 */ /* 0x000fc400000012ff */
[----:B------:R-:W-:Y:S02]  /*1c260*/  LOP3.LUT R0, R80, 0x380, RZ, 0xc0, !PT ;  /* 0x0000038050007812 */ /* 0x000fe400078ec0ff */
[----:B------:R-:W-:Y:S02]  /*1c270*/  SHF.R.U64 R13, R13, 0x3, RZ ;  /* 0x000000030d0d7819 */ /* 0x000fe400000012ff */
[----:B------:R-:W-:Y:S02]  /*1c280*/  SHF.R.U64 R83, R83, 0x3, RZ ;  /* 0x0000000353537819 */ /* 0x000fe400000012ff */
[----:B0-----:R-:W-:Y:S02]  /*1c290*/  F2FP.F16.F32.PACK_AB R8, R33, R32 ;  /* 0x000000202108723e */ /* 0x001fe400000000ff */
[----:B------:R-:W-:Y:S02]  /*1c2a0*/  F2FP.F16.F32.PACK_AB R9, R35, R34 ;  /* 0x000000222309723e */ /* 0x000fe400000000ff */
[----:B------:R-:W-:-:S02]  /*1c2b0*/  F2FP.F16.F32.PACK_AB R10, R37, R36 ;  /* 0x00000024250a723e */ /* 0x000fc400000000ff */
[----:B------:R-:W-:Y:S02]  /*1c2c0*/  F2FP.F16.F32.PACK_AB R11, R39, R38 ;  /* 0x00000026270b723e */ /* 0x000fe400000000ff */
[----:B------:R-:W-:Y:S02]  /*1c2d0*/  LOP3.LUT R139, R138, 0x380, RZ, 0xc0, !PT ;  /* 0x000003808a8b7812 */ /* 0x000fe400078ec0ff */
[----:B------:R-:W-:Y:S01]  /*1c2e0*/  LOP3.LUT R136, R137, R136, RZ, 0x3c, !PT ;  /* 0x0000008889887212 */ /* 0x000fe200078e3cff */
[----:B------:R0:W-:Y:S01]  /*1c2f0*/  STSM.16.M88.4 [R81], R8 ;  /* 0x0000000851007844 */ /* 0x0001e20000000200 */
[----:B------:R-:W-:Y:S01]  /*1c300*/  SHF.R.U64 R0, R0, 0x3, RZ ;  /* 0x0000000300007819 */ /* 0x000fe200000012ff */
[----:B------:R-:W-:Y:S01]  /*1c310*/  IMAD.X R137, RZ, RZ, R85, P6 ;  /* 0x000000ffff897224 */ /* 0x000fe200030e0655 */
[----:B------:R-:W-:Y:S02]  /*1c320*/  IADD3 R86, P2, R84, 0x8000, RZ ;  /* 0x0000800054567810 */ /* 0x000fe40007f5e0ff */
[----:B------:R-:W-:-:S02]  /*1c330*/  LOP3.LUT R12, R13, R12, RZ, 0x3c, !PT ;  /* 0x0000000c0d0c7212 */ /* 0x000fc400078e3cff */
[C---:B-----5:R-:W-:Y:S02]  /*1c340*/  IADD3 R134, P1, R84.reuse, 0x8020, RZ ;  /* 0x0000802054867810 */ /* 0x060fe40007f3e0ff */
[----:B------:R-:W-:Y:S01]  /*1c350*/  LOP3.LUT R82, R83, R82, RZ, 0x3c, !PT ;  /* 0x0000005253527212 */ /* 0x000fe200078e3cff */
[--C-:B------:R-:W-:Y:S01]  /*1c360*/  IMAD.X R83, RZ, RZ, R85.reuse, P3 ;  /* 0x000000ffff537224 */ /* 0x100fe200018e0655 */
[----:B------:R-:W-:Y:S02]  /*1c370*/  IADD3 R130, P6, R84, 0x8040, RZ ;  /* 0x0000804054827810 */ /* 0x000fe40007fde0ff */
[----:B------:R-:W-:Y:S02]  /*1c380*/  IADD3.X R13, RZ, R85, RZ, P5, !PT ;  /* 0x00000055ff0d7210 */ /* 0x000fe40002ffe4ff */
[----:B------:R-:W-:Y:S01]  /*1c390*/  MOV R14, R14 ;  /* 0x0000000e000e7202 */ /* 0x000fe20000000f00 */
[----:B0-----:R-:W-:Y:S01]  /*1c3a0*/  IMAD.X R81, RZ, RZ, R85, P4 ;  /* 0x000000ffff517224 */ /* 0x001fe200020e0655 */
[----:B------:R-:W-:-:S02]  /*1c3b0*/  F2FP.F16.F32.PACK_AB R8, R41, R40 ;  /* 0x000000282908723e */ /* 0x000fc400000000ff */
[----:B------:R-:W-:Y:S02]  /*1c3c0*/  F2FP.F16.F32.PACK_AB R9, R43, R42 ;  /* 0x0000002a2b09723e */ /* 0x000fe400000000ff */
[----:B------:R-:W-:Y:S02]  /*1c3d0*/  F2FP.F16.F32.PACK_AB R10, R45, R44 ;  /* 0x0000002c2d0a723e */ /* 0x000fe400000000ff */
[----:B------:R-:W-:Y:S02]  /*1c3e0*/  F2FP.F16.F32.PACK_AB R11, R47, R46 ;  /* 0x0000002e2f0b723e */ /* 0x000fe400000000ff */
[----:B------:R-:W-:Y:S02]  /*1c3f0*/  SHF.R.U64 R139, R139, 0x3, RZ ;  /* 0x000000038b8b7819 */ /* 0x000fe400000012ff */
[----:B------:R-:W-:Y:S02]  /*1c400*/  IADD3 R132, P5, R84, 0x8060, RZ ;  /* 0x0000806054847810 */ /* 0x000fe40007fbe0ff */
[----:B------:R-:W-:-:S02]  /*1c410*/  LOP3.LUT R80, R0, R80, RZ, 0x3c, !PT ;  /* 0x0000005000507212 */ /* 0x000fc400078e3cff */
[----:B------:R-:W-:Y:S02]  /*1c420*/  LOP3.LUT R87, R86, 0x380, RZ, 0xc0, !PT ;  /* 0x0000038056577812 */ /* 0x000fe400078ec0ff */
[----:B------:R-:W-:Y:S01]  /*1c430*/  LOP3.LUT R135, R134, 0x380, RZ, 0xc0, !PT ;  /* 0x0000038086877812 */ /* 0x000fe200078ec0ff */
[----:B------:R0:W-:Y:S01]  /*1c440*/  STSM.16.M88.4 [R14], R8 ;  /* 0x000000080e007844 */ /* 0x0001e20000000200 */
[----:B------:R-:W-:Y:S02]  /*1c450*/  LOP3.LUT R131, R130, 0x380, RZ, 0xc0, !PT ;  /* 0x0000038082837812 */ /* 0x000fe400078ec0ff */
[----:B------:R-:W-:Y:S01]  /*1c460*/  LOP3.LUT R138, R139, R138, RZ, 0x3c, !PT ;  /* 0x0000008a8b8a7212 */ /* 0x000fe200078e3cff */
[----:B------:R-:W-:Y:S01]  /*1c470*/  IMAD.X R139, RZ, RZ, R85, P0 ;  /* 0x000000ffff8b7224 */ /* 0x000fe200000e0655 */
[----:B------:R-:W-:Y:S02]  /*1c480*/  LOP3.LUT R133, R132, 0x380, RZ, 0xc0, !PT ;  /* 0x0000038084857812 */ /* 0x000fe400078ec0ff */
[----:B------:R-:W-:-:S02]  /*1c490*/  MOV R3, R12 ;  /* 0x0000000c00037202 */ /* 0x000fc40000000f00 */
[----:B------:R-:W-:Y:S02]  /*1c4a0*/  SHF.R.U64 R87, R87, 0x3, RZ ;  /* 0x0000000357577819 */ /* 0x000fe400000012ff */
[----:B------:R-:W-:Y:S02]  /*1c4b0*/  MOV R136, R136 ;  /* 0x0000008800887202 */ /* 0x000fe40000000f00 */
[----:B------:R-:W-:Y:S02]  /*1c4c0*/  F2FP.F16.F32.PACK_AB R12, R49, R48 ;  /* 0x00000030310c723e */ /* 0x000fe400000000ff */
[----:B------:R-:W-:Y:S02]  /*1c4d0*/  F2FP.F16.F32.PACK_AB R13, R51, R50 ;  /* 0x00000032330d723e */ /* 0x000fe400000000ff */
[----:B0-----:R-:W-:Y:S02]  /*1c4e0*/  F2FP.F16.F32.PACK_AB R14, R53, R52 ;  /* 0x00000034350e723e */ /* 0x001fe400000000ff */
[----:B------:R-:W-:-:S02]  /*1c4f0*/  F2FP.F16.F32.PACK_AB R15, R55, R54 ;  /* 0x00000036370f723e */ /* 0x000fc400000000ff */
[----:B--2---:R-:W-:Y:S02]  /*1c500*/  MOV R4, R80 ;  /* 0x0000005000047202 */ /* 0x004fe40000000f00 */
[----:B------:R-:W-:Y:S02]  /*1c510*/  MOV R0, R82 ;  /* 0x0000005200007202 */ /* 0x000fe40000000f00 */
[----:B------:R-:W-:Y:S02]  /*1c520*/  SHF.R.U64 R135, R135, 0x3, RZ ;  /* 0x0000000387877819 */ /* 0x000fe400000012ff */
[----:B------:R-:W-:Y:S02]  /*1c530*/  F2FP.F16.F32.PACK_AB R80, R57, R56 ;  /* 0x000000383950723e */ /* 0x000fe400000000ff */
[----:B------:R-:W-:Y:S02]  /*1c540*/  F2FP.F16.F32.PACK_AB R81, R59, R58 ;  /* 0x0000003a3b51723e */ /* 0x000fe400000000ff */
[----:B------:R-:W-:-:S02]  /*1c550*/  F2FP.F16.F32.PACK_AB R82, R61, R60 ;  /* 0x0000003c3d52723e */ /* 0x000fc400000000ff */
[----:B------:R-:W-:Y:S02]  /*1c560*/  F2FP.F16.F32.PACK_AB R83, R63, R62 ;  /* 0x0000003e3f53723e */ /* 0x000fe400000000ff */
[----:B------:R-:W-:Y:S02]  /*1c570*/  SHF.R.U64 R131, R131, 0x3, RZ ;  /* 0x0000000383837819 */ /* 0x000fe400000012ff */
[----:B------:R-:W-:Y:S01]  /*1c580*/  SHF.R.U64 R133, R133, 0x3, RZ ;  /* 0x0000000385857819 */ /* 0x000fe200000012ff */
[----:B------:R0:W-:Y:S01]  /*1c590*/  STSM.16.M88.4 [R136], R12 ;  /* 0x0000000c88007844 */ /* 0x0001e20000000200 */
[----:B------:R-:W-:Y:S02]  /*1c5a0*/  LOP3.LUT R86, R87, R86, RZ, 0x3c, !PT ;  /* 0x0000005657567212 */ /* 0x000fe400078e3cff */
[----:B------:R-:W-:Y:S01]  /*1c5b0*/  LOP3.LUT R134, R135, R134, RZ, 0x3c, !PT ;  /* 0x0000008687867212 */ /* 0x000fe200078e3cff */
[----:B------:R-:W-:Y:S01]  /*1c5c0*/  IMAD.X R135, RZ, RZ, R85, P1 ;  /* 0x000000ffff877224 */ /* 0x000fe200008e0655 */
[----:B------:R-:W-:Y:S01]  /*1c5d0*/  MOV R138, R138 ;  /* 0x0000008a008a7202 */ /* 0x000fe20000000f00 */
[----:B------:R2:W-:Y:S01]  /*1c5e0*/  STSM.16.M88.4 [R3], R80 ;  /* 0x0000005003007844 */ /* 0x0005e20000000200 */
[----:B------:R-:W-:-:S02]  /*1c5f0*/  IADD3.X R87, RZ, R85, RZ, P2, !PT ;  /* 0x00000055ff577210 */ /* 0x000fc400017fe4ff */
[----:B------:R-:W-:Y:S02]  /*1c600*/  F2FP.F16.F32.PACK_AB R8, R65, R64 ;  /* 0x000000404108723e */ /* 0x000fe400000000ff */
[----:B------:R-:W-:Y:S02]  /*1c610*/  F2FP.F16.F32.PACK_AB R9, R67, R66 ;  /* 0x000000424309723e */ /* 0x000fe400000000ff */
[----:B------:R-:W-:Y:S02]  /*1c620*/  F2FP.F16.F32.PACK_AB R10, R69, R68 ;  /* 0x00000044450a723e */ /* 0x000fe400000000ff */
[----:B------:R-:W-:Y:S02]  /*1c630*/  F2FP.F16.F32.PACK_AB R11, R71, R70 ;  /* 0x00000046470b723e */ /* 0x000fe400000000ff */
[----:B------:R-:W-:Y:S01]  /*1c640*/  LOP3.LUT R130, R131, R130, RZ, 0x3c, !PT ;  /* 0x0000008283827212 */ /* 0x000fe200078e3cff */
[----:B------:R-:W-:Y:S01]  /*1c650*/  IMAD.X R131, RZ, RZ, R85, P6 ;  /* 0x000000ffff837224 */ /* 0x000fe200030e0655 */
[----:B0-----:R-:W-:-:S02]  /*1c660*/  F2FP.F16.F32.PACK_AB R12, R73, R72 ;  /* 0x00000048490c723e */ /* 0x001fc400000000ff */
[----:B------:R-:W-:Y:S02]  /*1c670*/  F2FP.F16.F32.PACK_AB R13, R75, R74 ;  /* 0x0000004a4b0d723e */ /* 0x000fe400000000ff */
[----:B------:R-:W-:Y:S02]  /*1c680*/  F2FP.F16.F32.PACK_AB R14, R77, R76 ;  /* 0x0000004c4d0e723e */ /* 0x000fe400000000ff */
[----:B------:R-:W-:Y:S02]  /*1c690*/  F2FP.F16.F32.PACK_AB R15, R79, R78 ;  /* 0x0000004e4f0f723e */ /* 0x000fe400000000ff */
[----:B------:R-:W-:Y:S01]  /*1c6a0*/  LOP3.LUT R132, R133, R132, RZ, 0x3c, !PT ;  /* 0x0000008485847212 */ /* 0x000fe200078e3cff */
[----:B------:R-:W-:Y:S01]  /*1c6b0*/  IMAD.X R133, RZ, RZ, R85, P5 ;  /* 0x000000ffff857224 */ /* 0x000fe200028e0655 */
[----:B--2---:R-:W-:Y:S02]  /*1c6c0*/  F2FP.F16.F32.PACK_AB R80, R21, R20 ;  /* 0x000000141550723e */ /* 0x004fe400000000ff */
[----:B------:R-:W-:-:S02]  /*1c6d0*/  F2FP.F16.F32.PACK_AB R81, R123, R122 ;  /* 0x0000007a7b51723e */ /* 0x000fc400000000ff */
[----:B------:R-:W-:Y:S02]  /*1c6e0*/  F2FP.F16.F32.PACK_AB R82, R121, R120 ;  /* 0x000000787952723e */ /* 0x000fe400000000ff */
[----:B------:R-:W-:Y:S01]  /*1c6f0*/  F2FP.F16.F32.PACK_AB R83, R125, R124 ;  /* 0x0000007c7d53723e */ /* 0x000fe200000000ff */
[----:B------:R0:W-:Y:S01]  /*1c700*/  STSM.16.M88.4 [R138], R8 ;  /* 0x000000088a007844 */ /* 0x0001e20000000200 */
[----:B------:R-:W-:Y:S02]  /*1c710*/  MOV R136, R86 ;  /* 0x0000005600887202 */ /* 0x000fe40000000f00 */
[----:B------:R-:W-:Y:S01]  /*1c720*/  F2FP.F16.F32.PACK_AB R84, R89, R88 ;  /* 0x000000585954723e */ /* 0x000fe200000000ff */
[----:B------:R2:W-:Y:S01]  /*1c730*/  STSM.16.M88.4 [R4], R12 ;  /* 0x0000000c04007844 */ /* 0x0005e20000000200 */
[----:B------:R-:W-:Y:S02]  /*1c740*/  F2FP.F16.F32.PACK_AB R85, R91, R90 ;  /* 0x0000005a5b55723e */ /* 0x000fe400000000ff */
[----:B------:R-:W-:-:S02]  /*1c750*/  F2FP.F16.F32.PACK_AB R86, R93, R92 ;  /* 0x0000005c5d56723e */ /* 0x000fc400000000ff */
[----:B------:R-:W-:Y:S01]  /*1c760*/  F2FP.F16.F32.PACK_AB R87, R95, R94 ;  /* 0x0000005e5f57723e */ /* 0x000fe200000000ff */
[----:B------:R3:W-:Y:S01]  /*1c770*/  STSM.16.M88.4 [R0], R80 ;  /* 0x0000005000007844 */ /* 0x0007e20000000200 */
[----:B------:R-:W-:Y:S02]  /*1c780*/  MOV R134, R134 ;  /* 0x0000008600867202 */ /* 0x000fe40000000f00 */
[----:B------:R-:W-:Y:S02]  /*1c790*/  MOV R130, R130 ;  /* 0x0000008200827202 */ /* 0x000fe40000000f00 */
[----:B0-----:R-:W-:Y:S02]  /*1c7a0*/  F2FP.F16.F32.PACK_AB R8, R97, R96 ;  /* 0x000000606108723e */ /* 0x001fe400000000ff */
[----:B------:R-:W-:Y:S02]  /*1c7b0*/  F2FP.F16.F32.PACK_AB R9, R99, R98 ;  /* 0x000000626309723e */ /* 0x000fe400000000ff */
[----:B------:R-:W-:-:S02]  /*1c7c0*/  F2FP.F16.F32.PACK_AB R10, R101, R100 ;  /* 0x00000064650a723e */ /* 0x000fc400000000ff */
[----:B------:R-:W-:Y:S02]  /*1c7d0*/  F2FP.F16.F32.PACK_AB R11, R103, R102 ;  /* 0x00000066670b723e */ /* 0x000fe400000000ff */
[----:B--2---:R-:W-:Y:S02]  /*1c7e0*/  F2FP.F16.F32.PACK_AB R12, R105, R104 ;  /* 0x00000068690c723e */ /* 0x004fe400000000ff */
[----:B------:R-:W-:Y:S02]  /*1c7f0*/  F2FP.F16.F32.PACK_AB R13, R107, R106 ;  /* 0x0000006a6b0d723e */ /* 0x000fe400000000ff */
[----:B------:R-:W-:Y:S02]  /*1c800*/  F2FP.F16.F32.PACK_AB R14, R109, R108 ;  /* 0x0000006c6d0e723e */ /* 0x000fe400000000ff */
[----:B------:R-:W-:Y:S02]  /*1c810*/  F2FP.F16.F32.PACK_AB R15, R111, R110 ;  /* 0x0000006e6f0f723e */ /* 0x000fe400000000ff */
[----:B------:R-:W-:-:S02]  /*1c820*/  MOV R132, R132 ;  /* 0x0000008400847202 */ /* 0x000fc40000000f00 */
[----:B---3--:R-:W-:Y:S02]  /*1c830*/  F2FP.F16.F32.PACK_AB R80, R113, R112 ;  /* 0x000000707150723e */ /* 0x008fe400000000ff */
[----:B------:R-:W-:Y:S02]  /*1c840*/  F2FP.F16.F32.PACK_AB R81, R115, R114 ;  /* 0x000000727351723e */ /* 0x000fe400000000ff */
[----:B------:R-:W-:Y:S02]  /*1c850*/  F2FP.F16.F32.PACK_AB R82, R117, R116 ;  /* 0x000000747552723e */ /* 0x000fe400000000ff */
[----:B------:R-:W-:Y:S01]  /*1c860*/  F2FP.F16.F32.PACK_AB R83, R119, R118 ;  /* 0x000000767753723e */ /* 0x000fe200000000ff */
[----:B------:R4:W-:Y:S04]  /*1c870*/  STSM.16.M88.4 [R136], R84 ;  /* 0x0000005488007844 */ /* 0x0009e80000000200 */
[----:B------:R0:W-:Y:S04]  /*1c880*/  STSM.16.M88.4 [R134], R8 ;  /* 0x0000000886007844 */ /* 0x0001e80000000200 */
[----:B------:R-:W-:Y:S04]  /*1c890*/  STSM.16.M88.4 [R130], R12 ;  /* 0x0000000c82007844 */ /* 0x000fe80000000200 */
[----:B------:R2:W-:Y:S01]  /*1c8a0*/  STSM.16.M88.4 [R132], R80 ;  /* 0x0000005084007844 */ /* 0x0005e20000000200 */
[----:B------:R-:W-:-:S02]  /*1c8b0*/  ISETP.NE.U32.AND P0, PT, RZ, UR6, PT ;  /* 0x00000006ff007c0c */ /* 0x000fc4000bf05070 */
[----:B----4-:R-:W-:Y:S02]  /*1c8c0*/  IADD3 R84, P1, R145, UR6, RZ ;  /* 0x0000000691547c10 */ /* 0x010fe4000ff3e0ff */
[----:B------:R-:W-:Y:S01]  /*1c8d0*/  MOV R0, RZ ;  /* 0x000000ff00007202 */ /* 0x000fe20000000f00 */
[----:B------:R-:W-:Y:S01]  /*1c8e0*/  IMAD.MOV.U32 R133, RZ, RZ, 0x9b8 ;  /* 0x000009b8ff857424 */ /* 0x000fe200078e00ff */
[----:B------:R-:W-:Y:S01]  /*1c8f0*/  BAR.SYNC.DEFER_BLOCKING 0x1, 0x100 ;  /* 0x0044000000007b1d */ /* 0x000fe20000010000 */
[----:B------:R-:W-:Y:S02]  /*1c900*/  ISETP.NE.AND.EX P0, PT, RZ, UR7, PT, P0 ;  /* 0x00000007ff007c0c */ /* 0x000fe4000bf05300 */
[----:B------:R-:W-:-:S05]  /*1c910*/  IADD3.X R85, R144, UR7, RZ, P1, !PT ;  /* 0x0000000790557c10 */ /* 0x000fca0008ffe4ff */
[----:B------:R-:W3:Y:S01]  /*1c920*/  LDC R86, c[0x0][0xbe8] ;  /* 0x0002fa00ff567b82 */ /* 0x000ee20000000800 */
[----:B0-----:R-:W4:Y:S07]  /*1c930*/  LDL R134, [R1+0x54] ;  /* 0x0000540001867983 */ /* 0x001f2e0000100800 */
[----:B--2---:R-:W0:Y:S01]  /*1c940*/  LDC.64 R80, c[0x0][0xba8] ;  /* 0x0002ea00ff507b82 */ /* 0x004e220000000a00 */
[----:B------:R-:W2:Y:S01]  /*1c950*/  @P0 LDG.E R0, desc[UR60][R84.64] ;  /* 0x0000003c54000981 */ /* 0x000ea2000c1e1900 */
[----:B------:R-:W-:-:S04]  /*1c960*/  ISETP.NE.U32.AND P1, PT, RZ, UR4, PT ;  /* 0x00000004ff007c0c */ /* 0x000fc8000bf25070 */
[----:B------:R-:W-:-:S13]  /*1c970*/  ISETP.NE.AND.EX P1, PT, RZ, UR5, PT, P1 ;  /* 0x00000005ff007c0c */ /* 0x000fda000bf25310 */
[----:B------:R-:W-:Y:S01]  /*1c980*/  @P1 IADD3 R8, P2, R145, UR4, RZ ;  /* 0x0000000491081c10 */ /* 0x000fe2000ff5e0ff */
[----:B------:R-:W-:-:S03]  /*1c990*/  ULDC UR4, c[0x0][0xa88] ;  /* 0x0002a20000047ab9 */ /* 0x000fc60000000800 */
[----:B------:R-:W-:Y:S01]  /*1c9a0*/  @P1 IADD3.X R9, R144, UR5, RZ, P2, !PT ;  /* 0x0000000590091c10 */ /* 0x000fe200097fe4ff */
[----:B------:R-:W-:Y:S01]  /*1c9b0*/  IMAD.U32 R83, RZ, RZ, UR4 ;  /* 0x00000004ff537e24 */ /* 0x000fe2000f8e00ff */
[----:B------:R-:W-:Y:S01]  /*1c9c0*/  ISETP.NE.AND P2, PT, R143, RZ, PT ;  /* 0x000000ff8f00720c */ /* 0x000fe20003f45270 */
[----:B------:R-:W-:-:S03]  /*1c9d0*/  ULDC UR4, c[0x0][0xad4] ;  /* 0x0002b50000047ab9 */ /* 0x000fc60000000800 */
[----:B------:R-:W-:Y:S01]  /*1c9e0*/  SEL R3, R143, UR4, P2 ;  /* 0x000000048f037c07 */ /* 0x000fe20009000000 */
[----:B------:R1:W5:Y:S03]  /*1c9f0*/  @P1 LDG.E R83, desc[UR60][R8.64] ;  /* 0x0000003c08531981 */ /* 0x000366000c1e1900 */
[----:B------:R-:W-:-:S04]  /*1ca00*/  ISETP.GT.AND P3, PT, R3, 0x1, PT ;  /* 0x000000010300780c */ /* 0x000fc80003f64270 */
[----:B------:R-:W-:-:S04]  /*1ca10*/  SEL R133, R133, 0x978, P3 ;  /* 0x0000097885857807 */ /* 0x000fc80001800000 */
[----:B------:R-:W0:Y:S08]  /*1ca20*/  LDC.64 R10, c[0x0][R133+0x220] ;  /* 0x00008800850a7b82 */ /* 0x000e300000000a00 */
[----:B------:R-:W0:Y:S01]  /*1ca30*/  LDC.64 R12, c[0x0][R133+0x218] ;  /* 0x00008600850c7b82 */ /* 0x000e220000000a00 */
[----:B---3--:R-:W-:-:S07]  /*1ca40*/  ISETP.NE.AND P4, PT, R86, 0x1, PT ;  /* 0x000000015600780c */ /* 0x008fce0003f85270 */
[----:B------:R-:W3:Y:S01]  /*1ca50*/  LDC.64 R14, c[0x0][R133+0x228] ;  /* 0x00008a00850e7b82 */ /* 0x000ee20000000a00 */
[----:B------:R-:W-:-:S07]  /*1ca60*/  ISETP.NE.U32.AND P2, PT, RZ, UR6, PT ;  /* 0x00000006ff007c0c */ /* 0x000fce000bf45070 */
[----:B-1----:R-:W1:Y:S01]  /*1ca70*/  LDC.64 R8, c[0x0][R133+0x210] ;  /* 0x0000840085087b82 */ /* 0x002e620000000a00 */
[----:B------:R-:W-:-:S07]  /*1ca80*/  ISETP.NE.AND.EX P2, PT, RZ, UR7, PT, P2 ;  /* 0x00000007ff007c0c */ /* 0x000fce000bf45320 */
[----:B------:R-:W1:Y:S01]  /*1ca90*/  @P4 LDC R4, c[0x0][0xbec] ;  /* 0x0002fb00ff044b82 */ /* 0x000e620000000800 */
[----:B------:R-:W-:-:S07]  /*1caa0*/  SEL R3, R142, RZ, !P2 ;  /* 0x000000ff8e037207 */ /* 0x000fce0005000000 */
[----:B------:R-:W1:Y:S01]  /*1cab0*/  @P4 LDC R87, c[0x0][0xbf0] ;  /* 0x0002fc00ff574b82 */ /* 0x000e620000000800 */
[----:B------:R-:W-:Y:S01]  /*1cac0*/  SEL R131, R141, RZ, !P2 ;  /* 0x000000ff8d837207 */ /* 0x000fe20005000000 */
[----:B0-----:R-:W-:-:S06]  /*1cad0*/  IMAD R130, R11, R3, RZ ;  /* 0x000000030b827224 */ /* 0x001fcc00078e02ff */
[----:B------:R-:W0:Y:S01]  /*1cae0*/  @!P3 LDC R80, c[0x0][0xb50] ;  /* 0x0002d400ff50bb82 */ /* 0x000e220000000800 */
[C---:B------:R-:W-:Y:S02]  /*1caf0*/  IMAD R130, R10.reuse, R131, R130 ;  /* 0x000000830a827224 */ /* 0x040fe400078e0282 */
[----:B------:R-:W-:-:S05]  /*1cb00*/  IMAD.WIDE.U32 R10, R10, R3, RZ ;  /* 0x000000030a0a7225 */ /* 0x000fca00078e00ff */
[----:B------:R-:W0:Y:S01]  /*1cb10*/  @!P3 LDC R81, c[0x0][0xb54] ;  /* 0x0002d500ff51bb82 */ /* 0x000e220000000800 */
[-C--:B------:R-:W-:Y:S02]  /*1cb20*/  IMAD R131, R13, R197.reuse, RZ ;  /* 0x000000c50d837224 */ /* 0x080fe400078e02ff */
[----:B------:R-:W-:-:S04]  /*1cb30*/  IMAD.WIDE.U32 R12, R12, R197, RZ ;  /* 0x000000c50c0c7225 */ /* 0x000fc800078e00ff */
[----:B------:R-:W-:Y:S02]  /*1cb40*/  IMAD.IADD R82, R140, 0x1, R226 ;  /* 0x000000018c527824 */ /* 0x000fe400078e02e2 */
[----:B------:R-:W-:Y:S01]  /*1cb50*/  IMAD.IADD R130, R11, 0x1, R130 ;  /* 0x000000010b827824 */ /* 0x000fe200078e0282 */
[----:B------:R-:W-:Y:S02]  /*1cb60*/  IADD3 R131, R13, R131, RZ ;  /* 0x000000830d837210 */ /* 0x000fe40007ffe0ff */
[----:B----4-:R-:W-:-:S05]  /*1cb70*/  SEL R132, R134, RZ, P3 ;  /* 0x000000ff86847207 */ /* 0x010fca0001800000 */
[-C--:B---3--:R-:W-:Y:S02]  /*1cb80*/  IMAD R13, R15, R132.reuse, RZ ;  /* 0x000000840f0d7224 */ /* 0x088fe400078e02ff */
[----:B------:R-:W-:Y:S01]  /*1cb90*/  IMAD.WIDE.U32 R14, R14, R132, RZ ;  /* 0x000000840e0e7225 */ /* 0x000fe200078e00ff */
[----:B--2---:R-:W-:-:S03]  /*1cba0*/  IADD3 R11, P2, P5, R10, R12, R0 ;  /* 0x0000000c0a0b7210 */ /* 0x004fc60007d5e000 */
[----:B-1----:R-:W-:-:S04]  /*1cbb0*/  @P4 IMAD.HI.U32 R12, R82, R4, RZ ;  /* 0x00000004520c4227 */ /* 0x002fc800078e00ff */
[----:B------:R-:W-:Y:S01]  /*1cbc0*/  IMAD.MOV.U32 R10, RZ, RZ, R82 ;  /* 0x000000ffff0a7224 */ /* 0x000fe200078e0052 */
[----:B------:R-:W-:Y:S02]  /*1cbd0*/  @P4 SHF.R.U32.HI R10, RZ, R87, R12 ;  /* 0x00000057ff0a4219 */ /* 0x000fe4000001160c */
[----:B------:R-:W-:-:S03]  /*1cbe0*/  SHF.R.S32.HI R4, RZ, 0x1f, R0 ;  /* 0x0000001fff047819 */ /* 0x000fc60000011400 */
[----:B------:R-:W-:Y:S01]  /*1cbf0*/  IMAD.MOV R87, RZ, RZ, -R10 ;  /* 0x000000ffff577224 */ /* 0x000fe200078e0a0a */
[----:B------:R-:W-:Y:S02]  /*1cc00*/  IADD3.X R130, R130, R131, R4, P2, P5 ;  /* 0x0000008382827210 */ /* 0x000fe400017ea404 */
[----:B------:R-:W-:Y:S02]  /*1cc10*/  IADD3 R12, R15, R13, RZ ;  /* 0x0000000d0f0c7210 */ /* 0x000fe40007ffe0ff */
[----:B------:R-:W-:Y:S01]  /*1cc20*/  IADD3 R14, P2, P5, R10, R11, R14 ;  /* 0x0000000b0a0e7210 */ /* 0x000fe20007d5e00e */
[----:B------:R-:W-:Y:S01]  /*1cc30*/  IMAD R11, R86, R87, R82 ;  /* 0x00000057560b7224 */ /* 0x000fe200078e0252 */
[----:B------:R-:W-:-:S04]  /*1cc40*/  SHF.R.S32.HI R13, RZ, 0x1f, R10 ;  /* 0x0000001fff0d7819 */ /* 0x000fc8000001140a */
[----:B------:R-:W-:Y:S01]  /*1cc50*/  IADD3.X R15, R13, R130, R12, P2, P5 ;  /* 0x000000820d0f7210 */ /* 0x000fe200017ea40c */
[-C--:B------:R-:W-:Y:S01]  /*1cc60*/  IMAD R9, R9, R11.reuse, RZ ;  /* 0x0000000b09097224 */ /* 0x080fe200078e02ff */
[----:B------:R-:W-:Y:S01]  /*1cc70*/  SHF.R.S32.HI R13, RZ, 0x1f, R11 ;  /* 0x0000001fff0d7819 */ /* 0x000fe2000001140b */
[----:B------:R-:W-:-:S04]  /*1cc80*/  IMAD.WIDE.U32 R14, R8, R11, R14 ;  /* 0x0000000b080e7225 */ /* 0x000fc800078e000e */
[----:B------:R-:W-:Y:S01]  /*1cc90*/  IMAD R9, R8, R13, R9 ;  /* 0x0000000d08097224 */ /* 0x000fe200078e0209 */
[----:B0-----:R-:W-:-:S03]  /*1cca0*/  LEA R13, P2, R14, R80, 0x2 ;  /* 0x000000500e0d7211 */ /* 0x001fc600078410ff */
[----:B------:R-:W-:-:S05]  /*1ccb0*/  IMAD.IADD R8, R15, 0x1, R9 ;  /* 0x000000010f087824 */ /* 0x000fca00078e0209 */
[----:B------:R-:W-:Y:S01]  /*1ccc0*/  LEA.HI.X R14, R14, R81, R8, 0x2, P2 ;  /* 0x000000510e0e7211 */ /* 0x000fe200010f1408 */
[----:B------:R-:W-:Y:S06]  /*1ccd0*/  @P1 BRA `(.L_x_2881) ;  /* 0x0000000000101947 */ /* 0x000fec0003800000 */
[----:B------:R-:W-:Y:S05]  /*1cce0*/  @!P0 BRA `(.L_x_2881) ;  /* 0x00000000000c8947 */ /* 0x000fea0003800000 */
[----:B------:R-:W2:Y:S04]  /*1ccf0*/  LDG.E R8, desc[UR60][R84.64] ;  /* 0x0000003c54087981 */ /* 0x000ea8000c1e1900 */
[----:B-----5:R-:W2:Y:S02]  /*1cd00*/  LDG.E R83, desc[UR60][R84.64+0x4] ;  /* 0x0000043c54537981 */ /* 0x020ea4000c1e1900 */
[----:B--2---:R-:W-:-:S07]  /*1cd10*/  IMAD.IADD R83, R83, 0x1, -R8 ;  /* 0x0000000153537824 */ /* 0x004fce00078e0a08 */
.L_x_2881:
        /* <DEDUP_REMOVED lines=8> */
[----:B---3--:R-:W-:-:S04]  /*1cda0*/  LOP3.LUT P0, RZ, R15, 0x3, RZ, 0xc0, !PT ;  /* 0x000000030fff7812 */ /* 0x008fc8000780c0ff */
[C---:B------:R-:W-:Y:S02]  /*1cdb0*/  IADD3 R81, R12.reuse, 0x8, RZ ;  /* 0x000000080c517810 */ /* 0x040fe40007ffe0ff */
[-C--:B------:R-:W-:Y:S02]  /*1cdc0*/  ISETP.GE.OR P1, PT, R12, R80.reuse, P0 ;  /* 0x000000500c00720c */ /* 0x080fe40000726670 */
[----:B------:R-:W-:-:S11]  /*1cdd0*/  ISETP.GE.OR P0, PT, R81, R80, P0 ;  /* 0x000000505100720c */ /* 0x000fd60000706670 */
        /* <DEDUP_REMOVED lines=8> */
[----:B0-----:R-:W-:-:S05]  /*1ce60*/  VIADD R8, R8, 0xffffff80 ;  /* 0xffffff8008087836 */ /* 0x001fca0000000000 */
[----:B------:R-:W-:-:S04]  /*1ce70*/  SHF.R.S32.HI R9, RZ, 0x1f, R8 ;  /* 0x0000001fff097819 */ /* 0x000fc80000011408 */
[----:B------:R-:W-:-:S04]  /*1ce80*/  LEA.HI R9, R9, R8, RZ, 0x3 ;  /* 0x0000000809097211 */ /* 0x000fc800078f18ff */
[----:B------:R-:W-:Y:S02]  /*1ce90*/  LOP3.LUT R11, R9, 0xfffffff8, RZ, 0xc0, !PT ;  /* 0xfffffff8090b7812 */ /* 0x000fe400078ec0ff */
[----:B------:R-:W-:-:S03]  /*1cea0*/  SHF.R.S32.HI R65, RZ, 0x3, R9 ;  /* 0x00000003ff417819 */ /* 0x000fc60000011409 */
[----:B------:R-:W-:-:S04]  /*1ceb0*/  IMAD.IADD R64, R8, 0x1, -R11 ;  /* 0x0000000108407824 */ /* 0x000fc800078e0a0b */
[----:B------:R-:W-:Y:S02]  /*1cec0*/  IMAD.SHL.U32 R68, R64, 0x8, RZ ;  /* 0x0000000840447824 */ /* 0x000fe400078e00ff */
[----:B------:R-:W-:-:S03]  /*1ced0*/  IMAD R67, R0, UR5, R21 ;  /* 0x0000000500437c24 */ /* 0x000fc6000f8e0215 */
[----:B------:R-:W-:Y:S01]  /*1cee0*/  LEA R9, R65, R68, 0x6 ;  /* 0x0000004441097211 */ /* 0x000fe200078e30ff */
[----:B------:R-:W-:Y:S01]  /*1cef0*/  IMAD.WIDE.U32 R20, R0, UR4, RZ ;  /* 0x0000000400147c25 */ /* 0x000fe2000f8e00ff */
[----:B------:R-:W-:-:S03]  /*1cf00*/  ULDC.64 UR4, c[0x0][0xae8] ;  /* 0x0002ba0000047ab9 */ /* 0x000fc60000000a00 */
[----:B------:R-:W-:Y:S01]  /*1cf10*/  IMAD.WIDE R126, R9, 0x2, R126 ;  /* 0x00000002097e7825 */ /* 0x000fe200078e027e */
[----:B------:R-:W-:-:S03]  /*1cf20*/  IADD3 R21, R21, R67, RZ ;  /* 0x0000004315157210 */ /* 0x000fc60007ffe0ff */
[----:B------:R-:W-:Y:S01]  /*1cf30*/  IMAD R67, R64, 0x20, R65 ;  /* 0x0000002040437824 */ /* 0x000fe200078e0241 */
[C---:B------:R-:W-:Y:S02]  /*1cf40*/  IADD3 R13, P3, R126.reuse, 0x1000, RZ ;  /* 0x000010007e0d7810 */ /* 0x040fe40007f7e0ff */
[C---:B------:R-:W-:Y:S02]  /*1cf50*/  IADD3 R25, P2, R126.reuse, 0x2000, RZ ;  /* 0x000020007e197810 */ /* 0x040fe40007f5e0ff */
[C---:B------:R-:W-:Y:S02]  /*1cf60*/  IADD3 R29, P6, R126.reuse, 0x3000, RZ ;  /* 0x000030007e1d7810 */ /* 0x040fe40007fde0ff */
[C---:B------:R-:W-:Y:S02]  /*1cf70*/  IADD3 R33, P5, R126.reuse, 0x4000, RZ ;  /* 0x000040007e217810 */ /* 0x040fe40007fbe0ff */
[----:B------:R-:W-:Y:S01]  /*1cf80*/  IADD3 R37, P1, R126, 0x5000, RZ ;  /* 0x000050007e257810 */ /* 0x000fe20007f3e0ff */
[----:B------:R-:W-:Y:S01]  /*1cf90*/  IMAD.IADD R64, R226, 0x1, R67 ;  /* 0x00000001e2407824 */ /* 0x000fe200078e0243 */
[----:B------:R-:W-:Y:S01]  /*1cfa0*/  LOP3.LUT R12, R13, 0x380, RZ, 0xc0, !PT ;  /* 0x000003800d0c7812 */ /* 0x000fe200078ec0ff */
[----:B------:R-:W-:Y:S01]  /*1cfb0*/  IMAD.WIDE.U32 R20, R197, UR4, R20 ;  /* 0x00000004c5147c25 */ /* 0x000fe2000f8e0014 */
[----:B------:R-:W-:-:S02]  /*1cfc0*/  LOP3.LUT R24, R25, 0x380, RZ, 0xc0, !PT ;  /* 0x0000038019187812 */ /* 0x000fc400078ec0ff */
[----:B------:R-:W-:Y:S02]  /*1cfd0*/  LOP3.LUT R28, R29, 0x380, RZ, 0xc0, !PT ;  /* 0x000003801d1c7812 */ /* 0x000fe400078ec0ff */
[----:B------:R-:W-:Y:S02]  /*1cfe0*/  LOP3.LUT R32, R33, 0x380, RZ, 0xc0, !PT ;  /* 0x0000038021207812 */ /* 0x000fe400078ec0ff */
[----:B------:R-:W-:Y:S01]  /*1cff0*/  LOP3.LUT R36, R37, 0x380, RZ, 0xc0, !PT ;  /* 0x0000038025247812 */ /* 0x000fe200078ec0ff */
[----:B-1----:R-:W-:Y:S01]  /*1d000*/  @P4 IMAD.HI.U32 R0, R64, R69, RZ ;  /* 0x0000004540004227 */ /* 0x002fe200078e00ff */
[----:B------:R-:W-:Y:S02]  /*1d010*/  SHF.R.S32.HI R4, RZ, 0x1f, R3 ;  /* 0x0000001fff047819 */ /* 0x000fe40000011403 */
[----:B------:R-:W-:Y:S01]  /*1d020*/  SHF.R.U64 R12, R12, 0x3, RZ ;  /* 0x000000030c0c7819 */ /* 0x000fe200000012ff */
[----:B------:R-:W-:Y:S01]  /*1d030*/  IMAD R21, R197, UR5, R21 ;  /* 0x00000005c5157c24 */ /* 0x000fe2000f8e0215 */
[----:B------:R-:W-:Y:S01]  /*1d040*/  SHF.R.U64 R24, R24, 0x3, RZ ;  /* 0x0000000318187819 */ /* 0x000fe200000012ff */
[----:B------:R-:W-:Y:S01]  /*1d050*/  ULDC.64 UR4, c[0x0][0xaf0] ;  /* 0x0002bc0000047ab9 */ /* 0x000fe20000000a00 */
[----:B------:R-:W-:-:S02]  /*1d060*/  SHF.R.U64 R28, R28, 0x3, RZ ;  /* 0x000000031c1c7819 */ /* 0x000fc400000012ff */
[----:B------:R-:W-:Y:S02]  /*1d070*/  SHF.R.U64 R32, R32, 0x3, RZ ;  /* 0x0000000320207819 */ /* 0x000fe400000012ff */
[----:B------:R-:W-:Y:S01]  /*1d080*/  SHF.R.U64 R36, R36, 0x3, RZ ;  /* 0x0000000324247819 */ /* 0x000fe200000012ff */
[----:B------:R-:W-:Y:S01]  /*1d090*/  IMAD.MOV.U32 R67, RZ, RZ, R64 ;  /* 0x000000ffff437224 */ /* 0x000fe200078e0040 */
[----:B------:R-:W-:Y:S01]  /*1d0a0*/  LOP3.LUT R12, R12, R13, RZ, 0x3c, !PT ;  /* 0x0000000d0c0c7212 */ /* 0x000fe200078e3cff */
[----:B------:R-:W-:Y:S01]  /*1d0b0*/  IMAD R4, R4, UR4, RZ ;  /* 0x0000000404047c24 */ /* 0x000fe2000f8e02ff */
        /* <DEDUP_REMOVED lines=8> */
[----:B------:R-:W-:-:S02]  /*1d140*/  IADD3.X R33, RZ, R127, RZ, P5, !PT ;  /* 0x0000007fff217210 */ /* 0x000fc40002ffe4ff */
[----:B--2---:R-:W-:Y:S02]  /*1d150*/  @P4 SHF.R.U32.HI R67, RZ, R71, R0 ;  /* 0x00000047ff434219 */ /* 0x004fe40000011600 */
[C---:B------:R-:W-:Y:S01]  /*1d160*/  IADD3 R41, P0, R126.reuse, 0x6000, RZ ;  /* 0x000060007e297810 */ /* 0x040fe20007f1e0ff */
[C---:B------:R-:W-:Y:S01]  /*1d170*/  IMAD R69, R3.reuse, UR5, R4 ;  /* 0x0000000503457c24 */ /* 0x040fe2000f8e0204 */
[C---:B------:R-:W-:Y:S01]  /*1d180*/  IADD3 R45, P3, R126.reuse, 0x7000, RZ ;  /* 0x000070007e2d7810 */ /* 0x040fe20007f7e0ff */
[----:B------:R-:W-:Y:S01]  /*1d190*/  IMAD.WIDE.U32 R20, R3, UR4, R20 ;  /* 0x0000000403147c25 */ /* 0x000fe2000f8e0014 */
[C---:B------:R-:W-:Y:S01]  /*1d1a0*/  IADD3 R49, P2, R126.reuse, 0x8000, RZ ;  /* 0x000080007e317810 */ /* 0x040fe20007f5e0ff */
[----:B------:R-:W-:Y:S01]  /*1d1b0*/  ULDC.64 UR4, c[0x0][0xae0] ;  /* 0x0002b80000047ab9 */ /* 0x000fe20000000a00 */
[C---:B------:R-:W-:Y:S01]  /*1d1c0*/  IADD3 R53, P6, R126.reuse, 0x9000, RZ ;  /* 0x000090007e357810 */ /* 0x040fe20007fde0ff */
[----:B------:R-:W5:Y:S01]  /*1d1d0*/  LD.E.128 R12, desc[UR60][R12.64] ;  /* 0x0000003c0c0c7980 */ /* 0x000f62000c101d00 */
[----:B------:R-:W-:-:S02]  /*1d1e0*/  IADD3 R57, P5, R126, 0xa000, RZ ;  /* 0x0000a0007e397810 */ /* 0x000fc40007fbe0ff */
[----:B------:R-:W-:Y:S01]  /*1d1f0*/  IADD3 R9, P1, R126, 0xb000, RZ ;  /* 0x0000b0007e097810 */ /* 0x000fe20007f3e0ff */
[----:B------:R-:W5:Y:S01]  /*1d200*/  LD.E.128 R24, desc[UR60][R24.64] ;  /* 0x0000003c18187980 */ /* 0x000f62000c101d00 */
[----:B------:R-:W-:Y:S02]  /*1d210*/  SHF.R.S32.HI R0, RZ, 0x1f, R67 ;  /* 0x0000001fff007819 */ /* 0x000fe40000011443 */
[----:B------:R-:W-:Y:S01]  /*1d220*/  IADD3 R3, -R67, RZ, RZ ;  /* 0x000000ff43037210 */ /* 0x000fe20007ffe1ff */
        /* <DEDUP_REMOVED lines=9> */
[----:B------:R-:W-:Y:S02]  /*1d2c0*/  LOP3.LUT R8, R9, 0x380, RZ, 0xc0, !PT ;  /* 0x0000038009087812 */ /* 0x000fe400078ec0ff */
[----:B------:R-:W-:Y:S01]  /*1d2d0*/  LOP3.LUT R11, R126, 0x380, RZ, 0xc0, !PT ;  /* 0x000003807e0b7812 */ /* 0x000fe200078ec0ff */
[----:B------:R-:W-:Y:S01]  /*1d2e0*/  IMAD R0, R0, UR4, RZ ;  /* 0x0000000400007c24 */ /* 0x000fe2000f8e02ff */
[----:B------:R-:W-:Y:S01]  /*1d2f0*/  SHF.R.U64 R40, R40, 0x3, RZ ;  /* 0x0000000328287819 */ /* 0x000fe200000012ff */
[----:B------:R-:W-:Y:S01]  /*1d300*/  IMAD R3, R86, R3, R64 ;  /* 0x0000000356037224 */ /* 0x000fe200078e0240 */
[----:B------:R-:W-:Y:S01]  /*1d310*/  SHF.R.U64 R44, R44, 0x3, RZ ;  /* 0x000000032c2c7819 */ /* 0x000fe200000012ff */
[----:B------:R-:W5:Y:S01]  /*1d320*/  LD.E.128 R36, desc[UR60][R36.64] ;  /* 0x0000003c24247980 */ /* 0x000f62000c101d00 */
[----:B------:R-:W-:Y:S02]  /*1d330*/  SHF.R.U64 R48, R48, 0x3, RZ ;  /* 0x0000000330307819 */ /* 0x000fe400000012ff */
[----:B------:R-:W-:-:S02]  /*1d340*/  SHF.R.U64 R52, R52, 0x3, RZ ;  /* 0x0000000334347819 */ /* 0x000fc400000012ff */
[----:B------:R-:W-:Y:S02]  /*1d350*/  SHF.R.U64 R56, R56, 0x3, RZ ;  /* 0x0000000338387819 */ /* 0x000fe400000012ff */
        /* <DEDUP_REMOVED lines=41> */
[----:B------:R-:W-:Y:S01]  /*1d5f0*/  VIADD R0, R2, 0x30820 ;  /* 0x0003082002007836 */ /* 0x000fe20000000000 */
[C---:B------:R-:W-:Y:S01]  /*1d600*/  IADD3 R3, R71.reuse, 0x20, RZ ;  /* 0x0000002047037810 */ /* 0x040fe20007ffe0ff */
[----:B------:R-:W-:-:S03]  /*1d610*/  VIADD R65, R71, 0x40 ;  /* 0x0000004047417836 */ /* 0x000fc60000000000 */
[----:B------:R-:W-:Y:S01]  /*1d620*/  PRMT R0, RZ, 0x654, R0 ;  /* 0x00000654ff007816 */ /* 0x000fe20000000000 */
[C---:B------:R-:W-:Y:S01]  /*1d630*/  VIADD R72, R68.reuse, 0x80 ;  /* 0x0000008044487836 */ /* 0x040fe20000000000 */
[-C--:B------:R-:W-:Y:S01]  /*1d640*/  ISETP.GE.AND P1, PT, R3, R80.reuse, PT ;  /* 0x000000500300720c */ /* 0x080fe20003f26270 */
[----:B-1----:R0:W1:Y:S01]  /*1d650*/  SHFL.IDX PT, R67, R4, RZ, 0x181f ;  /* 0x00181fff04437589 */ /* 0x00206200000e0000 */
[----:B------:R-:W-:Y:S01]  /*1d660*/  IADD3 R70, R68, 0x40, RZ ;  /* 0x0000004044467810 */ /* 0x000fe20007ffe0ff */
[----:B------:R-:W-:Y:S02]  /*1d670*/  BSSY B1, `(.L_x_2883) ;  /* 0x0000015000017945 */ /* 0x000fe40003800000 */
[----:B------:R0:W2:Y:S01]  /*1d680*/  SHFL.IDX PT, R3, R69, RZ, 0x181f ;  /* 0x00181fff45037589 */ /* 0x0000a200000e0000 */
[----:B------:R3:W-:Y:S01]  /*1d690*/  SYNCS.ARRIVE.TRANS64.RED.A1T0 RZ, [R0+URZ], RZ ;  /* 0x000000ff00ff79a7 */ /* 0x0007e2000810043f */
[----:B------:R-:W-:Y:S02]  /*1d6a0*/  ISETP.GE.AND P0, PT, R65, R80, PT ;  /* 0x000000504100720c */ /* 0x000fe40003f06270 */
[----:B------:R-:W-:-:S02]  /*1d6b0*/  SHF.R.S32.HI R73, RZ, 0x1f, R68 ;  /* 0x0000001fff497819 */ /* 0x000fc40000011444 */
        /* <DEDUP_REMOVED lines=16> */
.L_x_2884:
[----:B------:R-:W-:Y:S05]  /*1d7c0*/  BSYNC B1 ;  /* 0x0000000000017941 */ /* 0x000fea0003800000 */
.L_x_2883:
        /* <DEDUP_REMOVED lines=17> */
.L_x_2886:
[----:B------:R-:W-:Y:S05]  /*1d8e0*/  BSYNC B1 ;  /* 0x0000000000017941 */ /* 0x000fea0003800000 */
.L_x_2885:
        /* <DEDUP_REMOVED lines=17> */
.L_x_2888:
[----:B------:R-:W-:Y:S05]  /*1da00*/  BSYNC B1 ;  /* 0x0000000000017941 */ /* 0x000fea0003800000 */
.L_x_2887:
[----:B0-----:R-:W-:Y:S01]  /*1da10*/  VIADD R3, R71, 0x60 ;  /* 0x0000006047037836 */ /* 0x001fe20000000000 */
[----:B--23--:R-:W3:Y:S04]  /*1da20*/  SHFL.IDX PT, R69, R69, 0x3, 0x181f ;  /* 0x00781f0045457f89 */ /* 0x00cee800000e0000 */
[----:B------:R-:W-:Y:S01]  /*1da30*/  ISETP.GE.AND P0, PT, R3, R80, PT ;  /* 0x000000500300720c */ /* 0x000fe20003f06270 */
[----:B----4-:R0:W2:-:S12]  /*1da40*/  SHFL.IDX PT, R13, R4, 0x3, 0x181f ;  /* 0x00781f00040d7f89 */ /* 0x01009800000e0000 */
[----:B0-----:R-:W-:Y:S05]  /*1da50*/  @P0 BRA `(.L_x_2889) ;  /* 0x0000002000980947 */ /* 0x001fea0003800000 */
[----:B------:R-:W-:Y:S02]  /*1da60*/  ULDC UR4, c[0x0][0xac8] ;  /* 0x0002b20000047ab9 */ /* 0x000fe40000000800 */
[----:B------:R-:W-:Y:S02]  /*1da70*/  ISETP.GE.AND P2, PT, R68, UR4, PT ;  /* 0x0000000444007c0c */ /* 0x000fe4000bf46270 */
[----:B------:R-:W-:-:S11]  /*1da80*/  ISETP.GE.AND P3, PT, R70, UR4, PT ;  /* 0x0000000446007c0c */ /* 0x000fd6000bf66270 */
[-C--:B--2---:R-:W-:Y:S02]  /*1da90*/  @!P2 LEA R8, P0, R68, R13.reuse, 0x1 ;  /* 0x0000000d4408a211 */ /* 0x084fe400078008ff */
[----:B------:R-:W-:Y:S02]  /*1daa0*/  @!P3 LEA R10, P1, R70, R13, 0x1 ;  /* 0x0000000d460ab211 */ /* 0x000fe400078208ff */
[-C--:B---3--:R-:W-:Y:S02]  /*1dab0*/  @!P2 LEA.HI.X R9, R68, R69.reuse, R73, 0x1, P0 ;  /* 0x000000454409a211 */ /* 0x088fe400000f0c49 */
        /* <DEDUP_REMOVED lines=9> */
.L_x_2882:
[----:B------:R-:W1:Y:S01]  /*1db50*/  @P4 LDC R13, c[0x0][0xbec] ;  /* 0x0002fb00ff0d4b82 */ /* 0x000e620000000800 */
[----:B------:R-:W-:Y:S01]  /*1db60*/  ULDC.64 UR4, c[0x0][0xb08] ;  /* 0x0002c20000047ab9 */ /* 0x000fe20000000a00 */
[----:B------:R-:W-:Y:S01]  /*1db70*/  ULDC.64 UR6, c[0x0][0xb30] ;  /* 0x0002cc0000067ab9 */ /* 0x000fe20000000a00 */
[----:B0-----:R-:W-:Y:S01]  /*1db80*/  IMAD R11, R4, UR4, RZ ;  /* 0x00000004040b7c24 */ /* 0x001fe2000f8e02ff */
[----:B------:R-:W-:Y:S01]  /*1db90*/  ISETP.GE.AND P0, PT, R12, R80, PT ;  /* 0x000000500c00720c */ /* 0x000fe20003f06270 */
[C---:B------:R-:W-:Y:S01]  /*1dba0*/  IMAD.WIDE.U32 R8, R0.reuse, UR4, RZ ;  /* 0x0000000400087c25 */ /* 0x040fe2000f8e00ff */
[C---:B------:R-:W-:Y:S01]  /*1dbb0*/  IADD3 R84, R229.reuse, 0xa8, RZ ;  /* 0x000000a8e5547810 */ /* 0x040fe20007ffe0ff */
[----:B------:R-:W-:Y:S01]  /*1dbc0*/  BSSY B1, `(.L_x_2890) ;  /* 0x00000cb000017945 */ /* 0x000fe20003800000 */
[----:B------:R-:W0:Y:S01]  /*1dbd0*/  @P4 LDC R4, c[0x0][0xbf0] ;  /* 0x0002fc00ff044b82 */ /* 0x000e220000000800 */
[----:B------:R-:W-:Y:S01]  /*1dbe0*/  IMAD R11, R0, UR5, R11 ;  /* 0x00000005000b7c24 */ /* 0x000fe2000f8e020b */
[----:B------:R-:W-:Y:S01]  /*1dbf0*/  ULDC.64 UR4, c[0x0][0xb38] ;  /* 0x0002ce0000047ab9 */ /* 0x000fe20000000a00 */
[----:B------:R-:W-:Y:S01]  /*1dc00*/  SHF.R.S32.HI R0, RZ, 0x1f, R3 ;  /* 0x0000001fff007819 */ /* 0x000fe20000011403 */
[C---:B------:R-:W-:Y:S01]  /*1dc10*/  VIADD R128, R229.reuse, 0x90 ;  /* 0x00000090e5807836 */ /* 0x040fe20000000000 */
[----:B------:R-:W-:Y:S01]  /*1dc20*/  IADD3 R126, R229, 0x98, RZ ;  /* 0x00000098e57e7810 */ /* 0x000fe20007ffe0ff */
[----:B------:R-:W-:Y:S01]  /*1dc30*/  IMAD.IADD R9, R9, 0x1, R11 ;  /* 0x0000000109097824 */ /* 0x000fe200078e020b */
[C---:B------:R-:W-:Y:S01]  /*1dc40*/  IADD3 R130, R229.reuse, 0x88, RZ ;  /* 0x00000088e5827810 */ /* 0x040fe20007ffe0ff */
[C---:B------:R-:W-:Y:S01]  /*1dc50*/  VIADD R132, R229.reuse, 0x80 ;  /* 0x00000080e5847836 */ /* 0x040fe20000000000 */
[----:B------:R-:W-:Y:S01]  /*1dc60*/  IADD3 R138, R229, 0x68, RZ ;  /* 0x00000068e58a7810 */ /* 0x000fe20007ffe0ff */
[----:B------:R-:W-:Y:S01]  /*1dc70*/  IMAD.WIDE.U32 R8, R197, UR4, R8 ;  /* 0x00000004c5087c25 */ /* 0x000fe2000f8e0008 */
[----:B------:R-:W-:-:S02]  /*1dc80*/  IADD3 R142, R229, 0x58, RZ ;  /* 0x00000058e58e7810 */ /* 0x000fc40007ffe0ff */
[----:B------:R-:W-:Y:S01]  /*1dc90*/  IADD3 R146, R229, 0x48, RZ ;  /* 0x00000048e5927810 */ /* 0x000fe20007ffe0ff */
[----:B------:R-:W-:Y:S01]  /*1dca0*/  IMAD R9, R197, UR5, R9 ;  /* 0x00000005c5097c24 */ /* 0x000fe2000f8e0209 */
[----:B------:R-:W-:Y:S01]  /*1dcb0*/  ULDC.64 UR4, c[0x0][0xb40] ;  /* 0x0002d00000047ab9 */ /* 0x000fe20000000a00 */
[----:B-1----:R-:W-:Y:S01]  /*1dcc0*/  @P4 IMAD.HI.U32 R13, R82, R13, RZ ;  /* 0x0000000d520d4227 */ /* 0x002fe200078e00ff */
[C---:B------:R-:W-:Y:S02]  /*1dcd0*/  IADD3 R152, R229.reuse, 0x30, RZ ;  /* 0x00000030e5987810 */ /* 0x040fe40007ffe0ff */
[----:B------:R-:W-:Y:S01]  /*1dce0*/  IADD3 R158, R229, 0x18, RZ ;  /* 0x00000018e59e7810 */ /* 0x000fe20007ffe0ff */
[----:B------:R-:W-:Y:S01]  /*1dcf0*/  IMAD R0, R0, UR4, RZ ;  /* 0x0000000400007c24 */ /* 0x000fe2000f8e02ff */
[----:B------:R-:W-:Y:S01]  /*1dd00*/  SHF.R.S32.HI R84, RZ, 0x1f, R84 ;  /* 0x0000001fff547819 */ /* 0x000fe20000011454 */
[----:B------:R-:W-:Y:S01]  /*1dd10*/  IMAD.WIDE.U32 R8, R3, UR4, R8 ;  /* 0x0000000403087c25 */ /* 0x000fe2000f8e0008 */
[----:B------:R-:W-:-:S02]  /*1dd20*/  SHF.R.S32.HI R126, RZ, 0x1f, R126 ;  /* 0x0000001fff7e7819 */ /* 0x000fc4000001147e */
[----:B------:R-:W-:Y:S01]  /*1dd30*/  SHF.R.S32.HI R128, RZ, 0x1f, R128 ;  /* 0x0000001fff807819 */ /* 0x000fe20000011480 */
[----:B------:R-:W-:Y:S01]  /*1dd40*/  IMAD R11, R3, UR5, R0 ;  /* 0x00000005030b7c24 */ /* 0x000fe2000f8e0200 */
[----:B------:R-:W-:Y:S01]  /*1dd50*/  MOV R3, R82 ;  /* 0x0000005200037202 */ /* 0x000fe20000000f00 */
[----:B------:R-:W-:Y:S01]  /*1dd60*/  ULDC.64 UR4, c[0x0][0xb48] ;  /* 0x0002d20000047ab9 */ /* 0x000fe20000000a00 */
[----:B0-----:R-:W-:Y:S01]  /*1dd70*/  @P4 SHF.R.U32.HI R3, RZ, R4, R13 ;  /* 0x00000004ff034219 */ /* 0x001fe2000001160d */
[----:B------:R-:W-:Y:S01]  /*1dd80*/  IMAD.IADD R9, R9, 0x1, R11 ;  /* 0x0000000109097824 */ /* 0x000fe200078e020b */
[----:B------:R-:W-:Y:S01]  /*1dd90*/  IADD3 R4, R2, 0x30820, RZ ;  /* 0x0003082002047810 */ /* 0x000fe20007ffe0ff */
[----:B------:R-:W-:Y:S01]  /*1dda0*/  VIADD R136, R229, 0x70 ;  /* 0x00000070e5887836 */ /* 0x000fe20000000000 */
[--C-:B------:R-:W-:Y:S01]  /*1ddb0*/  SHF.R.S32.HI R0, RZ, 0x1f, R3.reuse ;  /* 0x0000001fff007819 */ /* 0x100fe20000011403 */
[----:B------:R-:W-:Y:S01]  /*1ddc0*/  IMAD.MOV R11, RZ, RZ, -R3 ;  /* 0x000000ffff0b7224 */ /* 0x000fe200078e0a03 */
[----:B------:R-:W-:Y:S01]  /*1ddd0*/  PRMT R4, RZ, 0x654, R4 ;  /* 0x00000654ff047816 */ /* 0x000fe20000000004 */
[----:B------:R-:W-:Y:S01]  /*1dde0*/  IMAD.WIDE.U32 R8, R134, UR4, R8 ;  /* 0x0000000486087c25 */ /* 0x000fe2000f8e0008 */
[----:B------:R-:W-:-:S02]  /*1ddf0*/  SHF.R.S32.HI R130, RZ, 0x1f, R130 ;  /* 0x0000001fff827819 */ /* 0x000fc40000011482 */
[----:B------:R0:W-:Y:S01]  /*1de00*/  SYNCS.ARRIVE.TRANS64.RED.A1T0 RZ, [R4+URZ], RZ ;  /* 0x000000ff04ff79a7 */ /* 0x0001e2000810043f */
[----:B------:R-:W-:Y:S01]  /*1de10*/  IMAD R11, R86, R11, R82 ;  /* 0x0000000b560b7224 */ /* 0x000fe200078e0252 */
[----:B------:R-:W-:Y:S01]  /*1de20*/  SHF.R.S32.HI R132, RZ, 0x1f, R132 ;  /* 0x0000001fff847819 */ /* 0x000fe20000011484 */
[----:B------:R-:W-:Y:S01]  /*1de30*/  IMAD R0, R0, UR6, RZ ;  /* 0x0000000600007c24 */ /* 0x000fe2000f8e02ff */
[----:B------:R-:W-:Y:S01]  /*1de40*/  SHF.R.S32.HI R136, RZ, 0x1f, R136 ;  /* 0x0000001fff887819 */ /* 0x000fe20000011488 */
[----:B------:R-:W-:Y:S01]  /*1de50*/  IMAD R9, R134, UR5, R9 ;  /* 0x0000000586097c24 */ /* 0x000fe2000f8e0209 */
[----:B------:R-:W-:Y:S01]  /*1de60*/  ULDC.64 UR4, c[0x0][0xb28] ;  /* 0x0002ca0000047ab9 */ /* 0x000fe20000000a00 */
[C---:B------:R-:W-:Y:S01]  /*1de70*/  IMAD R13, R3.reuse, UR7, R0 ;  /* 0x00000007030d7c24 */ /* 0x040fe2000f8e0200 */
[----:B------:R-:W-:Y:S01]  /*1de80*/  SHF.R.S32.HI R0, RZ, 0x1f, R11 ;  /* 0x0000001fff007819 */ /* 0x000fe2000001140b */
[----:B------:R-:W-:Y:S01]  /*1de90*/  IMAD.WIDE.U32 R8, R3, UR6, R8 ;  /* 0x0000000603087c25 */ /* 0x000fe2000f8e0008 */
[----:B------:R-:W-:-:S02]  /*1dea0*/  IADD3 R134, R229, 0x78, RZ ;  /* 0x00000078e5867810 */ /* 0x000fc40007ffe0ff */
[----:B------:R-:W-:Y:S01]  /*1deb0*/  SHF.R.S32.HI R138, RZ, 0x1f, R138 ;  /* 0x0000001fff8a7819 */ /* 0x000fe2000001148a */
[----:B------:R-:W-:Y:S01]  /*1dec0*/  IMAD R0, R0, UR4, RZ ;  /* 0x0000000400007c24 */ /* 0x000fe2000f8e02ff */
[----:B------:R-:W-:Y:S01]  /*1ded0*/  SHF.R.S32.HI R134, RZ, 0x1f, R134 ;  /* 0x0000001fff867819 */ /* 0x000fe20000011486 */
[----:B------:R-:W-:Y:S01]  /*1dee0*/  IMAD.IADD R9, R9, 0x1, R13 ;  /* 0x0000000109097824 */ /* 0x000fe200078e020d */
[----:B------:R-:W-:Y:S01]  /*1def0*/  SHF.R.S32.HI R142, RZ, 0x1f, R142 ;  /* 0x0000001fff8e7819 */ /* 0x000fe2000001148e */
[C---:B------:R-:W-:Y:S01]  /*1df00*/  IMAD R3, R11.reuse, UR5, R0 ;  /* 0x000000050b037c24 */ /* 0x040fe2000f8e0200 */
[----:B------:R-:W-:Y:S01]  /*1df10*/  SHF.R.S32.HI R146, RZ, 0x1f, R146 ;  /* 0x0000001fff927819 */ /* 0x000fe20000011492 */
[----:B------:R-:W-:Y:S01]  /*1df20*/  IMAD.WIDE.U32 R8, R11, UR4, R8 ;  /* 0x000000040b087c25 */ /* 0x000fe2000f8e0008 */
[----:B------:R-:W-:Y:S01]  /*1df30*/  ULDC.64 UR4, c[0x0][0xb00] ;  /* 0x0002c00000047ab9 */ /* 0x000fe20000000a00 */
[----:B------:R-:W-:Y:S02]  /*1df40*/  IADD3 R149, R229, 0x38, RZ ;  /* 0x00000038e5957810 */ /* 0x000fe40007ffe0ff */
[----:B------:R-:W-:Y:S01]  /*1df50*/  IMAD.IADD R3, R9, 0x1, R3 ;  /* 0x0000000109037824 */ /* 0x000fe200078e0203 */
[C---:B------:R-:W-:Y:S01]  /*1df60*/  LEA R0, P1, R8.reuse, UR4, 0x2 ;  /* 0x0000000408007c11 */ /* 0x040fe2000f8210ff */
[C---:B------:R-:W-:Y:S01]  /*1df70*/  VIADD R86, R229.reuse, 0xa0 ;  /* 0x000000a0e5567836 */ /* 0x040fe20000000000 */
[----:B------:R-:W-:Y:S01]  /*1df80*/  SHF.R.S32.HI R152, RZ, 0x1f, R152 ;  /* 0x0000001fff987819 */ /* 0x000fe20000011498 */
[C---:B------:R-:W-:Y:S01]  /*1df90*/  VIADD R140, R229.reuse, 0x60 ;  /* 0x00000060e58c7836 */ /* 0x040fe20000000000 */
[----:B------:R-:W-:Y:S01]  /*1dfa0*/  LEA.HI.X R3, R8, UR5, R3, 0x2, P1 ;  /* 0x0000000508037c11 */ /* 0x000fe200088f1403 */
        /* <DEDUP_REMOVED lines=17> */
[C---:B------:R-:W-:Y:S01]  /*1e0c0*/  IADD3 R155, R229.reuse, 0x20, RZ ;  /* 0x00000020e59b7810 */ /* 0x040fe20007ffe0ff */
        /* <DEDUP_REMOVED lines=18> */
[C---:B------:R-:W-:Y:S02]  /*1e1f0*/  VIADD R151, R229.reuse, 0x30 ;  /* 0x00000030e5977836 */ /* 0x040fe40000000000 */
[C---:B------:R-:W-:Y:S02]  /*1e200*/  VIADD R153, R229.reuse, 0x28 ;  /* 0x00000028e5997836 */ /* 0x040fe40000000000 */
[C---:B------:R-:W-:Y:S02]  /*1e210*/  VIADD R157, R229.reuse, 0x18 ;  /* 0x00000018e59d7836 */ /* 0x040fe40000000000 */
[----:B------:R-:W-:Y:S01]  /*1e220*/  VIADD R159, R229, 0x10 ;  /* 0x00000010e59f7836 */ /* 0x000fe20000000000 */
[----:B012---:R-:W-:Y:S06]  /*1e230*/  @P0 BRA `(.L_x_2891) ;  /* 0x00000004008c0947 */ /* 0x007fec0003800000 */
[----:B------:R-:W-:Y:S02]  /*1e240*/  ULDC UR4, c[0x0][0xac8] ;  /* 0x0002b20000047ab9 */ /* 0x000fe40000000800 */
[----:B------:R-:W-:Y:S02]  /*1e250*/  ISETP.GE.AND P0, PT, R229, UR4, PT ;  /* 0x00000004e5007c0c */ /* 0x000fe4000bf06270 */
[----:B------:R-:W-:Y:S02]  /*1e260*/  ISETP.GE.AND P5, PT, R161, UR4, PT ;  /* 0x00000004a1007c0c */ /* 0x000fe4000bfa6270 */
[----:B------:R-:W-:Y:S02]  /*1e270*/  ISETP.GE.AND P4, PT, R159, UR4, PT ;  /* 0x000000049f007c0c */ /* 0x000fe4000bf86270 */
[----:B------:R-:W-:-:S07]  /*1e280*/  ISETP.GE.AND P3, PT, R157, UR4, PT ;  /* 0x000000049d007c0c */ /* 0x000fce000bf66270 */
        /* <DEDUP_REMOVED lines=8> */
[----:B0-----:R-:W-:Y:S01]  /*1e310*/  @!P5 LEA R10, P1, R161, R8, 0x2 ;  /* 0x00000008a10ad211 */ /* 0x001fe200078210ff */
[----:B------:R-:W-:-:S03]  /*1e320*/  VIADD R25, R229, 0xb8 ;  /* 0x000000b8e5197836 */ /* 0x000fc60000000000 */
[----:B------:R-:W-:Y:S02]  /*1e330*/  @!P5 LEA.HI.X R11, R161, R9, R162, 0x2, P1 ;  /* 0x00000009a10bd211 */ /* 0x000fe400008f14a2 */
[----:B------:R-:W-:Y:S02]  /*1e340*/  ISETP.GE.AND P1, PT, R153, UR4, PT ;  /* 0x0000000499007c0c */ /* 0x000fe4000bf26270 */
[----:B------:R-:W-:Y:S01]  /*1e350*/  SHF.R.S32.HI R4, RZ, 0x1f, R25 ;  /* 0x0000001fff047819 */ /* 0x000fe20000011419 */
[----:B------:R0:W-:Y:S04]  /*1e360*/  @!P5 ST.E.64 desc[UR60][R10.64], R28 ;  /* 0x0000001c0a00d985 */ /* 0x0001e8000c101b3c */
[----:B------:R1:W-:Y:S01]  /*1e370*/  @!P4 ST.E.64 desc[UR60][R12.64], R32 ;  /* 0x000000200c00c985 */ /* 0x0003e2000c101b3c */
[----:B------:R-:W-:-:S03]  /*1e380*/  ISETP.GE.AND P4, PT, R147, UR4, PT ;  /* 0x0000000493007c0c */ /* 0x000fc6000bf86270 */
[----:B------:R2:W-:Y:S01]  /*1e390*/  @!P3 ST.E.64 desc[UR60][R14.64], R36 ;  /* 0x000000240e00b985 */ /* 0x0005e2000c101b3c */
[----:B------:R-:W-:Y:S02]  /*1e3a0*/  ISETP.GE.AND P3, PT, R149, UR4, PT ;  /* 0x0000000495007c0c */ /* 0x000fe4000bf66270 */
[-C--:B0-----:R-:W-:Y:S02]  /*1e3b0*/  @!P0 LEA R10, P6, R155, R8.reuse, 0x2 ;  /* 0x000000089b0a8211 */ /* 0x081fe400078c10ff */
[----:B------:R-:W-:Y:S02]  /*1e3c0*/  SHF.R.S32.HI R29, RZ, 0x1f, R82 ;  /* 0x0000001fff1d7819 */ /* 0x000fe40000011452 */
[-C--:B-1----:R-:W-:Y:S02]  /*1e3d0*/  @!P1 LEA R12, P5, R153, R8.reuse, 0x2 ;  /* 0x00000008990c9211 */ /* 0x082fe400078a10ff */
[----:B------:R-:W-:Y:S02]  /*1e3e0*/  @!P0 LEA.HI.X R11, R155, R9, R156, 0x2, P6 ;  /* 0x000000099b0b8211 */ /* 0x000fe400030f149c */
[----:B--2---:R-:W-:-:S02]  /*1e3f0*/  @!P2 LEA R14, P6, R151, R8, 0x2 ;  /* 0x00000008970ea211 */ /* 0x004fc400078c10ff */
[-C--:B------:R-:W-:Y:S01]  /*1e400*/  @!P1 LEA.HI.X R13, R153, R9.reuse, R154, 0x2, P5 ;  /* 0x00000009990d9211 */ /* 0x080fe200028f149a */
[----:B------:R0:W-:Y:S01]  /*1e410*/  @!P0 ST.E.64 desc[UR60][R10.64], R40 ;  /* 0x000000280a008985 */ /* 0x0001e2000c101b3c */
[----:B------:R-:W-:Y:S02]  /*1e420*/  ISETP.GE.AND P5, PT, R145, UR4, PT ;  /* 0x0000000491007c0c */ /* 0x000fe4000bfa6270 */
[----:B------:R-:W-:Y:S01]  /*1e430*/  @!P2 LEA.HI.X R15, R151, R9, R152, 0x2, P6 ;  /* 0x00000009970fa211 */ /* 0x000fe200030f1498 */
[----:B------:R1:W-:Y:S01]  /*1e440*/  @!P1 ST.E.64 desc[UR60][R12.64], R44 ;  /* 0x0000002c0c009985 */ /* 0x0003e2000c101b3c */
[----:B------:R-:W-:Y:S02]  /*1e450*/  ISETP.GE.AND P0, PT, R143, UR4, PT ;  /* 0x000000048f007c0c */ /* 0x000fe4000bf06270 */
[----:B------:R-:W-:Y:S01]  /*1e460*/  ISETP.GE.AND P1, PT, R141, UR4, PT ;  /* 0x000000048d007c0c */ /* 0x000fe2000bf26270 */
[----:B------:R2:W-:Y:S01]  /*1e470*/  @!P2 ST.E.64 desc[UR60][R14.64], R48 ;  /* 0x000000300e00a985 */ /* 0x0005e2000c101b3c */
[----:B0-----:R-:W-:-:S02]  /*1e480*/  @!P3 LEA R10, P6, R149, R8, 0x2 ;  /* 0x00000008950ab211 */ /* 0x001fc400078c10ff */
[-C--:B-1----:R-:W-:Y:S02]  /*1e490*/  @!P4 LEA R12, P2, R147, R8.reuse, 0x2 ;  /* 0x00000008930cc211 */ /* 0x082fe400078410ff */
[-C--:B------:R-:W-:Y:S02]  /*1e4a0*/  @!P3 LEA.HI.X R11, R149, R9.reuse, R150, 0x2, P6 ;  /* 0x00000009950bb211 */ /* 0x080fe400030f1496 */
        /* <DEDUP_REMOVED lines=40> */
[----:B--2---:R-:W-:Y:S01]  /*1e730*/  @!P1 LEA R14, P3, R127, R8, 0x2 ;  /* 0x000000087f0e9211 */ /* 0x004fe200078610ff */
        /* <DEDUP_REMOVED lines=19> */
.L_x_2891:
[----:B------:R-:W-:Y:S05]  /*1e870*/  BSYNC B1 ;  /* 0x0000000000017941 */ /* 0x000fea0003800000 */
.L_x_2890:
        /* <DEDUP_REMOVED lines=11> */
[----:B--2---:R-:W-:Y:S02]  /*1e930*/  @!P2 LEA R10, P0, R161, R8, 0x2 ;  /* 0x00000008a10aa211 */ /* 0x004fe400078010ff */
        /* <DEDUP_REMOVED lines=77> */
[C---:B-1----:R-:W-:Y:S02]  /*1ee10*/  @!P2 LEA R26, P6, R82.reuse, R8, 0x2 ;  /* 0x00000008521aa211 */ /* 0x042fe400078c10ff */
[-C--:B------:R-:W-:Y:S01]  /*1ee20*/  @!P4 LEA.HI.X R21, R85, R9.reuse, R86, 0x2, P1 ;  /* 0x000000095515c211 */ /* 0x080fe200008f1456 */
[----:B------:R4:W-:Y:S01]  /*1ee30*/  @!P5 ST.E.64 desc[UR60][R14.64], R102 ;  /* 0x000000660e00d985 */ /* 0x0009e2000c101b3c */
[-C--:B------:R-:W-:Y:S02]  /*1ee40*/  @!P3 LEA.HI.X R25, R83, R9.reuse, R84, 0x2, P0 ;  /* 0x000000095319b211 */ /* 0x080fe400000f1454 */
[----:B------:R-:W-:Y:S01]  /*1ee50*/  @!P2 LEA.HI.X R27, R82, R9, R3, 0x2, P6 ;  /* 0x00000009521ba211 */ /* 0x000fe200030f1403 */
[----:B------:R4:W-:Y:S01]  /*1ee60*/  @!P4 ST.E.64 desc[UR60][R20.64], R106 ;  /* 0x0000006a1400c985 */ /* 0x0009e2000c101b3c */
[----:B------:R-:W-:-:S03]  /*1ee70*/  IADD3 R3, R229, 0xb8, RZ ;  /* 0x000000b8e5037810 */ /* 0x000fc60007ffe0ff */
[----:B------:R4:W-:Y:S01]  /*1ee80*/  @!P3 ST.E.64 desc[UR60][R24.64], R110 ;  /* 0x0000006e1800b985 */ /* 0x0009e2000c101b3c */
[----:B------:R-:W-:-:S03]  /*1ee90*/  ISETP.GE.AND P0, PT, R3, UR4, PT ;  /* 0x0000000403007c0c */ /* 0x000fc6000bf06270 */
[----:B------:R4:W-:Y:S10]  /*1eea0*/  @!P2 ST.E.64 desc[UR60][R26.64], R114 ;  /* 0x000000721a00a985 */ /* 0x0009f4000c101b3c */
[----:B------:R-:W-:Y:S05]  /*1eeb0*/  @P0 BRA `(.L_x_2889) ;  /* 0x0000000c00800947 */ /* 0x000fea0003800000 */
[----:B------:R-:W-:Y:S02]  /*1eec0*/  LEA R8, P0, R3, R8, 0x2 ;  /* 0x0000000803087211 */ /* 0x000fe400078010ff */
[----:B------:R-:W-:-:S04]  /*1eed0*/  SHF.R.S32.HI R0, RZ, 0x1f, R3 ;  /* 0x0000001fff007819 */ /* 0x000fc80000011403 */
[----:B------:R-:W-:-:S05]  /*1eee0*/  LEA.HI.X R9, R3, R9, R0, 0x2, P0 ;  /* 0x0000000903097211 */ /* 0x000fca00000f1400 */
[----:B------:R0:W-:Y:S01]  /*1eef0*/  ST.E.64 desc[UR60][R8.64], R118 ;  /* 0x0000007608007985 */ /* 0x0001e2000c101b3c */
[----:B------:R-:W-:Y:S05]  /*1ef00*/  BRA `(.L_x_2889) ;  /* 0x0000000c006c7947 */ /* 0x000fea0003800000 */
.L_x_2880:
[----:B--2---:R-:W2:Y:S01]  /*1ef10*/  LDL.LU R4, [R1+0x48] ;  /* 0x0000480001047983 */ /* 0x004ea20000300800 */
[----:B------:R-:W-:Y:S01]  /*1ef20*/  ULDC.64 UR6, c[0x0][0xc08] ;  /* 0x0003020000067ab9 */ /* 0x000fe20000000a00 */
[----:B------:R-:W-:Y:S02]  /*1ef30*/  ULDC.64 UR4, c[0x0][0xc00] ;  /* 0x0003000000047ab9 */ /* 0x000fe40000000a00 */
[----:B0-----:R-:W3:Y:S04]  /*1ef40*/  LDL.LU R0, [R1+0x4c] ;  /* 0x00004c0001007983 */ /* 0x001ee80000300800 */
[----:B------:R-:W4:Y:S01]  /*1ef50*/  LDL R12, [R1+0x40] ;  /* 0x00004000010c7983 */ /* 0x000f220000100800 */
[----:B------:R-:W-:Y:S01]  /*1ef60*/  ISETP.NE.U32.AND P1, PT, RZ, UR6, PT ;  /* 0x00000006ff007c0c */ /* 0x000fe2000bf25070 */
[----:B------:R-:W-:Y:S01]  /*1ef70*/  IMAD.MOV.U32 R3, RZ, RZ, RZ ;  /* 0x000000ffff037224 */ /* 0x000fe200078e00ff */
[----:B------:R-:W-:-:S02]  /*1ef80*/  ISETP.NE.U32.AND P0, PT, RZ, UR4, PT ;  /* 0x00000004ff007c0c */ /* 0x000fc4000bf05070 */
[----:B------:R-:W-:Y:S02]  /*1ef90*/  ISETP.NE.AND.EX P1, PT, RZ, UR7, PT, P1 ;  /* 0x00000007ff007c0c */ /* 0x000fe4000bf25310 */
[----:B------:R-:W-:Y:S01]  /*1efa0*/  ISETP.NE.AND.EX P0, PT, RZ, UR5, PT, P0 ;  /* 0x00000005ff007c0c */ /* 0x000fe2000bf05300 */
[----:B------:R-:W0:Y:S01]  /*1efb0*/  S2R R35, SR_TID.X ;  /* 0x0000000000237919 */ /* 0x000e220000002100 */
[----:B--2---:R-:W-:-:S04]  /*1efc0*/  IADD3 R8, P2, R4, UR4, RZ ;  /* 0x0000000404087c10 */ /* 0x004fc8000ff5e0ff */
[----:B---3--:R-:W-:-:S05]  /*1efd0*/  IADD3.X R9, R0, UR5, RZ, P2, !PT ;  /* 0x0000000500097c10 */ /* 0x008fca00097fe4ff */
[----:B------:R-:W-:Y:S01]  /*1efe0*/  @P1 IADD3 R10, P2, R4, UR6, RZ ;  /* 0x00000006040a1c10 */ /* 0x000fe2000ff5e0ff */
[----:B------:R-:W-:Y:S01]  /*1eff0*/  ULDC UR4, c[0x0][0xa88] ;  /* 0x0002a20000047ab9 */ /* 0x000fe20000000800 */
[----:B------:R2:W5:Y:S02]  /*1f000*/  @P0 LDG.E R3, desc[UR60][R8.64] ;  /* 0x0000003c08030981 */ /* 0x000564000c1e1900 */
[----:B------:R-:W-:Y:S01]  /*1f010*/  @P1 IADD3.X R11, R0, UR7, RZ, P2, !PT ;  /* 0x00000007000b1c10 */ /* 0x000fe200097fe4ff */
[----:B------:R-:W-:-:S06]  /*1f020*/  IMAD.U32 R0, RZ, RZ, UR4 ;  /* 0x00000004ff007e24 */ /* 0x000fcc000f8e00ff */
[----:B------:R2:W5:Y:S01]  /*1f030*/  @P1 LDG.E R0, desc[UR60][R10.64] ;  /* 0x0000003c0a001981 */ /* 0x000562000c1e1900 */
[----:B----4-:R-:W-:Y:S02]  /*1f040*/  ISETP.NE.AND P2, PT, R12, RZ, PT ;  /* 0x000000ff0c00720c */ /* 0x010fe40003f45270 */
[----:B0-----:R-:W-:-:S04]  /*1f050*/  IADD3 R4, R35, -0x80, RZ ;  /* 0xffffff8023047810 */ /* 0x001fc80007ffe0ff */
[----:B------:R-:W-:-:S07]  /*1f060*/  ISETP.GT.AND P3, PT, R4, 0x7f, PT ;  /* 0x0000007f0400780c */ /* 0x000fce0003f64270 */
[----:B------:R-:W0:Y:S02]  /*1f070*/  @!P2 LDC R12, c[0x0][0xad4] ;  /* 0x0002b500ff0cab82 */ /* 0x000e240000000800 */
[----:B0-----:R2:W-:Y:S01]  /*1f080*/  @!P2 STL [R1+0x40], R12 ;  /* 0x0000400c0100a387 */ /* 0x0015e20000100800 */
[----:B------:R-:W-:Y:S01]  /*1f090*/  ISETP.GT.AND P2, PT, R12, 0x1, PT ;  /* 0x000000010c00780c */ /* 0x000fe20003f44270 */
[----:B------:R-:W-:-:S12]  /*1f0a0*/  @P1 BRA `(.L_x_2892) ;  /* 0x0000000000101947 */ /* 0x000fd80003800000 */
[----:B------:R-:W-:Y:S05]  /*1f0b0*/  @!P0 BRA `(.L_x_2892) ;  /* 0x00000000000c8947 */ /* 0x000fea0003800000 */
[----:B--2---:R-:W2:Y:S04]  /*1f0c0*/  LDG.E R11, desc[UR60][R8.64] ;  /* 0x0000003c080b7981 */ /* 0x004ea8000c1e1900 */
[----:B-----5:R-:W2:Y:S02]  /*1f0d0*/  LDG.E R0, desc[UR60][R8.64+0x4] ;  /* 0x0000043c08007981 */ /* 0x020ea4000c1e1900 */
[----:B--2---:R-:W-:-:S07]  /*1f0e0*/  IMAD.IADD R0, R0, 0x1, -R11 ;  /* 0x0000000100007824 */ /* 0x004fce00078e0a0b */
.L_x_2892:
[----:B--2---:R-:W2:Y:S04]  /*1f0f0*/  LDL.LU R8, [R1+0x44] ;  /* 0x0000440001087983 */ /* 0x004ea80000300800 */
[----:B------:R-:W3:Y:S01]  /*1f100*/  LDL.LU R4, [R1+0x5c] ;  /* 0x00005c0001047983 */ /* 0x000ee20000300800 */
[----:B------:R-:W-:Y:S01]  /*1f110*/  BSSY B1, `(.L_x_2893) ;  /* 0x0000036000017945 */ /* 0x000fe20003800000 */
[----:B-----5:R-:W-:Y:S02]  /*1f120*/  SHF.R.S32.HI R28, RZ, 0x1f, R3 ;  /* 0x0000001fff1c7819 */ /* 0x020fe40000011403 */
[----:B--2---:R-:W-:Y:S02]  /*1f130*/  SEL R33, R8, RZ, !P0 ;  /* 0x000000ff08217207 */ /* 0x004fe40004000000 */
[----:B---3--:R-:W-:Y:S01]  /*1f140*/  SEL R30, R4, RZ, !P0 ;  /* 0x000000ff041e7207 */ /* 0x008fe20004000000 */
[----:B------:R-:W-:Y:S06]  /*1f150*/  @P3 BRA `(.L_x_2894) ;  /* 0x0000000000c43947 */ /* 0x000fec0003800000 */
[----:B------:R-:W0:Y:S01]  /*1f160*/  LDC R37, c[0x0][0xbe8] ;  /* 0x0002fa00ff257b82 */ /* 0x000e220000000800 */
[----:B------:R-:W-:Y:S01]  /*1f170*/  IADD3 R35, R226, -0x80, R35 ;  /* 0xffffff80e2237810 */ /* 0x000fe20007ffe023 */
[----:B0-----:R-:W-:-:S05]  /*1f180*/  IMAD R4, R0, R37, RZ ;  /* 0x0000002500047224 */ /* 0x001fca00078e02ff */
[----:B------:R-:W-:-:S13]  /*1f190*/  ISETP.GE.AND P0, PT, R35, R4, PT ;  /* 0x000000042300720c */ /* 0x000fda0003f06270 */
[----:B------:R-:W-:Y:S05]  /*1f1a0*/  @P0 BRA `(.L_x_2894) ;  /* 0x0000000000b00947 */ /* 0x000fea0003800000 */
[----:B------:R-:W2:Y:S01]  /*1f1b0*/  LDL.LU R32, [R1+0x54] ;  /* 0x0000540001207983 */ /* 0x000ea20000300800 */
[----:B------:R-:W-:Y:S01]  /*1f1c0*/  IMAD.MOV.U32 R26, RZ, RZ, 0x9b8 ;  /* 0x000009b8ff1a7424 */ /* 0x000fe200078e00ff */
[----:B------:R-:W-:Y:S01]  /*1f1d0*/  ISETP.GT.AND P0, PT, R12, 0x1, PT ;  /* 0x000000010c00780c */ /* 0x000fe20003f04270 */
[----:B------:R-:W0:Y:S01]  /*1f1e0*/  LDC.64 R8, c[0x0][0xba8] ;  /* 0x0002ea00ff087b82 */ /* 0x000e220000000a00 */
[----:B------:R-:W-:Y:S02]  /*1f1f0*/  ISETP.NE.AND P1, PT, R37, 0x1, PT ;  /* 0x000000012500780c */ /* 0x000fe40003f25270 */
[----:B------:R-:W-:Y:S02]  /*1f200*/  SEL R26, R26, 0x978, P0 ;  /* 0x000009781a1a7807 */ /* 0x000fe40000000000 */
[----:B------:R-:W-:-:S03]  /*1f210*/  MOV R27, R35 ;  /* 0x00000023001b7202 */ /* 0x000fc60000000f00 */
[----:B------:R-:W3:Y:S08]  /*1f220*/  LDC.64 R20, c[0x0][R26+0x220] ;  /* 0x000088001a147b82 */ /* 0x000ef00000000a00 */
[----:B------:R-:W4:Y:S08]  /*1f230*/  LDC.64 R24, c[0x0][R26+0x218] ;  /* 0x000086001a187b82 */ /* 0x000f300000000a00 */
[----:B------:R-:W5:Y:S08]  /*1f240*/  LDC.64 R12, c[0x0][R26+0x228] ;  /* 0x00008a001a0c7b82 */ /* 0x000f700000000a00 */
[----:B------:R-:W1:Y:S08]  /*1f250*/  @P1 LDC R4, c[0x0][0xbec] ;  /* 0x0002fb00ff041b82 */ /* 0x000e700000000800 */
[----:B------:R-:W5:Y:S08]  /*1f260*/  LDC.64 R10, c[0x0][R26+0x210] ;  /* 0x000084001a0a7b82 */ /* 0x000f700000000a00 */
[----:B------:R-:W5:Y:S01]  /*1f270*/  @P1 LDC R31, c[0x0][0xbf0] ;  /* 0x0002fc00ff1f1b82 */ /* 0x000f620000000800 */
[----:B-1----:R-:W-:-:S07]  /*1f280*/  @P1 IMAD.HI.U32 R4, R35, R4, RZ ;  /* 0x0000000423041227 */ /* 0x002fce00078e00ff */
[----:B0-----:R-:W0:Y:S01]  /*1f290*/  @!P0 LDC R8, c[0x0][0xb50] ;  /* 0x0002d400ff088b82 */ /* 0x001e220000000800 */
[-C--:B---3--:R-:W-:Y:S02]  /*1f2a0*/  IMAD R21, R21, R33.reuse, RZ ;  /* 0x0000002115157224 */ /* 0x088fe400078e02ff */
[----:B------:R-:W-:-:S05]  /*1f2b0*/  IMAD.WIDE.U32 R14, R20, R33, RZ ;  /* 0x00000021140e7225 */ /* 0x000fca00078e00ff */
[----:B------:R-:W1:Y:S01]  /*1f2c0*/  @!P0 LDC R9, c[0x0][0xb54] ;  /* 0x0002d500ff098b82 */ /* 0x000e620000000800 */
[-C--:B----4-:R-:W-:Y:S02]  /*1f2d0*/  IMAD R29, R25, R197.reuse, RZ ;  /* 0x000000c5191d7224 */ /* 0x090fe400078e02ff */
[----:B------:R-:W-:Y:S01]  /*1f2e0*/  IMAD.WIDE.U32 R24, R24, R197, RZ ;  /* 0x000000c518187225 */ /* 0x000fe200078e00ff */
[----:B-----5:R-:W-:-:S03]  /*1f2f0*/  @P1 SHF.R.U32.HI R27, RZ, R31, R4 ;  /* 0x0000001fff1b1219 */ /* 0x020fc60000011604 */
[----:B------:R-:W-:Y:S01]  /*1f300*/  IMAD R31, R20, R30, R21 ;  /* 0x0000001e141f7224 */ /* 0x000fe200078e0215 */
[----:B------:R-:W-:Y:S01]  /*1f310*/  IADD3 R24, P1, P3, R14, R24, R3 ;  /* 0x000000180e187210 */ /* 0x000fe20007b3e003 */
[----:B------:R-:W-:Y:S02]  /*1f320*/  IMAD.IADD R29, R25, 0x1, R29 ;  /* 0x00000001191d7824 */ /* 0x000fe400078e021d */
[----:B------:R-:W-:Y:S01]  /*1f330*/  IMAD.MOV R4, RZ, RZ, -R27 ;  /* 0x000000ffff047224 */ /* 0x000fe200078e0a1b */
[----:B------:R-:W-:-:S03]  /*1f340*/  IADD3 R31, R15, R31, RZ ;  /* 0x0000001f0f1f7210 */ /* 0x000fc60007ffe0ff */
[----:B------:R-:W-:Y:S01]  /*1f350*/  IMAD R15, R37, R4, R35 ;  /* 0x00000004250f7224 */ /* 0x000fe200078e0223 */
[----:B------:R-:W-:Y:S02]  /*1f360*/  IADD3.X R4, R31, R29, R28, P1, P3 ;  /* 0x0000001d1f047210 */ /* 0x000fe40000fe641c */
[----:B--2---:R-:W-:-:S05]  /*1f370*/  SEL R21, R32, RZ, P0 ;  /* 0x000000ff20157207 */ /* 0x004fca0000000000 */
[-C--:B------:R-:W-:Y:S02]  /*1f380*/  IMAD R25, R13, R21.reuse, RZ ;  /* 0x000000150d197224 */ /* 0x080fe400078e02ff */
[----:B------:R-:W-:Y:S01]  /*1f390*/  IMAD.WIDE.U32 R12, R12, R21, RZ ;  /* 0x000000150c0c7225 */ /* 0x000fe200078e00ff */
[----:B------:R-:W-:-:S03]  /*1f3a0*/  SHF.R.S32.HI R21, RZ, 0x1f, R15 ;  /* 0x0000001fff157819 */ /* 0x000fc6000001140f */
[----:B------:R-:W-:Y:S01]  /*1f3b0*/  IMAD.IADD R25, R13, 0x1, R25 ;  /* 0x000000010d197824 */ /* 0x000fe200078e0219 */
[----:B------:R-:W-:Y:S02]  /*1f3c0*/  IADD3 R12, P0, P1, R27, R24, R12 ;  /* 0x000000181b0c7210 */ /* 0x000fe4000791e00c */
[----:B------:R-:W-:-:S04]  /*1f3d0*/  SHF.R.S32.HI R27, RZ, 0x1f, R27 ;  /* 0x0000001fff1b7819 */ /* 0x000fc8000001141b */
[----:B------:R-:W-:Y:S01]  /*1f3e0*/  IADD3.X R13, R27, R4, R25, P0, P1 ;  /* 0x000000041b0d7210 */ /* 0x000fe200007e2419 */
[----:B------:R-:W-:-:S04]  /*1f3f0*/  IMAD R4, R11, R15, RZ ;  /* 0x0000000f0b047224 */ /* 0x000fc800078e02ff */
[C---:B------:R-:W-:Y:S02]  /*1f400*/  IMAD R21, R10.reuse, R21, R4 ;  /* 0x000000150a157224 */ /* 0x040fe400078e0204 */
[----:B------:R-:W-:-:S04]  /*1f410*/  IMAD.WIDE.U32 R10, R10, R15, R12 ;  /* 0x0000000f0a0a7225 */ /* 0x000fc800078e000c */
[----:B------:R-:W-:Y:S01]  /*1f420*/  IMAD.IADD R4, R11, 0x1, R21 ;  /* 0x000000010b047824 */ /* 0x000fe200078e0215 */
[C---:B0-----:R-:W-:Y:S02]  /*1f430*/  LEA R8, P0, R10.reuse, R8, 0x2 ;  /* 0x000000080a087211 */ /* 0x041fe400078010ff */
[----:B------:R-:W-:Y:S02]  /*1f440*/  MOV R11, 0xff800000 ;  /* 0xff800000000b7802 */ /* 0x000fe40000000f00 */
[----:B-1----:R-:W-:-:S05]  /*1f450*/  LEA.HI.X R9, R10, R9, R4, 0x2, P0 ;  /* 0x000000090a097211 */ /* 0x002fca00000f1404 */
[----:B------:R0:W-:Y:S04]  /*1f460*/  STG.E desc[UR60][R8.64], R11 ;  /* 0x0000000b08007986 */ /* 0x0001e8000c10193c */
.L_x_2894:
[----:B------:R-:W-:Y:S05]  /*1f470*/  BSYNC B1 ;  /* 0x0000000000017941 */ /* 0x000fea0003800000 */
.L_x_2893:
[----:B------:R-:W-:Y:S05]  /*1f480*/  @P2 BRA `(.L_x_2889) ;  /* 0x00000008000c2947 */ /* 0x000fea0003800000 */
[----:B------:R-:W2:Y:S01]  /*1f490*/  S2R R4, SR_TID.X ;  /* 0x0000000000047919 */ /* 0x000ea20000002100 */
[----:B------:R-:W3:Y:S01]  /*1f4a0*/  LDC R15, c[0x0][0xbe8] ;  /* 0x0002fa00ff0f7b82 */ /* 0x000ee20000000800 */
[----:B------:R-:W-:Y:S01]  /*1f4b0*/  ULDC.64 UR4, c[0x0][0xaa0] ;  /* 0x0002a80000047ab9 */ /* 0x000fe20000000a00 */
[----:B------:R-:W-:Y:S01]  /*1f4c0*/  BSSY B1, `(.L_x_2895) ;  /* 0x0000049000017945 */ /* 0x000fe20003800000 */
[----:B---3--:R-:W-:Y:S01]  /*1f4d0*/  ISETP.NE.AND P0, PT, R15, 0x1, PT ;  /* 0x000000010f00780c */ /* 0x008fe20003f05270 */
[----:B--2---:R-:W-:Y:S02]  /*1f4e0*/  VIADD R10, R4, 0xffffff80 ;  /* 0xffffff80040a7836 */ /* 0x004fe40000000000 */
[----:B------:R-:W-:-:S03]  /*1f4f0*/  IMAD R4, R28, UR4, RZ ;  /* 0x000000041c047c24 */ /* 0x000fc6000f8e02ff */
[----:B0-----:R-:W-:-:S07]  /*1f500*/  SHF.R.S32.HI R9, RZ, 0x1f, R10 ;  /* 0x0000001fff097819 */ /* 0x001fce000001140a */
[----:B------:R-:W0:Y:S01]  /*1f510*/  @P0 LDC R13, c[0x0][0xbec] ;  /* 0x0002fb00ff0d0b82 */ /* 0x000e220000000800 */
[----:B------:R-:W-:Y:S01]  /*1f520*/  IMAD R11, R3, UR5, R4 ;  /* 0x00000005030b7c24 */ /* 0x000fe2000f8e0204 */
[----:B------:R-:W-:Y:S01]  /*1f530*/  LEA.HI R4, R9, R10, RZ, 0x3 ;  /* 0x0000000a09047211 */ /* 0x000fe200078f18ff */
[----:B------:R-:W-:Y:S01]  /*1f540*/  IMAD.WIDE.U32 R8, R3, UR4, RZ ;  /* 0x0000000403087c25 */ /* 0x000fe2000f8e00ff */
[----:B------:R-:W-:Y:S02]  /*1f550*/  ULDC.64 UR4, c[0x0][0xae8] ;  /* 0x0002ba0000047ab9 */ /* 0x000fe40000000a00 */
[----:B------:R-:W-:Y:S02]  /*1f560*/  LOP3.LUT R3, R4, 0xfffffff8, RZ, 0xc0, !PT ;  /* 0xfffffff804037812 */ /* 0x000fe400078ec0ff */
[----:B------:R-:W2:Y:S01]  /*1f570*/  @P0 LDC R21, c[0x0][0xbf0] ;  /* 0x0002fc00ff150b82 */ /* 0x000ea20000000800 */
[----:B------:R-:W-:Y:S01]  /*1f580*/  SHF.R.S32.HI R25, RZ, 0x3, R4 ;  /* 0x00000003ff197819 */ /* 0x000fe20000011404 */
[----:B------:R-:W-:Y:S01]  /*1f590*/  IMAD.IADD R9, R9, 0x1, R11 ;  /* 0x0000000109097824 */ /* 0x000fe200078e020b */
[----:B------:R-:W-:Y:S01]  /*1f5a0*/  IADD3 R14, R10, -R3, RZ ;  /* 0x800000030a0e7210 */ /* 0x000fe20007ffe0ff */
[----:B------:R-:W-:-:S04]  /*1f5b0*/  IMAD.WIDE.U32 R8, R197, UR4, R8 ;  /* 0x00000004c5087c25 */ /* 0x000fc8000f8e0008 */
[----:B------:R-:W-:Y:S02]  /*1f5c0*/  IMAD R3, R14, 0x20, R25 ;  /* 0x000000200e037824 */ /* 0x000fe400078e0219 */
[----:B------:R-:W-:Y:S01]  /*1f5d0*/  IMAD R9, R197, UR5, R9 ;  /* 0x00000005c5097c24 */ /* 0x000fe2000f8e0209 */
[----:B------:R-:W-:Y:S01]  /*1f5e0*/  ULDC.64 UR4, c[0x0][0xaf0] ;  /* 0x0002bc0000047ab9 */ /* 0x000fe20000000a00 */
[----:B------:R-:W-:Y:S02]  /*1f5f0*/  IMAD.IADD R12, R226, 0x1, R3 ;  /* 0x00000001e20c7824 */ /* 0x000fe400078e0203 */
[----:B------:R-:W-:Y:S02]  /*1f600*/  IMAD R10, R30, UR4, RZ ;  /* 0x000000041e0a7c24 */ /* 0x000fe4000f8e02ff */
[----:B0-----:R-:W-:Y:S01]  /*1f610*/  @P0 IMAD.HI.U32 R4, R12, R13, RZ ;  /* 0x0000000d0c040227 */ /* 0x001fe200078e00ff */
[----:B------:R-:W-:-:S03]  /*1f620*/  MOV R3, R12 ;  /* 0x0000000c00037202 */ /* 0x000fc60000000f00 */
[C---:B------:R-:W-:Y:S02]  /*1f630*/  IMAD R11, R33.reuse, UR5, R10 ;  /* 0x00000005210b7c24 */ /* 0x040fe4000f8e020a */
[----:B------:R-:W-:Y:S01]  /*1f640*/  IMAD.WIDE.U32 R8, R33, UR4, R8 ;  /* 0x0000000421087c25 */ /* 0x000fe2000f8e0008 */
[----:B--2---:R-:W-:Y:S01]  /*1f650*/  @P0 SHF.R.U32.HI R3, RZ, R21, R4 ;  /* 0x00000015ff030219 */ /* 0x004fe20000011604 */
[----:B------:R-:W-:Y:S02]  /*1f660*/  ULDC.64 UR4, c[0x0][0xae0] ;  /* 0x0002b80000047ab9 */ /* 0x000fe40000000a00 */
[----:B------:R-:W-:Y:S01]  /*1f670*/  IMAD.IADD R9, R9, 0x1, R11 ;  /* 0x0000000109097824 */ /* 0x000fe200078e020b */
        /* <DEDUP_REMOVED lines=13> */
[C---:B------:R-:W-:Y:S01]  /*1f750*/  IADD3 R3, R226.reuse, 0x40, RZ ;  /* 0x00000040e2037810 */ /* 0x040fe20007ffe0ff */
[----:B------:R-:W-:Y:S01]  /*1f760*/  IMAD.WIDE.U32 R8, R11, UR4, R8 ;  /* 0x000000040b087c25 */ /* 0x000fe2000f8e0008 */
[-C--:B------:R-:W-:Y:S02]  /*1f770*/  ISETP.GE.AND P2, PT, R226, R15.reuse, PT ;  /* 0x0000000fe200720c */ /* 0x080fe40003f46270 */
[-C--:B------:R-:W-:Y:S01]  /*1f780*/  ISETP.GE.AND P1, PT, R3, R15.reuse, PT ;  /* 0x0000000f0300720c */ /* 0x080fe20003f26270 */
[----:B------:R-:W-:Y:S01]  /*1f790*/  IMAD R13, R11, UR5, R4 ;  /* 0x000000050b0d7c24 */ /* 0x000fe2000f8e0204 */
[----:B------:R-:W-:Y:S01]  /*1f7a0*/  ULDC.64 UR4, c[0x0][0xa80] ;  /* 0x0002a00000047ab9 */ /* 0x000fe20000000a00 */
[----:B------:R-:W-:Y:S01]  /*1f7b0*/  IMAD.SHL.U32 R11, R14, 0x8, RZ ;  /* 0x000000080e0b7824 */ /* 0x000fe200078e00ff */
[----:B------:R-:W-:Y:S01]  /*1f7c0*/  LEA R4, P3, R8, UR4, 0x1 ;  /* 0x0000000408047c11 */ /* 0x000fe2000f8608ff */
[----:B------:R-:W-:Y:S01]  /*1f7d0*/  IMAD.IADD R3, R9, 0x1, R13 ;  /* 0x0000000109037824 */ /* 0x000fe200078e020d */
[----:B------:R-:W-:Y:S01]  /*1f7e0*/  ISETP.GE.AND P0, PT, R0, R15, PT ;  /* 0x0000000f0000720c */ /* 0x000fe20003f06270 */
[C---:B------:R-:W-:Y:S01]  /*1f7f0*/  VIADD R21, R11.reuse, 0x80 ;  /* 0x000000800b157836 */ /* 0x040fe20000000000 */
[----:B------:R-:W-:-:S02]  /*1f800*/  IADD3 R13, R11, 0x40, RZ ;  /* 0x000000400b0d7810 */ /* 0x000fc40007ffe0ff */
[----:B------:R-:W-:Y:S02]  /*1f810*/  LEA.HI.X R3, R8, UR5, R3, 0x1, P3 ;  /* 0x0000000508037c11 */ /* 0x000fe400098f0c03 */
[----:B------:R0:W2:Y:S01]  /*1f820*/  SHFL.IDX PT, R8, R4, RZ, 0x181f ;  /* 0x00181fff04087589 */ /* 0x0000a200000e0000 */
[----:B------:R-:W-:Y:S02]  /*1f830*/  SHF.R.S32.HI R12, RZ, 0x1f, R11 ;  /* 0x0000001fff0c7819 */ /* 0x000fe4000001140b */
[----:B------:R-:W-:Y:S01]  /*1f840*/  SHF.R.S32.HI R10, RZ, 0x1f, R13 ;  /* 0x0000001fff0a7819 */ /* 0x000fe2000001140d */
[----:B------:R0:W3:Y:S01]  /*1f850*/  SHFL.IDX PT, R0, R3, RZ, 0x181f ;  /* 0x00181fff03007589 */ /* 0x0000e200000e0000 */
[----:B------:R-:W-:Y:S01]  /*1f860*/  SHF.R.S32.HI R14, RZ, 0x1f, R21 ;  /* 0x0000001fff0e7819 */ /* 0x000fe20000011415 */
[----:B------:R-:W-:Y:S06]  /*1f870*/  @P2 BRA `(.L_x_2896) ;  /* 0x0000000000342947 */ /* 0x000fec0003800000 */
[----:B------:R-:W-:Y:S02]  /*1f880*/  ULDC UR4, c[0x0][0xac8] ;  /* 0x0002b20000047ab9 */ /* 0x000fe40000000800 */
[----:B------:R-:W-:Y:S02]  /*1f890*/  ISETP.GE.AND P4, PT, R11, UR4, PT ;  /* 0x000000040b007c0c */ /* 0x000fe4000bf86270 */
[----:B------:R-:W-:Y:S02]  /*1f8a0*/  ISETP.GE.AND P3, PT, R13, UR4, PT ;  /* 0x000000040d007c0c */ /* 0x000fe4000bf66270 */
[----:B------:R-:W-:-:S09]  /*1f8b0*/  ISETP.GE.AND P2, PT, R21, UR4, PT ;  /* 0x0000000415007c0c */ /* 0x000fd2000bf46270 */
[-C--:B--2---:R-:W-:Y:S02]  /*1f8c0*/  @!P4 LEA R24, P6, R11, R8.reuse, 0x1 ;  /* 0x000000080b18c211 */ /* 0x084fe400078c08ff */
[----:B------:R-:W-:Y:S02]  /*1f8d0*/  @!P3 LEA R26, P5, R13, R8, 0x1 ;  /* 0x000000080d1ab211 */ /* 0x000fe400078a08ff */
[----:B---3--:R-:W-:Y:S02]  /*1f8e0*/  @!P4 LEA.HI.X R25, R11, R0, R12, 0x1, P6 ;  /* 0x000000000b19c211 */ /* 0x008fe400030f0c0c */
[----:B------:R-:W-:Y:S02]  /*1f8f0*/  @!P2 LEA R8, P6, R21, R8, 0x1 ;  /* 0x000000081508a211 */ /* 0x000fe400078c08ff */
[-C--:B------:R-:W-:Y:S01]  /*1f900*/  @!P3 LEA.HI.X R27, R13, R0.reuse, R10, 0x1, P5 ;  /* 0x000000000d1bb211 */ /* 0x080fe200028f0c0a */
[----:B------:R4:W-:Y:S01]  /*1f910*/  @!P4 ST.E.128 desc[UR60][R24.64], RZ ;  /* 0x000000ff1800c985 */ /* 0x0009e2000c101d3c */
[----:B------:R-:W-:-:S03]  /*1f920*/  @!P2 LEA.HI.X R9, R21, R0, R14, 0x1, P6 ;  /* 0x000000001509a211 */ /* 0x000fc600030f0c0e */
[----:B------:R4:W-:Y:S04]  /*1f930*/  @!P3 ST.E.128 desc[UR60][R26.64], RZ ;  /* 0x000000ff1a00b985 */ /* 0x0009e8000c101d3c */
[----:B------:R4:W-:Y:S02]  /*1f940*/  @!P2 ST.E.128 desc[UR60][R8.64], RZ ;  /* 0x000000ff0800a985 */ /* 0x0009e4000c101d3c */
.L_x_2896:
[----:B------:R-:W-:Y:S05]  /*1f950*/  BSYNC B1 ;  /* 0x0000000000017941 */ /* 0x000fea0003800000 */
.L_x_2895:
[----:B---3--:R3:W0:Y:S01]  /*1f960*/  SHFL.IDX PT, R0, R3, 0x1, 0x181f ;  /* 0x00381f0003007f89 */ /* 0x00862200000e0000 */
[----:B------:R-:W-:Y:S03]  /*1f970*/  BSSY B1, `(.L_x_2897) ;  /* 0x0000010000017945 */ /* 0x000fe60003800000 */
[----:B--2-4-:R3:W2:Y:S01]  /*1f980*/  SHFL.IDX PT, R8, R4, 0x1, 0x181f ;  /* 0x00381f0004087f89 */ /* 0x0146a200000e0000 */
[----:B------:R-:W-:Y:S05]  /*1f990*/  @P0 BRA `(.L_x_2898) ;  /* 0x0000000000340947 */ /* 0x000fea0003800000 */
        /* <DEDUP_REMOVED lines=13> */
.L_x_2898:
[----:B------:R-:W-:Y:S05]  /*1fa70*/  BSYNC B1 ;  /* 0x0000000000017941 */ /* 0x000fea0003800000 */
.L_x_2897:
[----:B0-----:R0:W0:Y:S01]  /*1fa80*/  SHFL.IDX PT, R0, R3, 0x2, 0x181f ;  /* 0x00581f0003007f89 */ /* 0x00102200000e0000 */
[----:B------:R-:W-:Y:S03]  /*1fa90*/  BSSY B1, `(.L_x_2899) ;  /* 0x0000010000017945 */ /* 0x000fe60003800000 */
[----:B--2-4-:R2:W4:Y:S01]  /*1faa0*/  SHFL.IDX PT, R8, R4, 0x2, 0x181f ;  /* 0x00581f0004087f89 */ /* 0x01452200000e0000 */
        /* <DEDUP_REMOVED lines=14> */
.L_x_2900:
[----:B------:R-:W-:Y:S05]  /*1fb90*/  BSYNC B1 ;  /* 0x0000000000017941 */ /* 0x000fea0003800000 */
.L_x_2899:
[----:B0-----:R-:W-:Y:S01]  /*1fba0*/  VIADD R0, R226, 0x60 ;  /* 0x00000060e2007836 */ /* 0x001fe20000000000 */
[----:B---3--:R-:W0:Y:S04]  /*1fbb0*/  SHFL.IDX PT, R3, R3, 0x3, 0x181f ;  /* 0x00781f0003037f89 */ /* 0x008e2800000e0000 */
[----:B------:R-:W-:Y:S01]  /*1fbc0*/  ISETP.GE.AND P0, PT, R0, R15, PT ;  /* 0x0000000f0000720c */ /* 0x000fe20003f06270 */
[----:B--2---:R-:W2:-:S12]  /*1fbd0*/  SHFL.IDX PT, R4, R4, 0x3, 0x181f ;  /* 0x00781f0004047f89 */ /* 0x004e9800000e0000 */
[----:B------:R-:W-:Y:S05]  /*1fbe0*/  @P0 BRA `(.L_x_2889) ;  /* 0x0000000000340947 */ /* 0x000fea0003800000 */
[----:B------:R-:W-:Y:S02]  /*1fbf0*/  ULDC UR4, c[0x0][0xac8] ;  /* 0x0002b20000047ab9 */ /* 0x000fe40000000800 */
[----:B------:R-:W-:Y:S02]  /*1fc00*/  ISETP.GE.AND P3, PT, R11, UR4, PT ;  /* 0x000000040b007c0c */ /* 0x000fe4000bf66270 */
[----:B------:R-:W-:Y:S02]  /*1fc10*/  ISETP.GE.AND P4, PT, R13, UR4, PT ;  /* 0x000000040d007c0c */ /* 0x000fe4000bf86270 */
[----:B------:R-:W-:-:S09]  /*1fc20*/  ISETP.GE.AND P5, PT, R21, UR4, PT ;  /* 0x0000000415007c0c */ /* 0x000fd2000bfa6270 */
[-C--:B--2---:R-:W-:Y:S02]  /*1fc30*/  @!P3 LEA R24, P0, R11, R4.reuse, 0x1 ;  /* 0x000000040b18b211 */ /* 0x084fe400078008ff */
[-C--:B------:R-:W-:Y:S02]  /*1fc40*/  @!P4 LEA R26, P1, R13, R4.reuse, 0x1 ;  /* 0x000000040d1ac211 */ /* 0x080fe400078208ff */
[----:B----4-:R-:W-:Y:S02]  /*1fc50*/  @!P5 LEA R8, P2, R21, R4, 0x1 ;  /* 0x000000041508d211 */ /* 0x010fe400078408ff */
[-C--:B0-----:R-:W-:Y:S02]  /*1fc60*/  @!P3 LEA.HI.X R25, R11, R3.reuse, R12, 0x1, P0 ;  /* 0x000000030b19b211 */ /* 0x081fe400000f0c0c */
[-C--:B------:R-:W-:Y:S02]  /*1fc70*/  @!P4 LEA.HI.X R27, R13, R3.reuse, R10, 0x1, P1 ;  /* 0x000000030d1bc211 */ /* 0x080fe400008f0c0a */
[----:B------:R-:W-:Y:S01]  /*1fc80*/  @!P5 LEA.HI.X R9, R21, R3, R14, 0x1, P2 ;  /* 0x000000031509d211 */ /* 0x000fe200010f0c0e */
[----:B------:R0:W-:Y:S04]  /*1fc90*/  @!P3 ST.E.128 desc[UR60][R24.64], RZ ;  /* 0x000000ff1800b985 */ /* 0x0001e8000c101d3c */
[----:B------:R0:W-:Y:S04]  /*1fca0*/  @!P4 ST.E.128 desc[UR60][R26.64], RZ ;  /* 0x000000ff1a00c985 */ /* 0x0001e8000c101d3c */
[----:B------:R0:W-:Y:S02]  /*1fcb0*/  @!P5 ST.E.128 desc[UR60][R8.64], RZ ;  /* 0x000000ff0800d985 */ /* 0x0001e4000c101d3c */
.L_x_2889:
[----:B------:R-:W-:Y:S05]  /*1fcc0*/  BSYNC B0 ;  /* 0x0000000000007941 */ /* 0x000fea0003800000 */
.L_x_2879:
[----:B------:R-:W-:Y:S02]  /*1fcd0*/  ULDC UR4, c[0x0][0xc3c] ;  /* 0x00030f0000047ab9 */ /* 0x000fe40000000800 */
[----:B------:R-:W-:-:S13]  /*1fce0*/  ISETP.GE.AND P0, PT, R7, UR4, PT ;  /* 0x0000000407007c0c */ /* 0x000fda000bf06270 */
[----:B------:R-:W-:Y:S05]  /*1fcf0*/  @!P0 BRA `(.L_x_2901) ;  /* 0xfffffe1400ac8947 */ /* 0x000fea000383ffff */
[----:B------:R-:W-:Y:S05]  /*1fd00*/  BRA `(.L_x_2658) ;  /* 0x0000007c00607947 */ /* 0x000fea0003800000 */
.L_x_2656:
[----:B------:R-:W-:-:S08]  /*1fd10*/  NOP ;  /* 0x0000000000007918 */ /* 0x000fd00000000000 */
[----:B0-----:R-:W0:-:S00]  /*1fd20*/  USETMAXREG.DEALLOC.CTAPOOL 0x28 ;  /* 0x00000028000079c8 */ /* 0x001e0000080e0500 */
[----:B0-----:R-:W2:Y:S01]  /*1fd30*/  LDL.LU R3, [R1] ;  /* 0x0000000001037983 */ /* 0x001ea20000300800 */
[----:B------:R-:W-:Y:S02]  /*1fd40*/  LOP3.LUT R2, R2, 0x3, RZ, 0xc0, !PT ;  /* 0x0000000302027812 */ /* 0x000fe400078ec0ff */
[----:B------:R-:W-:-:S04]  /*1fd50*/  MOV R7, RZ ;  /* 0x000000ff00077202 */ /* 0x000fc80000000f00 */
        /* <DEDUP_REMOVED lines=13> */
.L_x_2902:
[----:B------:R-:W-:Y:S01]  /*1fe30*/  LOP3.LUT R6, R0, 0x1f, RZ, 0xc0, !PT ;  /* 0x0000001f00067812 */ /* 0x000fe200078ec0ff */
[----:B------:R-:W-:Y:S01]  /*1fe40*/  ULDC UR4, c[0x0][0xc3c] ;  /* 0x00030f0000047ab9 */ /* 0x000fe20000000800 */
[----:B------:R-:W-:Y:S01]  /*1fe50*/  IMAD.MOV.U32 R8, RZ, RZ, RZ ;  /* 0x000000ffff087224 */ /* 0x000fe200078e00ff */
        /* <DEDUP_REMOVED lines=32> */
[----:B------:R-:W0:Y:S02]  /*20060*/  SHFL.IDX PT, R9, R2, 0x1f, 0x1f ;  /* 0x03e01f0002097f89 */ /* 0x000e2400000e0000 */
[----:B0-----:R-:W-:-:S05]  /*20070*/  IMAD R9, R9, UR5, RZ ;  /* 0x0000000509097c24 */ /* 0x001fca000f8e02ff */
[----:B-1----:R-:W-:Y:S01]  /*20080*/  ISETP.GT.AND P6, PT, R9, UR6, PT ;  /* 0x0000000609007c0c */ /* 0x002fe2000bfc4270 */
[----:B------:R-:W-:-:S12]  /*20090*/  IMAD.MOV.U32 R4, RZ, RZ, R9 ;  /* 0x000000ffff047224 */ /* 0x000fd800078e0009 */
[----:B------:R-:W-:Y:S05]  /*200a0*/  @P6 BRA `(.L_x_2904) ;  /* 0x0000000000a06947 */ /* 0x000fea0003800000 */
[----:B------:R-:W-:Y:S01]  /*200b0*/  IMAD.MOV.U32 R9, RZ, RZ, R4 ;  /* 0x000000ffff097224 */ /* 0x000fe200078e0004 */
[----:B------:R-:W-:Y:S01]  /*200c0*/  UMOV UR4, URZ ;  /* 0x0000003f00047c82 */ /* 0x000fe20008000000 */
[----:B------:R-:W-:-:S05]  /*200d0*/  ULDC UR5, c[0x0][0xc38] ;  /* 0x00030e0000057ab9 */ /* 0x000fca0000000800 */
.L_x_2906:
[----:B------:R-:W0:Y:S01]  /*200e0*/  LDC R2, c[0x0][0xc3c] ;  /* 0x00030f00ff027b82 */ /* 0x000e220000000800 */
[----:B------:R-:W-:Y:S01]  /*200f0*/  UIADD3 UR4, UR4, 0x1f, URZ ;  /* 0x0000001f04047890 */ /* 0x000fe2000fffe03f */
[----:B------:R-:W-:Y:S02]  /*20100*/  ULDC UR7, c[0x0][0xc3c] ;  /* 0x00030f0000077ab9 */ /* 0x000fe40000000800 */
[----:B------:R-:W-:-:S03]  /*20110*/  MOV R19, UR7 ;  /* 0x0000000700137c02 */ /* 0x000fc60008000f00 */
[----:B0-----:R-:W-:-:S13]  /*20120*/  ISETP.LE.AND P6, PT, R2, UR4, PT ;  /* 0x0000000402007c0c */ /* 0x001fda000bfc3270 */
[----:B------:R-:W-:Y:S05]  /*20130*/  @P6 BRA `(.L_x_2905) ;  /* 0x0000000800a86947 */ /* 0x000fea0003800000 */
[----:B------:R-:W-:Y:S01]  /*20140*/  VIADD R11, R6, UR4 ;  /* 0x00000004060b7c36 */ /* 0x000fe20008000000 */
[----:B------:R-:W-:Y:S01]  /*20150*/  MOV R8, RZ ;  /* 0x000000ff00087202 */ /* 0x000fe20000000f00 */
[----:B------:R-:W-:-:S03]  /*20160*/  IMAD.MOV.U32 R7, RZ, RZ, RZ ;  /* 0x000000ffff077224 */ /* 0x000fc600078e00ff */
        /* <DEDUP_REMOVED lines=25> */
[----:B------:R-:W-:-:S04]  /*20300*/  IADD3 R9, R4, R9, RZ ;  /* 0x0000000904097210 */ /* 0x000fc80007ffe0ff */
[----:B------:R-:W-:-:S13]  /*20310*/  ISETP.GT.AND P6, PT, R9, UR6, PT ;  /* 0x0000000609007c0c */ /* 0x000fda000bfc4270 */
[----:B------:R-:W-:Y:S05]  /*20320*/  @!P6 BRA `(.L_x_2906) ;  /* 0xfffffffc006ce947 */ /* 0x000fea000383ffff */
.L_x_2904:
        /* <DEDUP_REMOVED lines=13> */
.L_x_2907:
        /* <DEDUP_REMOVED lines=14> */
[----:B0-----:R-:W-:Y:S01]  /*204e0*/  IMAD.MOV.U32 R2, RZ, RZ, RZ ;  /* 0x000000ffff027224 */ /* 0x001fe200078e00ff */
[----:B-1----:R-:W-:-:S05]  /*204f0*/  IADD3 R11, RZ, -R3, RZ ;  /* 0x80000003ff0b7210 */ /* 0x002fca0007ffe0ff */
        /* <DEDUP_REMOVED lines=16> */
[----:B------:R-:W-:-:S05]  /*20600*/  @P0 IADD3 R2, R2, 0x1, RZ ;  /* 0x0000000102020810 */ /* 0x000fca0007ffe0ff */
[----:B------:R-:W-:Y:S02]  /*20610*/  IMAD.MOV.U32 R13, RZ, RZ, R2 ;  /* 0x000000ffff0d7224 */ /* 0x000fe400078e0002 */
[----:B0-----:R-:W-:-:S03]  /*20620*/  IMAD.MOV R2, RZ, RZ, -R3 ;  /* 0x000000ffff027224 */ /* 0x001fc600078e0a03 */
[----:B------:R-:W-:Y:S01]  /*20630*/  @!P2 IADD3 R13, -R13, RZ, RZ ;  /* 0x000000ff0d0da210 */ /* 0x000fe20007ffe1ff */
[----:B------:R-:W-:Y:S01]  /*20640*/  IMAD R9, R2, R5, RZ ;  /* 0x0000000502097224 */ /* 0x000fe200078e02ff */
[----:B------:R-:W-:Y:S01]  /*20650*/  @!P1 LOP3.LUT R13, RZ, R7, RZ, 0x33, !PT ;  /* 0x00000007ff0d9212 */ /* 0x000fe200078e33ff */
[----:B------:R-:W-:-:S03]  /*20660*/  IMAD.MOV.U32 R2, RZ, RZ, RZ ;  /* 0x000000ffff027224 */ /* 0x000fc600078e00ff */
[----:B------:R-:W-:Y:S01]  /*20670*/  IABS R10, R13 ;  /* 0x0000000d000a7213 */ /* 0x000fe20000000000 */
[----:B------:R-:W-:-:S03]  /*20680*/  IMAD.HI.U32 R2, R3, R9, R2 ;  /* 0x0000000903027227 */ /* 0x000fc600078e0002 */
[----:B------:R-:W-:Y:S01]  /*20690*/  MOV R3, R10 ;  /* 0x0000000a00037202 */ /* 0x000fe20000000f00 */
[----:B------:R-:W-:-:S04]  /*206a0*/  IMAD.MOV.U32 R10, RZ, RZ, R12 ;  /* 0x000000ffff0a7224 */ /* 0x000fc800078e000c */
        /* <DEDUP_REMOVED lines=12> */
[----:B------:R-:W-:-:S04]  /*20770*/  @!P1 LOP3.LUT R2, RZ, R8, RZ, 0x33, !PT ;  /* 0x00000008ff029212 */ /* 0x000fc800078e33ff */
[----:B------:R-:W-:-:S05]  /*20780*/  IADD3 R3, -R2, RZ, RZ ;  /* 0x000000ff02037210 */ /* 0x000fca0007ffe1ff */
[C---:B------:R-:W-:Y:S02]  /*20790*/  IMAD R18, R8.reuse, R3, R13 ;  /* 0x0000000308127224 */ /* 0x040fe400078e020d */
[----:B------:R-:W-:Y:S02]  /*207a0*/  IMAD R3, R8, 0x1000000, R2 ;  /* 0x0100000008037824 */ /* 0x000fe400078e0202 */
[----:B------:R-:W-:-:S03]  /*207b0*/  IMAD R2, R7, R5, R4 ;  /* 0x0000000507027224 */ /* 0x000fc600078e0204 */
[----:B------:R-:W-:Y:S01]  /*207c0*/  LEA R18, R18, R3, 0x10 ;  /* 0x0000000312127211 */ /* 0x000fe200078e80ff */
[----:B------:R-:W-:Y:S06]  /*207d0*/  BRA `(.L_x_2909) ;  /* 0x0000000000f47947 */ /* 0x000fec0003800000 */
.L_x_2908:
[----:B0-----:R-:W0:Y:S02]  /*207e0*/  LDC.64 R2, c[0x0][0xc90] ;  /* 0x00032400ff027b82 */ /* 0x001e240000000a00 */
[----:B0-----:R-:W-:-:S05]  /*207f0*/  IMAD.WIDE R2, R19, 0x4, R2 ;  /* 0x0000000413027825 */ /* 0x001fca00078e0202 */
[----:B------:R0:W2:Y:S01]  /*20800*/  LDG.E R13, desc[UR60][R2.64] ;  /* 0x0000003c020d7981 */ /* 0x0000a2000c1e1900 */
[----:B------:R-:W-:Y:S02]  /*20810*/  IABS R15, R4 ;  /* 0x00000004000f7213 */ /* 0x000fe40000000000 */
[----:B0-----:R-:W-:Y:S01]  /*20820*/  MOV R2, RZ ;  /* 0x000000ff00027202 */ /* 0x001fe20000000f00 */
        /* <DEDUP_REMOVED lines=24> */
[----:B------:R-:W-:-:S03]  /*209b0*/  IMAD.MOV R2, RZ, RZ, -R2 ;  /* 0x000000ffff027224 */ /* 0x000fc600078e0a02 */
[----:B------:R-:W-:Y:S01]  /*209c0*/  IADD3 R8, -R9, RZ, RZ ;  /* 0x000000ff09087210 */ /* 0x000fe20007ffe1ff */
[----:B------:R-:W-:Y:S02]  /*209d0*/  IMAD R4, R5, R2, R4 ;  /* 0x0000000205047224 */ /* 0x000fe400078e0204 */
[----:B------:R-:W-:Y:S01]  /*209e0*/  IMAD.MOV.U32 R2, RZ, RZ, RZ ;  /* 0x000000ffff027224 */ /* 0x000fe200078e00ff */
[----:B------:R-:W-:Y:S02]  /*209f0*/  VIADDMNMX R8, R8, UR5, R13, PT ;  /* 0x0000000508087c46 */ /* 0x000fe4000b80010d */
[----:B------:R-:W-:Y:S02]  /*20a00*/  IADD3 R9, R9, 0x1000000, R4 ;  /* 0x0100000009097810 */ /* 0x000fe40007ffe004 */
[-C--:B------:R-:W-:Y:S01]  /*20a10*/  IABS R12, R8.reuse ;  /* 0x00000008000c7213 */ /* 0x080fe20000000000 */
[----:B------:R-:W-:Y:S01]  /*20a20*/  IMAD.MOV R18, RZ, RZ, -R8 ;  /* 0x000000ffff127224 */ /* 0x000fe200078e0a08 */
[----:B------:R-:W-:-:S02]  /*20a30*/  IABS R13, R8 ;  /* 0x00000008000d7213 */ /* 0x000fc40000000000 */
        /* <DEDUP_REMOVED lines=8> */
[----:B------:R-:W-:Y:S01]  /*20ac0*/  IMAD.HI.U32 R2, R3, R5, R2 ;  /* 0x0000000503027227 */ /* 0x000fe200078e0002 */
[----:B------:R-:W-:-:S05]  /*20ad0*/  IADD3 R3, RZ, -R13, RZ ;  /* 0x8000000dff037210 */ /* 0x000fca0007ffe0ff */
        /* <DEDUP_REMOVED lines=13> */
.L_x_2909:
[----:B------:R-:W-:-:S04]  /*20bb0*/  LOP3.LUT R2, RZ, R2, RZ, 0x33, !PT ;  /* 0x00000002ff027212 */ /* 0x000fc800078e33ff */
[----:B------:R-:W-:Y:S01]  /*20bc0*/  IADD3 R17, R7, R2, RZ ;  /* 0x0000000207117210 */ /* 0x000fe20007ffe0ff */
[----:B------:R-:W-:Y:S06]  /*20bd0*/  BRA `(.L_x_2910) ;  /* 0x00000000000c7947 */ /* 0x000fec0003800000 */
.L_x_2905:
[----:B------:R-:W-:Y:S01]  /*20be0*/  IMAD.MOV.U32 R17, RZ, RZ, RZ ;  /* 0x000000ffff117224 */ /* 0x000fe200078e00ff */
[----:B------:R-:W-:Y:S01]  /*20bf0*/  MOV R18, RZ ;  /* 0x000000ff00127202 */ /* 0x000fe20000000f00 */
[----:B------:R-:W-:-:S07]  /*20c00*/  IMAD.U32 R16, RZ, RZ, UR6 ;  /* 0x00000006ff107e24 */ /* 0x000fce000f8e00ff */
.L_x_2910:
[----:B------:R-:W-:-:S13]  /*20c10*/  ISETP.NE.AND P0, PT, R6, RZ, PT ;  /* 0x000000ff0600720c */ /* 0x000fda0003f05270 */
[----:B------:R-:W0:Y:S01]  /*20c20*/  @!P0 S2R R3, SR_CgaCtaId ;  /* 0x0000000000038919 */ /* 0x000e220000008800 */
[----:B------:R-:W-:-:S04]  /*20c30*/  @!P0 MOV R2, 0x400 ;  /* 0x0000040000028802 */ /* 0x000fc80000000f00 */
[----:B0-----:R-:W-:-:S05]  /*20c40*/  @!P0 LEA R2, R3, R2, 0x18 ;  /* 0x0000000203028211 */ /* 0x001fca00078ec0ff */
[----:B------:R2:W-:Y:S01]  /*20c50*/  @!P0 STS.128 [R2+0x308d0], R16 ;  /* 0x0308d01002008388 */ /* 0x0005e20000000c00 */
[----:B------:R-:W-:Y:S06]  /*20c60*/  BAR.ARV 0x5, 0x180 ;  /* 0x0146000000007b1d */ /* 0x000fec0000002000 */
.L_x_2903:
[----:B------:R3:W-:Y:S01]  /*20c70*/  STL [R1+0x28], RZ ;  /* 0x000028ff01007387 */ /* 0x0007e20000100800 */
[----:B------:R-:W-:Y:S01]  /*20c80*/  ULDC UR4, c[0x0][0xc3c] ;  /* 0x00030f0000047ab9 */ /* 0x000fe20000000800 */
[----:B------:R-:W-:Y:S01]  /*20c90*/  IMAD.MOV.U32 R28, RZ, RZ, 0x1 ;  /* 0x00000001ff1c7424 */ /* 0x000fe200078e00ff */
[----:B-1----:R-:W-:Y:S01]  /*20ca0*/  ISETP.GE.AND P0, PT, R19, UR4, PT ;  /* 0x0000000413007c0c */ /* 0x002fe2000bf06270 */
[----:B------:R-:W-:-:S12]  /*20cb0*/  IMAD.MOV.U32 R26, RZ, RZ, RZ ;  /* 0x000000ffff1a7224 */ /* 0x000fd800078e00ff */
[----:B---3--:R-:W-:Y:S05]  /*20cc0*/  @P0 BRA `(.L_x_2911) ;  /* 0x00000068008c0947 */ /* 0x008fea0003800000 */
[----:B--2---:R-:W2:Y:S01]  /*20cd0*/  LDL R2, [R1+0x6c] ;  /* 0x00006c0001027983 */ /* 0x004ea20000100800 */
[----:B------:R-:W1:Y:S01]  /*20ce0*/  S2UR UR5, SR_CgaCtaId ;  /* 0x00000000000579c3 */ /* 0x000e620000008800 */
[----:B------:R-:W-:Y:S01]  /*20cf0*/  SHF.L.U32 R32, R0, 0x3, RZ ;  /* 0x0000000300207819 */ /* 0x000fe200000006ff */
[----:B------:R-:W-:Y:S01]  /*20d00*/  BSSY B8, `(.L_x_2911) ;  /* 0x000069f000087945 */ /* 0x000fe20003800000 */
[----:B------:R3:W-:Y:S01]  /*20d10*/  STL [R1+0x28], RZ ;  /* 0x000028ff01007387 */ /* 0x0007e20000100800 */
[----:B------:R-:W-:Y:S02]  /*20d20*/  MOV R29, 0x1 ;  /* 0x00000001001d7802 */ /* 0x000fe40000000f00 */
[----:B------:R-:W-:Y:S02]  /*20d30*/  CS2R R26, SRZ ;  /* 0x00000000001a7805 */ /* 0x000fe4000001ff00 */
[C---:B0-----:R-:W-:Y:S01]  /*20d40*/  LOP3.LUT R3, R32.reuse, 0x1f8, RZ, 0xc0, !PT ;  /* 0x000001f820037812 */ /* 0x041fe200078ec0ff */
[----:B------:R-:W-:Y:S01]  /*20d50*/  IMAD.MOV.U32 R28, RZ, RZ, 0x1 ;  /* 0x00000001ff1c7424 */ /* 0x000fe200078e00ff */
[----:B------:R-:W-:Y:S01]  /*20d60*/  LOP3.LUT R32, R32, 0x38, RZ, 0xc0, !PT ;  /* 0x0000003820207812 */ /* 0x000fe200078ec0ff */
[----:B------:R-:W-:Y:S01]  /*20d70*/  ULDC.64 UR36, c[0x0][0x198] ;  /* 0x0000660000247ab9 */ /* 0x000fe20000000a00 */
[----:B------:R-:W-:Y:S01]  /*20d80*/  LOP3.LUT R3, R3, 0x38, R0, 0x78, !PT ;  /* 0x0000003803037812 */ /* 0x000fe200078e7800 */
[----:B------:R-:W-:Y:S01]  /*20d90*/  ULDC UR38, c[0x0][0xc] ;  /* 0x0000030000267ab9 */ /* 0x000fe20000000800 */
[----:B------:R-:W-:-:S02]  /*20da0*/  LOP3.LUT R35, R32, 0x40, RZ, 0xfc, !PT ;  /* 0x0000004020237812 */ /* 0x000fc400078efcff */
[----:B------:R-:W-:Y:S02]  /*20db0*/  LOP3.LUT R33, R32, 0x80, RZ, 0xfc, !PT ;  /* 0x0000008020217812 */ /* 0x000fe400078efcff */
[----:B--2---:R-:W-:Y:S02]  /*20dc0*/  R2UR UR4, R2 ;  /* 0x00000000020472ca */ /* 0x004fe400000e0000 */
[C---:B------:R-:W-:Y:S01]  /*20dd0*/  LOP3.LUT R2, R0.reuse, 0x7f, RZ, 0xc0, !PT ;  /* 0x0000007f00027812 */ /* 0x040fe200078ec0ff */
[----:B------:R-:W-:-:S04]  /*20de0*/  IMAD.SHL.U32 R0, R0, 0x10, RZ ;  /* 0x0000001000007824 */ /* 0x000fc800078e00ff */
[----:B------:R-:W-:Y:S01]  /*20df0*/  IMAD.SHL.U32 R36, R2, 0x8, RZ ;  /* 0x0000000802247824 */ /* 0x000fe200078e00ff */
[----:B------:R-:W-:-:S04]  /*20e00*/  SHF.R.U32.HI R2, RZ, 0x3, R2 ;  /* 0x00000003ff027819 */ /* 0x000fc80000011602 */
[----:B------:R-:W-:Y:S01]  /*20e10*/  LOP3.LUT R36, R3, 0x200, R36, 0xf8, !PT ;  /* 0x0000020003247812 */ /* 0x000fe200078ef824 */
[----:B------:R-:W-:Y:S01]  /*20e20*/  ULOP3.LUT UR39, UR4, 0x2, URZ, 0xfc, !UPT ;  /* 0x0000000204277892 */ /* 0x000fe2000f8efc3f */
[----:B------:R-:W-:Y:S02]  /*20e30*/  LOP3.LUT R0, R2, 0x70, R0, 0xf8, !PT ;  /* 0x0000007002007812 */ /* 0x000fe400078ef800 */
[----:B------:R-:W-:Y:S02]  /*20e40*/  UMOV UR4, 0x400 ;  /* 0x0000040000047882 */ /* 0x000fe40000000000 */
[----:B-1----:R-:W-:-:S06]  /*20e50*/  ULEA UR4, UR5, UR4, 0x18 ;  /* 0x0000000405047291 */ /* 0x002fcc000f8ec03f */
[----:B------:R-:W-:-:S05]  /*20e60*/  IMAD.U32 R22, RZ, RZ, UR4 ;  /* 0x00000004ff167e24 */ /* 0x000fca000f8e00ff */
[----:B---3--:R-:W-:-:S07]  /*20e70*/  LEA R37, R36, R22, 0x1 ;  /* 0x0000001624257211 */ /* 0x008fce00078e08ff */
.L_x_3018:
[----:B0-----:R-:W0:Y:S02]  /*20e80*/  LDC.64 R30, c[0x0][0xc88] ;  /* 0x00032200ff1e7b82 */ /* 0x001e240000000a00 */
[----:B0-----:R-:W-:-:S06]  /*20e90*/  IMAD.WIDE R30, R19, 0x4, R30 ;  /* 0x00000004131e7825 */ /* 0x001fcc00078e021e */
[----:B--2---:R-:W2:Y:S01]  /*20ea0*/  LDG.E R30, desc[UR60][R30.64] ;  /* 0x0000003c1e1e7981 */ /* 0x004ea2000c1e1900 */
[----:B------:R-:W-:Y:S05]  /*20eb0*/  YIELD ;  /* 0x0000000000007946 */ /* 0x000fea0003800000 */
[----:B------:R-:W-:Y:S01]  /*20ec0*/  ULDC.64 UR4, c[0x0][0xa28] ;  /* 0x00028a0000047ab9 */ /* 0x000fe20000000a00 */
[----:B------:R-:W-:Y:S01]  /*20ed0*/  ULDC.64 UR8, c[0x0][0xa18] ;  /* 0x0002860000087ab9 */ /* 0x000fe20000000a00 */
[----:B------:R-:W-:Y:S01]  /*20ee0*/  ISETP.NE.U32.AND P0, PT, RZ, UR4, PT ;  /* 0x00000004ff007c0c */ /* 0x000fe2000bf05070 */
[----:B------:R-:W-:Y:S01]  /*20ef0*/  IMAD.MOV.U32 R12, RZ, RZ, RZ ;  /* 0x000000ffff0c7224 */ /* 0x000fe200078e00ff */
[----:B------:R-:W-:-:S02]  /*20f00*/  ULDC.64 UR6, c[0x0][0xa10] ;  /* 0x0002840000067ab9 */ /* 0x000fc40000000a00 */
[----:B------:R-:W-:Y:S02]  /*20f10*/  ISETP.NE.AND.EX P0, PT, RZ, UR5, PT, P0 ;  /* 0x00000005ff007c0c */ /* 0x000fe4000bf05300 */
[----:B------:R-:W-:-:S04]  /*20f20*/  ISETP.NE.U32.AND P2, PT, RZ, UR8, PT ;  /* 0x00000008ff007c0c */ /* 0x000fc8000bf45070 */
[----:B------:R-:W-:Y:S02]  /*20f30*/  ISETP.NE.AND.EX P2, PT, RZ, UR9, PT, P2 ;  /* 0x00000009ff007c0c */ /* 0x000fe4000bf45320 */
[----:B------:R-:W-:Y:S02]  /*20f40*/  MOV R34, RZ ;  /* 0x000000ff00227202 */ /* 0x000fe40000000f00 */
[----:B--2---:R-:W-:-:S03]  /*20f50*/  SHF.R.S32.HI R0, RZ, 0x1f, R30 ;  /* 0x0000001fff007819 */ /* 0x004fc6000001141e */
        /* <DEDUP_REMOVED lines=8> */
[----:B------:R-:W-:Y:S01]  /*20fe0*/  ISETP.NE.U32.AND P1, PT, RZ, UR6, PT ;  /* 0x00000006ff007c0c */ /* 0x000fe2000bf25070 */
[----:B0-----:R-:W-:Y:S01]  /*20ff0*/  IMAD.MOV.U32 R0, RZ, RZ, RZ ;  /* 0x000000ffff007224 */ /* 0x001fe200078e00ff */
[----:B------:R-:W-:Y:S02]  /*21000*/  ISETP.NE.AND.EX P0, PT, RZ, UR5, PT, P0 ;  /* 0x00000005ff007c0c */ /* 0x000fe4000bf05300 */
[----:B------:R-:W-:Y:S02]  /*21010*/  ISETP.NE.AND.EX P1, PT, RZ, UR7, PT, P1 ;  /* 0x00000007ff007c0c */ /* 0x000fe4000bf25310 */
[C---:B------:R-:W-:Y:S02]  /*21020*/  IADD3 R4, P4, R23.reuse, UR6, RZ ;  /* 0x0000000617047c10 */ /* 0x040fe4000ff9e0ff */
[----:B-1----:R-:W-:Y:S01]  /*21030*/  IADD3 R2, P3, R23, UR4, RZ ;  /* 0x0000000417027c10 */ /* 0x002fe2000ff7e0ff */
[----:B------:R-:W-:Y:S01]  /*21040*/  ULDC UR4, c[0x0][0x288] ;  /* 0x0000a20000047ab9 */ /* 0x000fe20000000800 */
[----:B------:R-:W-:-:S02]  /*21050*/  IADD3.X R5, R24, UR7, RZ, P4, !PT ;  /* 0x0000000718057c10 */ /* 0x000fc4000a7fe4ff */
[C---:B------:R-:W-:Y:S02]  /*21060*/  IADD3.X R3, R24.reuse, UR5, RZ, P3, !PT ;  /* 0x0000000518037c10 */ /* 0x040fe40009ffe4ff */
[----:B------:R-:W-:Y:S01]  /*21070*/  @P2 IADD3 R6, P3, R23, UR8, RZ ;  /* 0x0000000817062c10 */ /* 0x000fe2000ff7e0ff */
[----:B------:R-:W-:Y:S01]  /*21080*/  IMAD.U32 R8, RZ, RZ, UR4 ;  /* 0x00000004ff087e24 */ /* 0x000fe2000f8e00ff */
[----:B------:R-:W-:Y:S01]  /*21090*/  ULDC.64 UR4, c[0x0][0x418] ;  /* 0x0001060000047ab9 */ /* 0x000fe20000000a00 */
[----:B------:R-:W5:Y:S01]  /*210a0*/  @P0 LDG.E R34, desc[UR60][R2.64] ;  /* 0x0000003c02220981 */ /* 0x000f62000c1e1900 */
[----:B------:R-:W-:-:S03]  /*210b0*/  @P2 IADD3.X R7, R24, UR9, RZ, P3, !PT ;  /* 0x0000000918072c10 */ /* 0x000fc60009ffe4ff */
        /* <DEDUP_REMOVED lines=9> */
[----:B0-----:R-:W-:Y:S02]  /*21150*/  IMAD.U32 R6, RZ, RZ, UR5 ;  /* 0x00000005ff067e24 */ /* 0x001fe4000f8e00ff */
[----:B------:R-:W-:Y:S01]  /*21160*/  IMAD.U32 R9, RZ, RZ, UR4 ;  /* 0x00000004ff097e24 */ /* 0x000fe2000f8e00ff */
[----:B---3--:R0:W-:Y:S01]  /*21170*/  STL [R1+0x18], R8 ;  /* 0x0000180801007387 */ /* 0x0081e20000100800 */
[----:B------:R-:W-:-:S03]  /*21180*/  MOV R11, R8 ;  /* 0x00000008000b7202 */ /* 0x000fc60000000f00 */
[----:B--2---:R0:W-:Y:S01]  /*21190*/  STL [R1+0xc], R12 ;  /* 0x00000c0c01007387 */ /* 0x0041e20000100800 */
[----:B------:R-:W-:Y:S05]  /*211a0*/  @P2 BRA `(.L_x_2912) ;  /* 0x0000000000142947 */ /* 0x000fea0003800000 */
[----:B------:R-:W-:Y:S05]  /*211b0*/  @!P0 BRA `(.L_x_2912) ;  /* 0x0000000000108947 */ /* 0x000fea0003800000 */
[----:B0-----:R-:W2:Y:S04]  /*211c0*/  LDG.E R8, desc[UR60][R2.64] ;  /* 0x0000003c02087981 */ /* 0x001ea8000c1e1900 */
[----:B------:R-:W2:Y:S02]  /*211d0*/  LDG.E R7, desc[UR60][R2.64+0x4] ;  /* 0x0000043c02077981 */ /* 0x000ea4000c1e1900 */
[----:B--2---:R-:W-:-:S05]  /*211e0*/  IADD3 R11, -R8, R7, RZ ;  /* 0x00000007080b7210 */ /* 0x004fca0007ffe1ff */
[----:B------:R1:W-:Y:S02]  /*211f0*/  STL [R1+0x18], R11 ;  /* 0x0000180b01007387 */ /* 0x0003e40000100800 */
.L_x_2912:
[----:B------:R-:W-:Y:S01]  /*21200*/  ULDC.64 UR4, c[0x0][0xa20] ;  /* 0x0002880000047ab9 */ /* 0x000fe20000000a00 */
[C---:B------:R-:W-:Y:S01]  /*21210*/  LOP3.LUT R2, R18.reuse, 0xff000000, RZ, 0xc0, !PT ;  /* 0xff00000012027812 */ /* 0x040fe200078ec0ff */
[----:B------:R-:W-:Y:S01]  /*21220*/  IMAD.MOV.U32 R31, RZ, RZ, R30 ;  /* 0x000000ffff1f7224 */ /* 0x000fe200078e001e */
[----:B------:R-:W-:Y:S02]  /*21230*/  ISETP.NE.U32.AND P0, PT, RZ, UR4, PT ;  /* 0x00000004ff007c0c */ /* 0x000fe4000bf05070 */
[----:B------:R-:W-:Y:S02]  /*21240*/  SHF.R.U32.HI R3, RZ, 0x8, R2 ;  /* 0x00000008ff037819 */ /* 0x000fe40000011602 */
[----:B------:R-:W-:Y:S02]  /*21250*/  ISETP.NE.AND.EX P0, PT, RZ, UR5, PT, P0 ;  /* 0x00000005ff007c0c */ /* 0x000fe4000bf05300 */
[C---:B0-----:R-:W-:Y:S02]  /*21260*/  LOP3.LUT R8, R18.reuse, 0xff0000, RZ, 0xc0, !PT ;  /* 0x00ff000012087812 */ /* 0x041fe400078ec0ff */
[----:B------:R-:W-:-:S02]  /*21270*/  LOP3.LUT R18, R18, 0xffff, RZ, 0xc0, !PT ;  /* 0x0000ffff12127812 */ /* 0x000fc400078ec0ff */
[----:B------:R-:W-:-:S07]  /*21280*/  LEA.HI R8, R8, R3, RZ, 0x10 ;  /* 0x0000000308087211 */ /* 0x000fce00078f80ff */
[----:B------:R-:W-:Y:S05]  /*21290*/  @!P0 BRA `(.L_x_2913) ;  /* 0x0000000000108947 */ /* 0x000fea0003800000 */
[----:B------:R-:W-:-:S04]  /*212a0*/  IADD3 R2, P0, R23, UR4, RZ ;  /* 0x0000000417027c10 */ /* 0x000fc8000ff1e0ff */
[----:B------:R-:W-:-:S05]  /*212b0*/  IADD3.X R3, R24, UR5, RZ, P0, !PT ;  /* 0x0000000518037c10 */ /* 0x000fca00087fe4ff */
[----:B------:R0:W5:Y:S01]  /*212c0*/  LDG.E R9, desc[UR60][R2.64] ;  /* 0x0000003c02097981 */ /* 0x000162000c1e1900 */
[----:B------:R-:W-:Y:S05]  /*212d0*/  BRA `(.L_x_2914) ;  /* 0x0000000000247947 */ /* 0x000fea0003800000 */
.L_x_2913:
        /* <DEDUP_REMOVED lines=8> */
[----:B--2---:R-:W-:-:S07]  /*21360*/  IMAD.IADD R9, R10, 0x1, -R9 ;  /* 0x000000010a097824 */ /* 0x004fce00078e0a09 */
.L_x_2914:
[----:B0-----:R-:W2:Y:S01]  /*21370*/  @P1 LDG.E R2, desc[UR60][R4.64] ;  /* 0x0000003c04021981 */ /* 0x001ea2000c1e1900 */
[----:B------:R-:W0:Y:S03]  /*21380*/  LDC R3, c[0x0][0x448] ;  /* 0x00011200ff037b82 */ /* 0x000e260000000800 */
[----:B------:R3:W2:Y:S01]  /*21390*/  @P1 LDG.E R5, desc[UR60][R4.64+0x4] ;  /* 0x0000043c04051981 */ /* 0x0006a2000c1e1900 */
[----:B-----5:R-:W-:Y:S01]  /*213a0*/  IADD3 R9, -R12, R9, RZ ;  /* 0x000000090c097210 */ /* 0x020fe20007ffe1ff */
[----:B------:R-:W-:Y:S01]  /*213b0*/  BSSY B0, `(.L_x_2915) ;  /* 0x0000037000007945 */ /* 0x000fe20003800000 */
[----:B------:R-:W-:Y:S02]  /*213c0*/  LOP3.LUT R20, R8, 0xff, RZ, 0xc0, !PT ;  /* 0x000000ff08147812 */ /* 0x000fe400078ec0ff */
[----:B0-----:R-:W-:-:S13]  /*213d0*/  ISETP.NE.AND P0, PT, R3, 0x1, PT ;  /* 0x000000010300780c */ /* 0x001fda0003f05270 */
[----:B---3--:R-:W0:Y:S08]  /*213e0*/  @P0 LDC R4, c[0x0][0x44c] ;  /* 0x00011300ff040b82 */ /* 0x008e300000000800 */
[----:B------:R-:W3:Y:S01]  /*213f0*/  @P0 LDC R3, c[0x0][0x450] ;  /* 0x00011400ff030b82 */ /* 0x000ee20000000800 */
[----:B--2---:R-:W-:Y:S01]  /*21400*/  @P1 IADD3 R6, -R2, R5, RZ ;  /* 0x0000000502061210 */ /* 0x004fe20007ffe1ff */
[----:B------:R-:W-:-:S04]  /*21410*/  IMAD.SHL.U32 R2, R17, 0x80, RZ ;  /* 0x0000008011027824 */ /* 0x000fc800078e00ff */
[----:B------:R-:W-:-:S04]  /*21420*/  VIADD R2, R2, 0x7f ;  /* 0x0000007f02027836 */ /* 0x000fc80000000000 */
[----:B0-----:R-:W-:-:S05]  /*21430*/  @P0 IMAD.HI.U32 R4, R2, R4, RZ ;  /* 0x0000000402040227 */ /* 0x001fca00078e00ff */
[----:B---3--:R-:W-:Y:S01]  /*21440*/  @P0 SHF.R.U32.HI R2, RZ, R3, R4 ;  /* 0x00000003ff020219 */ /* 0x008fe20000011604 */
[----:B------:R-:W-:Y:S01]  /*21450*/  IMAD.IADD R3, R9, 0x1, R6 ;  /* 0x0000000109037824 */ /* 0x000fe200078e0206 */
[----:B------:R-:W-:-:S03]  /*21460*/  SHF.R.U32.HI R4, RZ, 0x10, R8 ;  /* 0x00000010ff047819 */ /* 0x000fc60000011608 */
[C---:B------:R-:W-:Y:S01]  /*21470*/  VIADD R5, R3.reuse, 0x5f ;  /* 0x0000005f03057836 */ /* 0x040fe20000000000 */
[----:B------:R-:W-:Y:S01]  /*21480*/  IADD3 R7, R3, 0x60, -R11 ;  /* 0x0000006003077810 */ /* 0x000fe20007ffe80b */
[----:B------:R0:W-:Y:S02]  /*21490*/  STL [R1+0x4], R3 ;  /* 0x0000040301007387 */ /* 0x0001e40000100800 */
[----:B------:R-:W-:Y:S01]  /*214a0*/  IMAD.HI R5, R5, 0x2aaaaaab, RZ ;  /* 0x2aaaaaab05057827 */ /* 0x000fe200078e02ff */
[----:B------:R-:W-:-:S05]  /*214b0*/  IADD3 R2, R7, R2, RZ ;  /* 0x0000000207027210 */ /* 0x000fca0007ffe0ff */
[----:B------:R-:W-:Y:S01]  /*214c0*/  IMAD.HI R2, R2, 0x2aaaaaab, RZ ;  /* 0x2aaaaaab02027827 */ /* 0x000fe200078e02ff */
[----:B0-----:R-:W-:-:S04]  /*214d0*/  SHF.R.U32.HI R3, RZ, 0x1f, R5 ;  /* 0x0000001fff037819 */ /* 0x001fc80000011605 */
[----:B------:R-:W-:Y:S02]  /*214e0*/  LEA.HI.SX32 R5, R5, R3, 0x1c ;  /* 0x0000000305057211 */ /* 0x000fe400078fe2ff */
[----:B------:R-:W-:-:S04]  /*214f0*/  SHF.R.U32.HI R3, RZ, 0x1f, R2 ;  /* 0x0000001fff037819 */ /* 0x000fc80000011602 */
[----:B------:R-:W-:Y:S01]  /*21500*/  LEA.HI.SX32 R3, R2, R3, 0x1c ;  /* 0x0000000302037211 */ /* 0x000fe200078fe2ff */
[----:B------:R-:W-:-:S03]  /*21510*/  IMAD.MOV.U32 R2, RZ, RZ, RZ ;  /* 0x000000ffff027224 */ /* 0x000fc600078e00ff */
[----:B------:R-:W-:-:S04]  /*21520*/  VIMNMX R10, R5, R3, PT ;  /* 0x00000003050a7248 */ /* 0x000fc80003fe0100 */
[----:B------:R-:W-:-:S13]  /*21530*/  ISETP.GE.AND P0, PT, R10, 0x1, PT ;  /* 0x000000010a00780c */ /* 0x000fda0003f06270 */
[----:B------:R-:W-:Y:S05]  /*21540*/  @!P0 BRA `(.L_x_2916) ;  /* 0x0000000000748947 */ /* 0x000fea0003800000 */
[----:B------:R-:W-:Y:S01]  /*21550*/  ISETP.NE.AND P0, PT, R4, RZ, PT ;  /* 0x000000ff0400720c */ /* 0x000fe20003f05270 */
[----:B------:R-:W-:-:S03]  /*21560*/  ULDC UR4, c[0x0][0x9f0] ;  /* 0x00027c0000047ab9 */ /* 0x000fc60000000800 */
[----:B------:R-:W-:-:S04]  /*21570*/  SEL R8, R4, UR4, P0 ;  /* 0x0000000404087c07 */ /* 0x000fc80008000000 */
[----:B-1----:R-:W-:Y:S02]  /*21580*/  IABS R11, R8 ;  /* 0x00000008000b7213 */ /* 0x002fe40000000000 */
[----:B------:R-:W-:Y:S02]  /*21590*/  IADD3 R12, R8, -0x1, R10 ;  /* 0xffffffff080c7810 */ /* 0x000fe40007ffe00a */
[----:B------:R-:W0:Y:S08]  /*215a0*/  I2F.RP R2, R11 ;  /* 0x0000000b00027306 */ /* 0x000e300000209400 */
[----:B0-----:R-:W0:Y:S02]  /*215b0*/  MUFU.RCP R2, R2 ;  /* 0x0000000200027308 */ /* 0x001e240000001000 */
[----:B0-----:R-:W-:-:S06]  /*215c0*/  VIADD R2, R2, 0xffffffe ;  /* 0x0ffffffe02027836 */ /* 0x001fcc0000000000 */
[----:B------:R0:W1:Y:S02]  /*215d0*/  F2I.FTZ.U32.TRUNC.NTZ R3, R2 ;  /* 0x0000000200037305 */ /* 0x000064000021f000 */
[----:B0-----:R-:W-:-:S04]  /*215e0*/  LOP3.LUT R2, R12, R8, RZ, 0x3c, !PT ;  /* 0x000000080c027212 */ /* 0x001fc800078e3cff */
[----:B------:R-:W-:Y:S02]  /*215f0*/  ISETP.GE.AND P3, PT, R2, RZ, PT ;  /* 0x000000ff0200720c */ /* 0x000fe40003f66270 */
[----:B-1----:R-:W-:-:S05]  /*21600*/  IADD3 R2, RZ, -R3, RZ ;  /* 0x80000003ff027210 */ /* 0x002fca0007ffe0ff */
[----:B------:R-:W-:Y:S02]  /*21610*/  IMAD R13, R2, R11, RZ ;  /* 0x0000000b020d7224 */ /* 0x000fe400078e02ff */
[----:B------:R-:W-:-:S04]  /*21620*/  IMAD.MOV.U32 R2, RZ, RZ, RZ ;  /* 0x000000ffff027224 */ /* 0x000fc800078e00ff */
[----:B------:R-:W-:Y:S01]  /*21630*/  IMAD.HI.U32 R13, R3, R13, R2 ;  /* 0x0000000d030d7227 */ /* 0x000fe200078e0002 */
[----:B------:R-:W-:Y:S02]  /*21640*/  IABS R2, R8 ;  /* 0x0000000800027213 */ /* 0x000fe40000000000 */
[----:B------:R-:W-:-:S03]  /*21650*/  IABS R3, R12 ;  /* 0x0000000c00037213 */ /* 0x000fc60000000000 */
[----:B------:R-:W-:-:S05]  /*21660*/  IMAD.MOV R2, RZ, RZ, -R2 ;  /* 0x000000ffff027224 */ /* 0x000fca00078e0a02 */
[----:B------:R-:W-:Y:S01]  /*21670*/  MOV R12, R2 ;  /* 0x00000002000c7202 */ /* 0x000fe20000000f00 */
        /* <DEDUP_REMOVED lines=8> */
[----:B------:R-:W-:Y:S01]  /*21700*/  @!P3 IMAD.MOV R2, RZ, RZ, -R2 ;  /* 0x000000ffff02b224 */ /* 0x000fe200078e0a02 */
[----:B------:R-:W-:-:S07]  /*21710*/  @!P2 LOP3.LUT R2, RZ, R8, RZ, 0x33, !PT ;  /* 0x00000008ff02a212 */ /* 0x000fce00078e33ff */
.L_x_2916:
[----:B------:R-:W-:Y:S05]  /*21720*/  BSYNC B0 ;  /* 0x0000000000007941 */ /* 0x000fea0003800000 */
.L_x_2915:
        /* <DEDUP_REMOVED lines=12> */
[----:B------:R-:W-:Y:S02]  /*217f0*/  @P0 SHF.R.U32.HI R2, RZ, 0x1f, R8 ;  /* 0x0000001fff020819 */ /* 0x000fe40000011608 */
[----:B------:R-:W-:Y:S02]  /*21800*/  MOV R3, R6 ;  /* 0x0000000600037202 */ /* 0x000fe40000000f00 */
        /* <DEDUP_REMOVED lines=10> */
[----:B------:R0:W2:Y:S02]  /*218b0*/  SHFL.IDX PT, R14, R8, RZ, 0x1f ;  /* 0x00001fff080e7589 */ /* 0x0000a400000e0000 */
.L_x_3086:
[----:B--2---:R-:W-:Y:S02]  /*218c0*/  ISETP.NE.AND P0, PT, R14, RZ, PT ;  /* 0x000000ff0e00720c */ /* 0x004fe40003f05270 */
[----:B------:R-:W-:-:S11]  /*218d0*/  PLOP3.LUT P6, PT, PT, PT, PT, 0x8, 0x0 ;  /* 0x000000000000781c */ /* 0x000fd60003fce170 */
[----:B------:R-:W-:Y:S05]  /*218e0*/  @P0 BRA `(.L_x_2920) ;  /* 0x00000000000c0947 */ /* 0x000fea0003800000 */
[----:B------:R-:W-:-:S03]  /*218f0*/  UMOV UR4, 0xffffffff ;  /* 0xffffffff00047882 */ /* 0x000fc60000000000 */
[----:B------:R-:W-:Y:S05]  /*21900*/  BRA.DIV UR4, `(.L_x_2921) ;  /* 0x0000007604247947 */ /* 0x000fea000b800000 */
[----:B------:R-:W-:-:S13]  /*21910*/  ELECT P6, URZ, PT ;  /* 0x00000000003f782f */ /* 0x000fda00038c0000 */
.L_x_2920:
[----:B0-----:R-:W2:Y:S01]  /*21920*/  LDL R8, [R1+0x28] ;  /* 0x0000280001087983 */ /* 0x001ea20000100800 */
[----:B------:R-:W-:Y:S01]  /*21930*/  BSSY B1, `(.L_x_2922) ;  /* 0x0000008000017945 */ /* 0x000fe20003800000 */
[----:B--2---:R-:W-:-:S05]  /*21940*/  VIADD R8, R8, 0x1 ;  /* 0x0000000108087836 */ /* 0x004fca0000000000 */
[----:B------:R-:W-:-:S04]  /*21950*/  LEA.HI R9, R8, R8, RZ, 0x1 ;  /* 0x0000000808097211 */ /* 0x000fc800078f08ff */
[----:B------:R-:W-:-:S05]  /*21960*/  LOP3.LUT R9, R9, 0xfffffffe, RZ, 0xc0, !PT ;  /* 0xfffffffe09097812 */ /* 0x000fca00078ec0ff */
[----:B------:R-:W-:-:S05]  /*21970*/  IMAD.IADD R8, R8, 0x1, -R9 ;  /* 0x0000000108087824 */ /* 0x000fca00078e0a09 */
[----:B------:R-:W-:-:S04]  /*21980*/  SHF.L.U32 R8, R8, 0x1f, RZ ;  /* 0x0000001f08087819 */ /* 0x000fc800000006ff */
[----:B------:R-:W0:Y:S02]  /*21990*/  SYNCS.PHASECHK.TRANS64.TRYWAIT P0, [R22+URZ+0x30820], R8 ;  /* 0x03082008160075a7 */ /* 0x000e24000800017f */
[----:B0-----:R-:W-:Y:S05]  /*219a0*/  @!P0 BRA `(.L_x_2923) ;  /* 0x00000074001c8947 */ /* 0x001fea0003800000 */
.L_x_3089:
[----:B------:R-:W-:Y:S05]  /*219b0*/  BSYNC B1 ;  /* 0x0000000000017941 */ /* 0x000fea0003800000 */
.L_x_2922:
[----:B------:R-:W-:Y:S04]  /*219c0*/  BSSY B1, `(.L_x_2924) ;  /* 0x000008c000017945 */ /* 0x000fe80003800000 */
[----:B------:R-:W-:Y:S05]  /*219d0*/  @!P6 BRA `(.L_x_2925) ;  /* 0x000000080028e947 */ /* 0x000fea0003800000 */
[----:B------:R-:W-:Y:S01]  /*219e0*/  LEA R12, R27, R22, 0x3 ;  /* 0x000000161b0c7211 */ /* 0x000fe200078e18ff */
[----:B------:R-:W2:Y:S01]  /*219f0*/  S2R R9, SR_TID.X ;  /* 0x0000000000097919 */ /* 0x000ea20000002100 */
[----:B-1----:R-:W-:Y:S01]  /*21a00*/  SHF.L.U32 R11, R29, 0x1f, RZ ;  /* 0x0000001f1d0b7819 */ /* 0x002fe200000006ff */
[----:B------:R-:W-:Y:S03]  /*21a10*/  BSSY B2, `(.L_x_2926) ;  /* 0x0000005000027945 */ /* 0x000fe60003800000 */
[----:B------:R-:W1:Y:S01]  /*21a20*/  SYNCS.PHASECHK.TRANS64.TRYWAIT P0, [R12+URZ+0x308a0], R11 ;  /* 0x0308a00b0c0075a7 */ /* 0x000e62000800017f */
[----:B--2---:R-:W-:-:S04]  /*21a30*/  LOP3.LUT R9, R9, 0x7f, RZ, 0xc0, !PT ;  /* 0x0000007f09097812 */ /* 0x004fc800078ec0ff */
[----:B------:R-:W-:Y:S01]  /*21a40*/  ISETP.NE.AND P1, PT, R9, RZ, PT ;  /* 0x000000ff0900720c */ /* 0x000fe20003f25270 */
[----:B-1----:R-:W-:-:S12]  /*21a50*/  @!P0 BRA `(.L_x_2927) ;  /* 0x0000007400048947 */ /* 0x002fd80003800000 */
.L_x_3090:
[----:B------:R-:W-:Y:S05]  /*21a60*/  BSYNC B2 ;  /* 0x0000000000027941 */ /* 0x000fea0003800000 */
.L_x_2926:
        /* <DEDUP_REMOVED lines=9> */
.L_x_2929:
[----:B------:R-:W-:Y:S05]  /*21b00*/  BSYNC B2 ;  /* 0x0000000000027941 */ /* 0x000fea0003800000 */
.L_x_2928:
[----:B0-----:R-:W-:Y:S01]  /*21b10*/  IMAD.MOV.U32 R8, RZ, RZ, RZ ;  /* 0x000000ffff087224 */ /* 0x001fe200078e00ff */
[----:B------:R-:W-:Y:S01]  /*21b20*/  UIADD3 UR4, UP0, UR36, 0x570, URZ ;  /* 0x0000057024047890 */ /* 0x000fe2000ff1e03f */
[----:B------:R-:W-:Y:S01]  /*21b30*/  IMAD R9, R3, 0x60, R0 ;  /* 0x0000006003097824 */ /* 0x000fe200078e0200 */
[----:B------:R-:W-:Y:S01]  /*21b40*/  PLOP3.LUT P0, PT, PT, PT, PT, 0x80, 0x0 ;  /* 0x000000000000781c */ /* 0x000fe20003f0f070 */
[----:B------:R-:W-:Y:S01]  /*21b50*/  IMAD R10, R27, 0x9000, R22 ;  /* 0x000090001b0a7824 */ /* 0x000fe200078e0216 */
[----:B------:R-:W-:Y:S01]  /*21b60*/  R2UR UR10, R8 ;  /* 0x00000000080a72ca */ /* 0x000fe200000e0000 */
[----:B------:R-:W-:Y:S01]  /*21b70*/  VIADD R8, R12, 0x30890 ;  /* 0x000308900c087836 */ /* 0x000fe20000000000 */
[----:B------:R-:W-:Y:S01]  /*21b80*/  IADD3 R9, R9, -0x60, RZ ;  /* 0xffffffa009097810 */ /* 0x000fe20007ffe0ff */
[----:B------:R-:W-:Y:S01]  /*21b90*/  VIADD R13, R10, 0x1e400 ;  /* 0x0001e4000a0d7836 */ /* 0x000fe20000000000 */
[----:B------:R-:W-:Y:S01]  /*21ba0*/  UIADD3.X UR5, URZ, UR37, URZ, UP0, !UPT ;  /* 0x000000253f057290 */ /* 0x000fe200087fe43f */
[----:B------:R-:W-:Y:S01]  /*21bb0*/  UMOV UR6, 0x0 ;  /* 0x0000000000067882 */ /* 0x000fe20000000000 */
[----:B------:R-:W-:-:S10]  /*21bc0*/  UMOV UR7, 0x12f00000 ;  /* 0x12f0000000077882 */ /* 0x000fd40000000000 */
.L_x_2930:
        /* <DEDUP_REMOVED lines=16> */
.L_x_2931:
        /* <DEDUP_REMOVED lines=12> */
[----:B------:R-:W-:Y:S01]  /*21d90*/  UMOV UR6, 0x0 ;  /* 0x0000000000067882 */ /* 0x000fe20000000000 */
[----:B------:R-:W-:Y:S01]  /*21da0*/  IADD3 R13, R10, 0x24400, RZ ;  /* 0x000244000a0d7810 */ /* 0x000fe20007ffe0ff */
[----:B------:R-:W-:Y:S01]  /*21db0*/  UMOV UR7, 0x12f00000 ;  /* 0x12f0000000077882 */ /* 0x000fe20000000000 */
[----:B------:R-:W-:-:S15]  /*21dc0*/  R2UR UR10, R21 ;  /* 0x00000000150a72ca */ /* 0x000fde00000e0000 */
.L_x_2932:
        /* <DEDUP_REMOVED lines=13> */
.L_x_3091:
[----:B------:R-:W-:Y:S05]  /*21ea0*/  BSYNC B2 ;  /* 0x0000000000027941 */ /* 0x000fea0003800000 */
.L_x_2933:
[----:B------:R-:W-:Y:S01]  /*21eb0*/  BSSY B2, `(.L_x_2935) ;  /* 0x000000b000027945 */ /* 0x000fe20003800000 */
[----:B------:R-:W-:Y:S02]  /*21ec0*/  IMAD.MOV.U32 R14, RZ, RZ, 0x0 ;  /* 0x00000000ff0e7424 */ /* 0x000fe400078e00ff */
[----:B------:R-:W-:Y:S01]  /*21ed0*/  IMAD.MOV.U32 R15, RZ, RZ, 0x12f00000 ;  /* 0x12f00000ff0f7424 */ /* 0x000fe200078e00ff */
[----:B------:R-:W-:Y:S06]  /*21ee0*/  @P1 BRA `(.L_x_2936) ;  /* 0x00000000001c1947 */ /* 0x000fec0003800000 */
[----:B------:R-:W2:Y:S01]  /*21ef0*/  S2R R13, SR_TID.X ;  /* 0x00000000000d7919 */ /* 0x000ea20000002100 */
[----:B------:R-:W-:-:S04]  /*21f00*/  MOV R8, 0x9000 ;  /* 0x0000900000087802 */ /* 0x000fc80000000f00 */
[----:B------:R3:W-:Y:S01]  /*21f10*/  SYNCS.ARRIVE.TRANS64 RZ, [R12+URZ+0x308b0], R8 ;  /* 0x0308b0080cff79a7 */ /* 0x0007e2000800003f */
[----:B--2---:R-:W-:-:S04]  /*21f20*/  LOP3.LUT R13, R13, 0x1f, RZ, 0xc0, !PT ;  /* 0x0000001f0d0d7812 */ /* 0x004fc800078ec0ff */
[----:B------:R-:W-:-:S13]  /*21f30*/  ISETP.NE.AND P0, PT, R13, RZ, PT ;  /* 0x000000ff0d00720c */ /* 0x000fda0003f05270 */
[----:B---3--:R-:W-:Y:S05]  /*21f40*/  @!P0 BRA `(.L_x_2936) ;  /* 0x0000000000048947 */ /* 0x008fea0003800000 */
[----:B------:R-:W-:Y:S01]  /*21f50*/  BPT.TRAP 0x1 ;  /* 0x000000040000795c */ /* 0x000fe20000300000 */
.L_x_2936:
[----:B------:R-:W-:Y:S05]  /*21f60*/  BSYNC B2 ;  /* 0x0000000000027941 */ /* 0x000fea0003800000 */
.L_x_2935:
[----:B------:R-:W-:Y:S01]  /*21f70*/  R2UR UR6, R14 ;  /* 0x000000000e0672ca */ /* 0x000fe200000e0000 */
[----:B------:R-:W-:Y:S01]  /*21f80*/  IMAD.MOV.U32 R8, RZ, RZ, RZ ;  /* 0x000000ffff087224 */ /* 0x000fe200078e00ff */
[----:B------:R-:W-:Y:S01]  /*21f90*/  R2UR UR7, R15 ;  /* 0x000000000f0772ca */ /* 0x000fe200000e0000 */
[----:B------:R-:W-:Y:S01]  /*21fa0*/  UIADD3 UR4, UP0, UR36, 0x670, URZ ;  /* 0x0000067024047890 */ /* 0x000fe2000ff1e03f */
[----:B------:R-:W-:Y:S01]  /*21fb0*/  PLOP3.LUT P0, PT, PT, PT, PT, 0x80, 0x0 ;  /* 0x000000000000781c */ /* 0x000fe20003f0f070 */
[----:B01----:R-:W-:Y:S01]  /*21fc0*/  VIADD R12, R12, 0x308b0 ;  /* 0x000308b00c0c7836 */ /* 0x003fe20000000000 */
[----:B------:R-:W-:Y:S01]  /*21fd0*/  R2UR UR10, R8 ;  /* 0x00000000080a72ca */ /* 0x000fe200000e0000 */
[----:B------:R-:W-:Y:S01]  /*21fe0*/  UIADD3.X UR5, URZ, UR37, URZ, UP0, !UPT ;  /* 0x000000253f057290 */ /* 0x000fe200087fe43f */
[----:B------:R-:W-:-:S13]  /*21ff0*/  IADD3 R8, R10, 0x400, RZ ;  /* 0x000004000a087810 */ /* 0x000fda0007ffe0ff */
.L_x_2937:
        /* <DEDUP_REMOVED lines=15> */
.L_x_2938:
        /* <DEDUP_REMOVED lines=15> */
.L_x_2939:
        /* <DEDUP_REMOVED lines=10> */
.L_x_2925:
[----:B------:R-:W-:Y:S05]  /*22280*/  BSYNC B1 ;  /* 0x0000000000017941 */ /* 0x000fea0003800000 */
.L_x_2924:
        /* <DEDUP_REMOVED lines=9> */
.L_x_2956:
[----:B------:R-:W-:Y:S05]  /*22320*/  YIELD ;  /* 0x0000000000007946 */ /* 0x000fea0003800000 */
[----:B------:R-:W-:Y:S04]  /*22330*/  BSSY B1, `(.L_x_2940) ;  /* 0x000008b000017945 */ /* 0x000fe80003800000 */
[----:B------:R-:W-:Y:S05]  /*22340*/  @!P6 BRA `(.L_x_2941) ;  /* 0x000000080024e947 */ /* 0x000fea0003800000 */
[----:B-1----:R-:W-:Y:S01]  /*22350*/  IMAD R11, R27, 0x8, R22 ;  /* 0x000000081b0b7824 */ /* 0x002fe200078e0216 */
[----:B------:R-:W-:Y:S01]  /*22360*/  SHF.L.U32 R10, R29, 0x1f, RZ ;  /* 0x0000001f1d0a7819 */ /* 0x000fe200000006ff */
[----:B------:R-:W1:Y:S01]  /*22370*/  S2R R3, SR_TID.X ;  /* 0x0000000000037919 */ /* 0x000e620000002100 */
[----:B------:R-:W-:Y:S02]  /*22380*/  BSSY B2, `(.L_x_2942) ;  /* 0x0000005000027945 */ /* 0x000fe40003800000 */
[----:B------:R-:W2:Y:S01]  /*22390*/  SYNCS.PHASECHK.TRANS64.TRYWAIT P1, [R11+URZ+0x308a0], R10 ;  /* 0x0308a00a0b0075a7 */ /* 0x000ea2000802017f */
[----:B-1----:R-:W-:-:S04]  /*223a0*/  LOP3.LUT R3, R3, 0x7f, RZ, 0xc0, !PT ;  /* 0x0000007f03037812 */ /* 0x002fc800078ec0ff */
[----:B------:R-:W-:Y:S01]  /*223b0*/  ISETP.NE.AND P2, PT, R3, RZ, PT ;  /* 0x000000ff0300720c */ /* 0x000fe20003f45270 */
[----:B--2---:R-:W-:-:S12]  /*223c0*/  @!P1 BRA `(.L_x_2943) ;  /* 0x0000006800d09947 */ /* 0x004fd80003800000 */
.L_x_3092:
[----:B------:R-:W-:Y:S05]  /*223d0*/  BSYNC B2 ;  /* 0x0000000000027941 */ /* 0x000fea0003800000 */
.L_x_2942:
        /* <DEDUP_REMOVED lines=9> */
.L_x_2945:
[----:B------:R-:W-:Y:S05]  /*22470*/  BSYNC B2 ;  /* 0x0000000000027941 */ /* 0x000fea0003800000 */
.L_x_2944:
        /* <DEDUP_REMOVED lines=11> */
.L_x_2946:
        /* <DEDUP_REMOVED lines=13> */
[----:B------:R-:W-:Y:S02]  /*22600*/  UMOV UR7, 0x12f00000 ;  /* 0x12f0000000077882 */ /* 0x000fe40000000000 */
[----:B------:R-:W-:Y:S01]  /*22610*/  R2UR UR10, R13 ;  /* 0x000000000d0a72ca */ /* 0x000fe200000e0000 */
[----:B------:R-:W-:-:S14]  /*22620*/  VIADD R13, R9, 0x21400 ;  /* 0x00021400090d7836 */ /* 0x000fdc0000000000 */
.L_x_2947:
        /* <DEDUP_REMOVED lines=16> */
.L_x_2948:
        /* <DEDUP_REMOVED lines=13> */
.L_x_3093:
[----:B------:R-:W-:Y:S05]  /*22800*/  BSYNC B2 ;  /* 0x0000000000027941 */ /* 0x000fea0003800000 */
.L_x_2949:
        /* <DEDUP_REMOVED lines=11> */
.L_x_2952:
[----:B------:R-:W-:Y:S05]  /*228c0*/  BSYNC B2 ;  /* 0x0000000000027941 */ /* 0x000fea0003800000 */
.L_x_2951:
        /* <DEDUP_REMOVED lines=8> */
.L_x_2953:
        /* <DEDUP_REMOVED lines=11> */
[----:B------:R-:W-:Y:S01]  /*22a00*/  R2UR UR6, R14 ;  /* 0x000000000e0672ca */ /* 0x000fe200000e0000 */
[----:B------:R-:W-:Y:S01]  /*22a10*/  VIADD R3, R9, 0x3400 ;  /* 0x0000340009037836 */ /* 0x000fe20000000000 */
[----:B------:R-:W-:Y:S02]  /*22a20*/  R2UR UR7, R15 ;  /* 0x000000000f0772ca */ /* 0x000fe400000e0000 */
[----:B------:R-:W-:Y:S02]  /*22a30*/  R2UR UR10, R10 ;  /* 0x000000000a0a72ca */ /* 0x000fe400000e0000 */
[----:B------:R-:W-:-:S13]  /*22a40*/  PLOP3.LUT P1, PT, PT, PT, PT, 0x80, 0x0 ;  /* 0x000000000000781c */ /* 0x000fda0003f2f070 */
.L_x_2954:
        /* <DEDUP_REMOVED lines=10> */
[----:B------:R-:W-:Y:S02]  /*22af0*/  R2UR UR10, R25 ;  /* 0x00000000190a72ca */ /* 0x000fe400000e0000 */
[----:B------:R-:W-:Y:S02]  /*22b00*/  R2UR UR6, R14 ;  /* 0x000000000e0672ca */ /* 0x000fe400000e0000 */
[----:B------:R-:W-:Y:S02]  /*22b10*/  R2UR UR7, R15 ;  /* 0x000000000f0772ca */ /* 0x000fe400000e0000 */
[----:B------:R-:W-:Y:S02]  /*22b20*/  PLOP3.LUT P1, PT, PT, PT, PT, 0x80, 0x0 ;  /* 0x000000000000781c */ /* 0x000fe40003f2f070 */
[----:B------:R-:W-:-:S11]  /*22b30*/  IADD3 R9, R9, 0x6400, RZ ;  /* 0x0000640009097810 */ /* 0x000fd60007ffe0ff */
.L_x_2955:
        /* <DEDUP_REMOVED lines=10> */
.L_x_2941:
[----:B------:R-:W-:Y:S05]  /*22be0*/  BSYNC B1 ;  /* 0x0000000000017941 */ /* 0x000fea0003800000 */
.L_x_2940:
[C---:B------:R-:W-:Y:S01]  /*22bf0*/  ISETP.GT.AND P2, PT, R12.reuse, R6, PT ;  /* 0x000000060c00720c */ /* 0x040fe20003f44270 */
[----:B------:R-:W-:Y:S02]  /*22c00*/  VIADD R27, R27, 0x1 ;  /* 0x000000011b1b7836 */ /* 0x000fe40000000000 */
[----:B------:R-:W-:-:S03]  /*22c10*/  VIADD R12, R12, 0xffffffff ;  /* 0xffffffff0c0c7836 */ /* 0x000fc60000000000 */
[----:B------:R-:W-:-:S04]  /*22c20*/  ISETP.NE.AND P1, PT, R27, 0x2, PT ;  /* 0x000000021b00780c */ /* 0x000fc80003f25270 */
[----:B------:R-:W-:Y:S02]  /*22c30*/  SEL R3, RZ, 0x1, P1 ;  /* 0x00000001ff037807 */ /* 0x000fe40000800000 */
[----:B------:R-:W-:Y:S02]  /*22c40*/  SEL R27, R27, RZ, P1 ;  /* 0x000000ff1b1b7207 */ /* 0x000fe40000800000 */
[----:B------:R-:W-:Y:S01]  /*22c50*/  LOP3.LUT R29, R29, R3, RZ, 0x3c, !PT ;  /* 0x000000031d1d7212 */ /* 0x000fe200078e3cff */
[----:B------:R-:W-:Y:S06]  /*22c60*/  @P2 BRA `(.L_x_2956) ;  /* 0xfffffff400ac2947 */ /* 0x000fec000383ffff */
.L_x_2918:
[----:B------:R-:W-:Y:S05]  /*22c70*/  BSYNC B0 ;  /* 0x0000000000007941 */ /* 0x000fea0003800000 */
.L_x_2917:
[----:B------:R-:W2:Y:S01]  /*22c80*/  LDC R0, c[0x0][0x448] ;  /* 0x00011200ff007b82 */ /* 0x000ea20000000800 */
[----:B------:R-:W-:Y:S01]  /*22c90*/  LEA R2, R17, 0x7f, 0x7 ;  /* 0x0000007f11027811 */ /* 0x000fe200078e38ff */
[----:B------:R-:W-:Y:S06]  /*22ca0*/  @!P0 WARPSYNC.ALL ;  /* 0x0000000000008948 */ /* 0x000fec0003800000 */
[----:B------:R-:W-:Y:S01]  /*22cb0*/  @!P0 BAR.SYNC.DEFER_BLOCKING 0xc, 0x180 ;  /* 0x0306000000008b1d */ /* 0x000fe20000010000 */
[----:B------:R-:W-:-:S05]  /*22cc0*/  ISETP.NE.AND P2, PT, R4, RZ, PT ;  /* 0x000000ff0400720c */ /* 0x000fca0003f45270 */
[----:B------:R-:W-:Y:S08]  /*22cd0*/  BSSY B0, `(.L_x_2957) ;  /* 0x0000029000007945 */ /* 0x000ff00003800000 */
[----:B------:R-:W3:Y:S01]  /*22ce0*/  @!P2 LDC R4, c[0x0][0x9f0] ;  /* 0x00027c00ff04ab82 */ /* 0x000ee20000000800 */
[----:B--2---:R-:W-:-:S13]  /*22cf0*/  ISETP.NE.AND P1, PT, R0, 0x1, PT ;  /* 0x000000010000780c */ /* 0x004fda0003f25270 */
[----:B------:R-:W2:Y:S08]  /*22d00*/  @P1 LDC R3, c[0x0][0x44c] ;  /* 0x00011300ff031b82 */ /* 0x000eb00000000800 */
[----:B------:R-:W4:Y:S01]  /*22d10*/  @P1 LDC R0, c[0x0][0x450] ;  /* 0x00011400ff001b82 */ /* 0x000f220000000800 */
[----:B--2---:R-:W-:-:S05]  /*22d20*/  @P1 IMAD.HI.U32 R3, R2, R3, RZ ;  /* 0x0000000302031227 */ /* 0x004fca00078e00ff */
[----:B----4-:R-:W-:Y:S01]  /*22d30*/  @P1 SHF.R.U32.HI R2, RZ, R0, R3 ;  /* 0x00000000ff021219 */ /* 0x010fe20000011603 */
[----:B------:R-:W-:-:S03]  /*22d40*/  IMAD.MOV.U32 R0, RZ, RZ, RZ ;  /* 0x000000ffff007224 */ /* 0x000fc600078e00ff */
[----:B------:R-:W-:-:S05]  /*22d50*/  IADD3 R2, R7, R2, RZ ;  /* 0x0000000207027210 */ /* 0x000fca0007ffe0ff */
[----:B------:R-:W-:-:S05]  /*22d60*/  IMAD.HI R2, R2, 0x2aaaaaab, RZ ;  /* 0x2aaaaaab02027827 */ /* 0x000fca00078e02ff */
[----:B------:R-:W-:-:S04]  /*22d70*/  SHF.R.U32.HI R3, RZ, 0x1f, R2 ;  /* 0x0000001fff037819 */ /* 0x000fc80000011602 */
[----:B------:R-:W-:-:S04]  /*22d80*/  LEA.HI.SX32 R2, R2, R3, 0x1c ;  /* 0x0000000302027211 */ /* 0x000fc800078fe2ff */
[----:B------:R-:W-:-:S04]  /*22d90*/  VIMNMX R5, R5, R2, PT ;  /* 0x0000000205057248 */ /* 0x000fc80003fe0100 */
[----:B------:R-:W-:-:S13]  /*22da0*/  ISETP.GE.AND P1, PT, R5, 0x1, PT ;  /* 0x000000010500780c */ /* 0x000fda0003f26270 */
[----:B---3--:R-:W-:Y:S05]  /*22db0*/  @!P1 BRA `(.L_x_2958) ;  /* 0x0000000000689947 */ /* 0x008fea0003800000 */
[-C--:B------:R-:W-:Y:S02]  /*22dc0*/  IABS R0, R4.reuse ;  /* 0x0000000400007213 */ /* 0x080fe40000000000 */
[----:B------:R-:W-:Y:S02]  /*22dd0*/  IABS R7, R4 ;  /* 0x0000000400077213 */ /* 0x000fe40000000000 */
[----:B0-----:R-:W0:Y:S03]  /*22de0*/  I2F.RP R8, R0 ;  /* 0x0000000000087306 */ /* 0x001e260000209400 */
[----:B------:R-:W-:-:S05]  /*22df0*/  IMAD.MOV R7, RZ, RZ, -R7 ;  /* 0x000000ffff077224 */ /* 0x000fca00078e0a07 */
[----:B0-----:R-:W0:Y:S02]  /*22e00*/  MUFU.RCP R8, R8 ;  /* 0x0000000800087308 */ /* 0x001e240000001000 */
[----:B0-----:R-:W-:-:S06]  /*22e10*/  VIADD R9, R8, 0xffffffe ;  /* 0x0ffffffe08097836 */ /* 0x001fcc0000000000 */
[----:B------:R-:W0:Y:S02]  /*22e20*/  F2I.FTZ.U32.TRUNC.NTZ R3, R9 ;  /* 0x0000000900037305 */ /* 0x000e24000021f000 */
[----:B0-----:R-:W-:-:S05]  /*22e30*/  IADD3 R2, RZ, -R3, RZ ;  /* 0x80000003ff027210 */ /* 0x001fca0007ffe0ff */
[----:B------:R-:W-:Y:S02]  /*22e40*/  IMAD R6, R2, R0, RZ ;  /* 0x0000000002067224 */ /* 0x000fe400078e02ff */
[----:B------:R-:W-:-:S04]  /*22e50*/  IMAD.MOV.U32 R2, RZ, RZ, RZ ;  /* 0x000000ffff027224 */ /* 0x000fc800078e00ff */
        /* <DEDUP_REMOVED lines=16> */
.L_x_2958:
[----:B------:R-:W-:Y:S05]  /*22f60*/  BSYNC B0 ;  /* 0x0000000000007941 */ /* 0x000fea0003800000 */
.L_x_2957:
[-C--:B------:R-:W-:Y:S01]  /*22f70*/  IMAD R3, R20, R0.reuse, RZ ;  /* 0x0000000014037224 */ /* 0x080fe200078e02ff */
        /* <DEDUP_REMOVED lines=23> */
.L_x_2960:
        /* <DEDUP_REMOVED lines=8> */
[----:B------:R-:W-:Y:S01]  /*23170*/  MOV R4, UR6 ;  /* 0x0000000600047c02 */ /* 0x000fe20008000f00 */
[----:B------:R-:W-:Y:S01]  /*23180*/  IMAD.U32 R5, RZ, RZ, UR7 ;  /* 0x00000007ff057e24 */ /* 0x000fe2000f8e00ff */
[----:B------:R-:W2:Y:S01]  /*23190*/  LDC.64 R2, c[0x4][R2] ;  /* 0x0100000002027b82 */ /* 0x000ea20000000a00 */
[----:B------:R-:W-:Y:S01]  /*231a0*/  IMAD.U32 R6, RZ, RZ, UR8 ;  /* 0x00000008ff067e24 */ /* 0x000fe2000f8e00ff */
[----:B------:R-:W-:Y:S01]  /*231b0*/  MOV R7, UR9 ;  /* 0x0000000900077c02 */ /* 0x000fe20008000f00 */
[----:B------:R-:W-:Y:S01]  /*231c0*/  IMAD.U32 R10, RZ, RZ, UR4 ;  /* 0x00000004ff0a7e24 */ /* 0x000fe2000f8e00ff */
[----:B0-----:R-:W-:Y:S01]  /*231d0*/  MOV R8, 0x70 ;  /* 0x0000007000087802 */ /* 0x001fe20000000f00 */
[----:B-1----:R-:W-:-:S02]  /*231e0*/  IMAD.U32 R11, RZ, RZ, UR5 ;  /* 0x00000005ff0b7e24 */ /* 0x002fc4000f8e00ff */
[----:B------:R-:W-:Y:S02]  /*231f0*/  IMAD.MOV.U32 R12, RZ, RZ, 0x1 ;  /* 0x00000001ff0c7424 */ /* 0x000fe400078e00ff */
[----:B------:R-:W-:-:S07]  /*23200*/  IMAD.MOV.U32 R13, RZ, RZ, RZ ;  /* 0x000000ffff0d7224 */ /* 0x000fce00078e00ff */
[----:B------:R-:W-:-:S07]  /*23210*/  LEPC R20, `(.L_x_2963) ;  /* 0x000000001014794e */ /* 0x000fce0000000000 */
[----:B--2---:R-:W-:Y:S05]  /*23220*/  CALL.ABS.NOINC R2 ;  /* 0x0000000002007343 */ /* 0x004fea0003c00000 */
.L_x_2963:
[----:B------:R-:W-:Y:S05]  /*23230*/  BSYNC B6 ;  /* 0x0000000000067941 */ /* 0x000fea0003800000 */
.L_x_2962:
        /* <DEDUP_REMOVED lines=11> */
[----:B------:R-:W-:Y:S01]  /*232f0*/  IMAD.U32 R5, RZ, RZ, UR7 ;  /* 0x00000007ff057e24 */ /* 0x000fe2000f8e00ff */
[----:B-1----:R-:W-:Y:S01]  /*23300*/  MOV R11, UR5 ;  /* 0x00000005000b7c02 */ /* 0x002fe20008000f00 */
[----:B------:R-:W-:Y:S01]  /*23310*/  IMAD.U32 R7, RZ, RZ, UR9 ;  /* 0x00000009ff077e24 */ /* 0x000fe2000f8e00ff */
[----:B------:R-:W-:Y:S01]  /*23320*/  MOV R13, RZ ;  /* 0x000000ff000d7202 */ /* 0x000fe20000000f00 */
[----:B------:R-:W-:-:S02]  /*23330*/  IMAD.U32 R10, RZ, RZ, UR4 ;  /* 0x00000004ff0a7e24 */ /* 0x000fc4000f8e00ff */
[----:B0-----:R-:W-:Y:S02]  /*23340*/  IMAD.MOV.U32 R8, RZ, RZ, 0x70 ;  /* 0x00000070ff087424 */ /* 0x001fe400078e00ff */
[----:B--2---:R-:W-:-:S07]  /*23350*/  IMAD.MOV.U32 R12, RZ, RZ, 0x1 ;  /* 0x00000001ff0c7424 */ /* 0x004fce00078e00ff */
[----:B------:R-:W-:-:S07]  /*23360*/  LEPC R20, `(.L_x_2966) ;  /* 0x000000001014794e */ /* 0x000fce0000000000 */
[----:B---3--:R-:W-:Y:S05]  /*23370*/  CALL.ABS.NOINC R2 ;  /* 0x0000000002007343 */ /* 0x008fea0003c00000 */
.L_x_2966:
        /* <DEDUP_REMOVED lines=9> */
[----:B------:R-:W-:Y:S01]  /*23410*/  MOV R13, RZ ;  /* 0x000000ff000d7202 */ /* 0x000fe20000000f00 */
[----:B------:R-:W-:-:S02]  /*23420*/  IMAD.U32 R10, RZ, RZ, UR8 ;  /* 0x00000008ff0a7e24 */ /* 0x000fc4000f8e00ff */
[----:B------:R-:W-:Y:S02]  /*23430*/  IMAD.MOV.U32 R8, RZ, RZ, 0x70 ;  /* 0x00000070ff087424 */ /* 0x000fe400078e00ff */
[----:B0-----:R-:W-:-:S07]  /*23440*/  IMAD.MOV.U32 R12, RZ, RZ, 0x1 ;  /* 0x00000001ff0c7424 */ /* 0x001fce00078e00ff */
[----:B------:R-:W-:-:S07]  /*23450*/  LEPC R20, `(.L_x_2965) ;  /* 0x000000001014794e */ /* 0x000fce0000000000 */
[----:B-1----:R-:W-:Y:S05]  /*23460*/  CALL.ABS.NOINC R2 ;  /* 0x0000000002007343 */ /* 0x002fea0003c00000 */
.L_x_2965:
[----:B------:R-:W-:Y:S05]  /*23470*/  BSYNC B6 ;  /* 0x0000000000067941 */ /* 0x000fea0003800000 */
.L_x_2964:
[----:B------:R-:W2:Y:S01]  /*23480*/  LDL R25, [R1+0x1c] ;  /* 0x00001c0001197983 */ /* 0x000ea20000100800 */
[----:B------:R-:W-:Y:S01]  /*23490*/  ULDC.64 UR4, c[0x0][0x9f8] ;  /* 0x00027e0000047ab9 */ /* 0x000fe20000000a00 */
[----:B------:R-:W3:Y:S02]  /*234a0*/  LDC R0, c[0x0][0x430] ;  /* 0x00010c00ff007b82 */ /* 0x000ee40000000800 */
[----:B0-----:R-:W4:Y:S01]  /*234b0*/  LDL R8, [R1+0x4] ;  /* 0x0000040001087983 */ /* 0x001f220000100800 */
        /* <DEDUP_REMOVED lines=12> */
[----:B---3--:R-:W-:-:S13]  /*23580*/  ISETP.NE.AND P1, PT, R0, 0x1, PT ;  /* 0x000000010000780c */ /* 0x008fda0003f25270 */
[----:B------:R-:W3:Y:S01]  /*23590*/  @P1 LDC R6, c[0x0][0x438] ;  /* 0x00010e00ff061b82 */ /* 0x000ee20000000800 */
[----:B0-----:R-:W-:-:S05]  /*235a0*/  IMAD.SHL.U32 R21, R21, 0x10, RZ ;  /* 0x0000001015157824 */ /* 0x001fca00078e00ff */
[----:B------:R-:W-:Y:S02]  /*235b0*/  LOP3.LUT R21, R4, 0x70, R21, 0xf8, !PT ;  /* 0x0000007004157812 */ /* 0x000fe400078ef815 */
[----:B------:R-:W0:Y:S01]  /*235c0*/  @P1 LDC R4, c[0x0][0x434] ;  /* 0x00010d00ff041b82 */ /* 0x000e220000000800 */
[----:B------:R-:W-:Y:S01]  /*235d0*/  ISETP.GE.AND P3, PT, R32, UR4, PT ;  /* 0x0000000420007c0c */ /* 0x000fe2000bf66270 */
[----:B------:R-:W-:Y:S01]  /*235e0*/  UMOV UR5, 0xffffffff ;  /* 0xffffffff00057882 */ /* 0x000fe20000000000 */
[----:B--2---:R-:W-:-:S04]  /*235f0*/  VIADD R25, R25, 0xffffffff ;  /* 0xffffffff19197836 */ /* 0x004fc80000000000 */
[----:B------:R-:W-:-:S05]  /*23600*/  IMAD R5, R25, 0x60, R21 ;  /* 0x0000006019057824 */ /* 0x000fca00078e0215 */
[----:B----4-:R-:W-:-:S04]  /*23610*/  ISETP.GE.AND P0, PT, R5, R8, PT ;  /* 0x000000080500720c */ /* 0x010fc80003f06270 */
[----:B------:R-:W-:Y:S02]  /*23620*/  ISETP.GT.U32.OR P0, PT, R21, 0x5f, P0 ;  /* 0x0000005f1500780c */ /* 0x000fe40000704470 */
[----:B------:R-:W-:-:S11]  /*23630*/  IADD3 R5, R5, R7, RZ ;  /* 0x0000000705057210 */ /* 0x000fd60007ffe0ff */
[----:B-1----:R-:W1:Y:S01]  /*23640*/  @!P0 LDC.64 R2, c[0x0][0x428] ;  /* 0x00010a00ff028b82 */ /* 0x002e620000000a00 */
[----:B0-----:R-:W-:-:S04]  /*23650*/  @P1 IMAD.HI.U32 R7, R5, R4, RZ ;  /* 0x0000000405071227 */ /* 0x001fc800078e00ff */
[----:B------:R-:W-:Y:S01]  /*23660*/  IMAD.MOV.U32 R4, RZ, RZ, R5 ;  /* 0x000000ffff047224 */ /* 0x000fe200078e0005 */
[----:B---3--:R-:W-:Y:S02]  /*23670*/  @P1 SHF.R.U32.HI R4, RZ, R6, R7 ;  /* 0x00000006ff041219 */ /* 0x008fe40000011607 */
[----:B------:R-:W-:-:S03]  /*23680*/  SHF.R.S32.HI R8, RZ, 0x1f, R31 ;  /* 0x0000001fff087819 */ /* 0x000fc6000001141f */
[----:B------:R-:W-:-:S04]  /*23690*/  IMAD.MOV R6, RZ, RZ, -R4 ;  /* 0x000000ffff067224 */ /* 0x000fc800078e0a04 */
[----:B------:R-:W-:Y:S01]  /*236a0*/  IMAD R0, R0, R6, R5 ;  /* 0x0000000600007224 */ /* 0x000fe200078e0205 */
[--C-:B------:R-:W-:Y:S01]  /*236b0*/  @!P0 SHF.R.S32.HI R5, RZ, 0x1f, R4.reuse ;  /* 0x0000001fff058819 */ /* 0x100fe20000011404 */
[-C--:B-1----:R-:W-:Y:S02]  /*236c0*/  @!P0 IMAD R6, R8, R2.reuse, RZ ;  /* 0x0000000208068224 */ /* 0x082fe400078e02ff */
[----:B------:R-:W-:-:S04]  /*236d0*/  @!P0 IMAD.WIDE.U32 R4, R31, R2, R4 ;  /* 0x000000021f048225 */ /* 0x000fc800078e0004 */
[----:B------:R-:W-:Y:S02]  /*236e0*/  @!P0 IMAD R6, R31, R3, R6 ;  /* 0x000000031f068224 */ /* 0x000fe400078e0206 */
[----:B------:R-:W0:Y:S03]  /*236f0*/  @!P0 LDC.64 R2, c[0x0][0x418] ;  /* 0x00010600ff028b82 */ /* 0x000e260000000a00 */
[----:B------:R-:W-:Y:S01]  /*23700*/  @!P0 IADD3 R6, R5, R6, RZ ;  /* 0x0000000605068210 */ /* 0x000fe20007ffe0ff */
[----:B------:R-:W-:Y:S01]  /*23710*/  IMAD.U32 R5, RZ, RZ, UR39 ;  /* 0x00000027ff057e24 */ /* 0x000fe2000f8e00ff */
        /* <DEDUP_REMOVED lines=16> */
[----:B------:R-:W-:-:S04]  /*23820*/  @P1 LOP3.LUT R20, R20, 0x2, RZ, 0xfc, !PT ;  /* 0x0000000214141812 */ /* 0x000fc800078efcff */
[----:B------:R-:W-:Y:S01]  /*23830*/  @P0 LOP3.LUT R20, R20, 0x1, RZ, 0xfc, !PT ;  /* 0x0000000114140812 */ /* 0x000fe200078efcff */
[----:B------:R0:W-:Y:S04]  /*23840*/  STL [R1+0x10], R8 ;  /* 0x0000100801007387 */ /* 0x0001e80000100800 */
[----:B------:R0:W-:Y:S01]  /*23850*/  STL [R1], R20 ;  /* 0x0000001401007387 */ /* 0x0001e20000100800 */
[----:B------:R-:W-:Y:S05]  /*23860*/  BRA.DIV UR5, `(.L_x_2967) ;  /* 0x0000005605d07947 */ /* 0x000fea000b800000 */
.L_x_3096:
[----:B------:R-:W-:Y:S05]  /*23870*/  @!P2 BRA `(.L_x_2968) ;  /* 0x000000000004a947 */ /* 0x000fea0003800000 */
[----:B------:R-:W-:Y:S01]  /*23880*/  BPT.TRAP 0x1 ;  /* 0x000000040000795c */ /* 0x000fe20000300000 */
.L_x_2968:
[----:B------:R-:W-:Y:S01]  /*23890*/  SHF.R.S32.HI R5, RZ, 0x1f, R0 ;  /* 0x0000001fff057819 */ /* 0x000fe20000011400 */
[----:B------:R-:W-:Y:S01]  /*238a0*/  ULDC.64 UR4, c[0x0][0x328] ;  /* 0x0000ca0000047ab9 */ /* 0x000fe20000000a00 */
[----:B------:R-:W-:Y:S01]  /*238b0*/  ULDC.64 UR6, c[0x0][0x318] ;  /* 0x0000c60000067ab9 */ /* 0x000fe20000000a00 */
[----:B------:R-:W-:Y:S02]  /*238c0*/  BSSY B0, `(.L_x_2969) ;  /* 0x0000014000007945 */ /* 0x000fe40003800000 */
[----:B0-----:R-:W-:-:S04]  /*238d0*/  IMAD R3, R5, UR4, RZ ;  /* 0x0000000405037c24 */ /* 0x001fc8000f8e02ff */
        /* <DEDUP_REMOVED lines=18> */
.L_x_3097:
[----:B------:R-:W-:Y:S05]  /*23a00*/  BSYNC B0 ;  /* 0x0000000000007941 */ /* 0x000fea0003800000 */
.L_x_2969:
        /* <DEDUP_REMOVED lines=14> */
[----:B------:R-:W-:Y:S01]  /*23af0*/  IMAD R6, R6, UR4, RZ ;  /* 0x0000000406067c24 */ /* 0x000fe2000f8e02ff */
[----:B------:R-:W-:Y:S01]  /*23b00*/  IADD3 R3, R3, R5, RZ ;  /* 0x0000000503037210 */ /* 0x000fe20007ffe0ff */
[----:B------:R-:W-:Y:S02]  /*23b10*/  IMAD R5, R26, 0x4800, R36 ;  /* 0x000048001a057824 */ /* 0x000fe400078e0224 */
[C---:B------:R-:W-:Y:S02]  /*23b20*/  IMAD R6, R4.reuse, UR5, R6 ;  /* 0x0000000504067c24 */ /* 0x040fe4000f8e0206 */
[----:B------:R-:W-:Y:S01]  /*23b30*/  IMAD.WIDE.U32 R2, R4, UR4, R2 ;  /* 0x0000000404027c25 */ /* 0x000fe2000f8e0002 */
[----:B------:R-:W-:-:S03]  /*23b40*/  ULDC.64 UR4, c[0x0][0x308] ;  /* 0x0000c20000047ab9 */ /* 0x000fc60000000a00 */
[----:B------:R-:W-:Y:S02]  /*23b50*/  IMAD.IADD R3, R3, 0x1, R6 ;  /* 0x0000000103037824 */ /* 0x000fe400078e0206 */
[----:B---3--:R-:W-:Y:S02]  /*23b60*/  IMAD R6, R25, -0x60, R9 ;  /* 0xffffffa019067824 */ /* 0x008fe400078e0209 */
[----:B------:R-:W-:Y:S01]  /*23b70*/  IMAD.WIDE.U32 R2, R18, UR4, R2 ;  /* 0x0000000412027c25 */ /* 0x000fe2000f8e0002 */
[----:B------:R-:W-:-:S03]  /*23b80*/  UMOV UR4, 0xffffffff ;  /* 0xffffffff00047882 */ /* 0x000fc60000000000 */
[----:B------:R-:W-:Y:S01]  /*23b90*/  IMAD R0, R18, UR5, R3 ;  /* 0x0000000512007c24 */ /* 0x000fe2000f8e0203 */
[----:B------:R-:W-:Y:S01]  /*23ba0*/  LEA R4, P0, R2, UR6, 0x1 ;  /* 0x0000000602047c11 */ /* 0x000fe2000f8008ff */
[----:B------:R-:W-:-:S03]  /*23bb0*/  IMAD.IADD R6, R6, 0x1, -R8 ;  /* 0x0000000106067824 */ /* 0x000fc600078e0a08 */
[----:B------:R-:W-:Y:S02]  /*23bc0*/  LEA.HI.X R0, R2, UR7, R0, 0x1, P0 ;  /* 0x0000000702007c11 */ /* 0x000fe400080f0c00 */
        /* <DEDUP_REMOVED lines=16> */
[----:B------:R-:W-:-:S03]  /*23cd0*/  @P1 LEA R8, R5, R22, 0x1 ;  /* 0x0000001605081211 */ /* 0x000fc600078e08ff */
        /* <DEDUP_REMOVED lines=47> */
.L_x_3111:
        /* <DEDUP_REMOVED lines=12> */
.L_x_2972:
[----:B------:R-:W-:Y:S02]  /*24090*/  PLOP3.LUT P1, PT, P1, P0, PT, 0xa2, 0x0 ;  /* 0x000000000000781c */ /* 0x000fe40000f21472 */
[----:B------:R-:W-:-:S08]  /*240a0*/  @P0 R2UR P1, UR4, R7 ;  /* 0x00000000070402ca */ /* 0x000fd00000020000 */
[----:B------:R-:W-:-:S05]  /*240b0*/  @P0 PLOP3.LUT P0, PT, P1, PT, PT, 0x80, 0x0 ;  /* 0x000000000000081c */ /* 0x000fca0000f0f070 */
[----:B------:R-:W-:Y:S01]  /*240c0*/  @!P1 SYNCS.ARRIVE.TRANS64.RED.A0T1 RZ, [UR4+0x30830], RZ ;  /* 0x030830ffffff99a7 */ /* 0x000fe20008200404 */
[----:B------:R-:W-:Y:S07]  /*240d0*/  @!P1 ARRIVES.LDGSTSBAR.64.TRANSCNT [UR4+0x30830] ;  /* 0x03083000ff0099b0 */ /* 0x000fee0008000a84 */
[----:B------:R-:W-:Y:S05]  /*240e0*/  @P0 BRA.U.ANY `(.L_x_2972) ;  /* 0xfffffffd00e80947 */ /* 0x000fea000393ffff */
[----:B------:R-:W-:Y:S01]  /*240f0*/  NOP ;  /* 0x0000000000007918 */ /* 0x000fe20000000000 */
[----:B------:R-:W2:Y:S02]  /*24100*/  LDL R0, [R1] ;  /* 0x0000000001007983 */ /* 0x000ea40000100800 */
[----:B--2---:R-:W-:-:S13]  /*24110*/  LOP3.LUT P2, RZ, R0, 0x10, RZ, 0xc0, !PT ;  /* 0x0000001000ff7812 */ /* 0x004fda000784c0ff */
[----:B------:R-:W-:Y:S05]  /*24120*/  @!P2 BRA `(.L_x_2973) ;  /* 0x000000000004a947 */ /* 0x000fea0003800000 */
[----:B------:R-:W-:Y:S01]  /*24130*/  BPT.TRAP 0x1 ;  /* 0x000000040000795c */ /* 0x000fe20000300000 */
.L_x_2973:
        /* <DEDUP_REMOVED lines=8> */
[----:B------:R-:W-:-:S02]  /*241c0*/  IADD3 R2, R22, 0x12400, RZ ;  /* 0x0001240016027810 */ /* 0x000fc40007ffe0ff */
[----:B------:R-:W-:Y:S01]  /*241d0*/  ISETP.NE.AND.EX P0, PT, RZ, UR7, PT, P0 ;  /* 0x00000007ff007c0c */ /* 0x000fe2000bf05300 */
[----:B------:R-:W-:Y:S01]  /*241e0*/  BSSY B6, `(.L_x_2974) ;  /* 0x000001b000067945 */ /* 0x000fe20003800000 */
[----:B------:R-:W-:Y:S02]  /*241f0*/  SHF.R.S32.HI R0, RZ, 0x1f, R34 ;  /* 0x0000001fff007819 */ /* 0x000fe40000011422 */
[----:B------:R-:W-:-:S03]  /*24200*/  SEL R30, R30, RZ, !P0 ;  /* 0x000000ff1e1e7207 */ /* 0x000fc60004000000 */
[----:B------:R-:W-:-:S04]  /*24210*/  IMAD R0, R0, UR4, RZ ;  /* 0x0000000400007c24 */ /* 0x000fc8000f8e02ff */
        /* <DEDUP_REMOVED lines=11> */
[----:B0-----:R-:W-:Y:S01]  /*242d0*/  IMAD.U32 R4, RZ, RZ, UR4 ;  /* 0x00000004ff047e24 */ /* 0x001fe2000f8e00ff */
[----:B------:R-:W-:Y:S01]  /*242e0*/  MOV R5, UR5 ;  /* 0x0000000500057c02 */ /* 0x000fe20008000f00 */
[----:B------:R-:W0:Y:S01]  /*242f0*/  LDC.64 R2, c[0x4][R2] ;  /* 0x0100000002027b82 */ /* 0x000e220000000a00 */
[----:B------:R-:W-:Y:S01]  /*24300*/  IMAD.U32 R6, RZ, RZ, UR6 ;  /* 0x00000006ff067e24 */ /* 0x000fe2000f8e00ff */
[----:B------:R-:W-:Y:S01]  /*24310*/  MOV R10, UR8 ;  /* 0x00000008000a7c02 */ /* 0x000fe20008000f00 */
[----:B-1----:R-:W-:Y:S01]  /*24320*/  IMAD.U32 R7, RZ, RZ, UR7 ;  /* 0x00000007ff077e24 */ /* 0x002fe2000f8e00ff */
[----:B------:R-:W-:Y:S01]  /*24330*/  MOV R12, 0x1 ;  /* 0x00000001000c7802 */ /* 0x000fe20000000f00 */
[----:B------:R-:W-:-:S02]  /*24340*/  IMAD.U32 R11, RZ, RZ, UR9 ;  /* 0x00000009ff0b7e24 */ /* 0x000fc4000f8e00ff */
[----:B------:R-:W-:Y:S02]  /*24350*/  IMAD.MOV.U32 R8, RZ, RZ, 0x70 ;  /* 0x00000070ff087424 */ /* 0x000fe400078e00ff */
[----:B------:R-:W-:-:S07]  /*24360*/  IMAD.MOV.U32 R13, RZ, RZ, RZ ;  /* 0x000000ffff0d7224 */ /* 0x000fce00078e00ff */
[----:B------:R-:W-:-:S07]  /*24370*/  LEPC R20, `(.L_x_2975) ;  /* 0x000000001014794e */ /* 0x000fce0000000000 */
[----:B0-----:R-:W-:Y:S05]  /*24380*/  CALL.ABS.NOINC R2 ;  /* 0x0000000002007343 */ /* 0x001fea0003c00000 */
.L_x_2975:
[----:B------:R-:W-:Y:S05]  /*24390*/  BSYNC B6 ;  /* 0x0000000000067941 */ /* 0x000fea0003800000 */
.L_x_2974:
[----:B------:R-:W2:Y:S01]  /*243a0*/  LDL.LU R20, [R1+0x2c] ;  /* 0x00002c0001147983 */ /* 0x000ea20000300800 */
[----:B------:R-:W-:Y:S01]  /*243b0*/  ULDC.64 UR4, c[0x0][0x2d8] ;  /* 0x0000b60000047ab9 */ /* 0x000fe20000000a00 */
[----:B------:R-:W3:Y:S02]  /*243c0*/  LDC R6, c[0x0][0x448] ;  /* 0x00011200ff067b82 */ /* 0x000ee40000000800 */
[----:B0-----:R-:W4:Y:S04]  /*243d0*/  LDL.LU.64 R2, [R1+0x20] ;  /* 0x0000200001027983 */ /* 0x001f280000300a00 */
[----:B------:R0:W5:Y:S01]  /*243e0*/  LDL R9, [R1+0x18] ;  /* 0x0000180001097983 */ /* 0x0001620000100800 */
[----:B---3--:R-:W-:-:S13]  /*243f0*/  ISETP.NE.AND P0, PT, R6, 0x1, PT ;  /* 0x000000010600780c */ /* 0x008fda0003f05270 */
[----:B-1----:R-:W1:Y:S01]  /*24400*/  @P0 LDC R7, c[0x0][0x44c] ;  /* 0x00011300ff070b82 */ /* 0x002e620000000800 */
[----:B----4-:R-:W-:Y:S02]  /*24410*/  IMAD.MOV.U32 R3, RZ, RZ, R34 ;  /* 0x000000ffff037224 */ /* 0x010fe400078e0022 */
        /* <DEDUP_REMOVED lines=8> */
[----:B--2---:R-:W-:-:S04]  /*244a0*/  LOP3.LUT R20, R20, 0x7f, RZ, 0xc0, !PT ;  /* 0x0000007f14147812 */ /* 0x004fc800078ec0ff */
[----:B------:R-:W-:Y:S02]  /*244b0*/  SHF.R.U32.HI R21, RZ, 0x3, R20 ;  /* 0x00000003ff157819 */ /* 0x000fe40000011614 */
[----:B------:R-:W2:Y:S01]  /*244c0*/  S2R R20, SR_TID.X ;  /* 0x0000000000147919 */ /* 0x000ea20000002100 */
[----:B------:R-:W-:Y:S02]  /*244d0*/  IADD3 R3, R3, R0, RZ ;  /* 0x0000000003037210 */ /* 0x000fe40007ffe0ff */
[----:B------:R-:W3:Y:S01]  /*244e0*/  @P0 LDC R0, c[0x0][0x450] ;  /* 0x00011400ff000b82 */ /* 0x000ee20000000800 */
[----:B--2---:R-:W-:-:S05]  /*244f0*/  IMAD.SHL.U32 R20, R20, 0x10, RZ ;  /* 0x0000001014147824 */ /* 0x004fca00078e00ff */
[----:B------:R-:W-:-:S05]  /*24500*/  LOP3.LUT R20, R21, 0x70, R20, 0xf8, !PT ;  /* 0x0000007015147812 */ /* 0x000fca00078ef814 */
[----:B------:R-:W-:-:S04]  /*24510*/  IMAD R5, R17, 0x80, R20 ;  /* 0x0000008011057824 */ /* 0x000fc800078e0214 */
[----:B-1----:R-:W-:Y:S01]  /*24520*/  @P0 IMAD.HI.U32 R7, R5, R7, RZ ;  /* 0x0000000705070227 */ /* 0x002fe200078e00ff */
[----:B------:R-:W-:-:S04]  /*24530*/  MOV R4, R5 ;  /* 0x0000000500047202 */ /* 0x000fc80000000f00 */
[----:B---3--:R-:W-:Y:S01]  /*24540*/  @P0 SHF.R.U32.HI R4, RZ, R0, R7 ;  /* 0x00000000ff040219 */ /* 0x008fe20000011607 */
[----:B------:R-:W1:Y:S04]  /*24550*/  S2R R20, SR_TID.X ;  /* 0x0000000000147919 */ /* 0x000e680000002100 */
        /* <DEDUP_REMOVED lines=16> */
[----:B-1----:R-:W-:Y:S02]  /*24660*/  LOP3.LUT R20, R20, 0x7f, RZ, 0xc0, !PT ;  /* 0x0000007f14147812 */ /* 0x002fe400078ec0ff */
[----:B------:R-:W-:Y:S01]  /*24670*/  LEA.HI.X R4, R2, UR5, R3, 0x1, P0 ;  /* 0x0000000502047c11 */ /* 0x000fe200080f0c03 */
[----:B------:R-:W-:Y:S01]  /*24680*/  UMOV UR5, 0xffffffff ;  /* 0xffffffff00057882 */ /* 0x000fe20000000000 */
[----:B------:R-:W-:-:S02]  /*24690*/  ISETP.GE.AND P3, PT, R32, UR4, PT ;  /* 0x0000000420007c0c */ /* 0x000fc4000bf66270 */
[----:B------:R-:W-:Y:S02]  /*246a0*/  ISETP.GE.AND P2, PT, R35, UR4, PT ;  /* 0x0000000423007c0c */ /* 0x000fe4000bf46270 */
[----:B------:R-:W-:Y:S02]  /*246b0*/  ISETP.GE.AND P0, PT, R33, UR4, PT ;  /* 0x0000000421007c0c */ /* 0x000fe4000bf06270 */
[----:B------:R-:W-:Y:S01]  /*246c0*/  SHF.R.U32.HI R8, RZ, 0x3, R20 ;  /* 0x00000003ff087819 */ /* 0x000fe20000011614 */
[----:B0-----:R-:W-:Y:S10]  /*246d0*/  BRA.DIV UR5, `(.L_x_2976) ;  /* 0x0000005205b07947 */ /* 0x001ff4000b800000 */
[----:B------:R-:W0:Y:S01]  /*246e0*/  SHFL.IDX PT, R14, R0, RZ, 0x181f ;  /* 0x00181fff000e7589 */ /* 0x000e2200000e0000 */
[----:B-----5:R-:W-:Y:S02]  /*246f0*/  IMAD R5, R9, R6, RZ ;  /* 0x0000000609057224 */ /* 0x020fe400078e02ff */
[----:B------:R-:W-:Y:S01]  /*24700*/  IMAD R17, R17, 0x80, R8 ;  /* 0x0000008011117824 */ /* 0x000fe200078e0208 */
[----:B------:R-:W1:Y:S03]  /*24710*/  SHFL.IDX PT, R2, R4, RZ, 0x181f ;  /* 0x00181fff04027589 */ /* 0x000e6600000e0000 */
[C---:B------:R-:W-:Y:S01]  /*24720*/  VIADD R6, R17.reuse, 0x10 ;  /* 0x0000001011067836 */ /* 0x040fe20000000000 */
[----:B------:R-:W-:-:S13]  /*24730*/  ISETP.GE.AND P1, PT, R17, R5, PT ;  /* 0x000000051100720c */ /* 0x000fda0003f26270 */
[----:B0-----:R-:W-:-:S05]  /*24740*/  @!P1 LEA R14, P4, R32, R14, 0x1 ;  /* 0x0000000e200e9211 */ /* 0x001fca00078808ff */
[----:B-1----:R-:W-:Y:S01]  /*24750*/  @!P1 IMAD.X R3, RZ, RZ, R2, P4 ;  /* 0x000000ffff039224 */ /* 0x002fe200020e0602 */
[----:B------:R-:W-:Y:S02]  /*24760*/  @!P1 MOV R2, R14 ;  /* 0x0000000e00029202 */ /* 0x000fe40000000f00 */
        /* <DEDUP_REMOVED lines=70> */
.L_x_3128:
        /* <DEDUP_REMOVED lines=12> */
.L_x_2978:
[----:B------:R-:W-:Y:S05]  /*24c90*/  BSYNC B0 ;  /* 0x0000000000007941 */ /* 0x000fea0003800000 */
.L_x_2977:
[----:B------:R-:W-:Y:S01]  /*24ca0*/  NOP ;  /* 0x0000000000007918 */ /* 0x000fe20000000000 */
[----:B------:R-:W-:-:S13]  /*24cb0*/  PLOP3.LUT P0, PT, PT, PT, PT, 0x80, 0x0 ;  /* 0x000000000000781c */ /* 0x000fda0003f0f070 */
.L_x_2979:
        /* <DEDUP_REMOVED lines=20> */
.L_x_3129:
[----:B------:R-:W-:Y:S05]  /*24e00*/  BSYNC B0 ;  /* 0x0000000000007941 */ /* 0x000fea0003800000 */
.L_x_2980:
[----:B------:R-:W3:Y:S01]  /*24e10*/  LDL R0, [R1+0x8] ;  /* 0x0000080001007983 */ /* 0x000ee20000100800 */
        /* <DEDUP_REMOVED lines=10> */
.L_x_2996:
[----:B------:R-:W3:Y:S01]  /*24ec0*/  LDL R2, [R1] ;  /* 0x0000000001027983 */ /* 0x000ee20000100800 */
[----:B------:R-:W1:Y:S03]  /*24ed0*/  LDC R7, c[0x0][0x430] ;  /* 0x00010c00ff077b82 */ /* 0x000e660000000800 */
[----:B------:R-:W4:Y:S04]  /*24ee0*/  LDL R4, [R1+0xc] ;  /* 0x00000c0001047983 */ /* 0x000f280000100800 */
[----:B------:R-:W2:Y:S01]  /*24ef0*/  LDL R8, [R1+0x10] ;  /* 0x0000100001087983 */ /* 0x000ea20000100800 */
[----:B------:R-:W0:Y:S02]  /*24f00*/  S2R R0, SR_TID.X ;  /* 0x0000000000007919 */ /* 0x000e240000002100 */
[----:B0-----:R-:W-:-:S02]  /*24f10*/  LOP3.LUT R0, R0, 0x7f, RZ, 0xc0, !PT ;  /* 0x0000007f00007812 */ /* 0x001fc400078ec0ff */
[----:B-1----:R-:W-:-:S13]  /*24f20*/  ISETP.NE.AND P0, PT, R7, 0x1, PT ;  /* 0x000000010700780c */ /* 0x002fda0003f05270 */
[----:B------:R-:W0:Y:S01]  /*24f30*/  @P0 LDC R3, c[0x0][0x438] ;  /* 0x00010e00ff030b82 */ /* 0x000e220000000800 */
[----:B---3--:R-:W-:Y:S02]  /*24f40*/  LOP3.LUT P4, RZ, R2, 0x10, RZ, 0xc0, !PT ;  /* 0x0000001002ff7812 */ /* 0x008fe4000788c0ff */
[----:B------:R-:W-:Y:S02]  /*24f50*/  SHF.R.U32.HI R2, RZ, 0x3, R0 ;  /* 0x00000003ff027819 */ /* 0x000fe40000011600 */
[----:B------:R-:W1:Y:S01]  /*24f60*/  S2R R0, SR_TID.X ;  /* 0x0000000000007919 */ /* 0x000e620000002100 */
[----:B----4-:R-:W-:Y:S01]  /*24f70*/  IMAD R9, R6, 0x60, R4 ;  /* 0x0000006006097824 */ /* 0x010fe200078e0204 */
[----:B-1----:R-:W-:-:S04]  /*24f80*/  SHF.L.U32 R0, R0, 0x4, RZ ;  /* 0x0000000400007819 */ /* 0x002fc800000006ff */
[----:B------:R-:W-:Y:S02]  /*24f90*/  LOP3.LUT R0, R2, 0x70, R0, 0xf8, !PT ;  /* 0x0000007002007812 */ /* 0x000fe400078ef800 */
[----:B------:R-:W1:Y:S02]  /*24fa0*/  @P0 LDC R2, c[0x0][0x434] ;  /* 0x00010d00ff020b82 */ /* 0x000e640000000800 */
[C---:B------:R-:W-:Y:S01]  /*24fb0*/  ISETP.GT.U32.AND P5, PT, R0.reuse, 0x5f, PT ;  /* 0x0000005f0000780c */ /* 0x040fe20003fa4070 */
[----:B------:R-:W-:-:S12]  /*24fc0*/  IMAD.IADD R9, R0, 0x1, R9 ;  /* 0x0000000100097824 */ /* 0x000fd800078e0209 */
[----:B------:R-:W2:Y:S01]  /*24fd0*/  @!P5 LDC.64 R4, c[0x0][0x428] ;  /* 0x00010a00ff04db82 */ /* 0x000ea20000000a00 */
[----:B------:R-:W-:Y:S02]  /*24fe0*/  IMAD.MOV.U32 R0, RZ, RZ, R9 ;  /* 0x000000ffff007224 */ /* 0x000fe400078e0009 */
[----:B-1----:R-:W-:-:S05]  /*24ff0*/  @P0 IMAD.HI.U32 R2, R9, R2, RZ ;  /* 0x0000000209020227 */ /* 0x002fca00078e00ff */
[----:B0-----:R-:W-:-:S04]  /*25000*/  @P0 SHF.R.U32.HI R0, RZ, R3, R2 ;  /* 0x00000003ff000219 */ /* 0x001fc80000011602 */
[----:B------:R-:W-:Y:S02]  /*25010*/  @!P5 SHF.R.S32.HI R3, RZ, 0x1f, R0 ;  /* 0x0000001fff03d819 */ /* 0x000fe40000011400 */
[----:B------:R-:W-:Y:S01]  /*25020*/  @!P5 MOV R2, R0 ;  /* 0x000000000002d202 */ /* 0x000fe20000000f00 */
[----:B--2---:R-:W-:-:S04]  /*25030*/  @!P5 IMAD R8, R8, R4, RZ ;  /* 0x000000040808d224 */ /* 0x004fc800078e02ff */
        /* <DEDUP_REMOVED lines=19> */
.L_x_2984:
[----:B------:R-:W-:Y:S01]  /*25170*/  LEA R7, R26, R22, 0x3 ;  /* 0x000000161a077211 */ /* 0x000fe200078e18ff */
[----:B------:R-:W-:Y:S01]  /*25180*/  BSSY B1, `(.L_x_2985) ;  /* 0x0000004000017945 */ /* 0x000fe20003800000 */
[----:B------:R-:W-:-:S04]  /*25190*/  SHF.L.U32 R2, R28, 0x1f, RZ ;  /* 0x0000001f1c027819 */ /* 0x000fc800000006ff */
[----:B------:R-:W0:Y:S02]  /*251a0*/  SYNCS.PHASECHK.TRANS64.TRYWAIT P0, [R7+URZ+0x30840], R2 ;  /* 0x03084002070075a7 */ /* 0x000e24000800017f */
[----:B0-----:R-:W-:Y:S05]  /*251b0*/  @!P0 BRA `(.L_x_2986) ;  /* 0x0000005000a88947 */ /* 0x001fea0003800000 */
.L_x_3130:
[----:B------:R-:W-:Y:S05]  /*251c0*/  BSYNC B1 ;  /* 0x0000000000017941 */ /* 0x000fea0003800000 */
.L_x_2985:
        /* <DEDUP_REMOVED lines=24> */
[----:B------:R-:W2:Y:S01]  /*25350*/  LDL R3, [R1] ;  /* 0x0000000001037983 */ /* 0x000ea20000100800 */
[----:B------:R-:W-:Y:S01]  /*25360*/  SHF.L.U32 R4, R32, 0x1, RZ ;  /* 0x0000000120047819 */ /* 0x000fe200000006ff */
[----:B------:R-:W-:Y:S02]  /*25370*/  IMAD R5, R5, 0x2, R22 ;  /* 0x0000000205057824 */ /* 0x000fe400078e0216 */
        /* <DEDUP_REMOVED lines=37> */
[----:B-12---:R0:W2:Y:S02]  /*255d0*/  SHFL.IDX PT, R2, R8, 0x5, 0x181f ;  /* 0x00b81f0008027f89 */ /* 0x0060a400000e0000 */
.L_x_3144:
        /* <DEDUP_REMOVED lines=12> */
.L_x_2988:
[----:B------:R-:W-:Y:S02]  /*256a0*/  PLOP3.LUT P4, PT, P4, P0, PT, 0xa2, 0x0 ;  /* 0x000000000000781c */ /* 0x000fe40002781472 */
[----:B------:R-:W-:-:S08]  /*256b0*/  @P0 R2UR P4, UR4, R7 ;  /* 0x00000000070402ca */ /* 0x000fd00000080000 */
[----:B------:R-:W-:-:S05]  /*256c0*/  @P0 PLOP3.LUT P0, PT, P4, PT, PT, 0x80, 0x0 ;  /* 0x000000000000081c */ /* 0x000fca000270f070 */
[----:B------:R-:W-:Y:S01]  /*256d0*/  @!P4 SYNCS.ARRIVE.TRANS64.RED.A0T1 RZ, [UR4+0x30830], RZ ;  /* 0x030830ffffffc9a7 */ /* 0x000fe20008200404 */
[----:B------:R-:W-:Y:S07]  /*256e0*/  @!P4 ARRIVES.LDGSTSBAR.64.TRANSCNT [UR4+0x30830] ;  /* 0x03083000ff00c9b0 */ /* 0x000fee0008000a84 */
[----:B------:R-:W-:Y:S05]  /*256f0*/  @P0 BRA.U.ANY `(.L_x_2988) ;  /* 0xfffffffd00e80947 */ /* 0x000fea000393ffff */
[----:B------:R-:W-:Y:S01]  /*25700*/  NOP ;  /* 0x0000000000007918 */ /* 0x000fe20000000000 */
[----:B-1----:R-:W2:Y:S02]  /*25710*/  LDL R2, [R1] ;  /* 0x0000000001027983 */ /* 0x002ea40000100800 */
[----:B--2---:R-:W-:-:S13]  /*25720*/  LOP3.LUT P5, RZ, R2, 0x10, RZ, 0xc0, !PT ;  /* 0x0000001002ff7812 */ /* 0x004fda00078ac0ff */
[----:B------:R-:W-:Y:S05]  /*25730*/  @!P5 BRA `(.L_x_2989) ;  /* 0x000000000004d947 */ /* 0x000fea0003800000 */
[----:B------:R-:W-:Y:S01]  /*25740*/  BPT.TRAP 0x1 ;  /* 0x000000040000795c */ /* 0x000fe20000300000 */
.L_x_2989:
[----:B------:R1:W-:Y:S01]  /*25750*/  SYNCS.ARRIVE.TRANS64.A1T0 RZ, [R7+URZ+0x30830], RZ ;  /* 0x030830ff07ff79a7 */ /* 0x0003e2000810003f */
[----:B------:R-:W-:Y:S05]  /*25760*/  @!P5 BRA `(.L_x_2990) ;  /* 0x000000000004d947 */ /* 0x000fea0003800000 */
[----:B------:R-:W-:Y:S01]  /*25770*/  BPT.TRAP 0x1 ;  /* 0x000000040000795c */ /* 0x000fe20000300000 */
.L_x_2990:
[----:B------:R-:W-:Y:S01]  /*25780*/  SHF.L.U32 R2, R17, 0x1f, RZ ;  /* 0x0000001f11027819 */ /* 0x000fe200000006ff */
[----:B0-----:R-:W-:Y:S01]  /*25790*/  IMAD R6, R10, 0x8, R22 ;  /* 0x000000080a067824 */ /* 0x001fe200078e0216 */
[----:B------:R-:W-:Y:S03]  /*257a0*/  BSSY B1, `(.L_x_2991) ;  /* 0x0000003000017945 */ /* 0x000fe60003800000 */
[----:B------:R-:W0:Y:S02]  /*257b0*/  SYNCS.PHASECHK.TRANS64.TRYWAIT P0, [R6+URZ+0x30860], R2 ;  /* 0x03086002060075a7 */ /* 0x000e24000800017f */
[----:B0-----:R-:W-:Y:S05]  /*257c0*/  @!P0 BRA `(.L_x_2992) ;  /* 0x0000005400348947 */ /* 0x001fea0003800000 */
.L_x_3145:
[----:B------:R-:W-:Y:S05]  /*257d0*/  BSYNC B1 ;  /* 0x0000000000017941 */ /* 0x000fea0003800000 */
.L_x_2991:
[----:B------:R-:W1:Y:S01]  /*257e0*/  LDL R5, [R1+0x4] ;  /* 0x0000040001057983 */ /* 0x000e620000100800 */
[----:B------:R-:W2:Y:S01]  /*257f0*/  S2R R3, SR_TID.X ;  /* 0x0000000000037919 */ /* 0x000ea20000002100 */
[----:B------:R-:W-:Y:S01]  /*25800*/  UMOV UR4, 0xffffffff ;  /* 0xffffffff00047882 */ /* 0x000fe20000000000 */
[----:B--2---:R-:W-:-:S04]  /*25810*/  LOP3.LUT R3, R3, 0x7f, RZ, 0xc0, !PT ;  /* 0x0000007f03037812 */ /* 0x004fc800078ec0ff */
[----:B------:R-:W-:Y:S01]  /*25820*/  SHF.R.U32.HI R3, RZ, 0x3, R3 ;  /* 0x00000003ff037819 */ /* 0x000fe20000011603 */
[----:B-1----:R-:W-:Y:S02]  /*25830*/  IMAD R7, R30, -0x60, R5 ;  /* 0xffffffa01e077824 */ /* 0x002fe400078e0205 */
[----:B------:R-:W-:-:S03]  /*25840*/  IMAD R5, R10, 0x4800, R36 ;  /* 0x000048000a057824 */ /* 0x000fc600078e0224 */
        /* <DEDUP_REMOVED lines=47> */
[----:B0-----:R-:W-:-:S04]  /*25b40*/  IADD3 R2, P0, R2, R4, RZ ;  /* 0x0000000402027210 */ /* 0x001fc80007f1e0ff */
[----:B-1----:R-:W-:Y:S02]  /*25b50*/  IADD3.X R3, RZ, R3, RZ, P0, !PT ;  /* 0x00000003ff037210 */ /* 0x002fe400007fe4ff */
[----:B------:R-:W-:-:S13]  /*25b60*/  ISETP.LT.OR P0, PT, R7, 0x41, P3 ;  /* 0x000000410700780c */ /* 0x000fda0001f01670 */
[----:B------:R1:W-:Y:S01]  /*25b70*/  LDGSTS.E.BYPASS.LTC128B.128 [R5+0x2400], desc[UR60][R2.64], !P0 ;  /* 0x0240000002057fae */ /* 0x0003e2000c101d7c */
[----:B------:R-:W-:-:S13]  /*25b80*/  ISETP.LT.OR P0, PT, R7, 0x41, P2 ;  /* 0x000000410700780c */ /* 0x000fda0001701670 */
[----:B------:R1:W-:Y:S01]  /*25b90*/  LDGSTS.E.BYPASS.LTC128B.128 [R5+0x5400], desc[UR60][R2.64+0x80], !P0 ;  /* 0x0540008002057fae */ /* 0x0003e2000c101d7c */
[----:B------:R-:W-:-:S13]  /*25ba0*/  ISETP.LT.OR P0, PT, R7, 0x41, P1 ;  /* 0x000000410700780c */ /* 0x000fda0000f01670 */
[----:B--2---:R1:W-:Y:S02]  /*25bb0*/  LDGSTS.E.BYPASS.LTC128B.128 [R5+0x8400], desc[UR60][R2.64+0x100], !P0 ;  /* 0x0840010002057fae */ /* 0x0043e4000c101d7c */
.L_x_3159:
        /* <DEDUP_REMOVED lines=29> */
.L_x_2994:
        /* <DEDUP_REMOVED lines=11> */
.L_x_2995:
[----:B------:R-:W2:Y:S01]  /*25e40*/  LDL R0, [R1+0x8] ;  /* 0x0000080001007983 */ /* 0x000ea20000100800 */
[----:B------:R0:W-:Y:S01]  /*25e50*/  SYNCS.ARRIVE.TRANS64.A1T0 RZ, [R6+URZ+0x30850], RZ ;  /* 0x030850ff06ff79a7 */ /* 0x0001e2000810003f */
[----:B------:R-:W-:Y:S01]  /*25e60*/  IMAD.MOV.U32 R10, RZ, RZ, R26 ;  /* 0x000000ffff0a7224 */ /* 0x000fe200078e001a */
[----:B------:R-:W-:Y:S01]  /*25e70*/  MOV R17, R28 ;  /* 0x0000001c00117202 */ /* 0x000fe20000000f00 */
[----:B------:R-:W-:Y:S02]  /*25e80*/  IMAD.MOV.U32 R30, RZ, RZ, R25 ;  /* 0x000000ffff1e7224 */ /* 0x000fe400078e0019 */
[C---:B0-----:R-:W-:Y:S01]  /*25e90*/  VIADD R6, R25.reuse, 0xffffffff ;  /* 0xffffffff19067836 */ /* 0x041fe20000000000 */
[----:B--2---:R-:W-:-:S13]  /*25ea0*/  ISETP.GT.AND P0, PT, R25, R0, PT ;  /* 0x000000001900720c */ /* 0x004fda0003f04270 */
[----:B------:R-:W-:Y:S05]  /*25eb0*/  @P0 BRA `(.L_x_2996) ;  /* 0xfffffff000000947 */ /* 0x000fea000383ffff */
.L_x_2983:
[----:B------:R-:W-:Y:S05]  /*25ec0*/  BSYNC B0 ;  /* 0x0000000000007941 */ /* 0x000fea0003800000 */
.L_x_2982:
        /* <DEDUP_REMOVED lines=17> */
.L_x_2998:
[----:B------:R-:W-:Y:S05]  /*25fe0*/  BSYNC B0 ;  /* 0x0000000000007941 */ /* 0x000fea0003800000 */
.L_x_2997:
[----:B------:R-:W3:Y:S02]  /*25ff0*/  LDL R0, [R1] ;  /* 0x0000000001007983 */ /* 0x000ee40000100800 */
[----:B---3--:R-:W-:-:S13]  /*26000*/  LOP3.LUT P0, RZ, R0, 0x10, RZ, 0xc0, !PT ;  /* 0x0000001000ff7812 */ /* 0x008fda000780c0ff */
[----:B------:R-:W-:Y:S05]  /*26010*/  @!P0 BRA `(.L_x_2999) ;  /* 0x0000000000048947 */ /* 0x000fea0003800000 */
[----:B------:R-:W-:Y:S01]  /*26020*/  BPT.TRAP 0x1 ;  /* 0x000000040000795c */ /* 0x000fe20000300000 */
.L_x_2999:
[----:B------:R-:W3:Y:S01]  /*26030*/  LDL.LU R2, [R1+0x4] ;  /* 0x0000040001027983 */ /* 0x000ee20000300800 */
[----:B------:R-:W-:Y:S01]  /*26040*/  IMAD R0, R26, 0x8, R22 ;  /* 0x000000081a007824 */ /* 0x000fe200078e0216 */
[----:B0-----:R-:W-:Y:S01]  /*26050*/  SHF.L.U32 R3, R28, 0x1f, RZ ;  /* 0x0000001f1c037819 */ /* 0x001fe200000006ff */
[----:B------:R-:W-:Y:S03]  /*26060*/  BSSY B0, `(.L_x_3000) ;  /* 0x0000004000007945 */ /* 0x000fe60003800000 */
[----:B------:R-:W0:Y:S01]  /*26070*/  SYNCS.PHASECHK.TRANS64.TRYWAIT P0, [R0+URZ+0x30860], R3 ;  /* 0x03086003000075a7 */ /* 0x000e22000800017f */
[----:B---3--:R-:W-:Y:S01]  /*26080*/  IMAD R6, R25, -0x60, R2 ;  /* 0xffffffa019067824 */ /* 0x008fe200078e0202 */
[----:B0-----:R-:W-:Y:S06]  /*26090*/  @!P0 BRA `(.L_x_3001) ;  /* 0x0000005400248947 */ /* 0x001fec0003800000 */
.L_x_3160:
[----:B------:R-:W-:Y:S05]  /*260a0*/  BSYNC B0 ;  /* 0x0000000000007941 */ /* 0x000fea0003800000 */
.L_x_3000:
        /* <DEDUP_REMOVED lines=18> */
[----:B------:R-:W1:Y:S02]  /*261d0*/  SHFL.IDX PT, R14, R23, 0x1, 0x181f ;  /* 0x00381f00170e7f89 */ /* 0x000e6400000e0000 */
[----:B0-----:R-:W-:Y:S02]  /*261e0*/  IADD3.X R3, RZ, R3, RZ, P0, !PT ;  /* 0x00000003ff037210 */ /* 0x001fe400007fe4ff */
[----:B------:R-:W-:-:S03]  /*261f0*/  ISETP.GE.AND P0, PT, R33, UR4, PT ;  /* 0x0000000421007c0c */ /* 0x000fc6000bf06270 */
        /* <DEDUP_REMOVED lines=44> */
.L_x_3174:
        /* <DEDUP_REMOVED lines=13> */
.L_x_3003:
[----:B------:R-:W-:Y:S02]  /*26590*/  PLOP3.LUT P1, PT, P1, P0, PT, 0xa2, 0x0 ;  /* 0x000000000000781c */ /* 0x000fe40000f21472 */
[----:B------:R-:W-:-:S08]  /*265a0*/  @P0 R2UR P1, UR4, R0 ;  /* 0x00000000000402ca */ /* 0x000fd00000020000 */
[----:B------:R-:W-:-:S05]  /*265b0*/  @P0 PLOP3.LUT P0, PT, P1, PT, PT, 0x80, 0x0 ;  /* 0x000000000000081c */ /* 0x000fca0000f0f070 */
[----:B------:R-:W-:Y:S01]  /*265c0*/  @!P1 SYNCS.ARRIVE.TRANS64.RED.A0T1 RZ, [UR4+0x30850], RZ ;  /* 0x030850ffffff99a7 */ /* 0x000fe20008200404 */
[----:B------:R-:W-:Y:S07]  /*265d0*/  @!P1 ARRIVES.LDGSTSBAR.64.TRANSCNT [UR4+0x30850] ;  /* 0x03085000ff0099b0 */ /* 0x000fee0008000a84 */
[----:B------:R-:W-:Y:S05]  /*265e0*/  @P0 BRA.U.ANY `(.L_x_3003) ;  /* 0xfffffffd00e80947 */ /* 0x000fea000393ffff */
[----:B------:R-:W-:Y:S01]  /*265f0*/  NOP ;  /* 0x0000000000007918 */ /* 0x000fe20000000000 */
[----:B0-----:R-:W2:Y:S02]  /*26600*/  LDL R2, [R1] ;  /* 0x0000000001027983 */ /* 0x001ea40000100800 */
[----:B--2---:R-:W-:-:S13]  /*26610*/  LOP3.LUT P2, RZ, R2, 0x10, RZ, 0xc0, !PT ;  /* 0x0000001002ff7812 */ /* 0x004fda000784c0ff */
[----:B------:R-:W-:Y:S05]  /*26620*/  @!P2 BRA `(.L_x_3004) ;  /* 0x000000000004a947 */ /* 0x000fea0003800000 */
[----:B------:R-:W-:Y:S01]  /*26630*/  BPT.TRAP 0x1 ;  /* 0x000000040000795c */ /* 0x000fe20000300000 */
.L_x_3004:
[----:B------:R2:W-:Y:S01]  /*26640*/  SYNCS.ARRIVE.TRANS64.A1T0 RZ, [R0+URZ+0x30850], RZ ;  /* 0x030850ff00ff79a7 */ /* 0x0005e2000810003f */
[----:B------:R-:W-:-:S04]  /*26650*/  IADD3 R26, R26, 0x1, RZ ;  /* 0x000000011a1a7810 */ /* 0x000fc80007ffe0ff */
[----:B------:R-:W-:-:S04]  /*26660*/  ISETP.NE.AND P0, PT, R26, 0x2, PT ;  /* 0x000000021a00780c */ /* 0x000fc80003f05270 */
[----:B------:R-:W-:Y:S02]  /*26670*/  SEL R3, RZ, 0x1, P0 ;  /* 0x00000001ff037807 */ /* 0x000fe40000000000 */
[----:B------:R-:W-:Y:S02]  /*26680*/  SEL R26, R26, RZ, P0 ;  /* 0x000000ff1a1a7207 */ /* 0x000fe40000000000 */
[----:B--2---:R-:W-:-:S07]  /*26690*/  LOP3.LUT R28, R28, R3, RZ, 0x3c, !PT ;  /* 0x000000031c1c7212 */ /* 0x004fce00078e3cff */
.L_x_2961:
[----:B------:R-:W-:Y:S05]  /*266a0*/  BSYNC B7 ;  /* 0x0000000000077941 */ /* 0x000fea0003800000 */
.L_x_2959:
[----:B------:R-:W2:Y:S02]  /*266b0*/  LDL R0, [R1] ;  /* 0x0000000001007983 */ /* 0x000ea40000100800 */
[----:B--2---:R-:W-:-:S13]  /*266c0*/  LOP3.LUT P0, RZ, R0, 0x20, RZ, 0xc0, !PT ;  /* 0x0000002000ff7812 */ /* 0x004fda000780c0ff */
[----:B------:R-:W-:Y:S05]  /*266d0*/  @!P0 BRA `(.L_x_3005) ;  /* 0x0000000000248947 */ /* 0x000fea0003800000 */
[----:B------:R-:W-:Y:S05]  /*266e0*/  WARPSYNC.ALL ;  /* 0x0000000000007948 */ /* 0x000fea0003800000 */
[----:B------:R-:W2:Y:S08]  /*266f0*/  S2UR UR5, SR_CgaCtaId ;  /* 0x00000000000579c3 */ /* 0x000eb00000008800 */
[----:B------:R-:W-:Y:S06]  /*26700*/  BAR.SYNC.DEFER_BLOCKING 0x5, 0x180 ;  /* 0x0146000000007b1d */ /* 0x000fec0000010000 */
[----:B------:R-:W-:-:S02]  /*26710*/  UMOV UR4, 0x400 ;  /* 0x0000040000047882 */ /* 0x000fc40000000000 */
[----:B--2---:R-:W-:-:S06]  /*26720*/  ULEA UR4, UR5, UR4, 0x18 ;  /* 0x0000000405047291 */ /* 0x004fcc000f8ec03f */
[----:B0-----:R-:W-:-:S05]  /*26730*/  IMAD.U32 R22, RZ, RZ, UR4 ;  /* 0x00000004ff167e24 */ /* 0x001fca000f8e00ff */
[----:B------:R2:W3:Y:S01]  /*26740*/  LDS.128 R16, [R22+0x308d0] ;  /* 0x0308d00016107984 */ /* 0x0004e20000000c00 */
[----:B------:R-:W-:Y:S06]  /*26750*/  BAR.ARV 0x4, 0x180 ;  /* 0x0106000000007b1d */ /* 0x000fec0000002000 */
[----:B------:R-:W-:Y:S05]  /*26760*/  BRA `(.L_x_3006) ;  /* 0x0000000c00d47947 */ /* 0x000fea0003800000 */
.L_x_3005:
[----:B0-----:R-:W0:Y:S01]  /*26770*/  S2R R8, SR_TID.X ;  /* 0x0000000000087919 */ /* 0x001e220000002100 */
        /* <DEDUP_REMOVED lines=8> */
[----:B------:R-:W2:Y:S01]  /*26800*/  @!P1 LDC.64 R4, c[0x0][0xc78] ;  /* 0x00031e00ff049b82 */ /* 0x000ea20000000a00 */
[----:B0-----:R-:W-:-:S05]  /*26810*/  @!P1 IMAD.WIDE R2, R7, 0x4, R2 ;  /* 0x0000000407029825 */ /* 0x001fca00078e0202 */
        /* <DEDUP_REMOVED lines=9> */
[----:B------:R-:W-:Y:S01]  /*268b0*/  SHFL.IDX PT, R7, R16, 0x1, 0x1f ;  /* 0x00201f0010077f89 */ /* 0x000fe200000e0000 */
[----:B------:R-:W-:Y:S01]  /*268c0*/  ISETP.GE.U32.AND P5, PT, R8, 0x10, PT ;  /* 0x000000100800780c */ /* 0x000fe20003fa6070 */
[----:B---3--:R-:W-:Y:S01]  /*268d0*/  @!P1 IMAD.MOV.U32 R17, RZ, RZ, R6 ;  /* 0x000000ffff119224 */ /* 0x008fe200078e0006 */
[----:B------:R-:W-:-:S02]  /*268e0*/  MOV R6, RZ ;  /* 0x000000ff00067202 */ /* 0x000fc40000000f00 */
[----:B--2---:R-:W-:Y:S02]  /*268f0*/  @!P1 MOV R4, R5 ;  /* 0x0000000500049202 */ /* 0x004fe40000000f00 */
        /* <DEDUP_REMOVED lines=17> */
[----:B------:R0:W2:Y:S02]  /*26a10*/  SHFL.IDX PT, R14, R2, 0x1f, 0x1f ;  /* 0x03e01f00020e7f89 */ /* 0x0000a400000e0000 */
.L_x_3184:
[----:B------:R-:W-:Y:S02]  /*26a20*/  ULDC UR4, c[0x0][0xc38] ;  /* 0x00030e0000047ab9 */ /* 0x000fe40000000800 */
[----:B------:R-:W-:-:S04]  /*26a30*/  IMAD.U32 R5, RZ, RZ, UR4 ;  /* 0x00000004ff057e24 */ /* 0x000fc8000f8e00ff */
[----:B--2---:R-:W-:-:S04]  /*26a40*/  IMAD R14, R14, R5, RZ ;  /* 0x000000050e0e7224 */ /* 0x004fc800078e02ff */
[----:B------:R-:W-:-:S05]  /*26a50*/  IMAD.IADD R7, R7, 0x1, R14 ;  /* 0x0000000107077824 */ /* 0x000fca00078e020e */
[----:B------:R-:W-:-:S13]  /*26a60*/  ISETP.GT.AND P6, PT, R7, R0, PT ;  /* 0x000000000700720c */ /* 0x000fda0003fc4270 */
[----:B------:R-:W-:Y:S05]  /*26a70*/  @P6 BRA `(.L_x_3008) ;  /* 0x0000000000a46947 */ /* 0x000fea0003800000 */
.L_x_3011:
        /* <DEDUP_REMOVED lines=10> */
[----:B------:R-:W2:Y:S01]  /*26b20*/  @!P6 LDC.64 R4, c[0x0][0xc78] ;  /* 0x00031e00ff04eb82 */ /* 0x000ea20000000a00 */
[----:B0-----:R-:W-:-:S05]  /*26b30*/  @!P6 IMAD.WIDE R2, R9, 0x4, R2 ;  /* 0x000000040902e825 */ /* 0x001fca00078e0202 */
[----:B------:R2:W3:Y:S02]  /*26b40*/  @!P6 LDG.E R17, desc[UR60][R2.64] ;  /* 0x0000003c0211e981 */ /* 0x0004e4000c1e1900 */
[----:B--2---:R-:W-:Y:S01]  /*26b50*/  @!P6 IMAD.WIDE R2, R9, 0x4, R4 ;  /* 0x000000040902e825 */ /* 0x004fe200078e0204 */
[----:B------:R-:W-:-:S06]  /*26b60*/  MOV R4, RZ ;  /* 0x000000ff00047202 */ /* 0x000fcc0000000f00 */
[----:B------:R-:W3:Y:S01]  /*26b70*/  @!P6 LDG.E R4, desc[UR60][R2.64] ;  /* 0x0000003c0204e981 */ /* 0x000ee2000c1e1900 */
[----:B------:R-:W-:Y:S01]  /*26b80*/  UMOV UR4, 0xffffffff ;  /* 0xffffffff00047882 */ /* 0x000fe20000000000 */
[----:B---3--:R-:W-:Y:S02]  /*26b90*/  IMAD R13, R4, R17, RZ ;  /* 0x00000011040d7224 */ /* 0x008fe400078e02ff */
        /* <DEDUP_REMOVED lines=17> */
.L_x_3192:
[----:B------:R-:W-:Y:S02]  /*26cb0*/  ULDC UR4, c[0x0][0xc38] ;  /* 0x00030e0000047ab9 */ /* 0x000fe40000000800 */
[----:B------:R-:W-:-:S05]  /*26cc0*/  MOV R5, UR4 ;  /* 0x0000000400057c02 */ /* 0x000fca0008000f00 */
[----:B--2---:R-:W-:-:S04]  /*26cd0*/  IMAD R14, R14, R5, RZ ;  /* 0x000000050e0e7224 */ /* 0x004fc800078e02ff */
[----:B------:R-:W-:-:S05]  /*26ce0*/  IMAD.IADD R7, R14, 0x1, R7 ;  /* 0x000000010e077824 */ /* 0x000fca00078e0207 */
[----:B------:R-:W-:-:S13]  /*26cf0*/  ISETP.GT.AND P6, PT, R7, R0, PT ;  /* 0x000000000700720c */ /* 0x000fda0003fc4270 */
[----:B------:R-:W-:Y:S05]  /*26d00*/  @!P6 BRA `(.L_x_3011) ;  /* 0xfffffffc005ce947 */ /* 0x000fea000383ffff */
.L_x_3008:
[----:B------:R-:W-:Y:S01]  /*26d10*/  IMAD.IADD R7, R7, 0x1, -R14 ;  /* 0x0000000107077824 */ /* 0x000fe200078e0a0e */
[----:B------:R-:W-:-:S03]  /*26d20*/  UMOV UR4, 0xffffffff ;  /* 0xffffffff00047882 */ /* 0x000fc60000000000 */
[----:B------:R-:W-:-:S05]  /*26d30*/  IMAD R3, R2, R5, R7 ;  /* 0x0000000502037224 */ /* 0x000fca00078e0207 */
[----:B------:R-:W-:Y:S01]  /*26d40*/  ISETP.GT.AND P6, PT, R3, R0, PT ;  /* 0x000000000300720c */ /* 0x000fe20003fc4270 */
[----:B------:R-:W-:-:S12]  /*26d50*/  BRA.DIV UR4, `(.L_x_3012) ;  /* 0x0000005a04007947 */ /* 0x000fd8000b800000 */
[----:B------:R-:W-:-:S04]  /*26d60*/  VOTE.ANY R3, PT, !P6 ;  /* 0x0000000000037806 */ /* 0x000fc800070e0100 */
[----:B------:R-:W2:Y:S02]  /*26d70*/  POPC R12, R3 ;  /* 0x00000003000c7309 */ /* 0x000ea40000000000 */
[----:B--2---:R2:W3:Y:S01]  /*26d80*/  SHFL.IDX PT, R17, R17, R12, 0x1f ;  /* 0x00001f0c11117589 */ /* 0x0044e200000e0000 */
[----:B------:R-:W-:-:S03]  /*26d90*/  IADD3 R19, R12, R19, RZ ;  /* 0x000000130c137210 */ /* 0x000fc60007ffe0ff */
[----:B------:R2:W4:Y:S04]  /*26da0*/  SHFL.IDX PT, R4, R4, R12, 0x1f ;  /* 0x00001f0c04047589 */ /* 0x00052800000e0000 */
.L_x_3197:
[----:B------:R-:W-:-:S13]  /*26db0*/  ISETP.NE.AND P0, PT, R3, RZ, PT ;  /* 0x000000ff0300720c */ /* 0x000fda0003f05270 */
[----:B------:R-:W-:Y:S05]  /*26dc0*/  @!P0 BRA `(.L_x_3013) ;  /* 0x0000000000108947 */ /* 0x000fea0003800000 */
[----:B------:R-:W-:Y:S01]  /*26dd0*/  UMOV UR4, 0xffffffff ;  /* 0xffffffff00047882 */ /* 0x000fe20000000000 */
[----:B--2---:R-:W-:Y:S02]  /*26de0*/  VIADD R12, R12, 0xffffffff ;  /* 0xffffffff0c0c7836 */ /* 0x004fe40000000000 */
[----:B------:R-:W-:Y:S05]  /*26df0*/  BRA.DIV UR4, `(.L_x_3014) ;  /* 0x0000005a04347947 */ /* 0x000fea000b800000 */
[----:B------:R2:W0:Y:S02]  /*26e00*/  SHFL.IDX PT, R6, R2, R12, 0x1f ;  /* 0x00001f0c02067589 */ /* 0x00042400000e0000 */
.L_x_3013:
[----:B----4-:R-:W-:Y:S01]  /*26e10*/  ISETP.NE.AND P0, PT, R4, 0x1, PT ;  /* 0x000000010400780c */ /* 0x010fe20003f05270 */
[----:B0-----:R-:W-:-:S04]  /*26e20*/  IMAD R16, R6, R5, R7 ;  /* 0x0000000506107224 */ /* 0x001fc800078e0207 */
[----:B------:R-:W-:-:S08]  /*26e30*/  IMAD.IADD R0, R0, 0x1, -R16 ;  /* 0x0000000100007824 */ /* 0x000fd000078e0a10 */
[----:B------:R-:W-:Y:S05]  /*26e40*/  @!P0 BRA `(.L_x_3015) ;  /* 0x0000000000dc8947 */ /* 0x000fea0003800000 */
[----:B---3--:R-:W-:Y:S02]  /*26e50*/  IABS R5, R17 ;  /* 0x0000001100057213 */ /* 0x008fe40000000000 */
[----:B------:R-:W-:Y:S02]  /*26e60*/  IABS R6, R4 ;  /* 0x0000000400067213 */ /* 0x000fe40000000000 */
[----:B------:R-:W0:Y:S08]  /*26e70*/  I2F.RP R7, R5 ;  /* 0x0000000500077306 */ /* 0x000e300000209400 */
[----:B------:R-:W3:Y:S08]  /*26e80*/  I2F.RP R8, R6 ;  /* 0x0000000600087306 */ /* 0x000ef00000209400 */
[----:B0-----:R-:W2:Y:S08]  /*26e90*/  MUFU.RCP R7, R7 ;  /* 0x0000000700077308 */ /* 0x001eb00000001000 */
[----:B---3--:R-:W-:Y:S01]  /*26ea0*/  MUFU.RCP R8, R8 ;  /* 0x0000000800087308 */ /* 0x008fe20000001000 */
[----:B--2---:R-:W-:-:S02]  /*26eb0*/  IADD3 R2, R7, 0xffffffe, RZ ;  /* 0x0ffffffe07027810 */ /* 0x004fc40007ffe0ff */
[----:B------:R-:W-:-:S05]  /*26ec0*/  IABS R7, R17 ;  /* 0x0000001100077213 */ /* 0x000fca0000000000 */
[----:B------:R0:W2:Y:S02]  /*26ed0*/  F2I.FTZ.U32.TRUNC.NTZ R3, R2 ;  /* 0x0000000200037305 */ /* 0x0000a4000021f000 */
[----:B0-----:R-:W-:Y:S02]  /*26ee0*/  IMAD.MOV.U32 R2, RZ, RZ, RZ ;  /* 0x000000ffff027224 */ /* 0x001fe400078e00ff */
[----:B--2---:R-:W-:-:S04]  /*26ef0*/  IMAD.MOV R10, RZ, RZ, -R3 ;  /* 0x000000ffff0a7224 */ /* 0x004fc800078e0a03 */
        /* <DEDUP_REMOVED lines=18> */
[----:B------:R-:W-:Y:S02]  /*27020*/  @P0 IADD3 R7, R7, 0x1, RZ ;  /* 0x0000000107070810 */ /* 0x000fe40007ffe0ff */
[----:B------:R-:W-:Y:S02]  /*27030*/  ISETP.GE.AND P2, PT, R2, RZ, PT ;  /* 0x000000ff0200720c */ /* 0x000fe40003f46270 */
[----:B------:R-:W-:-:S05]  /*27040*/  IABS R3, R4 ;  /* 0x0000000400037213 */ /* 0x000fca0000000000 */
[----:B------:R-:W-:-:S06]  /*27050*/  IMAD.MOV R3, RZ, RZ, -R3 ;  /* 0x000000ffff037224 */ /* 0x000fcc00078e0a03 */
        /* <DEDUP_REMOVED lines=17> */
[----:B------:R-:W-:Y:S01]  /*27170*/  IMAD R4, R4, R2, R7 ;  /* 0x0000000204047224 */ /* 0x000fe200078e0207 */
[----:B------:R-:W-:-:S03]  /*27180*/  IADD3 R2, -R7, RZ, RZ ;  /* 0x000000ff07027210 */ /* 0x000fc60007ffe1ff */
[----:B------:R-:W-:Y:S02]  /*27190*/  IMAD R18, R4, 0x10000, R5 ;  /* 0x0001000004127824 */ /* 0x000fe400078e0205 */
[----:B------:R-:W-:Y:S01]  /*271a0*/  IMAD R2, R17, R2, R0 ;  /* 0x0000000211027224 */ /* 0x000fe200078e0200 */
[----:B------:R-:W-:Y:S06]  /*271b0*/  BRA `(.L_x_3016) ;  /* 0x0000000000f07947 */ /* 0x000fec0003800000 */
.L_x_3015:
[----:B--2---:R-:W0:Y:S02]  /*271c0*/  LDC.64 R2, c[0x0][0xc90] ;  /* 0x00032400ff027b82 */ /* 0x004e240000000a00 */
[----:B0-----:R-:W-:-:S05]  /*271d0*/  IMAD.WIDE R2, R19, 0x4, R2 ;  /* 0x0000000413027825 */ /* 0x001fca00078e0202 */
[----:B------:R0:W3:Y:S02]  /*271e0*/  LDG.E R6, desc[UR60][R2.64] ;  /* 0x0000003c02067981 */ /* 0x0000e4000c1e1900 */
[----:B0-----:R-:W-:Y:S02]  /*271f0*/  IMAD.MOV.U32 R2, RZ, RZ, RZ ;  /* 0x000000ffff027224 */ /* 0x001fe400078e00ff */
[----:B---3--:R-:W-:-:S05]  /*27200*/  IMAD R7, R17, R6, RZ ;  /* 0x0000000611077224 */ /* 0x008fca00078e02ff */
[----:B------:R-:W-:-:S04]  /*27210*/  IABS R4, R7 ;  /* 0x0000000700047213 */ /* 0x000fc80000000000 */
[----:B------:R-:W0:Y:S08]  /*27220*/  I2F.RP R8, R4 ;  /* 0x0000000400087306 */ /* 0x000e300000209400 */
[----:B0-----:R-:W0:Y:S02]  /*27230*/  MUFU.RCP R8, R8 ;  /* 0x0000000800087308 */ /* 0x001e240000001000 */
[----:B0-----:R-:W-:-:S06]  /*27240*/  VIADD R9, R8, 0xffffffe ;  /* 0x0ffffffe08097836 */ /* 0x001fcc0000000000 */
[----:B------:R-:W1:Y:S02]  /*27250*/  F2I.FTZ.U32.TRUNC.NTZ R3, R9 ;  /* 0x0000000900037305 */ /* 0x000e64000021f000 */
[----:B-1----:R-:W-:-:S05]  /*27260*/  IADD3 R11, RZ, -R3, RZ ;  /* 0x80000003ff0b7210 */ /* 0x002fca0007ffe0ff */
        /* <DEDUP_REMOVED lines=17> */
[----:B------:R-:W-:Y:S01]  /*27380*/  IMAD R4, R6, R2, RZ ;  /* 0x0000000206047224 */ /* 0x000fe200078e02ff */
[----:B------:R-:W-:-:S03]  /*27390*/  IADD3 R2, -R2, RZ, RZ ;  /* 0x000000ff02027210 */ /* 0x000fc60007ffe1ff */
        /* <DEDUP_REMOVED lines=30> */
.L_x_3016:
[----:B------:R-:W-:-:S04]  /*27580*/  LOP3.LUT R2, RZ, R2, RZ, 0x33, !PT ;  /* 0x00000002ff027212 */ /* 0x000fc800078e33ff */
[----:B------:R-:W-:Y:S01]  /*27590*/  IADD3 R17, R17, R2, RZ ;  /* 0x0000000211117210 */ /* 0x000fe20007ffe0ff */
[----:B------:R-:W-:Y:S06]  /*275a0*/  BRA `(.L_x_3017) ;  /* 0x00000000001c7947 */ /* 0x000fec0003800000 */
.L_x_3009:
[----:B------:R-:W-:Y:S01]  /*275b0*/  UMOV UR4, URZ ;  /* 0x0000003f00047c82 */ /* 0x000fe20008000000 */
[----:B------:R-:W-:Y:S01]  /*275c0*/  UMOV UR5, URZ ;  /* 0x0000003f00057c82 */ /* 0x000fe20008000000 */
[----:B------:R-:W-:Y:S01]  /*275d0*/  ULDC UR6, c[0x0][0xc3c] ;  /* 0x00030f0000067ab9 */ /* 0x000fe20000000800 */
[----:B------:R-:W-:Y:S01]  /*275e0*/  IMAD.MOV.U32 R16, RZ, RZ, R0 ;  /* 0x000000ffff107224 */ /* 0x000fe200078e0000 */
[----:B------:R-:W-:Y:S01]  /*275f0*/  MOV R18, UR5 ;  /* 0x0000000500127c02 */ /* 0x000fe20008000f00 */
[----:B------:R-:W-:Y:S02]  /*27600*/  IMAD.U32 R17, RZ, RZ, UR4 ;  /* 0x00000004ff117e24 */ /* 0x000fe4000f8e00ff */
[----:B------:R-:W-:-:S07]  /*27610*/  IMAD.U32 R19, RZ, RZ, UR6 ;  /* 0x00000006ff137e24 */ /* 0x000fce000f8e00ff */
.L_x_3017:
        /* <DEDUP_REMOVED lines=10> */
.L_x_3006:
[----:B------:R-:W-:Y:S02]  /*276c0*/  ULDC UR4, c[0x0][0xc3c] ;  /* 0x00030f0000047ab9 */ /* 0x000fe40000000800 */
[----:B---3--:R-:W-:-:S13]  /*276d0*/  ISETP.GE.AND P0, PT, R19, UR4, PT ;  /* 0x0000000413007c0c */ /* 0x008fda000bf06270 */
[----:B------:R-:W-:Y:S05]  /*276e0*/  @!P0 BRA `(.L_x_3018) ;  /* 0xffffff9400e48947 */ /* 0x000fea000383ffff */
[----:B------:R-:W-:Y:S05]  /*276f0*/  BSYNC B8 ;  /* 0x0000000000087941 */ /* 0x000fea0003800000 */
.L_x_2911:
[----:B------:R-:W3:Y:S01]  /*27700*/  LDL.LU R0, [R1+0x28] ;  /* 0x0000280001007983 */ /* 0x000ee20000300800 */
[----:B------:R-:W-:Y:S01]  /*27710*/  BSSY B0, `(.L_x_3019) ;  /* 0x000000b000007945 */ /* 0x000fe20003800000 */
[----:B------:R-:W4:Y:S01]  /*27720*/  S2R R5, SR_CgaCtaId ;  /* 0x0000000000057919 */ /* 0x000f220000008800 */
[----:B---3--:R-:W-:-:S05]  /*27730*/  VIADD R0, R0, 0x1 ;  /* 0x0000000100007836 */ /* 0x008fca0000000000 */
[----:B--2---:R-:W-:-:S04]  /*27740*/  LEA.HI R2, R0, R0, RZ, 0x1 ;  /* 0x0000000000027211 */ /* 0x004fc800078f08ff */
[----:B0-----:R-:W-:Y:S02]  /*27750*/  LOP3.LUT R3, R2, 0xfffffffe, RZ, 0xc0, !PT ;  /* 0xfffffffe02037812 */ /* 0x001fe400078ec0ff */
[----:B------:R-:W-:Y:S02]  /*27760*/  MOV R2, 0x400 ;  /* 0x0000040000027802 */ /* 0x000fe40000000f00 */
[----:B------:R-:W-:Y:S02]  /*27770*/  IADD3 R0, R0, -R3, RZ ;  /* 0x8000000300007210 */ /* 0x000fe40007ffe0ff */
[----:B----4-:R-:W-:Y:S02]  /*27780*/  LEA R7, R5, R2, 0x18 ;  /* 0x0000000205077211 */ /* 0x010fe400078ec0ff */
[----:B------:R-:W-:-:S04]  /*27790*/  SHF.L.U32 R0, R0, 0x1f, RZ ;  /* 0x0000001f00007819 */ /* 0x000fc800000006ff */
[----:B------:R-:W0:Y:S02]  /*277a0*/  SYNCS.PHASECHK.TRANS64.TRYWAIT P0, [R7+URZ+0x30820], R0 ;  /* 0x03082000070075a7 */ /* 0x000e24000800017f */
[----:B0-----:R-:W-:Y:S05]  /*277b0*/  @!P0 BRA `(.L_x_3020) ;  /* 0x0000004c00ec8947 */ /* 0x001fea0003800000 */
.L_x_3200:
[----:B------:R-:W-:Y:S05]  /*277c0*/  BSYNC B0 ;  /* 0x0000000000007941 */ /* 0x000fea0003800000 */
.L_x_3019:
[----:B------:R-:W-:-:S03]  /*277d0*/  UMOV UR4, 0xffffffff ;  /* 0xffffffff00047882 */ /* 0x000fc60000000000 */
[----:B------:R-:W-:Y:S05]  /*277e0*/  BRA.DIV UR4, `(.L_x_3021) ;  /* 0x0000004e04f47947 */ /* 0x000fea000b800000 */
[----:B0-----:R-:W0:Y:S02]  /*277f0*/  S2R R0, SR_TID.X ;  /* 0x0000000000007919 */ /* 0x001e240000002100 */
[----:B0-----:R-:W-:-:S04]  /*27800*/  SHF.R.U32.HI R0, RZ, 0x5, R0 ;  /* 0x00000005ff007819 */ /* 0x001fc80000011600 */
[----:B------:R-:W-:-:S05]  /*27810*/  LOP3.LUT R0, R0, 0x3, RZ, 0xc0, !PT ;  /* 0x0000000300007812 */ /* 0x000fca00078ec0ff */
[----:B------:R0:W2:Y:S02]  /*27820*/  SHFL.IDX PT, R14, R0, RZ, 0x1f ;  /* 0x00001fff000e7589 */ /* 0x0000a400000e0000 */
.L_x_3203:
[----:B--2---:R-:W-:-:S13]  /*27830*/  ISETP.NE.AND P0, PT, R14, RZ, PT ;  /* 0x000000ff0e00720c */ /* 0x004fda0003f05270 */
[----:B------:R-:W-:Y:S05]  /*27840*/  @P0 BRA `(.L_x_2658) ;  /* 0x0000000000900947 */ /* 0x000fea0003800000 */
[----:B------:R-:W-:-:S03]  /*27850*/  UMOV UR4, 0xffffffff ;  /* 0xffffffff00047882 */ /* 0x000fc60000000000 */
[----:B------:R-:W-:Y:S05]  /*27860*/  BRA.DIV UR4, `(.L_x_3022) ;  /* 0x0000005204087947 */ /* 0x000fea000b800000 */
[----:B------:R-:W-:-:S13]  /*27870*/  ELECT P6, URZ, PT ;  /* 0x00000000003f782f */ /* 0x000fda00038c0000 */
.L_x_3206:
[----:B------:R-:W-:Y:S05]  /*27880*/  @!P6 BRA `(.L_x_2658) ;  /* 0x000000000080e947 */ /* 0x000fea0003800000 */
[----:B0-----:R-:W2:Y:S02]  /*27890*/  LDL R0, [R1+0x6c] ;  /* 0x00006c0001007983 */ /* 0x001ea40000100800 */
[----:B--2---:R-:W-:-:S13]  /*278a0*/  R2UR UR4, R0 ;  /* 0x00000000000472ca */ /* 0x004fda00000e0000 */
[----:B------:R-:W-:-:S06]  /*278b0*/  ULOP3.LUT UR4, UR4, 0x2, URZ, 0xfc, !UPT ;  /* 0x0000000204047892 */ /* 0x000fcc000f8efc3f */
[----:B------:R-:W-:-:S05]  /*278c0*/  IMAD.U32 R0, RZ, RZ, UR4 ;  /* 0x00000004ff007e24 */ /* 0x000fca000f8e00ff */
[----:B------:R-:W-:-:S13]  /*278d0*/  ISETP.NE.AND P0, PT, R0, 0x3, PT ;  /* 0x000000030000780c */ /* 0x000fda0003f05270 */
[----:B------:R-:W-:Y:S05]  /*278e0*/  @!P0 BRA `(.L_x_3023) ;  /* 0x0000000000048947 */ /* 0x000fea0003800000 */
[----:B------:R-:W-:Y:S01]  /*278f0*/  BPT.TRAP 0x1 ;  /* 0x000000040000795c */ /* 0x000fe20000300000 */
.L_x_3023:
[----:B------:R-:W-:Y:S01]  /*27900*/  IMAD R5, R26, 0x8, R7 ;  /* 0x000000081a057824 */ /* 0x000fe200078e0207 */
[----:B------:R-:W-:Y:S02]  /*27910*/  SHF.L.U32 R0, R28, 0x1f, RZ ;  /* 0x0000001f1c007819 */ /* 0x000fe400000006ff */
[----:B------:R-:W-:Y:S02]  /*27920*/  IADD3 R26, R26, 0x1, RZ ;  /* 0x000000011a1a7810 */ /* 0x000fe40007ffe0ff */
[----:B------:R-:W0:Y:S02]  /*27930*/  SYNCS.PHASECHK.TRANS64.TRYWAIT P1, [R5+URZ+0x30840], R0 ;  /* 0x03084000050075a7 */ /* 0x000e24000802017f */
[----:B------:R-:W-:-:S04]  /*27940*/  ISETP.NE.AND P2, PT, R26, 0x2, PT ;  /* 0x000000021a00780c */ /* 0x000fc80003f45270 */
[----:B------:R-:W-:Y:S01]  /*27950*/  SEL R3, RZ, 0x1, P2 ;  /* 0x00000001ff037807 */ /* 0x000fe20001000000 */
[----:B0-----:R-:W-:Y:S08]  /*27960*/  @!P1 BRA `(.L_x_3024) ;  /* 0x0000004c00e89947 */ /* 0x001ff00003800000 */
.L_x_3207:
[----:B------:R-:W-:Y:S02]  /*27970*/  SEL R26, R26, RZ, P2 ;  /* 0x000000ff1a1a7207 */ /* 0x000fe40001000000 */
[----:B------:R-:W-:Y:S01]  /*27980*/  LOP3.LUT R2, R28, R3, RZ, 0x3c, !PT ;  /* 0x000000031c027212 */ /* 0x000fe200078e3cff */
[----:B------:R-:W-:Y:S06]  /*27990*/  @!P0 BRA `(.L_x_3025) ;  /* 0x0000000000048947 */ /* 0x000fec0003800000 */
[----:B------:R-:W-:Y:S01]  /*279a0*/  BPT.TRAP 0x1 ;  /* 0x000000040000795c */ /* 0x000fe20000300000 */
.L_x_3025:
[----:B------:R-:W-:Y:S01]  /*279b0*/  IMAD R3, R26, 0x8, R7 ;  /* 0x000000081a037824 */ /* 0x000fe200078e0207 */
[----:B------:R-:W-:-:S04]  /*279c0*/  SHF.L.U32 R2, R2, 0x1f, RZ ;  /* 0x0000001f02027819 */ /* 0x000fc800000006ff */
[----:B------:R-:W2:Y:S02]  /*279d0*/  SYNCS.PHASECHK.TRANS64.TRYWAIT P1, [R3+URZ+0x30840], R2 ;  /* 0x03084002030075a7 */ /* 0x000ea4000802017f */
[----:B--2---:R-:W-:Y:S05]  /*279e0*/  @!P1 BRA `(.L_x_3026) ;  /* 0x0000004c00dc9947 */ /* 0x004fea0003800000 */
.L_x_3208:
[----:B------:R-:W-:Y:S05]  /*279f0*/  @!P0 BRA `(.L_x_3027) ;  /* 0x0000000000048947 */ /* 0x000fea0003800000 */
[----:B------:R-:W-:Y:S01]  /*27a00*/  BPT.TRAP 0x1 ;  /* 0x000000040000795c */ /* 0x000fe20000300000 */
.L_x_3027:
[----:B------:R-:W3:Y:S02]  /*27a10*/  SYNCS.PHASECHK.TRANS64.TRYWAIT P1, [R5+URZ+0x30860], R0 ;  /* 0x03086000050075a7 */ /* 0x000ee4000802017f */
[----:B---3--:R-:W-:Y:S05]  /*27a20*/  @!P1 BRA `(.L_x_3028) ;  /* 0x0000004c00e09947 */ /* 0x008fea0003800000 */
.L_x_3209:
[----:B------:R-:W-:Y:S05]  /*27a30*/  @!P0 BRA `(.L_x_3029) ;  /* 0x0000000000048947 */ /* 0x000fea0003800000 */
[----:B------:R-:W-:Y:S01]  /*27a40*/  BPT.TRAP 0x1 ;  /* 0x000000040000795c */ /* 0x000fe20000300000 */
.L_x_3029:
[----:B----4-:R4:W0:Y:S02]  /*27a50*/  SYNCS.PHASECHK.TRANS64.TRYWAIT P0, [R3+URZ+0x30860], R2 ;  /* 0x03086002030075a7 */ /* 0x010824000800017f */
[----:B0-----:R-:W-:Y:S05]  /*27a60*/  @!P0 NANOSLEEP.SYNCS 0x989680 ;  /* 0x009896800000895d */ /* 0x001fea0003900000 */
[----:B------:R-:W0:Y:S02]  /*27a70*/  @!P0 SYNCS.PHASECHK.TRANS64 P0, [R3+URZ+0x30860], R2 ;  /* 0x03086002030085a7 */ /* 0x000e24000800007f */
[----:B0-----:R-:W-:Y:S05]  /*27a80*/  @!P0 BRA `(.L_x_3029) ;  /* 0xfffffffc00f08947 */ /* 0x001fea000383ffff */
.L_x_2658:
[----:B------:R-:W-:Y:S05]  /*27a90*/  BSYNC B9 ;  /* 0x0000000000097941 */ /* 0x000fea0003800000 */
.L_x_2655:
[----:B------:R-:W-:Y:S05]  /*27aa0*/  EXIT ;  /* 0x000000000000794d */ /* 0x000fea0003800000 */
.L_x_2678:
[----:B0-----:R0:W1:Y:S02]  /*27ab0*/  SYNCS.PHASECHK.TRANS64.TRYWAIT P5, [R86+URZ+0x30890], R87 ;  /* 0x03089057560075a7 */ /* 0x00106400080a017f */
[----:B-1----:R-:W-:Y:S05]  /*27ac0*/  @!P5 NANOSLEEP.SYNCS 0x989680 ;  /* 0x009896800000d95d */ /* 0x002fea0003900000 */
[----:B------:R-:W1:Y:S02]  /*27ad0*/  @!P5 SYNCS.PHASECHK.TRANS64 P5, [R86+URZ+0x30890], R87 ;  /* 0x030890575600d5a7 */ /* 0x000e6400080a007f */
[----:B-1----:R-:W-:Y:S05]  /*27ae0*/  @!P5 BRA `(.L_x_2678) ;  /* 0xfffffffc00f0d947 */ /* 0x002fea000383ffff */
[----:B------:R-:W-:Y:S05]  /*27af0*/  BRA `(.L_x_3030) ;  /* 0xfffffdbc00f07947 */ /* 0x000fea000383ffff */
.L_x_2679:
        /* <DEDUP_REMOVED lines=8> */
.L_x_3032:
[----:B------:R-:W-:Y:S05]  /*27b80*/  BSYNC B1 ;  /* 0x0000000000017941 */ /* 0x000fea0003800000 */
.L_x_3031:
        /* <DEDUP_REMOVED lines=8> */
.L_x_3033:
[----:B------:R-:W-:Y:S01]  /*27c10*/  IMAD.MOV.U32 R11, RZ, RZ, R14 ;  /* 0x000000ffff0b7224 */ /* 0x000fe200078e000e */
[----:B------:R-:W-:Y:S06]  /*27c20*/  BRA `(.L_x_3034) ;  /* 0xfffffdbc00b87947 */ /* 0x000fec000383ffff */
.L_x_2704:
[----:B------:R-:W-:Y:S01]  /*27c30*/  BSSY B1, `(.L_x_3035) ;  /* 0x0000008000017945 */ /* 0x000fe20003800000 */
[----:B0---4-:R-:W-:Y:S01]  /*27c40*/  MOV R13, R116 ;  /* 0x00000074000d7202 */ /* 0x011fe20000000f00 */
[----:B------:R-:W-:Y:S01]  /*27c50*/  IMAD.MOV.U32 R12, RZ, RZ, 0x1 ;  /* 0x00000001ff0c7424 */ /* 0x000fe200078e00ff */
[----:B------:R-:W-:Y:S01]  /*27c60*/  MOV R15, 0xffffffff ;  /* 0xffffffff000f7802 */ /* 0x000fe20000000f00 */
[----:B---3--:R-:W-:-:S07]  /*27c70*/  IMAD.MOV.U32 R11, RZ, RZ, 0x1c1f ;  /* 0x00001c1fff0b7424 */ /* 0x008fce00078e00ff */
[----:B-12---:R-:W-:Y:S05]  /*27c80*/  WARPSYNC.COLLECTIVE R15, `(.L_x_3036) ;  /* 0x000000000f087348 */ /* 0x006fea0003c00000 */
[----:B------:R0:W3:Y:S02]  /*27c90*/  SHFL.IDX P6, R14, R13, R12, R11 ;  /* 0x0000000c0d0e7389 */ /* 0x0000e400000c000b */
[----:B0123--:R-:W-:Y:S01]  /*27ca0*/  ENDCOLLECTIVE ;  /* 0x000000000000791b */ /* 0x00ffe20003800000 */
.L_x_3036:
[----:B------:R-:W-:Y:S05]  /*27cb0*/  BSYNC B1 ;  /* 0x0000000000017941 */ /* 0x000fea0003800000 */
.L_x_3035:
        /* <DEDUP_REMOVED lines=8> */
.L_x_3037:
[----:B------:R-:W-:Y:S01]  /*27d40*/  MOV R117, R14 ;  /* 0x0000000e00757202 */ /* 0x000fe20000000f00 */
[----:B------:R-:W-:Y:S06]  /*27d50*/  BRA `(.L_x_3038) ;  /* 0xfffffdd000d87947 */ /* 0x000fec000383ffff */
.L_x_2734:
[----:B0-----:R0:W1:Y:S02]  /*27d60*/  SYNCS.PHASECHK.TRANS64.TRYWAIT P5, [R86+URZ+0x30890], R87 ;  /* 0x03089057560075a7 */ /* 0x00106400080a017f */
[----:B-1----:R-:W-:Y:S05]  /*27d70*/  @!P5 NANOSLEEP.SYNCS 0x989680 ;  /* 0x009896800000d95d */ /* 0x002fea0003900000 */
[----:B------:R-:W1:Y:S02]  /*27d80*/  @!P5 SYNCS.PHASECHK.TRANS64 P5, [R86+URZ+0x30890], R87 ;  /* 0x030890575600d5a7 */ /* 0x000e6400080a007f */
[----:B-1----:R-:W-:Y:S05]  /*27d90*/  @!P5 BRA `(.L_x_2734) ;  /* 0xfffffffc00f0d947 */ /* 0x002fea000383ffff */
[----:B------:R-:W-:Y:S05]  /*27da0*/  BRA `(.L_x_3039) ;  /* 0xfffffdf000bc7947 */ /* 0x000fea000383ffff */
.L_x_2735:
        /* <DEDUP_REMOVED lines=8> */
.L_x_3041:
[----:B------:R-:W-:Y:S05]  /*27e30*/  BSYNC B1 ;  /* 0x0000000000017941 */ /* 0x000fea0003800000 */
.L_x_3040:
        /* <DEDUP_REMOVED lines=8> */
.L_x_3042:
[----:B------:R-:W-:Y:S01]  /*27ec0*/  IMAD.MOV.U32 R11, RZ, RZ, R14 ;  /* 0x000000ffff0b7224 */ /* 0x000fe200078e000e */
[----:B------:R-:W-:Y:S06]  /*27ed0*/  BRA `(.L_x_3043) ;  /* 0xfffffdf0008c7947 */ /* 0x000fec000383ffff */
.L_x_2748:
        /* <DEDUP_REMOVED lines=8> */
.L_x_3045:
[----:B------:R-:W-:Y:S05]  /*27f60*/  BSYNC B1 ;  /* 0x0000000000017941 */ /* 0x000fea0003800000 */
.L_x_3044:
        /* <DEDUP_REMOVED lines=8> */
.L_x_3046:
[----:B------:R-:W-:Y:S01]  /*27ff0*/  IMAD.MOV.U32 R117, RZ, RZ, R14 ;  /* 0x000000ffff757224 */ /* 0x000fe200078e000e */
[----:B------:R-:W-:Y:S06]  /*28000*/  BRA `(.L_x_3047) ;  /* 0xfffffe0800047947 */ /* 0x000fec000383ffff */
.L_x_2761:
[----:B0-----:R0:W1:Y:S02]  /*28010*/  SYNCS.PHASECHK.TRANS64.TRYWAIT P3, [R86+URZ+0x30890], R87 ;  /* 0x03089057560075a7 */ /* 0x001064000806017f */
[----:B-1----:R-:W-:Y:S05]  /*28020*/  @!P3 NANOSLEEP.SYNCS 0x989680 ;  /* 0x009896800000b95d */ /* 0x002fea0003900000 */
[----:B------:R-:W1:Y:S02]  /*28030*/  @!P3 SYNCS.PHASECHK.TRANS64 P3, [R86+URZ+0x30890], R87 ;  /* 0x030890575600b5a7 */ /* 0x000e64000806007f */
[----:B-1----:R-:W-:Y:S05]  /*28040*/  @!P3 BRA `(.L_x_2761) ;  /* 0xfffffffc00f0b947 */ /* 0x002fea000383ffff */
[----:B------:R-:W-:Y:S05]  /*28050*/  BRA `(.L_x_3048) ;  /* 0xfffffe1c00bc7947 */ /* 0x000fea000383ffff */
.L_x_2762:
        /* <DEDUP_REMOVED lines=8> */
.L_x_3050:
[----:B------:R-:W-:Y:S05]  /*280e0*/  BSYNC B1 ;  /* 0x0000000000017941 */ /* 0x000fea0003800000 */
.L_x_3049:
        /* <DEDUP_REMOVED lines=8> */
.L_x_3051:
[----:B------:R-:W-:Y:S01]  /*28170*/  MOV R37, R14 ;  /* 0x0000000e00257202 */ /* 0x000fe20000000f00 */
[----:B------:R-:W-:Y:S06]  /*28180*/  BRA `(.L_x_3052) ;  /* 0xfffffe1c00d87947 */ /* 0x000fec000383ffff */
.L_x_2765:
[----:B------:R-:W-:Y:S01]  /*28190*/  BSSY B1, `(.L_x_3053) ;  /* 0x0000008000017945 */ /* 0x000fe20003800000 */
[----:B----4-:R-:W-:Y:S01]  /*281a0*/  IMAD.MOV.U32 R13, RZ, RZ, R35 ;  /* 0x000000ffff0d7224 */ /* 0x010fe200078e0023 */
[----:B------:R-:W-:Y:S01]  /*281b0*/  MOV R11, 0x1c1f ;  /* 0x00001c1f000b7802 */ /* 0x000fe20000000f00 */
[----:B------:R-:W-:Y:S02]  /*281c0*/  IMAD.MOV.U32 R12, RZ, RZ, 0x1 ;  /* 0x00000001ff0c7424 */ /* 0x000fe400078e00ff */
[----:B------:R-:W-:-:S07]  /*281d0*/  IMAD.MOV.U32 R15, RZ, RZ, -0x1 ;  /* 0xffffffffff0f7424 */ /* 0x000fce00078e00ff */
[----:B0123--:R-:W-:Y:S05]  /*281e0*/  WARPSYNC.COLLECTIVE R15, `(.L_x_3054) ;  /* 0x000000000f087348 */ /* 0x00ffea0003c00000 */
[----:B------:R4:W0:Y:S02]  /*281f0*/  SHFL.IDX P6, R14, R13, R12, R11 ;  /* 0x0000000c0d0e7389 */ /* 0x00082400000c000b */
[----:B01234-:R-:W-:Y:S01]  /*28200*/  ENDCOLLECTIVE ;  /* 0x000000000000791b */ /* 0x01ffe20003800000 */
.L_x_3054:
[----:B------:R-:W-:Y:S05]  /*28210*/  BSYNC B1 ;  /* 0x0000000000017941 */ /* 0x000fea0003800000 */
.L_x_3053:
        /* <DEDUP_REMOVED lines=8> */
.L_x_3055:
[----:B------:R-:W-:Y:S01]  /*282a0*/  IMAD.MOV.U32 R37, RZ, RZ, R14 ;  /* 0x000000ffff257224 */ /* 0x000fe200078e000e */
[----:B------:R-:W-:Y:S06]  /*282b0*/  BRA `(.L_x_3056) ;  /* 0xfffffe2000347947 */ /* 0x000fec000383ffff */
.L_x_2769:
[----:B---3--:R3:W0:Y:S02]  /*282c0*/  SYNCS.PHASECHK.TRANS64.TRYWAIT P2, [R86+URZ+0x308b0], R87 ;  /* 0x0308b057560075a7 */ /* 0x008624000804017f */
[----:B0-----:R-:W-:Y:S05]  /*282d0*/  @!P2 NANOSLEEP.SYNCS 0x989680 ;  /* 0x009896800000a95d */ /* 0x001fea0003900000 */
[----:B------:R-:W0:Y:S02]  /*282e0*/  @!P2 SYNCS.PHASECHK.TRANS64 P2, [R86+URZ+0x308b0], R87 ;  /* 0x0308b0575600a5a7 */ /* 0x000e24000804007f */
[----:B0-----:R-:W-:Y:S05]  /*282f0*/  @!P2 BRA `(.L_x_2769) ;  /* 0xfffffffc00f0a947 */ /* 0x001fea000383ffff */
[----:B------:R-:W-:Y:S05]  /*28300*/  BRA `(.L_x_3057) ;  /* 0xfffffe24000c7947 */ /* 0x000fea000383ffff */
.L_x_2789:
        /* <DEDUP_REMOVED lines=8> */
.L_x_3059:
[----:B------:R-:W-:Y:S05]  /*28390*/  BSYNC B1 ;  /* 0x0000000000017941 */ /* 0x000fea0003800000 */
.L_x_3058:
        /* <DEDUP_REMOVED lines=8> */
.L_x_3060:
[----:B------:R-:W-:Y:S01]  /*28420*/  MOV R13, R63 ;  /* 0x0000003f000d7202 */ /* 0x000fe20000000f00 */
[----:B------:R-:W-:-:S07]  /*28430*/  IMAD.MOV.U32 R8, RZ, RZ, R14 ;  /* 0x000000ffff087224 */ /* 0x000fce00078e000e */
[----:B------:R-:W-:Y:S05]  /*28440*/  WARPSYNC.COLLECTIVE R15, `(.L_x_3061) ;  /* 0x000000000f087348 */ /* 0x000fea0003c00000 */
[----:B------:R0:W1:Y:S02]  /*28450*/  SHFL.IDX P6, R14, R13, R12, R11 ;  /* 0x0000000c0d0e7389 */ /* 0x00006400000c000b */
[----:B01----:R-:W-:Y:S01]  /*28460*/  ENDCOLLECTIVE ;  /* 0x000000000000791b */ /* 0x003fe20003800000 */
.L_x_3061:
[----:B------:R-:W-:Y:S02]  /*28470*/  IMAD.MOV.U32 R13, RZ, RZ, R62 ;  /* 0x000000ffff0d7224 */ /* 0x000fe400078e003e */
[----:B------:R-:W-:-:S07]  /*28480*/  IMAD.MOV.U32 R9, RZ, RZ, R14 ;  /* 0x000000ffff097224 */ /* 0x000fce00078e000e */
[----:B------:R-:W-:Y:S05]  /*28490*/  WARPSYNC.COLLECTIVE R15, `(.L_x_3062) ;  /* 0x000000000f087348 */ /* 0x000fea0003c00000 */
[----:B------:R0:W1:Y:S02]  /*284a0*/  SHFL.IDX P6, R14, R13, R12, R11 ;  /* 0x0000000c0d0e7389 */ /* 0x00006400000c000b */
[----:B01----:R-:W-:Y:S01]  /*284b0*/  ENDCOLLECTIVE ;  /* 0x000000000000791b */ /* 0x003fe20003800000 */
.L_x_3062:
[----:B------:R-:W-:Y:S01]  /*284c0*/  MOV R30, R14 ;  /* 0x0000000e001e7202 */ /* 0x000fe20000000f00 */
[----:B------:R-:W-:Y:S06]  /*284d0*/  BRA `(.L_x_3063) ;  /* 0xfffffe3800087947 */ /* 0x000fec000383ffff */
.L_x_2792:
[----:B------:R-:W-:Y:S01]  /*284e0*/  BSSY B1, `(.L_x_3064) ;  /* 0x0000008000017945 */ /* 0x000fe20003800000 */
[----:B------:R-:W-:Y:S01]  /*284f0*/  IMAD.MOV.U32 R13, RZ, RZ, R0 ;  /* 0x000000ffff0d7224 */ /* 0x000fe200078e0000 */
[----:B------:R-:W-:Y:S01]  /*28500*/  MOV R11, 0x1c1f ;  /* 0x00001c1f000b7802 */ /* 0x000fe20000000f00 */
[----:B------:R-:W-:Y:S02]  /*28510*/  IMAD.MOV.U32 R12, RZ, RZ, 0x1 ;  /* 0x00000001ff0c7424 */ /* 0x000fe400078e00ff */
[----:B------:R-:W-:-:S07]  /*28520*/  IMAD.MOV.U32 R15, RZ, RZ, -0x1 ;  /* 0xffffffffff0f7424 */ /* 0x000fce00078e00ff */
[----:B0-23--:R-:W-:Y:S05]  /*28530*/  WARPSYNC.COLLECTIVE R15, `(.L_x_3065) ;  /* 0x000000000f087348 */ /* 0x00dfea0003c00000 */
[----:B------:R1:W4:Y:S02]  /*28540*/  SHFL.IDX P6, R14, R13, R12, R11 ;  /* 0x0000000c0d0e7389 */ /* 0x00032400000c000b */
[----:B01234-:R-:W-:Y:S01]  /*28550*/  ENDCOLLECTIVE ;  /* 0x000000000000791b */ /* 0x01ffe20003800000 */
.L_x_3065:
[----:B------:R-:W-:Y:S05]  /*28560*/  BSYNC B1 ;  /* 0x0000000000017941 */ /* 0x000fea0003800000 */
.L_x_3064:
        /* <DEDUP_REMOVED lines=8> */
.L_x_3066:
[----:B------:R-:W-:Y:S02]  /*285f0*/  IMAD.MOV.U32 R13, RZ, RZ, R63 ;  /* 0x000000ffff0d7224 */ /* 0x000fe400078e003f */
[----:B------:R-:W-:-:S07]  /*28600*/  IMAD.MOV.U32 R65, RZ, RZ, R14 ;  /* 0x000000ffff417224 */ /* 0x000fce00078e000e */
[----:B------:R-:W-:Y:S05]  /*28610*/  WARPSYNC.COLLECTIVE R15, `(.L_x_3067) ;  /* 0x000000000f087348 */ /* 0x000fea0003c00000 */
[----:B------:R0:W1:Y:S02]  /*28620*/  SHFL.IDX P6, R14, R13, R12, R11 ;  /* 0x0000000c0d0e7389 */ /* 0x00006400000c000b */
[----:B01----:R-:W-:Y:S01]  /*28630*/  ENDCOLLECTIVE ;  /* 0x000000000000791b */ /* 0x003fe20003800000 */
.L_x_3067:
[----:B------:R-:W-:Y:S01]  /*28640*/  IMAD.MOV.U32 R13, RZ, RZ, R62 ;  /* 0x000000ffff0d7224 */ /* 0x000fe200078e003e */
[----:B------:R-:W-:-:S07]  /*28650*/  MOV R63, R14 ;  /* 0x0000000e003f7202 */ /* 0x000fce0000000f00 */
[----:B------:R-:W-:Y:S05]  /*28660*/  WARPSYNC.COLLECTIVE R15, `(.L_x_3068) ;  /* 0x000000000f087348 */ /* 0x000fea0003c00000 */
[----:B------:R0:W1:Y:S02]  /*28670*/  SHFL.IDX P6, R14, R13, R12, R11 ;  /* 0x0000000c0d0e7389 */ /* 0x00006400000c000b */
[----:B01----:R-:W-:Y:S01]  /*28680*/  ENDCOLLECTIVE ;  /* 0x000000000000791b */ /* 0x003fe20003800000 */
.L_x_3068:
[----:B------:R-:W-:Y:S01]  /*28690*/  IMAD.MOV.U32 R62, RZ, RZ, R14 ;  /* 0x000000ffff3e7224 */ /* 0x000fe200078e000e */
[----:B------:R-:W-:Y:S06]  /*286a0*/  BRA `(.L_x_3069) ;  /* 0xfffffe3c00b47947 */ /* 0x000fec000383ffff */
.L_x_2796:
[----:B0-----:R0:W1:Y:S02]  /*286b0*/  SYNCS.PHASECHK.TRANS64.TRYWAIT P0, [R2+URZ+0x30800], R5 ;  /* 0x03080005020075a7 */ /* 0x001064000800017f */
[----:B-1----:R-:W-:Y:S05]  /*286c0*/  @!P0 NANOSLEEP.SYNCS 0x989680 ;  /* 0x009896800000895d */ /* 0x002fea0003900000 */
[----:B------:R-:W1:Y:S02]  /*286d0*/  @!P0 SYNCS.PHASECHK.TRANS64 P0, [R2+URZ+0x30800], R5 ;  /* 0x03080005020085a7 */ /* 0x000e64000800007f */
[----:B-1----:R-:W-:Y:S05]  /*286e0*/  @!P0 BRA `(.L_x_2796) ;  /* 0xfffffffc00f08947 */ /* 0x002fea000383ffff */
[----:B------:R-:W-:Y:S05]  /*286f0*/  BRA `(.L_x_3070) ;  /* 0xfffffe4400e47947 */ /* 0x000fea000383ffff */
.L_x_2820:
        /* <DEDUP_REMOVED lines=8> */
.L_x_3072:
[----:B------:R-:W-:Y:S05]  /*28780*/  BSYNC B1 ;  /* 0x0000000000017941 */ /* 0x000fea0003800000 */
.L_x_3071:
        /* <DEDUP_REMOVED lines=8> */
.L_x_3073:
[----:B------:R-:W-:Y:S01]  /*28810*/  IMAD.MOV.U32 R13, RZ, RZ, R61 ;  /* 0x000000ffff0d7224 */ /* 0x000fe200078e003d */
[----:B------:R-:W-:-:S07]  /*28820*/  MOV R4, R14 ;  /* 0x0000000e00047202 */ /* 0x000fce0000000f00 */
[----:B------:R-:W-:Y:S05]  /*28830*/  WARPSYNC.COLLECTIVE R15, `(.L_x_3074) ;  /* 0x000000000f087348 */ /* 0x000fea0003c00000 */
[----:B------:R0:W1:Y:S02]  /*28840*/  SHFL.IDX P6, R14, R13, R12, R11 ;  /* 0x0000000c0d0e7389 */ /* 0x00006400000c000b */
[----:B01----:R-:W-:Y:S01]  /*28850*/  ENDCOLLECTIVE ;  /* 0x000000000000791b */ /* 0x003fe20003800000 */
.L_x_3074:
[----:B------:R-:W-:Y:S01]  /*28860*/  MOV R13, R3 ;  /* 0x00000003000d7202 */ /* 0x000fe20000000f00 */
[----:B------:R-:W-:-:S07]  /*28870*/  IMAD.MOV.U32 R7, RZ, RZ, R14 ;  /* 0x000000ffff077224 */ /* 0x000fce00078e000e */
[----:B------:R-:W-:Y:S05]  /*28880*/  WARPSYNC.COLLECTIVE R15, `(.L_x_3075) ;  /* 0x000000000f087348 */ /* 0x000fea0003c00000 */
[----:B------:R0:W1:Y:S02]  /*28890*/  SHFL.IDX P6, R14, R13, R12, R11 ;  /* 0x0000000c0d0e7389 */ /* 0x00006400000c000b */
[----:B01----:R-:W-:Y:S01]  /*288a0*/  ENDCOLLECTIVE ;  /* 0x000000000000791b */ /* 0x003fe20003800000 */
.L_x_3075:
[----:B------:R-:W-:Y:S01]  /*288b0*/  IMAD.MOV.U32 R8, RZ, RZ, R14 ;  /* 0x000000ffff087224 */ /* 0x000fe200078e000e */
[----:B------:R-:W-:Y:S06]  /*288c0*/  BRA `(.L_x_3076) ;  /* 0xfffffe6800c07947 */ /* 0x000fec000383ffff */
.L_x_2823:
        /* <DEDUP_REMOVED lines=8> */
.L_x_3078:
[----:B------:R-:W-:Y:S05]  /*28950*/  BSYNC B1 ;  /* 0x0000000000017941 */ /* 0x000fea0003800000 */
.L_x_3077:
        /* <DEDUP_REMOVED lines=8> */
.L_x_3079:
[----:B------:R-:W-:Y:S01]  /*289e0*/  MOV R13, R61 ;  /* 0x0000003d000d7202 */ /* 0x000fe20000000f00 */
[----:B------:R-:W-:-:S07]  /*289f0*/  IMAD.MOV.U32 R20, RZ, RZ, R14 ;  /* 0x000000ffff147224 */ /* 0x000fce00078e000e */
[----:B------:R-:W-:Y:S05]  /*28a00*/  WARPSYNC.COLLECTIVE R15, `(.L_x_3080) ;  /* 0x000000000f087348 */ /* 0x000fea0003c00000 */
[----:B------:R0:W1:Y:S02]  /*28a10*/  SHFL.IDX P6, R14, R13, R12, R11 ;  /* 0x0000000c0d0e7389 */ /* 0x00006400000c000b */
[----:B01----:R-:W-:Y:S01]  /*28a20*/  ENDCOLLECTIVE ;  /* 0x000000000000791b */ /* 0x003fe20003800000 */
.L_x_3080:
[----:B------:R-:W-:Y:S02]  /*28a30*/  IMAD.MOV.U32 R13, RZ, RZ, R3 ;  /* 0x000000ffff0d7224 */ /* 0x000fe400078e0003 */
[----:B------:R-:W-:-:S07]  /*28a40*/  IMAD.MOV.U32 R61, RZ, RZ, R14 ;  /* 0x000000ffff3d7224 */ /* 0x000fce00078e000e */
[----:B------:R-:W-:Y:S05]  /*28a50*/  WARPSYNC.COLLECTIVE R15, `(.L_x_3081) ;  /* 0x000000000f087348 */ /* 0x000fea0003c00000 */
[----:B------:R0:W1:Y:S02]  /*28a60*/  SHFL.IDX P6, R14, R13, R12, R11 ;  /* 0x0000000c0d0e7389 */ /* 0x00006400000c000b */
[----:B01----:R-:W-:Y:S01]  /*28a70*/  ENDCOLLECTIVE ;  /* 0x000000000000791b */ /* 0x003fe20003800000 */
.L_x_3081:
[----:B------:R-:W-:Y:S01]  /*28a80*/  MOV R62, R14 ;  /* 0x0000000e003e7202 */ /* 0x000fe20000000f00 */
[----:B------:R-:W-:Y:S06]  /*28a90*/  BRA `(.L_x_3082) ;  /* 0xfffffe6c00e07947 */ /* 0x000fec000383ffff */
.L_x_2827:
[----:B0-----:R0:W1:Y:S02]  /*28aa0*/  SYNCS.PHASECHK.TRANS64.TRYWAIT P0, [R2+URZ+0x30800], R21 ;  /* 0x03080015020075a7 */ /* 0x001064000800017f */
[----:B-1----:R-:W-:Y:S05]  /*28ab0*/  @!P0 NANOSLEEP.SYNCS 0x989680 ;  /* 0x009896800000895d */ /* 0x002fea0003900000 */
[----:B------:R-:W1:Y:S02]  /*28ac0*/  @!P0 SYNCS.PHASECHK.TRANS64 P0, [R2+URZ+0x30800], R21 ;  /* 0x03080015020085a7 */ /* 0x000e64000800007f */
[----:B-1----:R-:W-:Y:S05]  /*28ad0*/  @!P0 BRA `(.L_x_2827) ;  /* 0xfffffffc00f08947 */ /* 0x002fea000383ffff */
[----:B------:R-:W-:Y:S05]  /*28ae0*/  BRA `(.L_x_3083) ;  /* 0xfffffe7400647947 */ /* 0x000fea000383ffff */
.L_x_2841:
[----:B-1----:R1:W2:Y:S02]  /*28af0*/  SYNCS.PHASECHK.TRANS64.TRYWAIT P1, [R8+URZ+0x30830], R3 ;  /* 0x03083003080075a7 */ /* 0x0022a4000802017f */
[----:B--2---:R-:W-:Y:S05]  /*28b00*/  @!P1 NANOSLEEP.SYNCS 0x989680 ;  /* 0x009896800000995d */ /* 0x004fea0003900000 */
[----:B------:R-:W2:Y:S02]  /*28b10*/  @!P1 SYNCS.PHASECHK.TRANS64 P1, [R8+URZ+0x30830], R3 ;  /* 0x03083003080095a7 */ /* 0x000ea4000802007f */
[----:B--2---:R-:W-:Y:S05]  /*28b20*/  @!P1 BRA `(.L_x_2841) ;  /* 0xfffffffc00f09947 */ /* 0x004fea000383ffff */
[----:B------:R-:W-:Y:S05]  /*28b30*/  BRA `(.L_x_2840) ;  /* 0xfffffe9c00c47947 */ /* 0x000fea000383ffff */
.L_x_2849:
[----:B-1----:R1:W2:Y:S02]  /*28b40*/  SYNCS.PHASECHK.TRANS64.TRYWAIT P1, [R0+URZ+0x30830], R3 ;  /* 0x03083003000075a7 */ /* 0x0022a4000802017f */
[----:B--2---:R-:W-:Y:S05]  /*28b50*/  @!P1 NANOSLEEP.SYNCS 0x989680 ;  /* 0x009896800000995d */ /* 0x004fea0003900000 */
[----:B------:R-:W2:Y:S02]  /*28b60*/  @!P1 SYNCS.PHASECHK.TRANS64 P1, [R0+URZ+0x30830], R3 ;  /* 0x03083003000095a7 */ /* 0x000ea4000802007f */
[----:B--2---:R-:W-:Y:S05]  /*28b70*/  @!P1 BRA `(.L_x_2849) ;  /* 0xfffffffc00f09947 */ /* 0x004fea000383ffff */
[----:B------:R-:W-:Y:S05]  /*28b80*/  BRA `(.L_x_2848) ;  /* 0xfffffec800507947 */ /* 0x000fea000383ffff */
.L_x_2854:
[----:B-1----:R1:W2:Y:S02]  /*28b90*/  SYNCS.PHASECHK.TRANS64.TRYWAIT P1, [R13+URZ+0x30850], R3 ;  /* 0x030850030d0075a7 */ /* 0x0022a4000802017f */
[----:B--2---:R-:W-:Y:S05]  /*28ba0*/  @!P1 NANOSLEEP.SYNCS 0x989680 ;  /* 0x009896800000995d */ /* 0x004fea0003900000 */
[----:B------:R-:W2:Y:S02]  /*28bb0*/  @!P1 SYNCS.PHASECHK.TRANS64 P1, [R13+URZ+0x30850], R3 ;  /* 0x030850030d0095a7 */ /* 0x000ea4000802007f */
[----:B--2---:R-:W-:Y:S05]  /*28bc0*/  @!P1 BRA `(.L_x_2854) ;  /* 0xfffffffc00f09947 */ /* 0x004fea000383ffff */
[----:B------:R-:W-:Y:S05]  /*28bd0*/  BRA `(.L_x_2853) ;  /* 0xfffffed400f47947 */ /* 0x000fea000383ffff */
.L_x_2864:
[----:B-1----:R1:W2:Y:S02]  /*28be0*/  SYNCS.PHASECHK.TRANS64.TRYWAIT P1, [R3+URZ+0x30830], R4 ;  /* 0x03083004030075a7 */ /* 0x0022a4000802017f */
[----:B--2---:R-:W-:Y:S05]  /*28bf0*/  @!P1 NANOSLEEP.SYNCS 0x989680 ;  /* 0x009896800000995d */ /* 0x004fea0003900000 */
[----:B------:R-:W2:Y:S02]  /*28c00*/  @!P1 SYNCS.PHASECHK.TRANS64 P1, [R3+URZ+0x30830], R4 ;  /* 0x03083004030095a7 */ /* 0x000ea4000802007f */
[----:B--2---:R-:W-:Y:S05]  /*28c10*/  @!P1 BRA `(.L_x_2864) ;  /* 0xfffffffc00f09947 */ /* 0x004fea000383ffff */
[----:B------:R-:W-:Y:S05]  /*28c20*/  BRA `(.L_x_2863) ;  /* 0xfffffef8004c7947 */ /* 0x000fea000383ffff */
.L_x_2869:
[----:B-1----:R1:W2:Y:S02]  /*28c30*/  SYNCS.PHASECHK.TRANS64.TRYWAIT P1, [R13+URZ+0x30850], R3 ;  /* 0x030850030d0075a7 */ /* 0x0022a4000802017f */
[----:B--2---:R-:W-:Y:S05]  /*28c40*/  @!P1 NANOSLEEP.SYNCS 0x989680 ;  /* 0x009896800000995d */ /* 0x004fea0003900000 */
[----:B------:R-:W2:Y:S02]  /*28c50*/  @!P1 SYNCS.PHASECHK.TRANS64 P1, [R13+URZ+0x30850], R3 ;  /* 0x030850030d0095a7 */ /* 0x000ea4000802007f */
[----:B--2---:R-:W-:Y:S05]  /*28c60*/  @!P1 BRA `(.L_x_2869) ;  /* 0xfffffffc00f09947 */ /* 0x004fea000383ffff */
[----:B------:R-:W-:Y:S05]  /*28c70*/  BRA `(.L_x_2868) ;  /* 0xffffff0400f07947 */ /* 0x000fea000383ffff */
.L_x_2877:
[----:B-1----:R1:W2:Y:S02]  /*28c80*/  SYNCS.PHASECHK.TRANS64.TRYWAIT P1, [R10+URZ+0x30850], R5 ;  /* 0x030850050a0075a7 */ /* 0x0022a4000802017f */
[----:B--2---:R-:W-:Y:S05]  /*28c90*/  @!P1 NANOSLEEP.SYNCS 0x989680 ;  /* 0x009896800000995d */ /* 0x004fea0003900000 */
[----:B------:R-:W2:Y:S02]  /*28ca0*/  @!P1 SYNCS.PHASECHK.TRANS64 P1, [R10+URZ+0x30850], R5 ;  /* 0x030850050a0095a7 */ /* 0x000ea4000802007f */
[----:B--2---:R-:W-:Y:S05]  /*28cb0*/  @!P1 BRA `(.L_x_2877) ;  /* 0xfffffffc00f09947 */ /* 0x004fea000383ffff */
[----:B------:R-:W-:Y:S05]  /*28cc0*/  BRA `(.L_x_2876) ;  /* 0xffffff2400cc7947 */ /* 0x000fea000383ffff */
.L_x_2919:
[----:B-1----:R-:W0:Y:S01]  /*28cd0*/  S2R R11, SR_TID.X ;  /* 0x00000000000b7919 */ /* 0x002e220000002100 */
[----:B------:R-:W-:Y:S01]  /*28ce0*/  BSSY B1, `(.L_x_3084) ;  /* 0x000000a000017945 */ /* 0x000fe20003800000 */
[----:B------:R-:W-:Y:S02]  /*28cf0*/  IMAD.MOV.U32 R12, RZ, RZ, RZ ;  /* 0x000000ffff0c7224 */ /* 0x000fe400078e00ff */
[----:B------:R-:W-:Y:S01]  /*28d00*/  IMAD.MOV.U32 R15, RZ, RZ, -0x1 ;  /* 0xffffffffff0f7424 */ /* 0x000fe200078e00ff */
[----:B0-----:R-:W-:-:S04]  /*28d10*/  SHF.R.U32.HI R11, RZ, 0x5, R11 ;  /* 0x00000005ff0b7819 */ /* 0x001fc8000001160b */
[----:B------:R-:W-:-:S05]  /*28d20*/  LOP3.LUT R11, R11, 0x3, RZ, 0xc0, !PT ;  /* 0x000000030b0b7812 */ /* 0x000fca00078ec0ff */
[----:B------:R-:W-:Y:S01]  /*28d30*/  IMAD.MOV.U32 R13, RZ, RZ, R11 ;  /* 0x000000ffff0d7224 */ /* 0x000fe200078e000b */
[----:B------:R-:W-:-:S07]  /*28d40*/  MOV R11, 0x1f ;  /* 0x0000001f000b7802 */ /* 0x000fce0000000f00 */
[----:B------:R-:W-:Y:S05]  /*28d50*/  WARPSYNC.COLLECTIVE R15, `(.L_x_3085) ;  /* 0x000000000f087348 */ /* 0x000fea0003c00000 */
[----:B------:R0:W1:Y:S02]  /*28d60*/  SHFL.IDX P6, R14, R13, R12, R11 ;  /* 0x0000000c0d0e7389 */ /* 0x00006400000c000b */
[----:B01----:R-:W-:Y:S01]  /*28d70*/  ENDCOLLECTIVE ;  /* 0x000000000000791b */ /* 0x003fe20003800000 */
.L_x_3085:
[----:B------:R-:W-:Y:S05]  /*28d80*/  BSYNC B1 ;  /* 0x0000000000017941 */ /* 0x000fea0003800000 */
.L_x_3084:
[----:B------:R-:W-:Y:S05]  /*28d90*/  BRA `(.L_x_3086) ;  /* 0xffffff8800c87947 */ /* 0x000fea000383ffff */
.L_x_2921:
[----:B------:R-:W-:Y:S01]  /*28da0*/  BSSY B1, `(.L_x_3087) ;  /* 0x0000006000017945 */ /* 0x000fe20003800000 */
[----:B------:R-:W-:-:S07]  /*28db0*/  IMAD.MOV.U32 R15, RZ, RZ, -0x1 ;  /* 0xffffffffff0f7424 */ /* 0x000fce00078e00ff */
[----:B01----:R-:W-:Y:S05]  /*28dc0*/  WARPSYNC.COLLECTIVE R15, `(.L_x_3088) ;  /* 0x000000000f0c7348 */ /* 0x003fea0003c00000 */
[----:B------:R-:W-:Y:S02]  /*28dd0*/  ELECT P6, UR62, PT ;  /* 0x00000000003e782f */ /* 0x000fe400038c0000 */
[----:B------:R-:W-:Y:S01]  /*28de0*/  MOV R14, UR62 ;  /* 0x0000003e000e7c02 */ /* 0x000fe20008000f00 */
[----:B01----:R-:W-:Y:S10]  /*28df0*/  ENDCOLLECTIVE ;  /* 0x000000000000791b */ /* 0x003ff40003800000 */
.L_x_3088:
[----:B------:R-:W-:Y:S05]  /*28e00*/  BSYNC B1 ;  /* 0x0000000000017941 */ /* 0x000fea0003800000 */
.L_x_3087:
[----:B------:R-:W-:Y:S05]  /*28e10*/  BRA `(.L_x_2920) ;  /* 0xffffff8800c07947 */ /* 0x000fea000383ffff */
.L_x_2923:
[----:B0-----:R0:W2:Y:S02]  /*28e20*/  SYNCS.PHASECHK.TRANS64.TRYWAIT P0, [R22+URZ+0x30820], R8 ;  /* 0x03082008160075a7 */ /* 0x0010a4000800017f */
[----:B--2---:R-:W-:Y:S05]  /*28e30*/  @!P0 NANOSLEEP.SYNCS 0x989680 ;  /* 0x009896800000895d */ /* 0x004fea0003900000 */
[----:B------:R-:W2:Y:S02]  /*28e40*/  @!P0 SYNCS.PHASECHK.TRANS64 P0, [R22+URZ+0x30820], R8 ;  /* 0x03082008160085a7 */ /* 0x000ea4000800007f */
[----:B--2---:R-:W-:Y:S05]  /*28e50*/  @!P0 BRA `(.L_x_2923) ;  /* 0xfffffffc00f08947 */ /* 0x004fea000383ffff */
[----:B------:R-:W-:Y:S05]  /*28e60*/  BRA `(.L_x_3089) ;  /* 0xffffff8800d07947 */ /* 0x000fea000383ffff */
.L_x_2927:
[----:B-1----:R1:W2:Y:S02]  /*28e70*/  SYNCS.PHASECHK.TRANS64.TRYWAIT P0, [R12+URZ+0x308a0], R11 ;  /* 0x0308a00b0c0075a7 */ /* 0x0022a4000800017f */
[----:B--2---:R-:W-:Y:S05]  /*28e80*/  @!P0 NANOSLEEP.SYNCS 0x989680 ;  /* 0x009896800000895d */ /* 0x004fea0003900000 */
[----:B------:R-:W2:Y:S02]  /*28e90*/  @!P0 SYNCS.PHASECHK.TRANS64 P0, [R12+URZ+0x308a0], R11 ;  /* 0x0308a00b0c0085a7 */ /* 0x000ea4000800007f */
[----:B--2---:R-:W-:Y:S05]  /*28ea0*/  @!P0 BRA `(.L_x_2927) ;  /* 0xfffffffc00f08947 */ /* 0x004fea000383ffff */
[----:B------:R-:W-:Y:S05]  /*28eb0*/  BRA `(.L_x_3090) ;  /* 0xffffff8800e87947 */ /* 0x000fea000383ffff */
.L_x_2934:
[----:B0-----:R0:W2:Y:S02]  /*28ec0*/  SYNCS.PHASECHK.TRANS64.TRYWAIT P0, [R12+URZ+0x308c0], R11 ;  /* 0x0308c00b0c0075a7 */ /* 0x0010a4000800017f */
[----:B--2---:R-:W-:Y:S05]  /*28ed0*/  @!P0 NANOSLEEP.SYNCS 0x989680 ;  /* 0x009896800000895d */ /* 0x004fea0003900000 */
[----:B------:R-:W2:Y:S02]  /*28ee0*/  @!P0 SYNCS.PHASECHK.TRANS64 P0, [R12+URZ+0x308c0], R11 ;  /* 0x0308c00b0c0085a7 */ /* 0x000ea4000800007f */
[----:B--2---:R-:W-:Y:S05]  /*28ef0*/  @!P0 BRA `(.L_x_2934) ;  /* 0xfffffffc00f08947 */ /* 0x004fea000383ffff */
[----:B------:R-:W-:Y:S05]  /*28f00*/  BRA `(.L_x_3091) ;  /* 0xffffff8c00e47947 */ /* 0x000fea000383ffff */
.L_x_2943:
[----:B-1----:R1:W2:Y:S02]  /*28f10*/  SYNCS.PHASECHK.TRANS64.TRYWAIT P1, [R11+URZ+0x308a0], R10 ;  /* 0x0308a00a0b0075a7 */ /* 0x0022a4000802017f */
[----:B--2---:R-:W-:Y:S05]  /*28f20*/  @!P1 NANOSLEEP.SYNCS 0x989680 ;  /* 0x009896800000995d */ /* 0x004fea0003900000 */
[----:B------:R-:W2:Y:S02]  /*28f30*/  @!P1 SYNCS.PHASECHK.TRANS64 P1, [R11+URZ+0x308a0], R10 ;  /* 0x0308a00a0b0095a7 */ /* 0x000ea4000802007f */
[----:B--2---:R-:W-:Y:S05]  /*28f40*/  @!P1 BRA `(.L_x_2943) ;  /* 0xfffffffc00f09947 */ /* 0x004fea000383ffff */
[----:B------:R-:W-:Y:S05]  /*28f50*/  BRA `(.L_x_3092) ;  /* 0xffffff94001c7947 */ /* 0x000fea000383ffff */
.L_x_2950:
[----:B0-----:R0:W2:Y:S02]  /*28f60*/  SYNCS.PHASECHK.TRANS64.TRYWAIT P1, [R11+URZ+0x308c0], R10 ;  /* 0x0308c00a0b0075a7 */ /* 0x0010a4000802017f */
[----:B--2---:R-:W-:Y:S05]  /*28f70*/  @!P1 NANOSLEEP.SYNCS 0x989680 ;  /* 0x009896800000995d */ /* 0x004fea0003900000 */
[----:B------:R-:W2:Y:S02]  /*28f80*/  @!P1 SYNCS.PHASECHK.TRANS64 P1, [R11+URZ+0x308c0], R10 ;  /* 0x0308c00a0b0095a7 */ /* 0x000ea4000802007f */
[----:B--2---:R-:W-:Y:S05]  /*28f90*/  @!P1 BRA `(.L_x_2950) ;  /* 0xfffffffc00f09947 */ /* 0x004fea000383ffff */
[----:B------:R-:W-:Y:S05]  /*28fa0*/  BRA `(.L_x_3093) ;  /* 0xffffff9800147947 */ /* 0x000fea000383ffff */
.L_x_2967:
[----:B0-----:R-:W0:Y:S01]  /*28fb0*/  S2R R8, SR_TID.X ;  /* 0x0000000000087919 */ /* 0x001e220000002100 */
[----:B------:R-:W-:Y:S01]  /*28fc0*/  BSSY B0, `(.L_x_3094) ;  /* 0x000000a000007945 */ /* 0x000fe20003800000 */
[----:B------:R-:W-:Y:S01]  /*28fd0*/  IMAD.MOV.U32 R12, RZ, RZ, RZ ;  /* 0x000000ffff0c7224 */ /* 0x000fe200078e00ff */
[----:B------:R-:W-:Y:S01]  /*28fe0*/  MOV R15, 0xffffffff ;  /* 0xffffffff000f7802 */ /* 0x000fe20000000f00 */
[----:B------:R-:W-:Y:S01]  /*28ff0*/  IMAD.MOV.U32 R11, RZ, RZ, 0x1f ;  /* 0x0000001fff0b7424 */ /* 0x000fe200078e00ff */
[----:B0-----:R-:W-:-:S04]  /*29000*/  SHF.R.U32.HI R8, RZ, 0x5, R8 ;  /* 0x00000005ff087819 */ /* 0x001fc80000011608 */
[----:B------:R-:W-:-:S04]  /*29010*/  LOP3.LUT R8, R8, 0x3, RZ, 0xc0, !PT ;  /* 0x0000000308087812 */ /* 0x000fc800078ec0ff */
[----:B------:R-:W-:-:S07]  /*29020*/  MOV R13, R8 ;  /* 0x00000008000d7202 */ /* 0x000fce0000000f00 */
[----:B-----5:R-:W-:Y:S05]  /*29030*/  WARPSYNC.COLLECTIVE R15, `(.L_x_3095) ;  /* 0x000000000f087348 */ /* 0x020fea0003c00000 */
[----:B------:R0:W1:Y:S02]  /*29040*/  SHFL.IDX P6, R14, R13, R12, R11 ;  /* 0x0000000c0d0e7389 */ /* 0x00006400000c000b */
[----:B01---5:R-:W-:Y:S01]  /*29050*/  ENDCOLLECTIVE ;  /* 0x000000000000791b */ /* 0x023fe20003800000 */
.L_x_3095:
[----:B------:R-:W-:Y:S05]  /*29060*/  BSYNC B0 ;  /* 0x0000000000007941 */ /* 0x000fea0003800000 */
.L_x_3094:
[----:B------:R-:W-:Y:S05]  /*29070*/  BRA `(.L_x_3096) ;  /* 0xffffffa400fc7947 */ /* 0x000fea000383ffff */
.L_x_2970:
[----:B0-----:R0:W1:Y:S02]  /*29080*/  SYNCS.PHASECHK.TRANS64.TRYWAIT P0, [R7+URZ+0x30840], R2 ;  /* 0x03084002070075a7 */ /* 0x001064000800017f */
[----:B-1----:R-:W-:Y:S05]  /*29090*/  @!P0 NANOSLEEP.SYNCS 0x989680 ;  /* 0x009896800000895d */ /* 0x002fea0003900000 */
[----:B------:R-:W1:Y:S02]  /*290a0*/  @!P0 SYNCS.PHASECHK.TRANS64 P0, [R7+URZ+0x30840], R2 ;  /* 0x03084002070085a7 */ /* 0x000e64000800007f */
[----:B-1----:R-:W-:Y:S05]  /*290b0*/  @!P0 BRA `(.L_x_2970) ;  /* 0xfffffffc00f08947 */ /* 0x002fea000383ffff */
[----:B------:R-:W-:Y:S05]  /*290c0*/  BRA `(.L_x_3097) ;  /* 0xffffffa8004c7947 */ /* 0x000fea000383ffff */
.L_x_2971:
        /* <DEDUP_REMOVED lines=8> */
.L_x_3099:
[----:B------:R-:W-:Y:S05]  /*29150*/  BSYNC B0 ;  /* 0x0000000000007941 */ /* 0x000fea0003800000 */
.L_x_3098:
[----:B------:R-:W-:Y:S01]  /*29160*/  MOV R13, R4 ;  /* 0x00000004000d7202 */ /* 0x000fe20000000f00 */
[----:B------:R-:W-:Y:S01]  /*29170*/  IMAD.MOV.U32 R12, RZ, RZ, RZ ;  /* 0x000000ffff0c7224 */ /* 0x000fe200078e00ff */
[----:B------:R-:W-:Y:S01]  /*29180*/  MOV R15, 0xffffffff ;  /* 0xffffffff000f7802 */ /* 0x000fe20000000f00 */
[----:B------:R-:W-:Y:S01]  /*29190*/  IMAD.MOV.U32 R11, RZ, RZ, 0x181f ;  /* 0x0000181fff0b7424 */ /* 0x000fe200078e00ff */
[----:B------:R-:W-:Y:S01]  /*291a0*/  @P0 LEA R8, R5, R22, 0x1 ;  /* 0x0000001605080211 */ /* 0x000fe200078e08ff */
[----:B------:R-:W-:-:S07]  /*291b0*/  IMAD.MOV.U32 R2, RZ, RZ, R14 ;  /* 0x000000ffff027224 */ /* 0x000fce00078e000e */
[----:B------:R-:W-:Y:S05]  /*291c0*/  WARPSYNC.COLLECTIVE R15, `(.L_x_3100) ;  /* 0x000000000f087348 */ /* 0x000fea0003c00000 */
[----:B------:R0:W1:Y:S02]  /*291d0*/  SHFL.IDX P6, R14, R13, R12, R11 ;  /* 0x0000000c0d0e7389 */ /* 0x00006400000c000b */
[----:B01----:R-:W-:Y:S01]  /*291e0*/  ENDCOLLECTIVE ;  /* 0x000000000000791b */ /* 0x003fe20003800000 */
.L_x_3100:
[----:B------:R-:W-:Y:S02]  /*291f0*/  IMAD.MOV.U32 R13, RZ, RZ, R0 ;  /* 0x000000ffff0d7224 */ /* 0x000fe400078e0000 */
[----:B------:R-:W-:Y:S02]  /*29200*/  IMAD.MOV.U32 R12, RZ, RZ, 0x1 ;  /* 0x00000001ff0c7424 */ /* 0x000fe400078e00ff */
[----:B------:R-:W-:-:S07]  /*29210*/  IMAD.MOV.U32 R3, RZ, RZ, R14 ;  /* 0x000000ffff037224 */ /* 0x000fce00078e000e */
[----:B------:R-:W-:Y:S05]  /*29220*/  WARPSYNC.COLLECTIVE R15, `(.L_x_3101) ;  /* 0x000000000f087348 */ /* 0x000fea0003c00000 */
[----:B------:R0:W1:Y:S02]  /*29230*/  SHFL.IDX P6, R14, R13, R12, R11 ;  /* 0x0000000c0d0e7389 */ /* 0x00006400000c000b */
[----:B01----:R-:W-:Y:S01]  /*29240*/  ENDCOLLECTIVE ;  /* 0x000000000000791b */ /* 0x003fe20003800000 */
.L_x_3101:
        /* <DEDUP_REMOVED lines=18> */
.L_x_3102:
[----:B------:R-:W-:Y:S01]  /*29370*/  IMAD.MOV.U32 R13, RZ, RZ, R0 ;  /* 0x000000ffff0d7224 */ /* 0x000fe200078e0000 */
[----:B------:R-:W-:Y:S01]  /*29380*/  MOV R12, 0x2 ;  /* 0x00000002000c7802 */ /* 0x000fe20000000f00 */
[----:B------:R-:W-:-:S07]  /*29390*/  IMAD.MOV.U32 R3, RZ, RZ, R14 ;  /* 0x000000ffff037224 */ /* 0x000fce00078e000e */
[----:B------:R-:W-:Y:S05]  /*293a0*/  WARPSYNC.COLLECTIVE R15, `(.L_x_3103) ;  /* 0x000000000f087348 */ /* 0x000fea0003c00000 */
[----:B------:R0:W1:Y:S02]  /*293b0*/  SHFL.IDX P6, R14, R13, R12, R11 ;  /* 0x0000000c0d0e7389 */ /* 0x00006400000c000b */
[----:B01----:R-:W-:Y:S01]  /*293c0*/  ENDCOLLECTIVE ;  /* 0x000000000000791b */ /* 0x003fe20003800000 */
.L_x_3103:
        /* <DEDUP_REMOVED lines=17> */
.L_x_3104:
[----:B------:R-:W-:Y:S01]  /*294e0*/  @P1 IMAD R8, R5, 0x2, R22 ;  /* 0x0000000205081824 */ /* 0x000fe200078e0216 */
[----:B------:R-:W-:Y:S01]  /*294f0*/  MOV R13, R0 ;  /* 0x00000000000d7202 */ /* 0x000fe20000000f00 */
[----:B------:R-:W-:Y:S01]  /*29500*/  IMAD.MOV.U32 R12, RZ, RZ, 0x3 ;  /* 0x00000003ff0c7424 */ /* 0x000fe200078e00ff */
[----:B------:R-:W-:-:S07]  /*29510*/  MOV R3, R14 ;  /* 0x0000000e00037202 */ /* 0x000fce0000000f00 */
[----:B------:R-:W-:Y:S05]  /*29520*/  WARPSYNC.COLLECTIVE R15, `(.L_x_3105) ;  /* 0x000000000f087348 */ /* 0x000fea0003c00000 */
[----:B------:R0:W1:Y:S02]  /*29530*/  SHFL.IDX P6, R14, R13, R12, R11 ;  /* 0x0000000c0d0e7389 */ /* 0x00006400000c000b */
[----:B01----:R-:W-:Y:S01]  /*29540*/  ENDCOLLECTIVE ;  /* 0x000000000000791b */ /* 0x003fe20003800000 */
.L_x_3105:
        /* <DEDUP_REMOVED lines=17> */
.L_x_3106:
[----:B------:R-:W-:Y:S01]  /*29660*/  @P1 LEA R8, R5, R22, 0x1 ;  /* 0x0000001605081211 */ /* 0x000fe200078e08ff */
[----:B------:R-:W-:Y:S02]  /*29670*/  IMAD.MOV.U32 R13, RZ, RZ, R0 ;  /* 0x000000ffff0d7224 */ /* 0x000fe400078e0000 */
[----:B------:R-:W-:Y:S02]  /*29680*/  IMAD.MOV.U32 R12, RZ, RZ, 0x4 ;  /* 0x00000004ff0c7424 */ /* 0x000fe400078e00ff */
[----:B------:R-:W-:-:S07]  /*29690*/  IMAD.MOV.U32 R3, RZ, RZ, R14 ;  /* 0x000000ffff037224 */ /* 0x000fce00078e000e */
[----:B------:R-:W-:Y:S05]  /*296a0*/  WARPSYNC.COLLECTIVE R15, `(.L_x_3107) ;  /* 0x000000000f087348 */ /* 0x000fea0003c00000 */
[----:B------:R0:W1:Y:S02]  /*296b0*/  SHFL.IDX P6, R14, R13, R12, R11 ;  /* 0x0000000c0d0e7389 */ /* 0x00006400000c000b */
[----:B01----:R-:W-:Y:S01]  /*296c0*/  ENDCOLLECTIVE ;  /* 0x000000000000791b */ /* 0x003fe20003800000 */
.L_x_3107:
        /* <DEDUP_REMOVED lines=17> */
.L_x_3108:
[----:B------:R-:W-:Y:S02]  /*297e0*/  @P1 IMAD R8, R5, 0x2, R22 ;  /* 0x0000000205081824 */ /* 0x000fe400078e0216 */
[----:B------:R-:W-:Y:S01]  /*297f0*/  IMAD.MOV.U32 R13, RZ, RZ, R0 ;  /* 0x000000ffff0d7224 */ /* 0x000fe200078e0000 */
[----:B------:R-:W-:Y:S01]  /*29800*/  MOV R12, 0x5 ;  /* 0x00000005000c7802 */ /* 0x000fe20000000f00 */
[----:B------:R-:W-:-:S07]  /*29810*/  IMAD.MOV.U32 R3, RZ, RZ, R14 ;  /* 0x000000ffff037224 */ /* 0x000fce00078e000e */
[----:B------:R-:W-:Y:S05]  /*29820*/  WARPSYNC.COLLECTIVE R15, `(.L_x_3109) ;  /* 0x000000000f087348 */ /* 0x000fea0003c00000 */
[----:B------:R0:W1:Y:S02]  /*29830*/  SHFL.IDX P6, R14, R13, R12, R11 ;  /* 0x0000000c0d0e7389 */ /* 0x00006400000c000b */
[----:B01----:R-:W-:Y:S01]  /*29840*/  ENDCOLLECTIVE ;  /* 0x000000000000791b */ /* 0x003fe20003800000 */
.L_x_3109:
        /* <DEDUP_REMOVED lines=14> */
.L_x_3110:
[----:B------:R-:W-:Y:S01]  /*29930*/  @!PT LDS RZ, [RZ] ;  /* 0x00000000fffff984 */ /* 0x000fe20000000800 */
[----:B------:R-:W-:Y:S01]  /*29940*/  @!PT LDS RZ, [RZ] ;  /* 0x00000000fffff984 */ /* 0x000fe20000000800 */
[----:B------:R-:W-:Y:S01]  /*29950*/  @!PT LDS RZ, [RZ] ;  /* 0x00000000fffff984 */ /* 0x000fe20000000800 */
[----:B------:R-:W-:Y:S04]  /*29960*/  @P1 LDGSTS.E.BYPASS.LTC128B.128 [R8+0x23400], desc[UR60][R2.64+0x80], !P3 ;  /* 0x2340008002081fae */ /* 0x000fe8000d901d7c */
[----:B------:R0:W-:Y:S02]  /*29970*/  @P1 LDGSTS.E.BYPASS.LTC128B.128 [R8+0x26400], desc[UR60][R2.64+0x100], !P2 ;  /* 0x2640010002081fae */ /* 0x0001e4000d101d7c */
[----:B0-----:R-:W-:Y:S01]  /*29980*/  MOV R2, R14 ;  /* 0x0000000e00027202 */ /* 0x001fe20000000f00 */
[----:B------:R-:W-:Y:S06]  /*29990*/  BRA `(.L_x_3111) ;  /* 0xffffffa4008c7947 */ /* 0x000fec000383ffff */
.L_x_2976:
[----:B------:R-:W-:Y:S01]  /*299a0*/  IMAD.MOV.U32 R13, RZ, RZ, R4 ;  /* 0x000000ffff0d7224 */ /* 0x000fe200078e0004 */
[----:B------:R-:W-:Y:S01]  /*299b0*/  MOV R11, 0x181f ;  /* 0x0000181f000b7802 */ /* 0x000fe20000000f00 */
[----:B------:R-:W-:Y:S02]  /*299c0*/  IMAD.MOV.U32 R12, RZ, RZ, RZ ;  /* 0x000000ffff0c7224 */ /* 0x000fe400078e00ff */
[----:B------:R-:W-:Y:S02]  /*299d0*/  IMAD.MOV.U32 R15, RZ, RZ, -0x1 ;  /* 0xffffffffff0f7424 */ /* 0x000fe400078e00ff */
[----:B-----5:R-:W-:Y:S02]  /*299e0*/  IMAD R5, R9, R6, RZ ;  /* 0x0000000609057224 */ /* 0x020fe400078e02ff */
[----:B------:R-:W-:-:S07]  /*299f0*/  IMAD R17, R17, 0x80, R8 ;  /* 0x0000008011117824 */ /* 0x000fce00078e0208 */
[----:B------:R-:W-:Y:S05]  /*29a00*/  WARPSYNC.COLLECTIVE R15, `(.L_x_3112) ;  /* 0x000000000f087348 */ /* 0x000fea0003c00000 */
[----:B------:R0:W1:Y:S02]  /*29a10*/  SHFL.IDX P6, R14, R13, R12, R11 ;  /* 0x0000000c0d0e7389 */ /* 0x00006400000c000b */
[----:B01----:R-:W-:Y:S01]  /*29a20*/  ENDCOLLECTIVE ;  /* 0x000000000000791b */ /* 0x003fe20003800000 */
.L_x_3112:
[C---:B------:R-:W-:Y:S01]  /*29a30*/  VIADD R6, R17.reuse, 0x10 ;  /* 0x0000001011067836 */ /* 0x040fe20000000000 */
[----:B------:R-:W-:Y:S02]  /*29a40*/  ISETP.GE.AND P1, PT, R17, R5, PT ;  /* 0x000000051100720c */ /* 0x000fe40003f26270 */
[----:B------:R-:W-:Y:S01]  /*29a50*/  MOV R13, R0 ;  /* 0x00000000000d7202 */ /* 0x000fe20000000f00 */
[----:B------:R-:W-:-:S10]  /*29a60*/  IMAD.MOV.U32 R2, RZ, RZ, R14 ;  /* 0x000000ffff027224 */ /* 0x000fd400078e000e */
[----:B------:R-:W-:Y:S05]  /*29a70*/  WARPSYNC.COLLECTIVE R15, `(.L_x_3113) ;  /* 0x000000000f087348 */ /* 0x000fea0003c00000 */
[----:B------:R0:W1:Y:S02]  /*29a80*/  SHFL.IDX P6, R14, R13, R12, R11 ;  /* 0x0000000c0d0e7389 */ /* 0x00006400000c000b */
[----:B01----:R-:W-:Y:S01]  /*29a90*/  ENDCOLLECTIVE ;  /* 0x000000000000791b */ /* 0x003fe20003800000 */
.L_x_3113:
        /* <DEDUP_REMOVED lines=8> */
.L_x_3114:
        /* <DEDUP_REMOVED lines=13> */
.L_x_3115:
        /* <DEDUP_REMOVED lines=8> */
.L_x_3116:
        /* <DEDUP_REMOVED lines=9> */
[----:B------:R-:W-:Y:S01]  /*29d00*/  VIADD R6, R17, 0x30 ;  /* 0x0000003011067836 */ /* 0x000fe20000000000 */
[----:B0-----:R-:W-:-:S11]  /*29d10*/  MOV R2, R14 ;  /* 0x0000000e00027202 */ /* 0x001fd60000000f00 */
[----:B------:R-:W-:Y:S05]  /*29d20*/  WARPSYNC.COLLECTIVE R15, `(.L_x_3117) ;  /* 0x000000000f087348 */ /* 0x000fea0003c00000 */
[----:B------:R0:W1:Y:S02]  /*29d30*/  SHFL.IDX P6, R14, R13, R12, R11 ;  /* 0x0000000c0d0e7389 */ /* 0x00006400000c000b */
[----:B01----:R-:W-:Y:S01]  /*29d40*/  ENDCOLLECTIVE ;  /* 0x000000000000791b */ /* 0x003fe20003800000 */
.L_x_3117:
        /* <DEDUP_REMOVED lines=8> */
.L_x_3118:
        /* <DEDUP_REMOVED lines=14> */
.L_x_3119:
        /* <DEDUP_REMOVED lines=8> */
.L_x_3120:
[----:B------:R-:W-:-:S05]  /*29f30*/  @!P1 MOV R3, R7 ;  /* 0x0000000700039202 */ /* 0x000fca0000000f00 */
        /* <DEDUP_REMOVED lines=13> */
.L_x_3121:
        /* <DEDUP_REMOVED lines=8> */
.L_x_3122:
        /* <DEDUP_REMOVED lines=14> */
.L_x_3123:
        /* <DEDUP_REMOVED lines=8> */
.L_x_3124:
        /* <DEDUP_REMOVED lines=13> */
.L_x_3125:
        /* <DEDUP_REMOVED lines=8> */
.L_x_3126:
[----:B------:R-:W-:-:S05]  /*2a340*/  @!P1 MOV R3, R7 ;  /* 0x0000000700039202 */ /* 0x000fca0000000f00 */
        /* <DEDUP_REMOVED lines=11> */
.L_x_3127:
[----:B------:R-:W-:Y:S05]  /*2a400*/  BRA `(.L_x_3128) ;  /* 0xffffffa400f07947 */ /* 0x000fea000383ffff */
.L_x_2981:
[----:B0-----:R0:W1:Y:S02]  /*2a410*/  SYNCS.PHASECHK.TRANS64.TRYWAIT P0, [R22+URZ+0x30820], R3 ;  /* 0x03082003160075a7 */ /* 0x001064000800017f */
[----:B-1----:R-:W-:Y:S05]  /*2a420*/  @!P0 NANOSLEEP.SYNCS 0x989680 ;  /* 0x009896800000895d */ /* 0x002fea0003900000 */
[----:B------:R-:W1:Y:S02]  /*2a430*/  @!P0 SYNCS.PHASECHK.TRANS64 P0, [R22+URZ+0x30820], R3 ;  /* 0x03082003160085a7 */ /* 0x000e64000800007f */
[----:B-1----:R-:W-:Y:S05]  /*2a440*/  @!P0 BRA `(.L_x_2981) ;  /* 0xfffffffc00f08947 */ /* 0x002fea000383ffff */
[----:B------:R-:W-:Y:S05]  /*2a450*/  BRA `(.L_x_3129) ;  /* 0xffffffa800687947 */ /* 0x000fea000383ffff */
.L_x_2986:
[----:B0-----:R0:W1:Y:S02]  /*2a460*/  SYNCS.PHASECHK.TRANS64.TRYWAIT P0, [R7+URZ+0x30840], R2 ;  /* 0x03084002070075a7 */ /* 0x001064000800017f */
[----:B-1----:R-:W-:Y:S05]  /*2a470*/  @!P0 NANOSLEEP.SYNCS 0x989680 ;  /* 0x009896800000895d */ /* 0x002fea0003900000 */
[----:B------:R-:W1:Y:S02]  /*2a480*/  @!P0 SYNCS.PHASECHK.TRANS64 P0, [R7+URZ+0x30840], R2 ;  /* 0x03084002070085a7 */ /* 0x000e64000800007f */
[----:B-1----:R-:W-:Y:S05]  /*2a490*/  @!P0 BRA `(.L_x_2986) ;  /* 0xfffffffc00f08947 */ /* 0x002fea000383ffff */
[----:B------:R-:W-:Y:S05]  /*2a4a0*/  BRA `(.L_x_3130) ;  /* 0xffffffac00447947 */ /* 0x000fea000383ffff */
.L_x_2987:
        /* <DEDUP_REMOVED lines=8> */
.L_x_3132:
[----:B------:R-:W-:Y:S05]  /*2a530*/  BSYNC B1 ;  /* 0x0000000000017941 */ /* 0x000fea0003800000 */
.L_x_3131:
[----:B------:R0:W-:Y:S04]  /*2a540*/  STL [R1+0x70], R0 ;  /* 0x0000700001007387 */ /* 0x0001e80000100800 */
[----:B0-----:R0:W5:Y:S01]  /*2a550*/  LDL.LU R0, [R1] ;  /* 0x0000000001007983 */ /* 0x0011620000300800 */
[----:B------:R-:W-:Y:S01]  /*2a560*/  IMAD.MOV.U32 R13, RZ, RZ, R8 ;  /* 0x000000ffff0d7224 */ /* 0x000fe200078e0008 */
[----:B------:R-:W-:Y:S01]  /*2a570*/  MOV R11, 0x181f ;  /* 0x0000181f000b7802 */ /* 0x000fe20000000f00 */
[----:B------:R-:W-:Y:S01]  /*2a580*/  IMAD.MOV.U32 R12, RZ, RZ, RZ ;  /* 0x000000ffff0c7224 */ /* 0x000fe200078e00ff */
[----:B------:R-:W-:Y:S01]  /*2a590*/  MOV R3, R14 ;  /* 0x0000000e00037202 */ /* 0x000fe20000000f00 */
[----:B------:R-:W-:Y:S01]  /*2a5a0*/  IMAD.MOV.U32 R15, RZ, RZ, -0x1 ;  /* 0xffffffffff0f7424 */ /* 0x000fe200078e00ff */
[----:B------:R-:W-:Y:S01]  /*2a5b0*/  SHF.L.U32 R4, R32, 0x1, RZ ;  /* 0x0000000120047819 */ /* 0x000fe200000006ff */
[----:B------:R-:W-:-:S07]  /*2a5c0*/  IMAD R5, R5, 0x2, R22 ;  /* 0x0000000205057824 */ /* 0x000fce00078e0216 */
[----:B0----5:R-:W-:Y:S05]  /*2a5d0*/  WARPSYNC.COLLECTIVE R15, `(.L_x_3133) ;  /* 0x000000000f087348 */ /* 0x021fea0003c00000 */
[----:B------:R1:W2:Y:S02]  /*2a5e0*/  SHFL.IDX P6, R14, R13, R12, R11 ;  /* 0x0000000c0d0e7389 */ /* 0x0002a400000c000b */
[----:B012--5:R-:W-:Y:S01]  /*2a5f0*/  ENDCOLLECTIVE ;  /* 0x000000000000791b */ /* 0x027fe20003800000 */
.L_x_3133:
[----:B------:R-:W-:Y:S01]  /*2a600*/  MOV R13, R6 ;  /* 0x00000006000d7202 */ /* 0x000fe20000000f00 */
[----:B------:R-:W-:Y:S02]  /*2a610*/  IMAD.MOV.U32 R12, RZ, RZ, 0x1 ;  /* 0x00000001ff0c7424 */ /* 0x000fe400078e00ff */
[----:B------:R-:W-:-:S07]  /*2a620*/  IMAD.MOV.U32 R2, RZ, RZ, R14 ;  /* 0x000000ffff027224 */ /* 0x000fce00078e000e */
[----:B------:R-:W-:Y:S05]  /*2a630*/  WARPSYNC.COLLECTIVE R15, `(.L_x_3134) ;  /* 0x000000000f087348 */ /* 0x000fea0003c00000 */
[----:B------:R0:W1:Y:S02]  /*2a640*/  SHFL.IDX P6, R14, R13, R12, R11 ;  /* 0x0000000c0d0e7389 */ /* 0x00006400000c000b */
[----:B01----:R-:W-:Y:S01]  /*2a650*/  ENDCOLLECTIVE ;  /* 0x000000000000791b */ /* 0x003fe20003800000 */
.L_x_3134:
[----:B------:R-:W-:-:S05]  /*2a660*/  IADD3 R2, P0, R2, R4, RZ ;  /* 0x0000000402027210 */ /* 0x000fca0007f1e0ff */
[----:B------:R-:W-:Y:S01]  /*2a670*/  IMAD.X R3, RZ, RZ, R3, P0 ;  /* 0x000000ffff037224 */ /* 0x000fe200000e0603 */
[----:B------:R-:W-:Y:S02]  /*2a680*/  MOV R13, R8 ;  /* 0x00000008000d7202 */ /* 0x000fe40000000f00 */
        /* <DEDUP_REMOVED lines=10> */
[----:B01----:R-:W-:-:S07]  /*2a730*/  IMAD.MOV.U32 R3, RZ, RZ, R14 ;  /* 0x000000ffff037224 */ /* 0x003fce00078e000e */
[----:B------:R-:W-:Y:S05]  /*2a740*/  WARPSYNC.COLLECTIVE R15, `(.L_x_3135) ;  /* 0x000000000f087348 */ /* 0x000fea0003c00000 */
[----:B------:R0:W1:Y:S02]  /*2a750*/  SHFL.IDX P6, R14, R13, R12, R11 ;  /* 0x0000000c0d0e7389 */ /* 0x00006400000c000b */
[----:B01----:R-:W-:Y:S01]  /*2a760*/  ENDCOLLECTIVE ;  /* 0x000000000000791b */ /* 0x003fe20003800000 */
.L_x_3135:
[----:B------:R-:W-:Y:S01]  /*2a770*/  MOV R13, R6 ;  /* 0x00000006000d7202 */ /* 0x000fe20000000f00 */
[----:B------:R-:W-:Y:S02]  /*2a780*/  IMAD.MOV.U32 R12, RZ, RZ, 0x2 ;  /* 0x00000002ff0c7424 */ /* 0x000fe400078e00ff */
[----:B------:R-:W-:-:S07]  /*2a790*/  IMAD.MOV.U32 R2, RZ, RZ, R14 ;  /* 0x000000ffff027224 */ /* 0x000fce00078e000e */
[----:B------:R-:W-:Y:S05]  /*2a7a0*/  WARPSYNC.COLLECTIVE R15, `(.L_x_3136) ;  /* 0x000000000f087348 */ /* 0x000fea0003c00000 */
[----:B------:R0:W1:Y:S02]  /*2a7b0*/  SHFL.IDX P6, R14, R13, R12, R11 ;  /* 0x0000000c0d0e7389 */ /* 0x00006400000c000b */
[----:B01----:R-:W-:Y:S01]  /*2a7c0*/  ENDCOLLECTIVE ;  /* 0x000000000000791b */ /* 0x003fe20003800000 */
.L_x_3136:
        /* <DEDUP_REMOVED lines=13> */
.L_x_3137:
[----:B------:R-:W-:Y:S01]  /*2a8a0*/  MOV R13, R6 ;  /* 0x00000006000d7202 */ /* 0x000fe20000000f00 */
[----:B------:R-:W-:Y:S02]  /*2a8b0*/  IMAD.MOV.U32 R12, RZ, RZ, 0x3 ;  /* 0x00000003ff0c7424 */ /* 0x000fe400078e00ff */
[----:B------:R-:W-:-:S07]  /*2a8c0*/  IMAD.MOV.U32 R2, RZ, RZ, R14 ;  /* 0x000000ffff027224 */ /* 0x000fce00078e000e */
[----:B------:R-:W-:Y:S05]  /*2a8d0*/  WARPSYNC.COLLECTIVE R15, `(.L_x_3138) ;  /* 0x000000000f087348 */ /* 0x000fea0003c00000 */
[----:B------:R0:W1:Y:S02]  /*2a8e0*/  SHFL.IDX P6, R14, R13, R12, R11 ;  /* 0x0000000c0d0e7389 */ /* 0x00006400000c000b */
[----:B01----:R-:W-:Y:S01]  /*2a8f0*/  ENDCOLLECTIVE ;  /* 0x000000000000791b */ /* 0x003fe20003800000 */
.L_x_3138:
        /* <DEDUP_REMOVED lines=13> */
.L_x_3139:
[----:B------:R-:W-:Y:S01]  /*2a9d0*/  MOV R13, R6 ;  /* 0x00000006000d7202 */ /* 0x000fe20000000f00 */
[----:B------:R-:W-:Y:S02]  /*2a9e0*/  IMAD.MOV.U32 R12, RZ, RZ, 0x4 ;  /* 0x00000004ff0c7424 */ /* 0x000fe400078e00ff */
[----:B------:R-:W-:-:S07]  /*2a9f0*/  IMAD.MOV.U32 R2, RZ, RZ, R14 ;  /* 0x000000ffff027224 */ /* 0x000fce00078e000e */
[----:B------:R-:W-:Y:S05]  /*2aa00*/  WARPSYNC.COLLECTIVE R15, `(.L_x_3140) ;  /* 0x000000000f087348 */ /* 0x000fea0003c00000 */
[----:B------:R0:W1:Y:S02]  /*2aa10*/  SHFL.IDX P6, R14, R13, R12, R11 ;  /* 0x0000000c0d0e7389 */ /* 0x00006400000c000b */
[----:B01----:R-:W-:Y:S01]  /*2aa20*/  ENDCOLLECTIVE ;  /* 0x000000000000791b */ /* 0x003fe20003800000 */
.L_x_3140:
        /* <DEDUP_REMOVED lines=13> */
.L_x_3141:
[----:B------:R-:W-:-:S05]  /*2ab00*/  IMAD.MOV.U32 R2, RZ, RZ, R14 ;  /* 0x000000ffff027224 */ /* 0x000fca00078e000e */
[----:B------:R-:W-:-:S05]  /*2ab10*/  IADD3 R2, P0, R2, R4, RZ ;  /* 0x0000000402027210 */ /* 0x000fca0007f1e0ff */
[----:B------:R-:W-:-:S05]  /*2ab20*/  IMAD.X R3, RZ, RZ, R34, P0 ;  /* 0x000000ffff037224 */ /* 0x000fca00000e0622 */
[----:B------:R-:W-:Y:S01]  /*2ab30*/  @!PT LDS RZ, [RZ] ;  /* 0x00000000fffff984 */ /* 0x000fe20000000800 */
[----:B------:R-:W-:Y:S01]  /*2ab40*/  @!PT LDS RZ, [RZ] ;  /* 0x00000000fffff984 */ /* 0x000fe20000000800 */
[----:B------:R-:W-:Y:S01]  /*2ab50*/  @!PT LDS RZ, [RZ] ;  /* 0x00000000fffff984 */ /* 0x000fe20000000800 */
[----:B------:R0:W-:Y:S01]  /*2ab60*/  LDGSTS.E.BYPASS.LTC128B.128 [R5+0x20400], desc[UR60][R2.64], !P1 ;  /* 0x2040000002057fae */ /* 0x0001e2000c901d7c */
[----:B------:R-:W-:-:S03]  /*2ab70*/  LOP3.LUT P1, RZ, R0, 0x40, RZ, 0xc0, !PT ;  /* 0x0000004000ff7812 */ /* 0x000fc6000782c0ff */
[----:B------:R0:W5:Y:S01]  /*2ab80*/  LDL.LU R0, [R1+0x70] ;  /* 0x0000700001007983 */ /* 0x0001620000300800 */
[----:B------:R-:W-:Y:S01]  /*2ab90*/  MOV R13, R6 ;  /* 0x00000006000d7202 */ /* 0x000fe20000000f00 */
[----:B------:R-:W-:Y:S02]  /*2aba0*/  IMAD.MOV.U32 R12, RZ, RZ, 0x5 ;  /* 0x00000005ff0c7424 */ /* 0x000fe400078e00ff */
[----:B------:R0:W-:Y:S06]  /*2abb0*/  LDGSTS.E.BYPASS.LTC128B.128 [R5+0x23400], desc[UR60][R2.64+0x80], !P5 ;  /* 0x2340008002057fae */ /* 0x0001ec000e901d7c */
[----:B0----5:R-:W-:Y:S05]  /*2abc0*/  WARPSYNC.COLLECTIVE R15, `(.L_x_3142) ;  /* 0x000000000f087348 */ /* 0x021fea0003c00000 */
[----:B------:R1:W2:Y:S02]  /*2abd0*/  SHFL.IDX P6, R14, R13, R12, R11 ;  /* 0x0000000c0d0e7389 */ /* 0x0002a400000c000b */
[----:B012--5:R-:W-:Y:S01]  /*2abe0*/  ENDCOLLECTIVE ;  /* 0x000000000000791b */ /* 0x027fe20003800000 */
.L_x_3142:
        /* <DEDUP_REMOVED lines=9> */
.L_x_3143:
[----:B------:R-:W-:Y:S01]  /*2ac80*/  IMAD.MOV.U32 R2, RZ, RZ, R14 ;  /* 0x000000ffff027224 */ /* 0x000fe200078e000e */
[----:B------:R-:W-:Y:S06]  /*2ac90*/  BRA `(.L_x_3144) ;  /* 0xffffffa800507947 */ /* 0x000fec000383ffff */
.L_x_2992:
[----:B0-----:R0:W2:Y:S02]  /*2aca0*/  SYNCS.PHASECHK.TRANS64.TRYWAIT P0, [R6+URZ+0x30860], R2 ;  /* 0x03086002060075a7 */ /* 0x0010a4000800017f */
[----:B--2---:R-:W-:Y:S05]  /*2acb0*/  @!P0 NANOSLEEP.SYNCS 0x989680 ;  /* 0x009896800000895d */ /* 0x004fea0003900000 */
[----:B------:R-:W2:Y:S02]  /*2acc0*/  @!P0 SYNCS.PHASECHK.TRANS64 P0, [R6+URZ+0x30860], R2 ;  /* 0x03086002060085a7 */ /* 0x000ea4000800007f */
[----:B--2---:R-:W-:Y:S05]  /*2acd0*/  @!P0 BRA `(.L_x_2992) ;  /* 0xfffffffc00f08947 */ /* 0x004fea000383ffff */
[----:B------:R-:W-:Y:S05]  /*2ace0*/  BRA `(.L_x_3145) ;  /* 0xffffffa800b87947 */ /* 0x000fea000383ffff */
.L_x_2993:
        /* <DEDUP_REMOVED lines=8> */
.L_x_3147:
[----:B------:R-:W-:Y:S05]  /*2ad70*/  BSYNC B1 ;  /* 0x0000000000017941 */ /* 0x000fea0003800000 */
.L_x_3146:
[----:B------:R-:W-:Y:S01]  /*2ad80*/  IMAD.MOV.U32 R13, RZ, RZ, R23 ;  /* 0x000000ffff0d7224 */ /* 0x000fe200078e0017 */
[----:B------:R-:W-:Y:S01]  /*2ad90*/  MOV R11, 0x181f ;  /* 0x0000181f000b7802 */ /* 0x000fe20000000f00 */
[----:B------:R-:W-:Y:S01]  /*2ada0*/  IMAD.MOV.U32 R12, RZ, RZ, RZ ;  /* 0x000000ffff0c7224 */ /* 0x000fe200078e00ff */
[----:B------:R-:W-:Y:S01]  /*2adb0*/  MOV R3, R14 ;  /* 0x0000000e00037202 */ /* 0x000fe20000000f00 */
[----:B------:R-:W-:Y:S02]  /*2adc0*/  IMAD.MOV.U32 R15, RZ, RZ, -0x1 ;  /* 0xffffffffff0f7424 */ /* 0x000fe400078e00ff */
[----:B------:R-:W-:-:S07]  /*2add0*/  IMAD R5, R5, 0x2, R22 ;  /* 0x0000000205057824 */ /* 0x000fce00078e0216 */
[----:B------:R-:W-:Y:S05]  /*2ade0*/  WARPSYNC.COLLECTIVE R15, `(.L_x_3148) ;  /* 0x000000000f087348 */ /* 0x000fea0003c00000 */
[----:B------:R0:W1:Y:S02]  /*2adf0*/  SHFL.IDX P6, R14, R13, R12, R11 ;  /* 0x0000000c0d0e7389 */ /* 0x00006400000c000b */
[----:B01----:R-:W-:Y:S01]  /*2ae00*/  ENDCOLLECTIVE ;  /* 0x000000000000791b */ /* 0x003fe20003800000 */
.L_x_3148:
[----:B------:R-:W-:Y:S01]  /*2ae10*/  IMAD.MOV.U32 R13, RZ, RZ, R24 ;  /* 0x000000ffff0d7224 */ /* 0x000fe200078e0018 */
[----:B------:R-:W-:Y:S01]  /*2ae20*/  MOV R12, 0x1 ;  /* 0x00000001000c7802 */ /* 0x000fe20000000f00 */
[----:B------:R-:W-:-:S07]  /*2ae30*/  IMAD.MOV.U32 R2, RZ, RZ, R14 ;  /* 0x000000ffff027224 */ /* 0x000fce00078e000e */
[----:B------:R-:W-:Y:S05]  /*2ae40*/  WARPSYNC.COLLECTIVE R15, `(.L_x_3149) ;  /* 0x000000000f087348 */ /* 0x000fea0003c00000 */
[----:B------:R0:W1:Y:S02]  /*2ae50*/  SHFL.IDX P6, R14, R13, R12, R11 ;  /* 0x0000000c0d0e7389 */ /* 0x00006400000c000b */
[----:B01----:R-:W-:Y:S01]  /*2ae60*/  ENDCOLLECTIVE ;  /* 0x000000000000791b */ /* 0x003fe20003800000 */
.L_x_3149:
        /* <DEDUP_REMOVED lines=16> */
.L_x_3150:
[----:B------:R-:W-:Y:S01]  /*2af70*/  IMAD.MOV.U32 R13, RZ, RZ, R24 ;  /* 0x000000ffff0d7224 */ /* 0x000fe200078e0018 */
[----:B------:R-:W-:Y:S02]  /*2af80*/  MOV R12, 0x2 ;  /* 0x00000002000c7802 */ /* 0x000fe40000000f00 */
[----:B------:R-:W-:-:S07]  /*2af90*/  MOV R2, R14 ;  /* 0x0000000e00027202 */ /* 0x000fce0000000f00 */
[----:B------:R-:W-:Y:S05]  /*2afa0*/  WARPSYNC.COLLECTIVE R15, `(.L_x_3151) ;  /* 0x000000000f087348 */ /* 0x000fea0003c00000 */
[----:B------:R0:W1:Y:S02]  /*2afb0*/  SHFL.IDX P6, R14, R13, R12, R11 ;  /* 0x0000000c0d0e7389 */ /* 0x00006400000c000b */
[----:B01----:R-:W-:Y:S01]  /*2afc0*/  ENDCOLLECTIVE ;  /* 0x000000000000791b */ /* 0x003fe20003800000 */
.L_x_3151:
        /* <DEDUP_REMOVED lines=16> */
.L_x_3152:
[----:B------:R-:W-:Y:S01]  /*2b0d0*/  IMAD.MOV.U32 R13, RZ, RZ, R24 ;  /* 0x000000ffff0d7224 */ /* 0x000fe200078e0018 */
[----:B------:R-:W-:Y:S02]  /*2b0e0*/  MOV R12, 0x3 ;  /* 0x00000003000c7802 */ /* 0x000fe40000000f00 */
[----:B------:R-:W-:-:S07]  /*2b0f0*/  MOV R2, R14 ;  /* 0x0000000e00027202 */ /* 0x000fce0000000f00 */
[----:B------:R-:W-:Y:S05]  /*2b100*/  WARPSYNC.COLLECTIVE R15, `(.L_x_3153) ;  /* 0x000000000f087348 */ /* 0x000fea0003c00000 */
[----:B------:R0:W1:Y:S02]  /*2b110*/  SHFL.IDX P6, R14, R13, R12, R11 ;  /* 0x0000000c0d0e7389 */ /* 0x00006400000c000b */
[----:B01----:R-:W-:Y:S01]  /*2b120*/  ENDCOLLECTIVE ;  /* 0x000000000000791b */ /* 0x003fe20003800000 */
.L_x_3153:
        /* <DEDUP_REMOVED lines=16> */
.L_x_3154:
[----:B------:R-:W-:Y:S01]  /*2b230*/  IMAD.MOV.U32 R13, RZ, RZ, R24 ;  /* 0x000000ffff0d7224 */ /* 0x000fe200078e0018 */
[----:B------:R-:W-:Y:S02]  /*2b240*/  MOV R12, 0x4 ;  /* 0x00000004000c7802 */ /* 0x000fe40000000f00 */
[----:B------:R-:W-:-:S07]  /*2b250*/  MOV R2, R14 ;  /* 0x0000000e00027202 */ /* 0x000fce0000000f00 */
[----:B------:R-:W-:Y:S05]  /*2b260*/  WARPSYNC.COLLECTIVE R15, `(.L_x_3155) ;  /* 0x000000000f087348 */ /* 0x000fea0003c00000 */
[----:B------:R0:W1:Y:S02]  /*2b270*/  SHFL.IDX P6, R14, R13, R12, R11 ;  /* 0x0000000c0d0e7389 */ /* 0x00006400000c000b */
[----:B01----:R-:W-:Y:S01]  /*2b280*/  ENDCOLLECTIVE ;  /* 0x000000000000791b */ /* 0x003fe20003800000 */
.L_x_3155:
        /* <DEDUP_REMOVED lines=16> */
.L_x_3156:
[----:B------:R-:W-:Y:S01]  /*2b390*/  IMAD.MOV.U32 R13, RZ, RZ, R24 ;  /* 0x000000ffff0d7224 */ /* 0x000fe200078e0018 */
[----:B------:R-:W-:Y:S02]  /*2b3a0*/  MOV R12, 0x5 ;  /* 0x00000005000c7802 */ /* 0x000fe40000000f00 */
[----:B------:R-:W-:-:S07]  /*2b3b0*/  MOV R2, R14 ;  /* 0x0000000e00027202 */ /* 0x000fce0000000f00 */
[----:B------:R-:W-:Y:S05]  /*2b3c0*/  WARPSYNC.COLLECTIVE R15, `(.L_x_3157) ;  /* 0x000000000f087348 */ /* 0x000fea0003c00000 */
[----:B------:R0:W1:Y:S02]  /*2b3d0*/  SHFL.IDX P6, R14, R13, R12, R11 ;  /* 0x0000000c0d0e7389 */ /* 0x00006400000c000b */
[----:B01----:R-:W-:Y:S01]  /*2b3e0*/  ENDCOLLECTIVE ;  /* 0x000000000000791b */ /* 0x003fe20003800000 */
.L_x_3157:
        /* <DEDUP_REMOVED lines=13> */
.L_x_3158:
[----:B------:R-:W-:Y:S01]  /*2b4c0*/  @!PT LDS RZ, [RZ] ;  /* 0x00000000fffff984 */ /* 0x000fe20000000800 */
[----:B------:R-:W-:Y:S01]  /*2b4d0*/  @!PT LDS RZ, [RZ] ;  /* 0x00000000fffff984 */ /* 0x000fe20000000800 */
[----:B------:R-:W-:Y:S01]  /*2b4e0*/  @!PT LDS RZ, [RZ] ;  /* 0x00000000fffff984 */ /* 0x000fe20000000800 */
[----:B------:R0:W-:Y:S01]  /*2b4f0*/  LDGSTS.E.BYPASS.LTC128B.128 [R5+0x5400], desc[UR60][R2.64+0x80], !P0 ;  /* 0x0540008002057fae */ /* 0x0001e2000c101d7c */
[----:B------:R-:W-:-:S13]  /*2b500*/  ISETP.LT.OR P0, PT, R7, 0x41, P1 ;  /* 0x000000410700780c */ /* 0x000fda0000f01670 */
[----:B------:R0:W-:Y:S01]  /*2b510*/  LDGSTS.E.BYPASS.LTC128B.128 [R5+0x8400], desc[UR60][R2.64+0x100], !P0 ;  /* 0x0840010002057fae */ /* 0x0001e2000c101d7c */
[----:B------:R-:W-:Y:S05]  /*2b520*/  BRA `(.L_x_3159) ;  /* 0xffffffa400a47947 */ /* 0x000fea000383ffff */
.L_x_3001:
[----:B0-----:R0:W1:Y:S02]  /*2b530*/  SYNCS.PHASECHK.TRANS64.TRYWAIT P0, [R0+URZ+0x30860], R3 ;  /* 0x03086003000075a7 */ /* 0x001064000800017f */
[----:B-1----:R-:W-:Y:S05]  /*2b540*/  @!P0 NANOSLEEP.SYNCS 0x989680 ;  /* 0x009896800000895d */ /* 0x002fea0003900000 */
[----:B------:R-:W1:Y:S02]  /*2b550*/  @!P0 SYNCS.PHASECHK.TRANS64 P0, [R0+URZ+0x30860], R3 ;  /* 0x03086003000085a7 */ /* 0x000e64000800007f */
[----:B-1----:R-:W-:Y:S05]  /*2b560*/  @!P0 BRA `(.L_x_3001) ;  /* 0xfffffffc00f08947 */ /* 0x002fea000383ffff */
[----:B------:R-:W-:Y:S05]  /*2b570*/  BRA `(.L_x_3160) ;  /* 0xffffffa800c87947 */ /* 0x000fea000383ffff */
.L_x_3002:
[----:B------:R-:W-:Y:S01]  /*2b580*/  BSSY B0, `(.L_x_3161) ;  /* 0x0000008000007945 */ /* 0x000fe20003800000 */
[----:B------:R-:W-:Y:S01]  /*2b590*/  MOV R13, R24 ;  /* 0x00000018000d7202 */ /* 0x000fe20000000f00 */
[----:B------:R-:W-:Y:S01]  /*2b5a0*/  IMAD.MOV.U32 R12, RZ, RZ, RZ ;  /* 0x000000ffff0c7224 */ /* 0x000fe200078e00ff */
[----:B------:R-:W-:Y:S01]  /*2b5b0*/  MOV R15, 0xffffffff ;  /* 0xffffffff000f7802 */ /* 0x000fe20000000f00 */
[----:B------:R-:W-:-:S07]  /*2b5c0*/  IMAD.MOV.U32 R11, RZ, RZ, 0x181f ;  /* 0x0000181fff0b7424 */ /* 0x000fce00078e00ff */
[----:B0-2---:R-:W-:Y:S05]  /*2b5d0*/  WARPSYNC.COLLECTIVE R15, `(.L_x_3162) ;  /* 0x000000000f087348 */ /* 0x005fea0003c00000 */
[----:B--2---:R1:W2:Y:S02]  /*2b5e0*/  SHFL.IDX P6, R14, R13, R12, R11 ;  /* 0x0000000c0d0e7389 */ /* 0x0042a400000c000b */
[----:B012---:R-:W-:Y:S01]  /*2b5f0*/  ENDCOLLECTIVE ;  /* 0x000000000000791b */ /* 0x007fe20003800000 */
.L_x_3162:
[----:B------:R-:W-:Y:S05]  /*2b600*/  BSYNC B0 ;  /* 0x0000000000007941 */ /* 0x000fea0003800000 */
.L_x_3161:
[----:B------:R-:W-:Y:S01]  /*2b610*/  IMAD.MOV.U32 R13, RZ, RZ, R23 ;  /* 0x000000ffff0d7224 */ /* 0x000fe200078e0017 */
[----:B------:R-:W-:Y:S01]  /*2b620*/  MOV R12, RZ ;  /* 0x000000ff000c7202 */ /* 0x000fe20000000f00 */
[----:B------:R-:W-:Y:S01]  /*2b630*/  IMAD.MOV.U32 R11, RZ, RZ, 0x181f ;  /* 0x0000181fff0b7424 */ /* 0x000fe200078e00ff */
[----:B------:R-:W-:Y:S01]  /*2b640*/  SHF.L.U32 R5, R32, 0x1, RZ ;  /* 0x0000000120057819 */ /* 0x000fe200000006ff */
[----:B------:R-:W-:Y:S02]  /*2b650*/  IMAD.MOV.U32 R15, RZ, RZ, -0x1 ;  /* 0xffffffffff0f7424 */ /* 0x000fe400078e00ff */
[----:B------:R-:W-:Y:S02]  /*2b660*/  IMAD.MOV.U32 R3, RZ, RZ, R14 ;  /* 0x000000ffff037224 */ /* 0x000fe400078e000e */
[----:B------:R-:W-:-:S07]  /*2b670*/  IMAD R4, R7, 0x2, R22 ;  /* 0x0000000207047824 */ /* 0x000fce00078e0216 */
[----:B------:R-:W-:Y:S05]  /*2b680*/  WARPSYNC.COLLECTIVE R15, `(.L_x_3163) ;  /* 0x000000000f087348 */ /* 0x000fea0003c00000 */
[----:B------:R0:W1:Y:S02]  /*2b690*/  SHFL.IDX P6, R14, R13, R12, R11 ;  /* 0x0000000c0d0e7389 */ /* 0x00006400000c000b */
[----:B01----:R-:W-:Y:S01]  /*2b6a0*/  ENDCOLLECTIVE ;  /* 0x000000000000791b */ /* 0x003fe20003800000 */
.L_x_3163:
[----:B------:R-:W-:Y:S02]  /*2b6b0*/  ULDC UR4, c[0x0][0x2f4] ;  /* 0x0000bd0000047ab9 */ /* 0x000fe40000000800 */
        /* <DEDUP_REMOVED lines=12> */
.L_x_3164:
[----:B------:R-:W-:Y:S01]  /*2b780*/  @!PT LDS RZ, [RZ] ;  /* 0x00000000fffff984 */ /* 0x000fe20000000800 */
[----:B------:R-:W-:Y:S01]  /*2b790*/  @!PT LDS RZ, [RZ] ;  /* 0x00000000fffff984 */ /* 0x000fe20000000800 */
[----:B------:R-:W-:Y:S01]  /*2b7a0*/  @!PT LDS RZ, [RZ] ;  /* 0x00000000fffff984 */ /* 0x000fe20000000800 */
[----:B------:R0:W-:Y:S01]  /*2b7b0*/  LDGSTS.E.BYPASS.LTC128B.128 [R4+0x400], desc[UR60][R2.64], !P3 ;  /* 0x0040000002047fae */ /* 0x0001e2000d901d7c */
[----:B------:R-:W-:-:S03]  /*2b7c0*/  ISETP.LT.OR P3, PT, R6, 0x1, P0 ;  /* 0x000000010600780c */ /* 0x000fc60000761670 */
[----:B------:R0:W-:Y:S01]  /*2b7d0*/  LDGSTS.E.BYPASS.LTC128B.128 [R4+0x3400], desc[UR60][R2.64+0x80], !P4 ;  /* 0x0340008002047fae */ /* 0x0001e2000e101d7c */
[----:B------:R-:W-:-:S09]  /*2b7e0*/  MOV R13, R23 ;  /* 0x00000017000d7202 */ /* 0x000fd20000000f00 */
[----:B------:R0:W-:Y:S01]  /*2b7f0*/  LDGSTS.E.BYPASS.LTC128B.128 [R4+0x6400], desc[UR60][R2.64+0x100], !P3 ;  /* 0x0640010002047fae */ /* 0x0001e2000d901d7c */
[----:B------:R-:W-:Y:S01]  /*2b800*/  ISETP.LT.OR P3, PT, R6, 0x11, P2 ;  /* 0x000000110600780c */ /* 0x000fe20001761670 */
[----:B------:R-:W-:-:S12]  /*2b810*/  IMAD.MOV.U32 R7, RZ, RZ, R14 ;  /* 0x000000ffff077224 */ /* 0x000fd800078e000e */
[----:B0-----:R-:W-:Y:S05]  /*2b820*/  WARPSYNC.COLLECTIVE R15, `(.L_x_3165) ;  /* 0x000000000f087348 */ /* 0x001fea0003c00000 */
[----:B------:R1:W2:Y:S02]  /*2b830*/  SHFL.IDX P6, R14, R13, R12, R11 ;  /* 0x0000000c0d0e7389 */ /* 0x0002a400000c000b */
[----:B012---:R-:W-:Y:S01]  /*2b840*/  ENDCOLLECTIVE ;  /* 0x000000000000791b */ /* 0x007fe20003800000 */
.L_x_3165:
[----:B------:R-:W-:Y:S01]  /*2b850*/  IMAD.MOV.U32 R13, RZ, RZ, R24 ;  /* 0x000000ffff0d7224 */ /* 0x000fe200078e0018 */
[----:B------:R-:W-:Y:S02]  /*2b860*/  MOV R12, 0x2 ;  /* 0x00000002000c7802 */ /* 0x000fe40000000f00 */
[----:B------:R-:W-:-:S13]  /*2b870*/  IADD3 R2, P4, R14, R5, RZ ;  /* 0x000000050e027210 */ /* 0x000fda0007f9e0ff */
[----:B------:R-:W-:Y:S05]  /*2b880*/  WARPSYNC.COLLECTIVE R15, `(.L_x_3166) ;  /* 0x000000000f087348 */ /* 0x000fea0003c00000 */
[----:B------:R0:W1:Y:S02]  /*2b890*/  SHFL.IDX P6, R14, R13, R12, R11 ;  /* 0x0000000c0d0e7389 */ /* 0x00006400000c000b */
[----:B01----:R-:W-:Y:S01]  /*2b8a0*/  ENDCOLLECTIVE ;  /* 0x000000000000791b */ /* 0x003fe20003800000 */
.L_x_3166:
        /* <DEDUP_REMOVED lines=15> */
.L_x_3167:
[----:B------:R-:W-:Y:S02]  /*2b9a0*/  IMAD.MOV.U32 R13, RZ, RZ, R24 ;  /* 0x000000ffff0d7224 */ /* 0x000fe400078e0018 */
[----:B------:R-:W-:Y:S01]  /*2b9b0*/  IMAD.MOV.U32 R12, RZ, RZ, 0x3 ;  /* 0x00000003ff0c7424 */ /* 0x000fe200078e00ff */
[----:B------:R-:W-:-:S13]  /*2b9c0*/  IADD3 R2, P4, R14, R5, RZ ;  /* 0x000000050e027210 */ /* 0x000fda0007f9e0ff */
[----:B------:R-:W-:Y:S05]  /*2b9d0*/  WARPSYNC.COLLECTIVE R15, `(.L_x_3168) ;  /* 0x000000000f087348 */ /* 0x000fea0003c00000 */
[----:B------:R0:W1:Y:S02]  /*2b9e0*/  SHFL.IDX P6, R14, R13, R12, R11 ;  /* 0x0000000c0d0e7389 */ /* 0x00006400000c000b */
[----:B01----:R-:W-:Y:S01]  /*2b9f0*/  ENDCOLLECTIVE ;  /* 0x000000000000791b */ /* 0x003fe20003800000 */
.L_x_3168:
        /* <DEDUP_REMOVED lines=10> */
[----:B------:R-:W-:Y:S02]  /*2baa0*/  ISETP.LT.OR P3, PT, R6, 0x31, P2 ;  /* 0x000000310600780c */ /* 0x000fe40001761670 */
[----:B------:R-:W-:-:S11]  /*2bab0*/  MOV R7, R14 ;  /* 0x0000000e00077202 */ /* 0x000fd60000000f00 */
[----:B0-----:R-:W-:Y:S05]  /*2bac0*/  WARPSYNC.COLLECTIVE R15, `(.L_x_3169) ;  /* 0x000000000f087348 */ /* 0x001fea0003c00000 */
[----:B------:R1:W2:Y:S02]  /*2bad0*/  SHFL.IDX P6, R14, R13, R12, R11 ;  /* 0x0000000c0d0e7389 */ /* 0x0002a400000c000b */
[----:B012---:R-:W-:Y:S01]  /*2bae0*/  ENDCOLLECTIVE ;  /* 0x000000000000791b */ /* 0x007fe20003800000 */
.L_x_3169:
[----:B------:R-:W-:Y:S01]  /*2baf0*/  MOV R13, R24 ;  /* 0x00000018000d7202 */ /* 0x000fe20000000f00 */
[----:B------:R-:W-:Y:S01]  /*2bb00*/  IMAD.MOV.U32 R12, RZ, RZ, 0x4 ;  /* 0x00000004ff0c7424 */ /* 0x000fe200078e00ff */
[----:B------:R-:W-:-:S13]  /*2bb10*/  IADD3 R2, P4, R14, R5, RZ ;  /* 0x000000050e027210 */ /* 0x000fda0007f9e0ff */
[----:B------:R-:W-:Y:S05]  /*2bb20*/  WARPSYNC.COLLECTIVE R15, `(.L_x_3170) ;  /* 0x000000000f087348 */ /* 0x000fea0003c00000 */
[----:B------:R0:W1:Y:S02]  /*2bb30*/  SHFL.IDX P6, R14, R13, R12, R11 ;  /* 0x0000000c0d0e7389 */ /* 0x00006400000c000b */
[----:B01----:R-:W-:Y:S01]  /*2bb40*/  ENDCOLLECTIVE ;  /* 0x000000000000791b */ /* 0x003fe20003800000 */
.L_x_3170:
        /* <DEDUP_REMOVED lines=15> */
.L_x_3171:
[----:B------:R-:W-:Y:S01]  /*2bc40*/  IMAD.MOV.U32 R13, RZ, RZ, R24 ;  /* 0x000000ffff0d7224 */ /* 0x000fe200078e0018 */
[----:B------:R-:W-:Y:S02]  /*2bc50*/  MOV R12, 0x5 ;  /* 0x00000005000c7802 */ /* 0x000fe40000000f00 */
[----:B------:R-:W-:-:S13]  /*2bc60*/  IADD3 R2, P4, R14, R5, RZ ;  /* 0x000000050e027210 */ /* 0x000fda0007f9e0ff */
[----:B------:R-:W-:Y:S05]  /*2bc70*/  WARPSYNC.COLLECTIVE R15, `(.L_x_3172) ;  /* 0x000000000f087348 */ /* 0x000fea0003c00000 */
[----:B------:R0:W1:Y:S02]  /*2bc80*/  SHFL.IDX P6, R14, R13, R12, R11 ;  /* 0x0000000c0d0e7389 */ /* 0x00006400000c000b */
[----:B01----:R-:W-:Y:S01]  /*2bc90*/  ENDCOLLECTIVE ;  /* 0x000000000000791b */ /* 0x003fe20003800000 */
.L_x_3172:
        /* <DEDUP_REMOVED lines=14> */
.L_x_3173:
[----:B------:R-:W-:Y:S05]  /*2bd80*/  BRA `(.L_x_3174) ;  /* 0xffffffa400cc7947 */ /* 0x000fea000383ffff */
.L_x_3007:
[----:B------:R-:W-:Y:S01]  /*2bd90*/  BSSY B0, `(.L_x_3175) ;  /* 0x0000008000007945 */ /* 0x000fe20003800000 */
[----:B------:R-:W-:Y:S01]  /*2bda0*/  MOV R13, R16 ;  /* 0x00000010000d7202 */ /* 0x000fe20000000f00 */
[----:B------:R-:W-:Y:S01]  /*2bdb0*/  IMAD.MOV.U32 R12, RZ, RZ, RZ ;  /* 0x000000ffff0c7224 */ /* 0x000fe200078e00ff */
[----:B------:R-:W-:Y:S01]  /*2bdc0*/  MOV R15, 0xffffffff ;  /* 0xffffffff000f7802 */ /* 0x000fe20000000f00 */
[----:B-1----:R-:W-:-:S07]  /*2bdd0*/  IMAD.MOV.U32 R11, RZ, RZ, 0x1f ;  /* 0x0000001fff0b7424 */ /* 0x002fce00078e00ff */
[----:B------:R-:W-:Y:S05]  /*2bde0*/  WARPSYNC.COLLECTIVE R15, `(.L_x_3176) ;  /* 0x000000000f087348 */ /* 0x000fea0003c00000 */
[----:B------:R0:W1:Y:S02]  /*2bdf0*/  SHFL.IDX P6, R14, R13, R12, R11 ;  /* 0x0000000c0d0e7389 */ /* 0x00006400000c000b */
[----:B01----:R-:W-:Y:S01]  /*2be00*/  ENDCOLLECTIVE ;  /* 0x000000000000791b */ /* 0x003fe20003800000 */
.L_x_3176:
[----:B------:R-:W-:Y:S05]  /*2be10*/  BSYNC B0 ;  /* 0x0000000000007941 */ /* 0x000fea0003800000 */
.L_x_3175:
        /* <DEDUP_REMOVED lines=9> */
.L_x_3177:
[----:B------:R-:W-:Y:S02]  /*2beb0*/  ULDC UR4, c[0x0][0xc3c] ;  /* 0x00030f0000047ab9 */ /* 0x000fe40000000800 */
[----:B------:R-:W-:-:S13]  /*2bec0*/  ISETP.GE.OR P1, PT, R9, UR4, !P0 ;  /* 0x0000000409007c0c */ /* 0x000fda000c726670 */
[----:B------:R-:W0:Y:S08]  /*2bed0*/  @!P1 LDC.64 R2, c[0x0][0xc80] ;  /* 0x00032000ff029b82 */ /* 0x000e300000000a00 */
[----:B------:R-:W1:Y:S01]  /*2bee0*/  @!P1 LDC.64 R4, c[0x0][0xc78] ;  /* 0x00031e00ff049b82 */ /* 0x000e620000000a00 */
[----:B------:R-:W-:Y:S01]  /*2bef0*/  IMAD.MOV.U32 R17, RZ, RZ, RZ ;  /* 0x000000ffff117224 */ /* 0x000fe200078e00ff */
[----:B------:R-:W-:-:S02]  /*2bf00*/  MOV R11, RZ ;  /* 0x000000ff000b7202 */ /* 0x000fc40000000f00 */
[----:B------:R-:W-:Y:S01]  /*2bf10*/  MOV R7, R14 ;  /* 0x0000000e00077202 */ /* 0x000fe20000000f00 */
        /* <DEDUP_REMOVED lines=17> */
.L_x_3178:
[----:B------:R-:W-:Y:S02]  /*2c030*/  MOV R12, 0x2 ;  /* 0x00000002000c7802 */ /* 0x000fe40000000f00 */
[----:B------:R-:W-:-:S05]  /*2c040*/  SEL R14, R14, RZ, P1 ;  /* 0x000000ff0e0e7207 */ /* 0x000fca0000800000 */
[----:B------:R-:W-:-:S04]  /*2c050*/  IMAD.IADD R5, R13, 0x1, R14 ;  /* 0x000000010d057824 */ /* 0x000fc800078e020e */
[----:B------:R-:W-:-:S07]  /*2c060*/  IMAD.MOV.U32 R13, RZ, RZ, R5 ;  /* 0x000000ffff0d7224 */ /* 0x000fce00078e0005 */
[----:B------:R-:W-:Y:S05]  /*2c070*/  WARPSYNC.COLLECTIVE R15, `(.L_x_3179) ;  /* 0x000000000f087348 */ /* 0x000fea0003c00000 */
[----:B------:R0:W1:Y:S02]  /*2c080*/  SHFL.UP P6, R14, R13, R12, R11 ;  /* 0x0400000c0d0e7389 */ /* 0x00006400000c000b */
[----:B01----:R-:W-:Y:S01]  /*2c090*/  ENDCOLLECTIVE ;  /* 0x000000000000791b */ /* 0x003fe20003800000 */
.L_x_3179:
[----:B------:R-:W-:Y:S02]  /*2c0a0*/  MOV R12, 0x4 ;  /* 0x00000004000c7802 */ /* 0x000fe40000000f00 */
[----:B------:R-:W-:-:S05]  /*2c0b0*/  SEL R2, R14, RZ, P2 ;  /* 0x000000ff0e027207 */ /* 0x000fca0001000000 */
[----:B------:R-:W-:-:S04]  /*2c0c0*/  IMAD.IADD R2, R5, 0x1, R2 ;  /* 0x0000000105027824 */ /* 0x000fc800078e0202 */
[----:B------:R-:W-:-:S07]  /*2c0d0*/  IMAD.MOV.U32 R13, RZ, RZ, R2 ;  /* 0x000000ffff0d7224 */ /* 0x000fce00078e0002 */
[----:B------:R-:W-:Y:S05]  /*2c0e0*/  WARPSYNC.COLLECTIVE R15, `(.L_x_3180) ;  /* 0x000000000f087348 */ /* 0x000fea0003c00000 */
[----:B------:R0:W1:Y:S02]  /*2c0f0*/  SHFL.UP P6, R14, R13, R12, R11 ;  /* 0x0400000c0d0e7389 */ /* 0x00006400000c000b */
[----:B01----:R-:W-:Y:S01]  /*2c100*/  ENDCOLLECTIVE ;  /* 0x000000000000791b */ /* 0x003fe20003800000 */
.L_x_3180:
[----:B------:R-:W-:Y:S02]  /*2c110*/  MOV R12, 0x8 ;  /* 0x00000008000c7802 */ /* 0x000fe40000000f00 */
[----:B------:R-:W-:-:S05]  /*2c120*/  SEL R3, R14, RZ, P3 ;  /* 0x000000ff0e037207 */ /* 0x000fca0001800000 */
[----:B------:R-:W-:-:S04]  /*2c130*/  IMAD.IADD R3, R2, 0x1, R3 ;  /* 0x0000000102037824 */ /* 0x000fc800078e0203 */
[----:B------:R-:W-:-:S07]  /*2c140*/  IMAD.MOV.U32 R13, RZ, RZ, R3 ;  /* 0x000000ffff0d7224 */ /* 0x000fce00078e0003 */
[----:B------:R-:W-:Y:S05]  /*2c150*/  WARPSYNC.COLLECTIVE R15, `(.L_x_3181) ;  /* 0x000000000f087348 */ /* 0x000fea0003c00000 */
[----:B------:R0:W1:Y:S02]  /*2c160*/  SHFL.UP P6, R14, R13, R12, R11 ;  /* 0x0400000c0d0e7389 */ /* 0x00006400000c000b */
[----:B01----:R-:W-:Y:S01]  /*2c170*/  ENDCOLLECTIVE ;  /* 0x000000000000791b */ /* 0x003fe20003800000 */
.L_x_3181:
[----:B------:R-:W-:Y:S02]  /*2c180*/  MOV R12, 0x10 ;  /* 0x00000010000c7802 */ /* 0x000fe40000000f00 */
[----:B------:R-:W-:-:S05]  /*2c190*/  SEL R14, R14, RZ, P4 ;  /* 0x000000ff0e0e7207 */ /* 0x000fca0002000000 */
[----:B------:R-:W-:-:S04]  /*2c1a0*/  IMAD.IADD R5, R3, 0x1, R14 ;  /* 0x0000000103057824 */ /* 0x000fc800078e020e */
[----:B------:R-:W-:-:S07]  /*2c1b0*/  IMAD.MOV.U32 R13, RZ, RZ, R5 ;  /* 0x000000ffff0d7224 */ /* 0x000fce00078e0005 */
[----:B------:R-:W-:Y:S05]  /*2c1c0*/  WARPSYNC.COLLECTIVE R15, `(.L_x_3182) ;  /* 0x000000000f087348 */ /* 0x000fea0003c00000 */
[----:B------:R0:W1:Y:S02]  /*2c1d0*/  SHFL.UP P6, R14, R13, R12, R11 ;  /* 0x0400000c0d0e7389 */ /* 0x00006400000c000b */
[----:B01----:R-:W-:Y:S01]  /*2c1e0*/  ENDCOLLECTIVE ;  /* 0x000000000000791b */ /* 0x003fe20003800000 */
.L_x_3182:
        /* <DEDUP_REMOVED lines=8> */
.L_x_3183:
[----:B------:R-:W-:Y:S05]  /*2c270*/  BRA `(.L_x_3184) ;  /* 0xffffffa400e87947 */ /* 0x000fea000383ffff */
.L_x_3010:
[----:B------:R-:W-:Y:S01]  /*2c280*/  BSSY B0, `(.L_x_3185) ;  /* 0x0000007000007945 */ /* 0x000fe20003800000 */
[----:B------:R-:W-:Y:S01]  /*2c290*/  MOV R12, 0x1 ;  /* 0x00000001000c7802 */ /* 0x000fe20000000f00 */
[----:B-1----:R-:W-:Y:S02]  /*2c2a0*/  IMAD.MOV.U32 R11, RZ, RZ, RZ ;  /* 0x000000ffff0b7224 */ /* 0x002fe400078e00ff */
[----:B------:R-:W-:-:S07]  /*2c2b0*/  IMAD.MOV.U32 R15, RZ, RZ, -0x1 ;  /* 0xffffffffff0f7424 */ /* 0x000fce00078e00ff */
[----:B------:R-:W-:Y:S05]  /*2c2c0*/  WARPSYNC.COLLECTIVE R15, `(.L_x_3186) ;  /* 0x000000000f087348 */ /* 0x000fea0003c00000 */
[----:B------:R0:W1:Y:S02]  /*2c2d0*/  SHFL.UP P6, R14, R13, R12, R11 ;  /* 0x0400000c0d0e7389 */ /* 0x00006400000c000b */
[----:B01----:R-:W-:Y:S01]  /*2c2e0*/  ENDCOLLECTIVE ;  /* 0x000000000000791b */ /* 0x003fe20003800000 */
.L_x_3186:
[----:B------:R-:W-:Y:S05]  /*2c2f0*/  BSYNC B0 ;  /* 0x0000000000007941 */ /* 0x000fea0003800000 */
.L_x_3185:
[----:B------:R-:W-:Y:S01]  /*2c300*/  SEL R14, R14, RZ, P1 ;  /* 0x000000ff0e0e7207 */ /* 0x000fe20000800000 */
[----:B------:R-:W-:Y:S01]  /*2c310*/  IMAD.MOV.U32 R12, RZ, RZ, 0x2 ;  /* 0x00000002ff0c7424 */ /* 0x000fe200078e00ff */
[----:B------:R-:W-:Y:S01]  /*2c320*/  MOV R15, 0xffffffff ;  /* 0xffffffff000f7802 */ /* 0x000fe20000000f00 */
[----:B------:R-:W-:Y:S01]  /*2c330*/  IMAD.MOV.U32 R11, RZ, RZ, RZ ;  /* 0x000000ffff0b7224 */ /* 0x000fe200078e00ff */
[----:B------:R-:W-:-:S07]  /*2c340*/  IADD3 R13, R13, R14, RZ ;  /* 0x0000000e0d0d7210 */ /* 0x000fce0007ffe0ff */
[----:B------:R-:W-:Y:S05]  /*2c350*/  WARPSYNC.COLLECTIVE R15, `(.L_x_3187) ;  /* 0x000000000f087348 */ /* 0x000fea0003c00000 */
[----:B------:R0:W1:Y:S02]  /*2c360*/  SHFL.UP P6, R14, R13, R12, R11 ;  /* 0x0400000c0d0e7389 */ /* 0x00006400000c000b */
[----:B01----:R-:W-:Y:S01]  /*2c370*/  ENDCOLLECTIVE ;  /* 0x000000000000791b */ /* 0x003fe20003800000 */
.L_x_3187:
[----:B------:R-:W-:Y:S02]  /*2c380*/  MOV R12, 0x4 ;  /* 0x00000004000c7802 */ /* 0x000fe40000000f00 */
[----:B------:R-:W-:-:S05]  /*2c390*/  SEL R2, R14, RZ, P2 ;  /* 0x000000ff0e027207 */ /* 0x000fca0001000000 */
[----:B------:R-:W-:-:S04]  /*2c3a0*/  IMAD.IADD R2, R13, 0x1, R2 ;  /* 0x000000010d027824 */ /* 0x000fc800078e0202 */
[----:B------:R-:W-:-:S07]  /*2c3b0*/  IMAD.MOV.U32 R13, RZ, RZ, R2 ;  /* 0x000000ffff0d7224 */ /* 0x000fce00078e0002 */
[----:B------:R-:W-:Y:S05]  /*2c3c0*/  WARPSYNC.COLLECTIVE R15, `(.L_x_3188) ;  /* 0x000000000f087348 */ /* 0x000fea0003c00000 */
[----:B------:R0:W1:Y:S02]  /*2c3d0*/  SHFL.UP P6, R14, R13, R12, R11 ;  /* 0x0400000c0d0e7389 */ /* 0x00006400000c000b */
[----:B01----:R-:W-:Y:S01]  /*2c3e0*/  ENDCOLLECTIVE ;  /* 0x000000000000791b */ /* 0x003fe20003800000 */
.L_x_3188:
[----:B------:R-:W-:Y:S02]  /*2c3f0*/  MOV R12, 0x8 ;  /* 0x00000008000c7802 */ /* 0x000fe40000000f00 */
[----:B------:R-:W-:-:S05]  /*2c400*/  SEL R3, R14, RZ, P3 ;  /* 0x000000ff0e037207 */ /* 0x000fca0001800000 */
[----:B------:R-:W-:-:S04]  /*2c410*/  IMAD.IADD R3, R2, 0x1, R3 ;  /* 0x0000000102037824 */ /* 0x000fc800078e0203 */
[----:B------:R-:W-:-:S07]  /*2c420*/  IMAD.MOV.U32 R13, RZ, RZ, R3 ;  /* 0x000000ffff0d7224 */ /* 0x000fce00078e0003 */
[----:B------:R-:W-:Y:S05]  /*2c430*/  WARPSYNC.COLLECTIVE R15, `(.L_x_3189) ;  /* 0x000000000f087348 */ /* 0x000fea0003c00000 */
[----:B------:R0:W1:Y:S02]  /*2c440*/  SHFL.UP P6, R14, R13, R12, R11 ;  /* 0x0400000c0d0e7389 */ /* 0x00006400000c000b */
[----:B01----:R-:W-:Y:S01]  /*2c450*/  ENDCOLLECTIVE ;  /* 0x000000000000791b */ /* 0x003fe20003800000 */
.L_x_3189:
[----:B------:R-:W-:Y:S02]  /*2c460*/  MOV R12, 0x10 ;  /* 0x00000010000c7802 */ /* 0x000fe40000000f00 */
[----:B------:R-:W-:-:S05]  /*2c470*/  SEL R14, R14, RZ, P4 ;  /* 0x000000ff0e0e7207 */ /* 0x000fca0002000000 */
[----:B------:R-:W-:-:S04]  /*2c480*/  IMAD.IADD R5, R3, 0x1, R14 ;  /* 0x0000000103057824 */ /* 0x000fc800078e020e */
[----:B------:R-:W-:-:S07]  /*2c490*/  IMAD.MOV.U32 R13, RZ, RZ, R5 ;  /* 0x000000ffff0d7224 */ /* 0x000fce00078e0005 */
[----:B------:R-:W-:Y:S05]  /*2c4a0*/  WARPSYNC.COLLECTIVE R15, `(.L_x_3190) ;  /* 0x000000000f087348 */ /* 0x000fea0003c00000 */
[----:B------:R0:W1:Y:S02]  /*2c4b0*/  SHFL.UP P6, R14, R13, R12, R11 ;  /* 0x0400000c0d0e7389 */ /* 0x00006400000c000b */
[----:B01----:R-:W-:Y:S01]  /*2c4c0*/  ENDCOLLECTIVE ;  /* 0x000000000000791b */ /* 0x003fe20003800000 */
.L_x_3190:
        /* <DEDUP_REMOVED lines=8> */
.L_x_3191:
[----:B------:R-:W-:Y:S05]  /*2c550*/  BRA `(.L_x_3192) ;  /* 0xffffffa400d47947 */ /* 0x000fea000383ffff */
.L_x_3012:
[----:B------:R-:W-:Y:S01]  /*2c560*/  BSSY B0, `(.L_x_3193) ;  /* 0x0000006000007945 */ /* 0x000fe20003800000 */
[----:B------:R-:W-:Y:S01]  /*2c570*/  PLOP3.LUT P6, PT, P6, PT, PT, 0x8, 0x0 ;  /* 0x000000000000781c */ /* 0x000fe200037ce170 */
[----:B------:R-:W-:-:S12]  /*2c580*/  IMAD.MOV.U32 R15, RZ, RZ, -0x1 ;  /* 0xffffffffff0f7424 */ /* 0x000fd800078e00ff */
[----:B01----:R-:W-:Y:S05]  /*2c590*/  WARPSYNC.COLLECTIVE R15, `(.L_x_3194) ;  /* 0x000000000f087348 */ /* 0x003fea0003c00000 */
[----:B------:R-:W-:Y:S01]  /*2c5a0*/  VOTE.ANY R14, PT, P6 ;  /* 0x00000000000e7806 */ /* 0x000fe200030e0100 */
[----:B01----:R-:W-:Y:S06]  /*2c5b0*/  ENDCOLLECTIVE ;  /* 0x000000000000791b */ /* 0x003fec0003800000 */
.L_x_3194:
[----:B------:R-:W-:Y:S05]  /*2c5c0*/  BSYNC B0 ;  /* 0x0000000000007941 */ /* 0x000fea0003800000 */
.L_x_3193:
[----:B------:R-:W-:Y:S01]  /*2c5d0*/  MOV R3, R14 ;  /* 0x0000000e00037202 */ /* 0x000fe20000000f00 */
[----:B------:R-:W-:Y:S01]  /*2c5e0*/  IMAD.MOV.U32 R13, RZ, RZ, R17 ;  /* 0x000000ffff0d7224 */ /* 0x000fe200078e0011 */
[----:B------:R-:W-:Y:S01]  /*2c5f0*/  MOV R15, 0xffffffff ;  /* 0xffffffff000f7802 */ /* 0x000fe20000000f00 */
[----:B------:R-:W-:Y:S01]  /*2c600*/  IMAD.MOV.U32 R11, RZ, RZ, 0x1f ;  /* 0x0000001fff0b7424 */ /* 0x000fe200078e00ff */
[----:B------:R0:W1:Y:S06]  /*2c610*/  POPC R12, R3 ;  /* 0x00000003000c7309 */ /* 0x00006c0000000000 */
[----:B01----:R-:W-:Y:S05]  /*2c620*/  WARPSYNC.COLLECTIVE R15, `(.L_x_3195) ;  /* 0x000000000f087348 */ /* 0x003fea0003c00000 */
[----:B-1----:R1:W2:Y:S02]  /*2c630*/  SHFL.IDX P6, R14, R13, R12, R11 ;  /* 0x0000000c0d0e7389 */ /* 0x0022a400000c000b */
[----:B012---:R-:W-:Y:S01]  /*2c640*/  ENDCOLLECTIVE ;  /* 0x000000000000791b */ /* 0x007fe20003800000 */
.L_x_3195:
[----:B------:R-:W-:Y:S02]  /*2c650*/  IMAD.IADD R19, R12, 0x1, R19 ;  /* 0x000000010c137824 */ /* 0x000fe400078e0213 */
[----:B------:R-:W-:Y:S02]  /*2c660*/  IMAD.MOV.U32 R13, RZ, RZ, R4 ;  /* 0x000000ffff0d7224 */ /* 0x000fe400078e0004 */
[----:B------:R-:W-:-:S07]  /*2c670*/  IMAD.MOV.U32 R17, RZ, RZ, R14 ;  /* 0x000000ffff117224 */ /* 0x000fce00078e000e */
[----:B------:R-:W-:Y:S05]  /*2c680*/  WARPSYNC.COLLECTIVE R15, `(.L_x_3196) ;  /* 0x000000000f087348 */ /* 0x000fea0003c00000 */
[----:B------:R0:W1:Y:S02]  /*2c690*/  SHFL.IDX P6, R14, R13, R12, R11 ;  /* 0x0000000c0d0e7389 */ /* 0x00006400000c000b */
[----:B01----:R-:W-:Y:S01]  /*2c6a0*/  ENDCOLLECTIVE ;  /* 0x000000000000791b */ /* 0x003fe20003800000 */
.L_x_3196:
[----:B------:R-:W-:Y:S01]  /*2c6b0*/  MOV R4, R14 ;  /* 0x0000000e00047202 */ /* 0x000fe20000000f00 */
[----:B------:R-:W-:Y:S06]  /*2c6c0*/  BRA `(.L_x_3197) ;  /* 0xffffffa400b87947 */ /* 0x000fec000383ffff */
.L_x_3014:
[----:B------:R-:W-:Y:S01]  /*2c6d0*/  BSSY B0, `(.L_x_3198) ;  /* 0x0000007000007945 */ /* 0x000fe20003800000 */
[----:B------:R-:W-:Y:S01]  /*2c6e0*/  IMAD.MOV.U32 R13, RZ, RZ, R2 ;  /* 0x000000ffff0d7224 */ /* 0x000fe200078e0002 */
[----:B-1----:R-:W-:Y:S01]  /*2c6f0*/  MOV R11, 0x1f ;  /* 0x0000001f000b7802 */ /* 0x002fe20000000f00 */
[----:B------:R-:W-:-:S07]  /*2c700*/  IMAD.MOV.U32 R15, RZ, RZ, -0x1 ;  /* 0xffffffffff0f7424 */ /* 0x000fce00078e00ff */
[----:B0--34-:R-:W-:Y:S05]  /*2c710*/  WARPSYNC.COLLECTIVE R15, `(.L_x_3199) ;  /* 0x000000000f087348 */ /* 0x019fea0003c00000 */
[----:B------:R1:W2:Y:S02]  /*2c720*/  SHFL.IDX P6, R14, R13, R12, R11 ;  /* 0x0000000c0d0e7389 */ /* 0x0002a400000c000b */
[----:B01234-:R-:W-:Y:S01]  /*2c730*/  ENDCOLLECTIVE ;  /* 0x000000000000791b */ /* 0x01ffe20003800000 */
.L_x_3199:
[----:B------:R-:W-:Y:S05]  /*2c740*/  BSYNC B0 ;  /* 0x0000000000007941 */ /* 0x000fea0003800000 */
.L_x_3198:
[----:B------:R-:W-:Y:S01]  /*2c750*/  IMAD.MOV.U32 R6, RZ, RZ, R14 ;  /* 0x000000ffff067224 */ /* 0x000fe200078e000e */
[----:B------:R-:W-:Y:S06]  /*2c760*/  BRA `(.L_x_3013) ;  /* 0xffffffa400a87947 */ /* 0x000fec000383ffff */
.L_x_3020:
[----:B0-----:R0:W2:Y:S02]  /*2c770*/  SYNCS.PHASECHK.TRANS64.TRYWAIT P0, [R7+URZ+0x30820], R0 ;  /* 0x03082000070075a7 */ /* 0x0010a4000800017f */
[----:B--2---:R-:W-:Y:S05]  /*2c780*/  @!P0 NANOSLEEP.SYNCS 0x989680 ;  /* 0x009896800000895d */ /* 0x004fea0003900000 */
[----:B------:R-:W2:Y:S02]  /*2c790*/  @!P0 SYNCS.PHASECHK.TRANS64 P0, [R7+URZ+0x30820], R0 ;  /* 0x03082000070085a7 */ /* 0x000ea4000800007f */
[----:B--2---:R-:W-:Y:S05]  /*2c7a0*/  @!P0 BRA `(.L_x_3020) ;  /* 0xfffffffc00f08947 */ /* 0x004fea000383ffff */
[----:B------:R-:W-:Y:S05]  /*2c7b0*/  BRA `(.L_x_3200) ;  /* 0xffffffb000007947 */ /* 0x000fea000383ffff */
.L_x_3021:
[----:B------:R-:W2:Y:S01]  /*2c7c0*/  S2R R2, SR_TID.X ;  /* 0x0000000000027919 */ /* 0x000ea20000002100 */
[----:B------:R-:W-:Y:S01]  /*2c7d0*/  BSSY B0, `(.L_x_3201) ;  /* 0x000000a000007945 */ /* 0x000fe20003800000 */
[----:B------:R-:W-:Y:S01]  /*2c7e0*/  IMAD.MOV.U32 R12, RZ, RZ, RZ ;  /* 0x000000ffff0c7224 */ /* 0x000fe200078e00ff */
[----:B------:R-:W-:Y:S01]  /*2c7f0*/  MOV R15, 0xffffffff ;  /* 0xffffffff000f7802 */ /* 0x000fe20000000f00 */
[----:B-1----:R-:W-:Y:S01]  /*2c800*/  IMAD.MOV.U32 R11, RZ, RZ, 0x1f ;  /* 0x0000001fff0b7424 */ /* 0x002fe200078e00ff */
[----:B--2---:R-:W-:-:S04]  /*2c810*/  SHF.R.U32.HI R2, RZ, 0x5, R2 ;  /* 0x00000005ff027819 */ /* 0x004fc80000011602 */
[----:B------:R-:W-:-:S04]  /*2c820*/  LOP3.LUT R2, R2, 0x3, RZ, 0xc0, !PT ;  /* 0x0000000302027812 */ /* 0x000fc800078ec0ff */
[----:B------:R-:W-:-:S07]  /*2c830*/  MOV R13, R2 ;  /* 0x00000002000d7202 */ /* 0x000fce0000000f00 */
[----:B0-----:R-:W-:Y:S05]  /*2c840*/  WARPSYNC.COLLECTIVE R15, `(.L_x_3202) ;  /* 0x000000000f087348 */ /* 0x001fea0003c00000 */
[----:B------:R1:W2:Y:S02]  /*2c850*/  SHFL.IDX P6, R14, R13, R12, R11 ;  /* 0x0000000c0d0e7389 */ /* 0x0002a400000c000b */
[----:B012---:R-:W-:Y:S01]  /*2c860*/  ENDCOLLECTIVE ;  /* 0x000000000000791b */ /* 0x007fe20003800000 */
.L_x_3202:
[----:B------:R-:W-:Y:S05]  /*2c870*/  BSYNC B0 ;  /* 0x0000000000007941 */ /* 0x000fea0003800000 */
.L_x_3201:
[----:B------:R-:W-:Y:S05]  /*2c880*/  BRA `(.L_x_3203) ;  /* 0xffffffac00e87947 */ /* 0x000fea000383ffff */
.L_x_3022:
[----:B------:R-:W-:Y:S01]  /*2c890*/  BSSY B0, `(.L_x_3204) ;  /* 0x0000006000007945 */ /* 0x000fe20003800000 */
[----:B------:R-:W-:-:S07]  /*2c8a0*/  IMAD.MOV.U32 R15, RZ, RZ, -0x1 ;  /* 0xffffffffff0f7424 */ /* 0x000fce00078e00ff */
[----:B01----:R-:W-:Y:S05]  /*2c8b0*/  WARPSYNC.COLLECTIVE R15, `(.L_x_3205) ;  /* 0x000000000f0c7348 */ /* 0x003fea0003c00000 */
[----:B------:R-:W-:Y:S02]  /*2c8c0*/  ELECT P6, UR62, PT ;  /* 0x00000000003e782f */ /* 0x000fe400038c0000 */
[----:B------:R-:W-:Y:S01]  /*2c8d0*/  MOV R14, UR62 ;  /* 0x0000003e000e7c02 */ /* 0x000fe20008000f00 */
[----:B01----:R-:W-:Y:S10]  /*2c8e0*/  ENDCOLLECTIVE ;  /* 0x000000000000791b */ /* 0x003ff40003800000 */
.L_x_3205:
[----:B------:R-:W-:Y:S05]  /*2c8f0*/  BSYNC B0 ;  /* 0x0000000000007941 */ /* 0x000fea0003800000 */
.L_x_3204:
[----:B------:R-:W-:Y:S05]  /*2c900*/  BRA `(.L_x_3206) ;  /* 0xffffffac00dc7947 */ /* 0x000fea000383ffff */
.L_x_3024:
[----:B0-----:R0:W2:Y:S02]  /*2c910*/  SYNCS.PHASECHK.TRANS64.TRYWAIT P1, [R5+URZ+0x30840], R0 ;  /* 0x03084000050075a7 */ /* 0x0010a4000802017f */
[----:B--2---:R-:W-:Y:S05]  /*2c920*/  @!P1 NANOSLEEP.SYNCS 0x989680 ;  /* 0x009896800000995d */ /* 0x004fea0003900000 */
[----:B------:R-:W2:Y:S02]  /*2c930*/  @!P1 SYNCS.PHASECHK.TRANS64 P1, [R5+URZ+0x30840], R0 ;  /* 0x03084000050095a7 */ /* 0x000ea4000802007f */
[----:B--2---:R-:W-:Y:S05]  /*2c940*/  @!P1 BRA `(.L_x_3024) ;  /* 0xfffffffc00f09947 */ /* 0x004fea000383ffff */
[----:B------:R-:W-:Y:S05]  /*2c950*/  BRA `(.L_x_3207) ;  /* 0xffffffb000047947 */ /* 0x000fea000383ffff */
.L_x_3026:
[----:B--2---:R2:W3:Y:S02]  /*2c960*/  SYNCS.PHASECHK.TRANS64.TRYWAIT P1, [R3+URZ+0x30840], R2 ;  /* 0x03084002030075a7 */ /* 0x0044e4000802017f */
[----:B---3--:R-:W-:Y:S05]  /*2c970*/  @!P1 NANOSLEEP.SYNCS 0x989680 ;  /* 0x009896800000995d */ /* 0x008fea0003900000 */
[----:B------:R-:W3:Y:S02]  /*2c980*/  @!P1 SYNCS.PHASECHK.TRANS64 P1, [R3+URZ+0x30840], R2 ;  /* 0x03084002030095a7 */ /* 0x000ee4000802007f */
[----:B---3--:R-:W-:Y:S05]  /*2c990*/  @!P1 BRA `(.L_x_3026) ;  /* 0xfffffffc00f09947 */ /* 0x008fea000383ffff */
[----:B------:R-:W-:Y:S05]  /*2c9a0*/  BRA `(.L_x_3208) ;  /* 0xffffffb000107947 */ /* 0x000fea000383ffff */
.L_x_3028:
[----:B---3--:R3:W4:Y:S02]  /*2c9b0*/  SYNCS.PHASECHK.TRANS64.TRYWAIT P1, [R5+URZ+0x30860], R0 ;  /* 0x03086000050075a7 */ /* 0x008724000802017f */
[----:B----4-:R-:W-:Y:S05]  /*2c9c0*/  @!P1 NANOSLEEP.SYNCS 0x989680 ;  /* 0x009896800000995d */ /* 0x010fea0003900000 */
[----:B------:R-:W4:Y:S02]  /*2c9d0*/  @!P1 SYNCS.PHASECHK.TRANS64 P1, [R5+URZ+0x30860], R0 ;  /* 0x03086000050095a7 */ /* 0x000f24000802007f */
[----:B----4-:R-:W-:Y:S05]  /*2c9e0*/  @!P1 BRA `(.L_x_3028) ;  /* 0xfffffffc00f09947 */ /* 0x010fea000383ffff */
[----:B------:R-:W-:Y:S05]  /*2c9f0*/  BRA `(.L_x_3209) ;  /* 0xffffffb0000c7947 */ /* 0x000fea000383ffff */
.L_x_3210:
        /* <DEDUP_REMOVED lines=16> */
.L_x_3219:


//--------------------- .nv.global.init           --------------------------
	.section	.nv.global.init,"aw",@progbits
.nv.global.init:
	.type		$str$23,@object
	.size		$str$23,($str$24 - $str$23)
$str$23:
        /*0000*/ 	.byte	0x28, 0x61, 0x64, 0x64, 0x72, 0x65, 0x73, 0x73, 0x20, 0x26, 0x20, 0x6d, 0x61, 0x73, 0x6b, 0x29
        /*0010*/ 	.byte	0x20, 0x3d, 0x3d, 0x20, 0x30, 0x00
	.type		$str$24,@object
	.size		$str$24,(__unnamed_5 - $str$24)
$str$24:
        /*0016*/ 	.byte	0x2f, 0x74, 0x6d, 0x70, 0x2f, 0x6f, 0x73, 0x73, 0x5f, 0x6b, 0x65, 0x72, 0x6e, 0x65, 0x6c, 0x73
        /*0026*/ 	.byte	0x5f, 0x73, 0x72, 0x63, 0x2f, 0x66, 0x6c, 0x61, 0x73, 0x68, 0x5f, 0x61, 0x74, 0x74, 0x65, 0x6e
        /*0036*/ 	.byte	0x74, 0x69, 0x6f, 0x6e, 0x2f, 0x63, 0x73, 0x72, 0x63, 0x2f, 0x63, 0x75, 0x74, 0x6c, 0x61, 0x73
        /*0046*/ 	.byte	0x73, 0x2f, 0x69, 0x6e, 0x63, 0x6c, 0x75, 0x64, 0x65, 0x2f, 0x63, 0x75, 0x74, 0x65, 0x2f, 0x70
        /*0056*/ 	.byte	0x6f, 0x69, 0x6e, 0x74, 0x65, 0x72, 0x5f, 0x66, 0x6c, 0x61, 0x67, 0x67, 0x65, 0x64, 0x2e, 0x68
        /*0066*/ 	.byte	0x70, 0x70, 0x00
	.type		__unnamed_5,@object
	.size		__unnamed_5,(__unnamed_4 - __unnamed_5)
__unnamed_5:
        /* <DEDUP_REMOVED lines=24> */
	.type		__unnamed_4,@object
	.size		__unnamed_4,(__unnamed_3 - __unnamed_4)
__unnamed_4:
        /* <DEDUP_REMOVED lines=24> */
	.type		__unnamed_3,@object
	.size		__unnamed_3,(__unnamed_2 - __unnamed_3)
__unnamed_3:
        /* <DEDUP_REMOVED lines=29> */
	.type		__unnamed_2,@object
	.size		__unnamed_2,(__unnamed_1 - __unnamed_2)
__unnamed_2:
        /* <DEDUP_REMOVED lines=29> */
	.type		__unnamed_1,@object
	.size		__unnamed_1,(.L_0 - __unnamed_1)
__unnamed_1:
        /* <DEDUP_REMOVED lines=28> */
        /*08c1*/ 	.byte	0x31, 0x38, 0x34, 0x33, 0x32, 0x3e, 0x3e, 0x3e, 0x3e, 0x3e, 0x20, 0x26, 0x5d, 0x00
.L_0:


//--------------------- .nv.shared._ZN7cutlass13device_kernelIN5flash11enable_sm90INS1_16FlashAttnFwdSm90INS1_25CollectiveMainloopFwdSm90ILi2EN4cute5tupleIJNS5_1CILi1EEES8_S8_EEENS6_IJNS7_ILi128EEENS7_ILi96EEENS7_ILi192EEEEEELi192ENS_6half_tEfNS_4arch4Sm90ELb0ELb0ELb1ELb0ELb1ELb0ELb0ELb1ELb1ELb1ELb1ELb0EEENS1_21CollectiveEpilogueFwdINS6_IJSA_SC_SB_EEES9_SE_SG_Li256ELb0ELb1ELb1ELb0EEENS1_19SingleTileSchedulerILb0ELb1ELb1ELi128EEEEEEEEEvNT_6ParamsE --------------------------
	.section	.nv.shared._ZN7cutlass13device_kernelIN5flash11enable_sm90INS1_16FlashAttnFwdSm90INS1_25CollectiveMainloopFwdSm90ILi2EN4cute5tupleIJNS5_1CILi1EEES8_S8_EEENS6_IJNS7_ILi128EEENS7_ILi96EEENS7_ILi192EEEEEELi192ENS_6half_tEfNS_4arch4Sm90ELb0ELb0ELb1ELb0ELb1ELb0ELb0ELb1ELb1ELb1ELb1ELb0EEENS1_21CollectiveEpilogueFwdINS6_IJSA_SC_SB_EEES9_SE_SG_Li256ELb0ELb1ELb1ELb0EEENS1_19SingleTileSchedulerILb0ELb1ELb1ELi128EEEEEEEEEvNT_6ParamsE,"aw",@nobits
	.sectionflags	@""
	.align	16
	.zero		1024


//--------------------- .nv.shared.reserved.0     --------------------------
	.section	.nv.shared.reserved.0,"aw",@nobits
	.weak		__nv_reservedSMEM_offset_0_alias
	.size		__nv_reservedSMEM_offset_0_alias, 0, 0
	.other		__nv_reservedSMEM_offset_0_alias,@"STO_CUDA_RESERVED_SHARED STV_DEFAULT"
__nv_reservedSMEM_offset_0_alias:
	.zero		0


//--------------------- .nv.global                --------------------------
	.section	.nv.global,"aw",@nobits
.nv.global:
	.type		_ZN86_INTERNAL_1eebed80_50_flash_fwd_hdim192_fp16_paged_split_softcap_sm90_cu_cf07d2ef_40364cute1_E,@object
	.size		_ZN86_INTERNAL_1eebed80_50_flash_fwd_hdim192_fp16_paged_split_softcap_sm90_cu_cf07d2ef_40364cute1_E,(_ZN86_INTERNAL_1eebed80_50_flash_fwd_hdim192_fp16_paged_split_softcap_sm90_cu_cf07d2ef_40364cuda3std3__45__cpo6cbeginE - _ZN86_INTERNAL_1eebed80_50_flash_fwd_hdim192_fp16_paged_split_softcap_sm90_cu_cf07d2ef_40364cute1_E)
_ZN86_INTERNAL_1eebed80_50_flash_fwd_hdim192_fp16_paged_split_softcap_sm90_cu_cf07d2ef_40364cute1_E:
	.zero		1
	.type		_ZN86_INTERNAL_1eebed80_50_flash_fwd_hdim192_fp16_paged_split_softcap_sm90_cu_cf07d2ef_40364cuda3std3__45__cpo6cbeginE,@object
	.size		_ZN86_INTERNAL_1eebed80_50_flash_fwd_hdim192_fp16_paged_split_softcap_sm90_cu_cf07d2ef_40364cuda3std3__45__cpo6cbeginE,(_ZN86_INTERNAL_1eebed80_50_flash_fwd_hdim192_fp16_paged_split_softcap_sm90_cu_cf07d2ef_40364cuda3std3__48in_placeE - _ZN86_INTERNAL_1eebed80_50_flash_fwd_hdim192_fp16_paged_split_softcap_sm90_cu_cf07d2ef_40364cuda3std3__45__cpo6cbeginE)
_ZN86_INTERNAL_1eebed80_50_flash_fwd_hdim192_fp16_paged_split_softcap_sm90_cu_cf07d2ef_40364cuda3std3__45__cpo6cbeginE:
	.zero		1
	.type		_ZN86_INTERNAL_1eebed80_50_flash_fwd_hdim192_fp16_paged_split_softcap_sm90_cu_cf07d2ef_40364cuda3std3__48in_placeE,@object
	.size		_ZN86_INTERNAL_1eebed80_50_flash_fwd_hdim192_fp16_paged_split_softcap_sm90_cu_cf07d2ef_40364cuda3std3__48in_placeE,(_ZN86_INTERNAL_1eebed80_50_flash_fwd_hdim192_fp16_paged_split_softcap_sm90_cu_cf07d2ef_40364cuda3std6ranges3__45__cpo9iter_moveE - _ZN86_INTERNAL_1eebed80_50_flash_fwd_hdim192_fp16_paged_split_softcap_sm90_cu_cf07d2ef_40364cuda3std3__48in_placeE)
_ZN86_INTERNAL_1eebed80_50_flash_fwd_hdim192_fp16_paged_split_softcap_sm90_cu_cf07d2ef_40364cuda3std3__48in_placeE:
	.zero		1
	.type		_ZN86_INTERNAL_1eebed80_50_flash_fwd_hdim192_fp16_paged_split_softcap_sm90_cu_cf07d2ef_40364cuda3std6ranges3__45__cpo9iter_moveE,@object
	.size		_ZN86_INTERNAL_1eebed80_50_flash_fwd_hdim192_fp16_paged_split_softcap_sm90_cu_cf07d2ef_40364cuda3std6ranges3__45__cpo9iter_moveE,(_ZN86_INTERNAL_1eebed80_50_flash_fwd_hdim192_fp16_paged_split_softcap_sm90_cu_cf07d2ef_40364cuda3std3__45__cpo5beginE - _ZN86_INTERNAL_1eebed80_50_flash_fwd_hdim192_fp16_paged_split_softcap_sm90_cu_cf07d2ef_40364cuda3std6ranges3__45__cpo9iter_moveE)
_ZN86_INTERNAL_1eebed80_50_flash_fwd_hdim192_fp16_paged_split_softcap_sm90_cu_cf07d2ef_40364cuda3std6ranges3__45__cpo9iter_moveE:
	.zero		1
	.type		_ZN86_INTERNAL_1eebed80_50_flash_fwd_hdim192_fp16_paged_split_softcap_sm90_cu_cf07d2ef_40364cuda3std3__45__cpo5beginE,@object
	.size		_ZN86_INTERNAL_1eebed80_50_flash_fwd_hdim192_fp16_paged_split_softcap_sm90_cu_cf07d2ef_40364cuda3std3__45__cpo5beginE,(_ZN86_INTERNAL_1eebed80_50_flash_fwd_hdim192_fp16_paged_split_softcap_sm90_cu_cf07d2ef_40364cuda3std3__488_GLOBAL__N__1eebed80_50_flash_fwd_hdim192_fp16_paged_split_softcap_sm90_cu_cf07d2ef_40366ignoreE - _ZN86_INTERNAL_1eebed80_50_flash_fwd_hdim192_fp16_paged_split_softcap_sm90_cu_cf07d2ef_40364cuda3std3__45__cpo5beginE)
_ZN86_INTERNAL_1eebed80_50_flash_fwd_hdim192_fp16_paged_split_softcap_sm90_cu_cf07d2ef_40364cuda3std3__45__cpo5beginE:
	.zero		1
	.type		_ZN86_INTERNAL_1eebed80_50_flash_fwd_hdim192_fp16_paged_split_softcap_sm90_cu_cf07d2ef_40364cuda3std3__488_GLOBAL__N__1eebed80_50_flash_fwd_hdim192_fp16_paged_split_softcap_sm90_cu_cf07d2ef_40366ignoreE,@object
	.size		_ZN86_INTERNAL_1eebed80_50_flash_fwd_hdim192_fp16_paged_split_softcap_sm90_cu_cf07d2ef_40364cuda3std3__488_GLOBAL__N__1eebed80_50_flash_fwd_hdim192_fp16_paged_split_softcap_sm90_cu_cf07d2ef_40366ignoreE,(_ZN86_INTERNAL_1eebed80_50_flash_fwd_hdim192_fp16_paged_split_softcap_sm90_cu_cf07d2ef_40364cute7productE - _ZN86_INTERNAL_1eebed80_50_flash_fwd_hdim192_fp16_paged_split_softcap_sm90_cu_cf07d2ef_40364cuda3std3__488_GLOBAL__N__1eebed80_50_flash_fwd_hdim192_fp16_paged_split_softcap_sm90_cu_cf07d2ef_40366ignoreE)
_ZN86_INTERNAL_1eebed80_50_flash_fwd_hdim192_fp16_paged_split_softcap_sm90_cu_cf07d2ef_40364cuda3std3__488_GLOBAL__N__1eebed80_50_flash_fwd_hdim192_fp16_paged_split_softcap_sm90_cu_cf07d2ef_40366ignoreE:
	.zero		1
	.type		_ZN86_INTERNAL_1eebed80_50_flash_fwd_hdim192_fp16_paged_split_softcap_sm90_cu_cf07d2ef_40364cute7productE,@object
	.size		_ZN86_INTERNAL_1eebed80_50_flash_fwd_hdim192_fp16_paged_split_softcap_sm90_cu_cf07d2ef_40364cute7productE,(_ZN86_INTERNAL_1eebed80_50_flash_fwd_hdim192_fp16_paged_split_softcap_sm90_cu_cf07d2ef_40364cuda3std3__45__cpo3endE - _ZN86_INTERNAL_1eebed80_50_flash_fwd_hdim192_fp16_paged_split_softcap_sm90_cu_cf07d2ef_40364cute7productE)
_ZN86_INTERNAL_1eebed80_50_flash_fwd_hdim192_fp16_paged_split_softcap_sm90_cu_cf07d2ef_40364cute7productE:
	.zero		1
	.type		_ZN86_INTERNAL_1eebed80_50_flash_fwd_hdim192_fp16_paged_split_softcap_sm90_cu_cf07d2ef_40364cuda3std3__45__cpo3endE,@object
	.size		_ZN86_INTERNAL_1eebed80_50_flash_fwd_hdim192_fp16_paged_split_softcap_sm90_cu_cf07d2ef_40364cuda3std3__45__cpo3endE,(_ZN86_INTERNAL_1eebed80_50_flash_fwd_hdim192_fp16_paged_split_softcap_sm90_cu_cf07d2ef_40364cuda3std3__419piecewise_constructE - _ZN86_INTERNAL_1eebed80_50_flash_fwd_hdim192_fp16_paged_split_softcap_sm90_cu_cf07d2ef_40364cuda3std3__45__cpo3endE)
_ZN86_INTERNAL_1eebed80_50_flash_fwd_hdim192_fp16_paged_split_softcap_sm90_cu_cf07d2ef_40364cuda3std3__45__cpo3endE:
	.zero		1
	.type		_ZN86_INTERNAL_1eebed80_50_flash_fwd_hdim192_fp16_paged_split_softcap_sm90_cu_cf07d2ef_40364cuda3std3__419piecewise_constructE,@object
	.size		_ZN86_INTERNAL_1eebed80_50_flash_fwd_hdim192_fp16_paged_split_softcap_sm90_cu_cf07d2ef_40364cuda3std3__419piecewise_constructE,(_ZN86_INTERNAL_1eebed80_50_flash_fwd_hdim192_fp16_paged_split_softcap_sm90_cu_cf07d2ef_40364cuda3std3__45__cpo4cendE - _ZN86_INTERNAL_1eebed80_50_flash_fwd_hdim192_fp16_paged_split_softcap_sm90_cu_cf07d2ef_40364cuda3std3__419piecewise_constructE)
_ZN86_INTERNAL_1eebed80_50_flash_fwd_hdim192_fp16_paged_split_softcap_sm90_cu_cf07d2ef_40364cuda3std3__419piecewise_constructE:
	.zero		1
	.type		_ZN86_INTERNAL_1eebed80_50_flash_fwd_hdim192_fp16_paged_split_softcap_sm90_cu_cf07d2ef_40364cuda3std3__45__cpo4cendE,@object
	.size		_ZN86_INTERNAL_1eebed80_50_flash_fwd_hdim192_fp16_paged_split_softcap_sm90_cu_cf07d2ef_40364cuda3std3__45__cpo4cendE,(_ZN86_INTERNAL_1eebed80_50_flash_fwd_hdim192_fp16_paged_split_softcap_sm90_cu_cf07d2ef_40364cuda3std6ranges3__45__cpo4swapE - _ZN86_INTERNAL_1eebed80_50_flash_fwd_hdim192_fp16_paged_split_softcap_sm90_cu_cf07d2ef_40364cuda3std3__45__cpo4cendE)
_ZN86_INTERNAL_1eebed80_50_flash_fwd_hdim192_fp16_paged_split_softcap_sm90_cu_cf07d2ef_40364cuda3std3__45__cpo4cendE:
	.zero		1
	.type		_ZN86_INTERNAL_1eebed80_50_flash_fwd_hdim192_fp16_paged_split_softcap_sm90_cu_cf07d2ef_40364cuda3std6ranges3__45__cpo4swapE,@object
	.size		_ZN86_INTERNAL_1eebed80_50_flash_fwd_hdim192_fp16_paged_split_softcap_sm90_cu_cf07d2ef_40364cuda3std6ranges3__45__cpo4swapE,(.L_12 - _ZN86_INTERNAL_1eebed80_50_flash_fwd_hdim192_fp16_paged_split_softcap_sm90_cu_cf07d2ef_40364cuda3std6ranges3__45__cpo4swapE)
_ZN86_INTERNAL_1eebed80_50_flash_fwd_hdim192_fp16_paged_split_softcap_sm90_cu_cf07d2ef_40364cuda3std6ranges3__45__cpo4swapE:
	.zero		1
.L_12:


//--------------------- .nv.shared._ZN7cutlass13device_kernelIN5flash11enable_sm90INS1_16FlashAttnFwdSm90INS1_25CollectiveMainloopFwdSm90ILi2EN4cute5tupleIJNS5_1CILi1EEES8_S8_EEENS6_IJNS7_ILi128EEENS7_ILi96EEENS7_ILi192EEEEEELi192ENS_6half_tEfNS_4arch4Sm90ELb0ELb0ELb1ELb1ELb1ELb0ELb0ELb1ELb1ELb1ELb1ELb0EEENS1_21CollectiveEpilogueFwdINS6_IJSA_SC_SB_EEES9_SE_SG_Li256ELb1ELb1ELb1ELb0EEENS1_36VarlenDynamicPersistentTileSchedulerILi128ELi96ELi256ELi128ELb1ELb1ELb1ELb0ELb1ELb1EEEEEEEEEvNT_6ParamsE --------------------------
	.section	.nv.shared._ZN7cutlass13device_kernelIN5flash11enable_sm90INS1_16FlashAttnFwdSm90INS1_25CollectiveMainloopFwdSm90ILi2EN4cute5tupleIJNS5_1CILi1EEES8_S8_EEENS6_IJNS7_ILi128EEENS7_ILi96EEENS7_ILi192EEEEEELi192ENS_6half_tEfNS_4arch4Sm90ELb0ELb0ELb1ELb1ELb1ELb0ELb0ELb1ELb1ELb1ELb1ELb0EEENS1_21CollectiveEpilogueFwdINS6_IJSA_SC_SB_EEES9_SE_SG_Li256ELb1ELb1ELb1ELb0EEENS1_36VarlenDynamicPersistentTileSchedulerILi128ELi96ELi256ELi128ELb1ELb1ELb1ELb0ELb1ELb1EEEEEEEEEvNT_6ParamsE,"aw",@nobits
	.sectionflags	@""
	.align	16
	.zero		1024


//--------------------- .nv.shared._ZN7cutlass13device_kernelIN5flash11enable_sm90INS1_16FlashAttnFwdSm90INS1_25CollectiveMainloopFwdSm90ILi2EN4cute5tupleIJNS5_1CILi1EEES8_S8_EEENS6_IJNS7_ILi128EEENS7_ILi96EEENS7_ILi192EEEEEELi192ENS_6half_tEfNS_4arch4Sm90ELb0ELb0ELb1ELb1ELb1ELb1ELb0ELb1ELb1ELb1ELb1ELb0EEENS1_21CollectiveEpilogueFwdINS6_IJSA_SC_SB_EEES9_SE_SG_Li256ELb1ELb1ELb1ELb0EEENS1_36VarlenDynamicPersistentTileSchedulerILi128ELi96ELi256ELi128ELb1ELb1ELb1ELb0ELb1ELb1EEEEEEEEEvNT_6ParamsE --------------------------
	.section	.nv.shared._ZN7cutlass13device_kernelIN5flash11enable_sm90INS1_16FlashAttnFwdSm90INS1_25CollectiveMainloopFwdSm90ILi2EN4cute5tupleIJNS5_1CILi1EEES8_S8_EEENS6_IJNS7_ILi128EEENS7_ILi96EEENS7_ILi192EEEEEELi192ENS_6half_tEfNS_4arch4Sm90ELb0ELb0ELb1ELb1ELb1ELb1ELb0ELb1ELb1ELb1ELb1ELb0EEENS1_21CollectiveEpilogueFwdINS6_IJSA_SC_SB_EEES9_SE_SG_Li256ELb1ELb1ELb1ELb0EEENS1_36VarlenDynamicPersistentTileSchedulerILi128ELi96ELi256ELi128ELb1ELb1ELb1ELb0ELb1ELb1EEEEEEEEEvNT_6ParamsE,"aw",@nobits
	.sectionflags	@""
	.align	16
	.zero		1024


//--------------------- .nv.shared._ZN7cutlass13device_kernelIN5flash11enable_sm90INS1_16FlashAttnFwdSm90INS1_25CollectiveMainloopFwdSm90ILi2EN4cute5tupleIJNS5_1CILi1EEES8_S8_EEENS6_IJNS7_ILi128EEENS7_ILi96EEENS7_ILi192EEEEEELi192ENS_6half_tEfNS_4arch4Sm90ELb0ELb1ELb1ELb0ELb1ELb0ELb0ELb1ELb1ELb1ELb1ELb0EEENS1_21CollectiveEpilogueFwdINS6_IJSA_SC_SB_EEES9_SE_SG_Li256ELb0ELb1ELb1ELb0EEENS1_19SingleTileSchedulerILb0ELb1ELb1ELi128EEEEEEEEEvNT_6ParamsE --------------------------
	.section	.nv.shared._ZN7cutlass13device_kernelIN5flash11enable_sm90INS1_16FlashAttnFwdSm90INS1_25CollectiveMainloopFwdSm90ILi2EN4cute5tupleIJNS5_1CILi1EEES8_S8_EEENS6_IJNS7_ILi128EEENS7_ILi96EEENS7_ILi192EEEEEELi192ENS_6half_tEfNS_4arch4Sm90ELb0ELb1ELb1ELb0ELb1ELb0ELb0ELb1ELb1ELb1ELb1ELb0EEENS1_21CollectiveEpilogueFwdINS6_IJSA_SC_SB_EEES9_SE_SG_Li256ELb0ELb1ELb1ELb0EEENS1_19SingleTileSchedulerILb0ELb1ELb1ELi128EEEEEEEEEvNT_6ParamsE,"aw",@nobits
	.sectionflags	@""
	.align	16
	.zero		1024


//--------------------- .nv.shared._ZN7cutlass13device_kernelIN5flash11enable_sm90INS1_16FlashAttnFwdSm90INS1_25CollectiveMainloopFwdSm90ILi2EN4cute5tupleIJNS5_1CILi1EEES8_S8_EEENS6_IJNS7_ILi128EEENS7_ILi96EEENS7_ILi192EEEEEELi192ENS_6half_tEfNS_4arch4Sm90ELb0ELb1ELb1ELb1ELb1ELb0ELb0ELb1ELb1ELb1ELb1ELb0EEENS1_21CollectiveEpilogueFwdINS6_IJSA_SC_SB_EEES9_SE_SG_Li256ELb1ELb1ELb1ELb0EEENS1_36VarlenDynamicPersistentTileSchedulerILi128ELi96ELi256ELi128ELb1ELb1ELb1ELb1ELb0ELb1EEEEEEEEEvNT_6ParamsE --------------------------
	.section	.nv.shared._ZN7cutlass13device_kernelIN5flash11enable_sm90INS1_16FlashAttnFwdSm90INS1_25CollectiveMainloopFwdSm90ILi2EN4cute5tupleIJNS5_1CILi1EEES8_S8_EEENS6_IJNS7_ILi128EEENS7_ILi96EEENS7_ILi192EEEEEELi192ENS_6half_tEfNS_4arch4Sm90ELb0ELb1ELb1ELb1ELb1ELb0ELb0ELb1ELb1ELb1ELb1ELb0EEENS1_21CollectiveEpilogueFwdINS6_IJSA_SC_SB_EEES9_SE_SG_Li256ELb1ELb1ELb1ELb0EEENS1_36VarlenDynamicPersistentTileSchedulerILi128ELi96ELi256ELi128ELb1ELb1ELb1ELb1ELb0ELb1EEEEEEEEEvNT_6ParamsE,"aw",@nobits
	.sectionflags	@""
	.align	16
	.zero		1024


//--------------------- .nv.shared._ZN7cutlass13device_kernelIN5flash11enable_sm90INS1_16FlashAttnFwdSm90INS1_25CollectiveMainloopFwdSm90ILi2EN4cute5tupleIJNS5_1CILi1EEES8_S8_EEENS6_IJNS7_ILi128EEENS7_ILi96EEENS7_ILi192EEEEEELi192ENS_6half_tEfNS_4arch4Sm90ELb0ELb1ELb1ELb1ELb1ELb1ELb0ELb1ELb1ELb1ELb1ELb0EEENS1_21CollectiveEpilogueFwdINS6_IJSA_SC_SB_EEES9_SE_SG_Li256ELb1ELb1ELb1ELb0EEENS1_36VarlenDynamicPersistentTileSchedulerILi128ELi96ELi256ELi128ELb1ELb1ELb1ELb1ELb0ELb1EEEEEEEEEvNT_6ParamsE --------------------------
	.section	.nv.shared._ZN7cutlass13device_kernelIN5flash11enable_sm90INS1_16FlashAttnFwdSm90INS1_25CollectiveMainloopFwdSm90ILi2EN4cute5tupleIJNS5_1CILi1EEES8_S8_EEENS6_IJNS7_ILi128EEENS7_ILi96EEENS7_ILi192EEEEEELi192ENS_6half_tEfNS_4arch4Sm90ELb0ELb1ELb1ELb1ELb1ELb1ELb0ELb1ELb1ELb1ELb1ELb0EEENS1_21CollectiveEpilogueFwdINS6_IJSA_SC_SB_EEES9_SE_SG_Li256ELb1ELb1ELb1ELb0EEENS1_36VarlenDynamicPersistentTileSchedulerILi128ELi96ELi256ELi128ELb1ELb1ELb1ELb1ELb0ELb1EEEEEEEEEvNT_6ParamsE,"aw",@nobits
	.sectionflags	@""
	.align	16
	.zero		1024


//--------------------- .nv.shared._ZN7cutlass13device_kernelIN5flash11enable_sm90INS1_16FlashAttnFwdSm90INS1_25CollectiveMainloopFwdSm90ILi2EN4cute5tupleIJNS5_1CILi1EEES8_S8_EEENS6_IJNS7_ILi128EEENS7_ILi96EEENS7_ILi192EEEEEELi192ENS_6half_tEfNS_4arch4Sm90ELb1ELb0ELb1ELb0ELb1ELb0ELb0ELb1ELb1ELb1ELb1ELb0EEENS1_21CollectiveEpilogueFwdINS6_IJSA_SC_SB_EEES9_SE_SG_Li256ELb0ELb1ELb1ELb0EEENS1_19SingleTileSchedulerILb0ELb1ELb1ELi128EEEEEEEEEvNT_6ParamsE --------------------------
	.section	.nv.shared._ZN7cutlass13device_kernelIN5flash11enable_sm90INS1_16FlashAttnFwdSm90INS1_25CollectiveMainloopFwdSm90ILi2EN4cute5tupleIJNS5_1CILi1EEES8_S8_EEENS6_IJNS7_ILi128EEENS7_ILi96EEENS7_ILi192EEEEEELi192ENS_6half_tEfNS_4arch4Sm90ELb1ELb0ELb1ELb0ELb1ELb0ELb0ELb1ELb1ELb1ELb1ELb0EEENS1_21CollectiveEpilogueFwdINS6_IJSA_SC_SB_EEES9_SE_SG_Li256ELb0ELb1ELb1ELb0EEENS1_19SingleTileSchedulerILb0ELb1ELb1ELi128EEEEEEEEEvNT_6ParamsE,"aw",@nobits
	.sectionflags	@""
	.align	16
	.zero		1024


//--------------------- .nv.shared._ZN7cutlass13device_kernelIN5flash11enable_sm90INS1_16FlashAttnFwdSm90INS1_25CollectiveMainloopFwdSm90ILi2EN4cute5tupleIJNS5_1CILi1EEES8_S8_EEENS6_IJNS7_ILi128EEENS7_ILi96EEENS7_ILi192EEEEEELi192ENS_6half_tEfNS_4arch4Sm90ELb1ELb0ELb1ELb1ELb1ELb0ELb0ELb1ELb1ELb1ELb1ELb0EEENS1_21CollectiveEpilogueFwdINS6_IJSA_SC_SB_EEES9_SE_SG_Li256ELb1ELb1ELb1ELb0EEENS1_36VarlenDynamicPersistentTileSchedulerILi128ELi96ELi256ELi128ELb1ELb1ELb1ELb1ELb1ELb1EEEEEEEEEvNT_6ParamsE --------------------------
	.section	.nv.shared._ZN7cutlass13device_kernelIN5flash11enable_sm90INS1_16FlashAttnFwdSm90INS1_25CollectiveMainloopFwdSm90ILi2EN4cute5tupleIJNS5_1CILi1EEES8_S8_EEENS6_IJNS7_ILi128EEENS7_ILi96EEENS7_ILi192EEEEEELi192ENS_6half_tEfNS_4arch4Sm90ELb1ELb0ELb1ELb1ELb1ELb0ELb0ELb1ELb1ELb1ELb1ELb0EEENS1_21CollectiveEpilogueFwdINS6_IJSA_SC_SB_EEES9_SE_SG_Li256ELb1ELb1ELb1ELb0EEENS1_36VarlenDynamicPersistentTileSchedulerILi128ELi96ELi256ELi128ELb1ELb1ELb1ELb1ELb1ELb1EEEEEEEEEvNT_6ParamsE,"aw",@nobits
	.sectionflags	@""
	.align	16
	.zero		1024


//--------------------- .nv.shared._ZN7cutlass13device_kernelIN5flash11enable_sm90INS1_16FlashAttnFwdSm90INS1_25CollectiveMainloopFwdSm90ILi2EN4cute5tupleIJNS5_1CILi1EEES8_S8_EEENS6_IJNS7_ILi128EEENS7_ILi96EEENS7_ILi192EEEEEELi192ENS_6half_tEfNS_4arch4Sm90ELb1ELb0ELb1ELb1ELb1ELb1ELb0ELb1ELb1ELb1ELb1ELb0EEENS1_21CollectiveEpilogueFwdINS6_IJSA_SC_SB_EEES9_SE_SG_Li256ELb1ELb1ELb1ELb0EEENS1_36VarlenDynamicPersistentTileSchedulerILi128ELi96ELi256ELi128ELb1ELb1ELb1ELb1ELb1ELb1EEEEEEEEEvNT_6ParamsE --------------------------
	.section	.nv.shared._ZN7cutlass13device_kernelIN5flash11enable_sm90INS1_16FlashAttnFwdSm90INS1_25CollectiveMainloopFwdSm90ILi2EN4cute5tupleIJNS5_1CILi1EEES8_S8_EEENS6_IJNS7_ILi128EEENS7_ILi96EEENS7_ILi192EEEEEELi192ENS_6half_tEfNS_4arch4Sm90ELb1ELb0ELb1ELb1ELb1ELb1ELb0ELb1ELb1ELb1ELb1ELb0EEENS1_21CollectiveEpilogueFwdINS6_IJSA_SC_SB_EEES9_SE_SG_Li256ELb1ELb1ELb1ELb0EEENS1_36VarlenDynamicPersistentTileSchedulerILi128ELi96ELi256ELi128ELb1ELb1ELb1ELb1ELb1ELb1EEEEEEEEEvNT_6ParamsE,"aw",@nobits
	.sectionflags	@""
	.align	16
	.zero		1024


//--------------------- .nv.constant0._ZN7cutlass13device_kernelIN5flash11enable_sm90INS1_16FlashAttnFwdSm90INS1_25CollectiveMainloopFwdSm90ILi2EN4cute5tupleIJNS5_1CILi1EEES8_S8_EEENS6_IJNS7_ILi128EEENS7_ILi96EEENS7_ILi192EEEEEELi192ENS_6half_tEfNS_4arch4Sm90ELb0ELb0ELb1ELb0ELb1ELb0ELb0ELb1ELb1ELb1ELb1ELb0EEENS1_21CollectiveEpilogueFwdINS6_IJSA_SC_SB_EEES9_SE_SG_Li256ELb0ELb1ELb1ELb0EEENS1_19SingleTileSchedulerILb0ELb1ELb1ELi128EEEEEEEEEvNT_6ParamsE --------------------------
	.section	.nv.constant0._ZN7cutlass13device_kernelIN5flash11enable_sm90INS1_16FlashAttnFwdSm90INS1_25CollectiveMainloopFwdSm90ILi2EN4cute5tupleIJNS5_1CILi1EEES8_S8_EEENS6_IJNS7_ILi128EEENS7_ILi96EEENS7_ILi192EEEEEELi192ENS_6half_tEfNS_4arch4Sm90ELb0ELb0ELb1ELb0ELb1ELb0ELb0ELb1ELb1ELb1ELb1ELb0EEENS1_21CollectiveEpilogueFwdINS6_IJSA_SC_SB_EEES9_SE_SG_Li256ELb0ELb1ELb1ELb0EEENS1_19SingleTileSchedulerILb0ELb1ELb1ELi128EEEEEEEEEvNT_6ParamsE,"a",@progbits
	.sectionflags	@""
	.align	4
.nv.constant0._ZN7cutlass13device_kernelIN5flash11enable_sm90INS1_16FlashAttnFwdSm90INS1_25CollectiveMainloopFwdSm90ILi2EN4cute5tupleIJNS5_1CILi1EEES8_S8_EEENS6_IJNS7_ILi128EEENS7_ILi96EEENS7_ILi192EEEEEELi192ENS_6half_tEfNS_4arch4Sm90ELb0ELb0ELb1ELb0ELb1ELb0ELb0ELb1ELb1ELb1ELb1ELb0EEENS1_21CollectiveEpilogueFwdINS6_IJSA_SC_SB_EEES9_SE_SG_Li256ELb0ELb1ELb1ELb0EEENS1_19SingleTileSchedulerILb0ELb1ELb1ELi128EEEEEEEEEvNT_6ParamsE:
	.zero		3200


//--------------------- .nv.constant0._ZN7cutlass13device_kernelIN5flash11enable_sm90INS1_16FlashAttnFwdSm90INS1_25CollectiveMainloopFwdSm90ILi2EN4cute5tupleIJNS5_1CILi1EEES8_S8_EEENS6_IJNS7_ILi128EEENS7_ILi96EEENS7_ILi192EEEEEELi192ENS_6half_tEfNS_4arch4Sm90ELb0ELb0ELb1ELb1ELb1ELb0ELb0ELb1ELb1ELb1ELb1ELb0EEENS1_21CollectiveEpilogueFwdINS6_IJSA_SC_SB_EEES9_SE_SG_Li256ELb1ELb1ELb1ELb0EEENS1_36VarlenDynamicPersistentTileSchedulerILi128ELi96ELi256ELi128ELb1ELb1ELb1ELb0ELb1ELb1EEEEEEEEEvNT_6ParamsE --------------------------
	.section	.nv.constant0._ZN7cutlass13device_kernelIN5flash11enable_sm90INS1_16FlashAttnFwdSm90INS1_25CollectiveMainloopFwdSm90ILi2EN4cute5tupleIJNS5_1CILi1EEES8_S8_EEENS6_IJNS7_ILi128EEENS7_ILi96EEENS7_ILi192EEEEEELi192ENS_6half_tEfNS_4arch4Sm90ELb0ELb0ELb1ELb1ELb1ELb0ELb0ELb1ELb1ELb1ELb1ELb0EEENS1_21CollectiveEpilogueFwdINS6_IJSA_SC_SB_EEES9_SE_SG_Li256ELb1ELb1ELb1ELb0EEENS1_36VarlenDynamicPersistentTileSchedulerILi128ELi96ELi256ELi128ELb1ELb1ELb1ELb0ELb1ELb1EEEEEEEEEvNT_6ParamsE,"a",@progbits
	.sectionflags	@""
	.align	4
.nv.constant0._ZN7cutlass13device_kernelIN5flash11enable_sm90INS1_16FlashAttnFwdSm90INS1_25CollectiveMainloopFwdSm90ILi2EN4cute5tupleIJNS5_1CILi1EEES8_S8_EEENS6_IJNS7_ILi128EEENS7_ILi96EEENS7_ILi192EEEEEELi192ENS_6half_tEfNS_4arch4Sm90ELb0ELb0ELb1ELb1ELb1ELb0ELb0ELb1ELb1ELb1ELb1ELb0EEENS1_21CollectiveEpilogueFwdINS6_IJSA_SC_SB_EEES9_SE_SG_Li256ELb1ELb1ELb1ELb0EEENS1_36VarlenDynamicPersistentTileSchedulerILi128ELi96ELi256ELi128ELb1ELb1ELb1ELb0ELb1ELb1EEEEEEEEEvNT_6ParamsE:
	.zero		3328


//--------------------- .nv.constant0._ZN7cutlass13device_kernelIN5flash11enable_sm90INS1_16FlashAttnFwdSm90INS1_25CollectiveMainloopFwdSm90ILi2EN4cute5tupleIJNS5_1CILi1EEES8_S8_EEENS6_IJNS7_ILi128EEENS7_ILi96EEENS7_ILi192EEEEEELi192ENS_6half_tEfNS_4arch4Sm90ELb0ELb0ELb1ELb1ELb1ELb1ELb0ELb1ELb1ELb1ELb1ELb0EEENS1_21CollectiveEpilogueFwdINS6_IJSA_SC_SB_EEES9_SE_SG_Li256ELb1ELb1ELb1ELb0EEENS1_36VarlenDynamicPersistentTileSchedulerILi128ELi96ELi256ELi128ELb1ELb1ELb1ELb0ELb1ELb1EEEEEEEEEvNT_6ParamsE --------------------------
	.section	.nv.constant0._ZN7cutlass13device_kernelIN5flash11enable_sm90INS1_16FlashAttnFwdSm90INS1_25CollectiveMainloopFwdSm90ILi2EN4cute5tupleIJNS5_1CILi1EEES8_S8_EEENS6_IJNS7_ILi128EEENS7_ILi96EEENS7_ILi192EEEEEELi192ENS_6half_tEfNS_4arch4Sm90ELb0ELb0ELb1ELb1ELb1ELb1ELb0ELb1ELb1ELb1ELb1ELb0EEENS1_21CollectiveEpilogueFwdINS6_IJSA_SC_SB_EEES9_SE_SG_Li256ELb1ELb1ELb1ELb0EEENS1_36VarlenDynamicPersistentTileSchedulerILi128ELi96ELi256ELi128ELb1ELb1ELb1ELb0ELb1ELb1EEEEEEEEEvNT_6ParamsE,"a",@progbits
	.sectionflags	@""
	.align	4
.nv.constant0._ZN7cutlass13device_kernelIN5flash11enable_sm90INS1_16FlashAttnFwdSm90INS1_25CollectiveMainloopFwdSm90ILi2EN4cute5tupleIJNS5_1CILi1EEES8_S8_EEENS6_IJNS7_ILi128EEENS7_ILi96EEENS7_ILi192EEEEEELi192ENS_6half_tEfNS_4arch4Sm90ELb0ELb0ELb1ELb1ELb1ELb1ELb0ELb1ELb1ELb1ELb1ELb0EEENS1_21CollectiveEpilogueFwdINS6_IJSA_SC_SB_EEES9_SE_SG_Li256ELb1ELb1ELb1ELb0EEENS1_36VarlenDynamicPersistentTileSchedulerILi128ELi96ELi256ELi128ELb1ELb1ELb1ELb0ELb1ELb1EEEEEEEEEvNT_6ParamsE:
	.zero		3328


//--------------------- .nv.constant0._ZN7cutlass13device_kernelIN5flash11enable_sm90INS1_16FlashAttnFwdSm90INS1_25CollectiveMainloopFwdSm90ILi2EN4cute5tupleIJNS5_1CILi1EEES8_S8_EEENS6_IJNS7_ILi128EEENS7_ILi96EEENS7_ILi192EEEEEELi192ENS_6half_tEfNS_4arch4Sm90ELb0ELb1ELb1ELb0ELb1ELb0ELb0ELb1ELb1ELb1ELb1ELb0EEENS1_21CollectiveEpilogueFwdINS6_IJSA_SC_SB_EEES9_SE_SG_Li256ELb0ELb1ELb1ELb0EEENS1_19SingleTileSchedulerILb0ELb1ELb1ELi128EEEEEEEEEvNT_6ParamsE --------------------------
	.section	.nv.constant0._ZN7cutlass13device_kernelIN5flash11enable_sm90INS1_16FlashAttnFwdSm90INS1_25CollectiveMainloopFwdSm90ILi2EN4cute5tupleIJNS5_1CILi1EEES8_S8_EEENS6_IJNS7_ILi128EEENS7_ILi96EEENS7_ILi192EEEEEELi192ENS_6half_tEfNS_4arch4Sm90ELb0ELb1ELb1ELb0ELb1ELb0ELb0ELb1ELb1ELb1ELb1ELb0EEENS1_21CollectiveEpilogueFwdINS6_IJSA_SC_SB_EEES9_SE_SG_Li256ELb0ELb1ELb1ELb0EEENS1_19SingleTileSchedulerILb0ELb1ELb1ELi128EEEEEEEEEvNT_6ParamsE,"a",@progbits
	.sectionflags	@""
	.align	4
.nv.constant0._ZN7cutlass13device_kernelIN5flash11enable_sm90INS1_16FlashAttnFwdSm90INS1_25CollectiveMainloopFwdSm90ILi2EN4cute5tupleIJNS5_1CILi1EEES8_S8_EEENS6_IJNS7_ILi128EEENS7_ILi96EEENS7_ILi192EEEEEELi192ENS_6half_tEfNS_4arch4Sm90ELb0ELb1ELb1ELb0ELb1ELb0ELb0ELb1ELb1ELb1ELb1ELb0EEENS1_21CollectiveEpilogueFwdINS6_IJSA_SC_SB_EEES9_SE_SG_Li256ELb0ELb1ELb1ELb0EEENS1_19SingleTileSchedulerILb0ELb1ELb1ELi128EEEEEEEEEvNT_6ParamsE:
	.zero		3200


//--------------------- .nv.constant0._ZN7cutlass13device_kernelIN5flash11enable_sm90INS1_16FlashAttnFwdSm90INS1_25CollectiveMainloopFwdSm90ILi2EN4cute5tupleIJNS5_1CILi1EEES8_S8_EEENS6_IJNS7_ILi128EEENS7_ILi96EEENS7_ILi192EEEEEELi192ENS_6half_tEfNS_4arch4Sm90ELb0ELb1ELb1ELb1ELb1ELb0ELb0ELb1ELb1ELb1ELb1ELb0EEENS1_21CollectiveEpilogueFwdINS6_IJSA_SC_SB_EEES9_SE_SG_Li256ELb1ELb1ELb1ELb0EEENS1_36VarlenDynamicPersistentTileSchedulerILi128ELi96ELi256ELi128ELb1ELb1ELb1ELb1ELb0ELb1EEEEEEEEEvNT_6ParamsE --------------------------
	.section	.nv.constant0._ZN7cutlass13device_kernelIN5flash11enable_sm90INS1_16FlashAttnFwdSm90INS1_25CollectiveMainloopFwdSm90ILi2EN4cute5tupleIJNS5_1CILi1EEES8_S8_EEENS6_IJNS7_ILi128EEENS7_ILi96EEENS7_ILi192EEEEEELi192ENS_6half_tEfNS_4arch4Sm90ELb0ELb1ELb1ELb1ELb1ELb0ELb0ELb1ELb1ELb1ELb1ELb0EEENS1_21CollectiveEpilogueFwdINS6_IJSA_SC_SB_EEES9_SE_SG_Li256ELb1ELb1ELb1ELb0EEENS1_36VarlenDynamicPersistentTileSchedulerILi128ELi96ELi256ELi128ELb1ELb1ELb1ELb1ELb0ELb1EEEEEEEEEvNT_6ParamsE,"a",@progbits
	.sectionflags	@""
	.align	4
.nv.constant0._ZN7cutlass13device_kernelIN5flash11enable_sm90INS1_16FlashAttnFwdSm90INS1_25CollectiveMainloopFwdSm90ILi2EN4cute5tupleIJNS5_1CILi1EEES8_S8_EEENS6_IJNS7_ILi128EEENS7_ILi96EEENS7_ILi192EEEEEELi192ENS_6half_tEfNS_4arch4Sm90ELb0ELb1ELb1ELb1ELb1ELb0ELb0ELb1ELb1ELb1ELb1ELb0EEENS1_21CollectiveEpilogueFwdINS6_IJSA_SC_SB_EEES9_SE_SG_Li256ELb1ELb1ELb1ELb0EEENS1_36VarlenDynamicPersistentTileSchedulerILi128ELi96ELi256ELi128ELb1ELb1ELb1ELb1ELb0ELb1EEEEEEEEEvNT_6ParamsE:
	.zero		3328


//--------------------- .nv.constant0._ZN7cutlass13device_kernelIN5flash11enable_sm90INS1_16FlashAttnFwdSm90INS1_25CollectiveMainloopFwdSm90ILi2EN4cute5tupleIJNS5_1CILi1EEES8_S8_EEENS6_IJNS7_ILi128EEENS7_ILi96EEENS7_ILi192EEEEEELi192ENS_6half_tEfNS_4arch4Sm90ELb0ELb1ELb1ELb1ELb1ELb1ELb0ELb1ELb1ELb1ELb1ELb0EEENS1_21CollectiveEpilogueFwdINS6_IJSA_SC_SB_EEES9_SE_SG_Li256ELb1ELb1ELb1ELb0EEENS1_36VarlenDynamicPersistentTileSchedulerILi128ELi96ELi256ELi128ELb1ELb1ELb1ELb1ELb0ELb1EEEEEEEEEvNT_6ParamsE --------------------------
	.section	.nv.constant0._ZN7cutlass13device_kernelIN5flash11enable_sm90INS1_16FlashAttnFwdSm90INS1_25CollectiveMainloopFwdSm90ILi2EN4cute5tupleIJNS5_1CILi1EEES8_S8_EEENS6_IJNS7_ILi128EEENS7_ILi96EEENS7_ILi192EEEEEELi192ENS_6half_tEfNS_4arch4Sm90ELb0ELb1ELb1ELb1ELb1ELb1ELb0ELb1ELb1ELb1ELb1ELb0EEENS1_21CollectiveEpilogueFwdINS6_IJSA_SC_SB_EEES9_SE_SG_Li256ELb1ELb1ELb1ELb0EEENS1_36VarlenDynamicPersistentTileSchedulerILi128ELi96ELi256ELi128ELb1ELb1ELb1ELb1ELb0ELb1EEEEEEEEEvNT_6ParamsE,"a",@progbits
	.sectionflags	@""
	.align	4
.nv.constant0._ZN7cutlass13device_kernelIN5flash11enable_sm90INS1_16FlashAttnFwdSm90INS1_25CollectiveMainloopFwdSm90ILi2EN4cute5tupleIJNS5_1CILi1EEES8_S8_EEENS6_IJNS7_ILi128EEENS7_ILi96EEENS7_ILi192EEEEEELi192ENS_6half_tEfNS_4arch4Sm90ELb0ELb1ELb1ELb1ELb1ELb1ELb0ELb1ELb1ELb1ELb1ELb0EEENS1_21CollectiveEpilogueFwdINS6_IJSA_SC_SB_EEES9_SE_SG_Li256ELb1ELb1ELb1ELb0EEENS1_36VarlenDynamicPersistentTileSchedulerILi128ELi96ELi256ELi128ELb1ELb1ELb1ELb1ELb0ELb1EEEEEEEEEvNT_6ParamsE:
	.zero		3328


//--------------------- .nv.constant0._ZN7cutlass13device_kernelIN5flash11enable_sm90INS1_16FlashAttnFwdSm90INS1_25CollectiveMainloopFwdSm90ILi2EN4cute5tupleIJNS5_1CILi1EEES8_S8_EEENS6_IJNS7_ILi128EEENS7_ILi96EEENS7_ILi192EEEEEELi192ENS_6half_tEfNS_4arch4Sm90ELb1ELb0ELb1ELb0ELb1ELb0ELb0ELb1ELb1ELb1ELb1ELb0EEENS1_21CollectiveEpilogueFwdINS6_IJSA_SC_SB_EEES9_SE_SG_Li256ELb0ELb1ELb1ELb0EEENS1_19SingleTileSchedulerILb0ELb1ELb1ELi128EEEEEEEEEvNT_6ParamsE --------------------------
	.section	.nv.constant0._ZN7cutlass13device_kernelIN5flash11enable_sm90INS1_16FlashAttnFwdSm90INS1_25CollectiveMainloopFwdSm90ILi2EN4cute5tupleIJNS5_1CILi1EEES8_S8_EEENS6_IJNS7_ILi128EEENS7_ILi96EEENS7_ILi192EEEEEELi192ENS_6half_tEfNS_4arch4Sm90ELb1ELb0ELb1ELb0ELb1ELb0ELb0ELb1ELb1ELb1ELb1ELb0EEENS1_21CollectiveEpilogueFwdINS6_IJSA_SC_SB_EEES9_SE_SG_Li256ELb0ELb1ELb1ELb0EEENS1_19SingleTileSchedulerILb0ELb1ELb1ELi128EEEEEEEEEvNT_6ParamsE,"a",@progbits
	.sectionflags	@""
	.align	4
.nv.constant0._ZN7cutlass13device_kernelIN5flash11enable_sm90INS1_16FlashAttnFwdSm90INS1_25CollectiveMainloopFwdSm90ILi2EN4cute5tupleIJNS5_1CILi1EEES8_S8_EEENS6_IJNS7_ILi128EEENS7_ILi96EEENS7_ILi192EEEEEELi192ENS_6half_tEfNS_4arch4Sm90ELb1ELb0ELb1ELb0ELb1ELb0ELb0ELb1ELb1ELb1ELb1ELb0EEENS1_21CollectiveEpilogueFwdINS6_IJSA_SC_SB_EEES9_SE_SG_Li256ELb0ELb1ELb1ELb0EEENS1_19SingleTileSchedulerILb0ELb1ELb1ELi128EEEEEEEEEvNT_6ParamsE:
	.zero		3200


//--------------------- .nv.constant0._ZN7cutlass13device_kernelIN5flash11enable_sm90INS1_16FlashAttnFwdSm90INS1_25CollectiveMainloopFwdSm90ILi2EN4cute5tupleIJNS5_1CILi1EEES8_S8_EEENS6_IJNS7_ILi128EEENS7_ILi96EEENS7_ILi192EEEEEELi192ENS_6half_tEfNS_4arch4Sm90ELb1ELb0ELb1ELb1ELb1ELb0ELb0ELb1ELb1ELb1ELb1ELb0EEENS1_21CollectiveEpilogueFwdINS6_IJSA_SC_SB_EEES9_SE_SG_Li256ELb1ELb1ELb1ELb0EEENS1_36VarlenDynamicPersistentTileSchedulerILi128ELi96ELi256ELi128ELb1ELb1ELb1ELb1ELb1ELb1EEEEEEEEEvNT_6ParamsE --------------------------
	.section	.nv.constant0._ZN7cutlass13device_kernelIN5flash11enable_sm90INS1_16FlashAttnFwdSm90INS1_25CollectiveMainloopFwdSm90ILi2EN4cute5tupleIJNS5_1CILi1EEES8_S8_EEENS6_IJNS7_ILi128EEENS7_ILi96EEENS7_ILi192EEEEEELi192ENS_6half_tEfNS_4arch4Sm90ELb1ELb0ELb1ELb1ELb1ELb0ELb0ELb1ELb1ELb1ELb1ELb0EEENS1_21CollectiveEpilogueFwdINS6_IJSA_SC_SB_EEES9_SE_SG_Li256ELb1ELb1ELb1ELb0EEENS1_36VarlenDynamicPersistentTileSchedulerILi128ELi96ELi256ELi128ELb1ELb1ELb1ELb1ELb1ELb1EEEEEEEEEvNT_6ParamsE,"a",@progbits
	.sectionflags	@""
	.align	4
.nv.constant0._ZN7cutlass13device_kernelIN5flash11enable_sm90INS1_16FlashAttnFwdSm90INS1_25CollectiveMainloopFwdSm90ILi2EN4cute5tupleIJNS5_1CILi1EEES8_S8_EEENS6_IJNS7_ILi128EEENS7_ILi96EEENS7_ILi192EEEEEELi192ENS_6half_tEfNS_4arch4Sm90ELb1ELb0ELb1ELb1ELb1ELb0ELb0ELb1ELb1ELb1ELb1ELb0EEENS1_21CollectiveEpilogueFwdINS6_IJSA_SC_SB_EEES9_SE_SG_Li256ELb1ELb1ELb1ELb0EEENS1_36VarlenDynamicPersistentTileSchedulerILi128ELi96ELi256ELi128ELb1ELb1ELb1ELb1ELb1ELb1EEEEEEEEEvNT_6ParamsE:
	.zero		3328


//--------------------- .nv.constant0._ZN7cutlass13device_kernelIN5flash11enable_sm90INS1_16FlashAttnFwdSm90INS1_25CollectiveMainloopFwdSm90ILi2EN4cute5tupleIJNS5_1CILi1EEES8_S8_EEENS6_IJNS7_ILi128EEENS7_ILi96EEENS7_ILi192EEEEEELi192ENS_6half_tEfNS_4arch4Sm90ELb1ELb0ELb1ELb1ELb1ELb1ELb0ELb1ELb1ELb1ELb1ELb0EEENS1_21CollectiveEpilogueFwdINS6_IJSA_SC_SB_EEES9_SE_SG_Li256ELb1ELb1ELb1ELb0EEENS1_36VarlenDynamicPersistentTileSchedulerILi128ELi96ELi256ELi128ELb1ELb1ELb1ELb1ELb1ELb1EEEEEEEEEvNT_6ParamsE --------------------------
	.section	.nv.constant0._ZN7cutlass13device_kernelIN5flash11enable_sm90INS1_16FlashAttnFwdSm90INS1_25CollectiveMainloopFwdSm90ILi2EN4cute5tupleIJNS5_1CILi1EEES8_S8_EEENS6_IJNS7_ILi128EEENS7_ILi96EEENS7_ILi192EEEEEELi192ENS_6half_tEfNS_4arch4Sm90ELb1ELb0ELb1ELb1ELb1ELb1ELb0ELb1ELb1ELb1ELb1ELb0EEENS1_21CollectiveEpilogueFwdINS6_IJSA_SC_SB_EEES9_SE_SG_Li256ELb1ELb1ELb1ELb0EEENS1_36VarlenDynamicPersistentTileSchedulerILi128ELi96ELi256ELi128ELb1ELb1ELb1ELb1ELb1ELb1EEEEEEEEEvNT_6ParamsE,"a",@progbits
	.sectionflags	@""
	.align	4
.nv.constant0._ZN7cutlass13device_kernelIN5flash11enable_sm90INS1_16FlashAttnFwdSm90INS1_25CollectiveMainloopFwdSm90ILi2EN4cute5tupleIJNS5_1CILi1EEES8_S8_EEENS6_IJNS7_ILi128EEENS7_ILi96EEENS7_ILi192EEEEEELi192ENS_6half_tEfNS_4arch4Sm90ELb1ELb0ELb1ELb1ELb1ELb1ELb0ELb1ELb1ELb1ELb1ELb0EEENS1_21CollectiveEpilogueFwdINS6_IJSA_SC_SB_EEES9_SE_SG_Li256ELb1ELb1ELb1ELb0EEENS1_36VarlenDynamicPersistentTileSchedulerILi128ELi96ELi256ELi128ELb1ELb1ELb1ELb1ELb1ELb1EEEEEEEEEvNT_6ParamsE:
	.zero		3328


//--------------------- SYMBOLS --------------------------

	.type		.nv.reservedSmem.offset0,@object
	.size		.nv.reservedSmem.offset0,0x4
	.type		__assertfail,@function
